	.target	sm_90a

	.elftype	@"ET_EXEC"


//--------------------- .note.nv.tkinfo           --------------------------
	.section	.note.nv.tkinfo,"",@"SHT_NOTE"
	.sectionflags	@"SHF_NOTE_NV_TKINFO"
	.tkinfo
        /*0018*/ 	.word	0x00000002
        /*0030*/ 	.string	""
        /*0030*/ 	.string	"ptxas"
        /*0030*/ 	.string	"Cuda compilation tools, release 13.0, V13.0.88"
        /*0030*/ 	.string	"Build cuda_13.0.r13.0/compiler.36424714_0"
        /*0030*/ 	.string	"-arch sm_90a -m 64 "



//--------------------- .note.nv.cuinfo           --------------------------
	.section	.note.nv.cuinfo,"",@"SHT_NOTE"
	.sectionflags	@"SHF_NOTE_NV_CUINFO"
        /*0018*/ 	.short	0x0002
        /*001a*/ 	.short	0x005a
        /*001c*/ 	.short	0x0082
	.zero		2


//--------------------- .nv.info                  --------------------------
	.section	.nv.info,"",@"SHT_CUDA_INFO"
	.align	4


	//----- nvinfo : EIATTR_REGCOUNT
	.align		4
        /*0000*/ 	.byte	0x04, 0x2f
        /*0002*/ 	.short	(.L_20 - .L_19)
	.align		4
.L_19:
        /*0004*/ 	.word	index@(_ZN7cutlass13device_kernelIN5flash22FlashAttnBwdPreprocessIN4cute5tupleIJNS3_1CILi96EEENS5_ILi64EEEEEENS_10bfloat16_tEfNS_4arch4Sm90ELb1ELb1EEEEEvNT_6ParamsE)
        /*0008*/ 	.word	0x00000030


	//----- nvinfo : EIATTR_FRAME_SIZE
	.align		4
.L_20:
        /*000c*/ 	.byte	0x04, 0x11
        /*000e*/ 	.short	(.L_22 - .L_21)
	.align		4
.L_21:
        /*0010*/ 	.word	index@(_ZN7cutlass13device_kernelIN5flash22FlashAttnBwdPreprocessIN4cute5tupleIJNS3_1CILi96EEENS5_ILi64EEEEEENS_10bfloat16_tEfNS_4arch4Sm90ELb1ELb1EEEEEvNT_6ParamsE)
        /*0014*/ 	.word	0x00000000


	//----- nvinfo : EIATTR_REGCOUNT
	.align		4
.L_22:
        /*0018*/ 	.byte	0x04, 0x2f
        /*001a*/ 	.short	(.L_24 - .L_23)
	.align		4
.L_23:
        /*001c*/ 	.word	index@(_ZN7cutlass13device_kernelIN5flash11enable_sm90INS1_16FlashAttnBwdSm90INS1_25CollectiveMainloopBwdSm90ILi2ELi2ELi2EN4cute5tupleIJNS5_1CILi1EEES8_S8_EEENS6_IJNS7_ILi96EEENS7_ILi128EEENS7_ILi64EEEEEENS_10bfloat16_tEfNS_4arch4Sm90ELb1ELb0ELb1ELb1ELb1ELb1ELb0ELb1ELi2ELi1ELi2ELi2ELb0EEENS1_24CollectiveEpilogueBwdGQAISD_fSG_Li256ELb1ELb1EEENS1_25SingleTileBwdLPTSchedulerILb1ELi128ELb1EEEEEEEEEvNT_6ParamsE)
        /*0020*/ 	.word	0x000000a8


	//----- nvinfo : EIATTR_FRAME_SIZE
	.align		4
.L_24:
        /*0024*/ 	.byte	0x04, 0x11
        /*0026*/ 	.short	(.L_26 - .L_25)
	.align		4
.L_25:
        /*0028*/ 	.word	index@(_ZN7cutlass13device_kernelIN5flash11enable_sm90INS1_16FlashAttnBwdSm90INS1_25CollectiveMainloopBwdSm90ILi2ELi2ELi2EN4cute5tupleIJNS5_1CILi1EEES8_S8_EEENS6_IJNS7_ILi96EEENS7_ILi128EEENS7_ILi64EEEEEENS_10bfloat16_tEfNS_4arch4Sm90ELb1ELb0ELb1ELb1ELb1ELb1ELb0ELb1ELi2ELi1ELi2ELi2ELb0EEENS1_24CollectiveEpilogueBwdGQAISD_fSG_Li256ELb1ELb1EEENS1_25SingleTileBwdLPTSchedulerILb1ELi128ELb1EEEEEEEEEvNT_6ParamsE)
        /*002c*/ 	.word	0x00000030


	//----- nvinfo : EIATTR_REGCOUNT
	.align		4
.L_26:
        /*0030*/ 	.byte	0x04, 0x2f
        /*0032*/ 	.short	(.L_28 - .L_27)
	.align		4
.L_27:
        /*0034*/ 	.word	index@(_ZN7cutlass13device_kernelIN5flash32FlashAttnBwdPostprocessConvertdQIN4cute5tupleIJNS3_1CILi96EEENS5_ILi64EEEEEENS_10bfloat16_tEfNS_4arch4Sm90ELi256ENS3_8TiledMMAINS3_8MMA_AtomIJNS3_4SM904GMMA27MMA_64x16x16_F32BF16BF16_SSILNSF_5MajorE1ELSH_0ELNSF_7ScaleInE1ELSI_1EEEEEENS3_6LayoutINS4_IJNS5_ILi1EEENS5_ILi2EEESM_EEENS4_IJNS5_ILi0EEESM_SP_EEEEENS4_IJNS3_10UnderscoreESS_SS_EEEEELb1EEEEEvNT_6ParamsE)
        /*0038*/ 	.word	0x00000030


	//----- nvinfo : EIATTR_FRAME_SIZE
	.align		4
.L_28:
        /*003c*/ 	.byte	0x04, 0x11
        /*003e*/ 	.short	(.L_30 - .L_29)
	.align		4
.L_29:
        /*0040*/ 	.word	index@(_ZN7cutlass13device_kernelIN5flash32FlashAttnBwdPostprocessConvertdQIN4cute5tupleIJNS3_1CILi96EEENS5_ILi64EEEEEENS_10bfloat16_tEfNS_4arch4Sm90ELi256ENS3_8TiledMMAINS3_8MMA_AtomIJNS3_4SM904GMMA27MMA_64x16x16_F32BF16BF16_SSILNSF_5MajorE1ELSH_0ELNSF_7ScaleInE1ELSI_1EEEEEENS3_6LayoutINS4_IJNS5_ILi1EEENS5_ILi2EEESM_EEENS4_IJNS5_ILi0EEESM_SP_EEEEENS4_IJNS3_10UnderscoreESS_SS_EEEEELb1EEEEEvNT_6ParamsE)
        /*0044*/ 	.word	0x00000000


	//----- nvinfo : EIATTR_REGCOUNT
	.align		4
.L_30:
        /*0048*/ 	.byte	0x04, 0x2f
        /*004a*/ 	.short	(.L_32 - .L_31)
	.align		4
.L_31:
        /*004c*/ 	.word	index@(_ZN7cutlass13device_kernelIN5flash32FlashAttnBwdPostprocessConvertdQIN4cute5tupleIJNS3_1CILi128EEENS5_ILi64EEEEEENS_10bfloat16_tEfNS_4arch4Sm90ELi256ENS3_8TiledMMAINS3_8MMA_AtomIJNS3_4SM904GMMA27MMA_64x64x16_F32BF16BF16_RSILNSF_5MajorE0ELSH_1ELNSF_7ScaleInE1ELSI_1EEEEEENS3_6LayoutINS4_IJNS5_ILi2EEENS5_ILi1EEESN_EEENS4_IJSN_NS5_ILi0EEESP_EEEEENS4_IJNS3_10UnderscoreESS_SS_EEEEELb0EEEEEvNT_6ParamsE)
        /*0050*/ 	.word	0x00000037


	//----- nvinfo : EIATTR_FRAME_SIZE
	.align		4
.L_32:
        /*0054*/ 	.byte	0x04, 0x11
        /*0056*/ 	.short	(.L_34 - .L_33)
	.align		4
.L_33:
        /*0058*/ 	.word	index@(_ZN7cutlass13device_kernelIN5flash32FlashAttnBwdPostprocessConvertdQIN4cute5tupleIJNS3_1CILi128EEENS5_ILi64EEEEEENS_10bfloat16_tEfNS_4arch4Sm90ELi256ENS3_8TiledMMAINS3_8MMA_AtomIJNS3_4SM904GMMA27MMA_64x64x16_F32BF16BF16_RSILNSF_5MajorE0ELSH_1ELNSF_7ScaleInE1ELSI_1EEEEEENS3_6LayoutINS4_IJNS5_ILi2EEENS5_ILi1EEESN_EEENS4_IJSN_NS5_ILi0EEESP_EEEEENS4_IJNS3_10UnderscoreESS_SS_EEEEELb0EEEEEvNT_6ParamsE)
        /*005c*/ 	.word	0x00000000


	//----- nvinfo : EIATTR_REGCOUNT
	.align		4
.L_34:
        /*0060*/ 	.byte	0x04, 0x2f
        /*0062*/ 	.short	(.L_36 - .L_35)
	.align		4
.L_35:
        /*0064*/ 	.word	index@(_ZN7cutlass13device_kernelIN5flash11enable_sm90INS1_16FlashAttnBwdSm90INS1_25CollectiveMainloopBwdSm90ILi2ELi2ELi2EN4cute5tupleIJNS5_1CILi1EEES8_S8_EEENS6_IJNS7_ILi96EEENS7_ILi128EEENS7_ILi64EEEEEENS_10bfloat16_tEfNS_4arch4Sm90ELb1ELb0ELb1ELb1ELb0ELb1ELb0ELb1ELi2ELi1ELi2ELi2ELb0EEENS1_24CollectiveEpilogueBwdGQAISD_fSG_Li256ELb1ELb0EEENS1_25SingleTileBwdLPTSchedulerILb1ELi128ELb0EEEEEEEEEvNT_6ParamsE)
        /*0068*/ 	.word	0x000000a8


	//----- nvinfo : EIATTR_FRAME_SIZE
	.align		4
.L_36:
        /*006c*/ 	.byte	0x04, 0x11
        /*006e*/ 	.short	(.L_38 - .L_37)
	.align		4
.L_37:
        /*0070*/ 	.word	index@(_ZN7cutlass13device_kernelIN5flash11enable_sm90INS1_16FlashAttnBwdSm90INS1_25CollectiveMainloopBwdSm90ILi2ELi2ELi2EN4cute5tupleIJNS5_1CILi1EEES8_S8_EEENS6_IJNS7_ILi96EEENS7_ILi128EEENS7_ILi64EEEEEENS_10bfloat16_tEfNS_4arch4Sm90ELb1ELb0ELb1ELb1ELb0ELb1ELb0ELb1ELi2ELi1ELi2ELi2ELb0EEENS1_24CollectiveEpilogueBwdGQAISD_fSG_Li256ELb1ELb0EEENS1_25SingleTileBwdLPTSchedulerILb1ELi128ELb0EEEEEEEEEvNT_6ParamsE)
        /*0074*/ 	.word	0x00000050


	//----- nvinfo : EIATTR_REGCOUNT
	.align		4
.L_38:
        /*0078*/ 	.byte	0x04, 0x2f
        /*007a*/ 	.short	(.L_40 - .L_39)
	.align		4
.L_39:
        /*007c*/ 	.word	index@(_ZN7cutlass13device_kernelIN5flash11enable_sm90INS1_16FlashAttnBwdSm90INS1_25CollectiveMainloopBwdSm90ILi2ELi2ELi2EN4cute5tupleIJNS5_1CILi1EEES8_S8_EEENS6_IJNS7_ILi96EEENS7_ILi128EEENS7_ILi64EEEEEENS_10bfloat16_tEfNS_4arch4Sm90ELb1ELb0ELb1ELb1ELb1ELb1ELb0ELb1ELi2ELi1ELi2ELi2ELb0EEENS1_21CollectiveEpilogueBwdISD_SE_SG_Li256ELb1ELb0ELi1EEENS1_25SingleTileBwdLPTSchedulerILb1ELi128ELb1EEEEEEEEEvNT_6ParamsE)
        /*0080*/ 	.word	0x000000a8


	//----- nvinfo : EIATTR_FRAME_SIZE
	.align		4
.L_40:
        /*0084*/ 	.byte	0x04, 0x11
        /*0086*/ 	.short	(.L_42 - .L_41)
	.align		4
.L_41:
        /*0088*/ 	.word	index@(_ZN7cutlass13device_kernelIN5flash11enable_sm90INS1_16FlashAttnBwdSm90INS1_25CollectiveMainloopBwdSm90ILi2ELi2ELi2EN4cute5tupleIJNS5_1CILi1EEES8_S8_EEENS6_IJNS7_ILi96EEENS7_ILi128EEENS7_ILi64EEEEEENS_10bfloat16_tEfNS_4arch4Sm90ELb1ELb0ELb1ELb1ELb1ELb1ELb0ELb1ELi2ELi1ELi2ELi2ELb0EEENS1_21CollectiveEpilogueBwdISD_SE_SG_Li256ELb1ELb0ELi1EEENS1_25SingleTileBwdLPTSchedulerILb1ELi128ELb1EEEEEEEEEvNT_6ParamsE)
        /*008c*/ 	.word	0x00000030


	//----- nvinfo : EIATTR_REGCOUNT
	.align		4
.L_42:
        /*0090*/ 	.byte	0x04, 0x2f
        /*0092*/ 	.short	(.L_44 - .L_43)
	.align		4
.L_43:
        /*0094*/ 	.word	index@(_ZN7cutlass13device_kernelIN5flash11enable_sm90INS1_16FlashAttnBwdSm90INS1_25CollectiveMainloopBwdSm90ILi2ELi2ELi2EN4cute5tupleIJNS5_1CILi1EEES8_S8_EEENS6_IJNS7_ILi96EEENS7_ILi128EEENS7_ILi64EEEEEENS_10bfloat16_tEfNS_4arch4Sm90ELb1ELb0ELb1ELb1ELb0ELb1ELb0ELb1ELi2ELi1ELi2ELi2ELb0EEENS1_21CollectiveEpilogueBwdISD_SE_SG_Li256ELb1ELb0ELi1EEENS1_25SingleTileBwdLPTSchedulerILb1ELi128ELb0EEEEEEEEEvNT_6ParamsE)
        /*0098*/ 	.word	0x000000a8


	//----- nvinfo : EIATTR_FRAME_SIZE
	.align		4
.L_44:
        /*009c*/ 	.byte	0x04, 0x11
        /*009e*/ 	.short	(.L_46 - .L_45)
	.align		4
.L_45:
        /*00a0*/ 	.word	index@(_ZN7cutlass13device_kernelIN5flash11enable_sm90INS1_16FlashAttnBwdSm90INS1_25CollectiveMainloopBwdSm90ILi2ELi2ELi2EN4cute5tupleIJNS5_1CILi1EEES8_S8_EEENS6_IJNS7_ILi96EEENS7_ILi128EEENS7_ILi64EEEEEENS_10bfloat16_tEfNS_4arch4Sm90ELb1ELb0ELb1ELb1ELb0ELb1ELb0ELb1ELi2ELi1ELi2ELi2ELb0EEENS1_21CollectiveEpilogueBwdISD_SE_SG_Li256ELb1ELb0ELi1EEENS1_25SingleTileBwdLPTSchedulerILb1ELi128ELb0EEEEEEEEEvNT_6ParamsE)
        /*00a4*/ 	.word	0x00000030


	//----- nvinfo : EIATTR_REGCOUNT
	.align		4
.L_46:
        /*00a8*/ 	.byte	0x04, 0x2f
        /*00aa*/ 	.short	(.L_48 - .L_47)
	.align		4
.L_47:
        /*00ac*/ 	.word	index@(_ZN7cutlass13device_kernelIN5flash22FlashAttnBwdPreprocessIN4cute5tupleIJNS3_1CILi96EEENS5_ILi64EEEEEENS_10bfloat16_tEfNS_4arch4Sm90ELb1ELb0EEEEEvNT_6ParamsE)
        /*00b0*/ 	.word	0x00000038


	//----- nvinfo : EIATTR_FRAME_SIZE
	.align		4
.L_48:
        /*00b4*/ 	.byte	0x04, 0x11
        /*00b6*/ 	.short	(.L_50 - .L_49)
	.align		4
.L_49:
        /*00b8*/ 	.word	index@(_ZN7cutlass13device_kernelIN5flash22FlashAttnBwdPreprocessIN4cute5tupleIJNS3_1CILi96EEENS5_ILi64EEEEEENS_10bfloat16_tEfNS_4arch4Sm90ELb1ELb0EEEEEvNT_6ParamsE)
        /*00bc*/ 	.word	0x00000000


	//----- nvinfo : EIATTR_REGCOUNT
	.align		4
.L_50:
        /*00c0*/ 	.byte	0x04, 0x2f
        /*00c2*/ 	.short	(.L_52 - .L_51)
	.align		4
.L_51:
        /*00c4*/ 	.word	index@(_ZN7cutlass13device_kernelIN5flash11enable_sm90INS1_16FlashAttnBwdSm90INS1_25CollectiveMainloopBwdSm90ILi2ELi2ELi2EN4cute5tupleIJNS5_1CILi1EEES8_S8_EEENS6_IJNS7_ILi96EEENS7_ILi128EEENS7_ILi64EEEEEENS_10bfloat16_tEfNS_4arch4Sm90ELb1ELb0ELb1ELb0ELb1ELb1ELb0ELb1ELi2ELi1ELi2ELi2ELb0EEENS1_24CollectiveEpilogueBwdGQAISD_fSG_Li256ELb0ELb1EEENS1_25SingleTileBwdLPTSchedulerILb0ELi128ELb1EEEEEEEEEvNT_6ParamsE)
        /*00c8*/ 	.word	0x000000a8


	//----- nvinfo : EIATTR_FRAME_SIZE
	.align		4
.L_52:
        /*00cc*/ 	.byte	0x04, 0x11
        /*00ce*/ 	.short	(.L_54 - .L_53)
	.align		4
.L_53:
        /*00d0*/ 	.word	index@(_ZN7cutlass13device_kernelIN5flash11enable_sm90INS1_16FlashAttnBwdSm90INS1_25CollectiveMainloopBwdSm90ILi2ELi2ELi2EN4cute5tupleIJNS5_1CILi1EEES8_S8_EEENS6_IJNS7_ILi96EEENS7_ILi128EEENS7_ILi64EEEEEENS_10bfloat16_tEfNS_4arch4Sm90ELb1ELb0ELb1ELb0ELb1ELb1ELb0ELb1ELi2ELi1ELi2ELi2ELb0EEENS1_24CollectiveEpilogueBwdGQAISD_fSG_Li256ELb0ELb1EEENS1_25SingleTileBwdLPTSchedulerILb0ELi128ELb1EEEEEEEEEvNT_6ParamsE)
        /*00d4*/ 	.word	0x00000048


	//----- nvinfo : EIATTR_REGCOUNT
	.align		4
.L_54:
        /*00d8*/ 	.byte	0x04, 0x2f
        /*00da*/ 	.short	(.L_56 - .L_55)
	.align		4
.L_55:
        /*00dc*/ 	.word	index@(_ZN7cutlass13device_kernelIN5flash11enable_sm90INS1_16FlashAttnBwdSm90INS1_25CollectiveMainloopBwdSm90ILi2ELi2ELi2EN4cute5tupleIJNS5_1CILi1EEES8_S8_EEENS6_IJNS7_ILi96EEENS7_ILi128EEENS7_ILi64EEEEEENS_10bfloat16_tEfNS_4arch4Sm90ELb1ELb0ELb1ELb0ELb0ELb1ELb0ELb1ELi2ELi1ELi2ELi2ELb0EEENS1_24CollectiveEpilogueBwdGQAISD_fSG_Li256ELb0ELb0EEENS1_25SingleTileBwdLPTSchedulerILb0ELi128ELb0EEEEEEEEEvNT_6ParamsE)
        /*00e0*/ 	.word	0x000000a8


	//----- nvinfo : EIATTR_FRAME_SIZE
	.align		4
.L_56:
        /*00e4*/ 	.byte	0x04, 0x11
        /*00e6*/ 	.short	(.L_58 - .L_57)
	.align		4
.L_57:
        /*00e8*/ 	.word	index@(_ZN7cutlass13device_kernelIN5flash11enable_sm90INS1_16FlashAttnBwdSm90INS1_25CollectiveMainloopBwdSm90ILi2ELi2ELi2EN4cute5tupleIJNS5_1CILi1EEES8_S8_EEENS6_IJNS7_ILi96EEENS7_ILi128EEENS7_ILi64EEEEEENS_10bfloat16_tEfNS_4arch4Sm90ELb1ELb0ELb1ELb0ELb0ELb1ELb0ELb1ELi2ELi1ELi2ELi2ELb0EEENS1_24CollectiveEpilogueBwdGQAISD_fSG_Li256ELb0ELb0EEENS1_25SingleTileBwdLPTSchedulerILb0ELi128ELb0EEEEEEEEEvNT_6ParamsE)
        /*00ec*/ 	.word	0x00000050


	//----- nvinfo : EIATTR_REGCOUNT
	.align		4
.L_58:
        /*00f0*/ 	.byte	0x04, 0x2f
        /*00f2*/ 	.short	(.L_60 - .L_59)
	.align		4
.L_59:
        /*00f4*/ 	.word	index@(_ZN7cutlass13device_kernelIN5flash11enable_sm90INS1_16FlashAttnBwdSm90INS1_25CollectiveMainloopBwdSm90ILi2ELi2ELi2EN4cute5tupleIJNS5_1CILi1EEES8_S8_EEENS6_IJNS7_ILi96EEENS7_ILi128EEENS7_ILi64EEEEEENS_10bfloat16_tEfNS_4arch4Sm90ELb1ELb0ELb1ELb0ELb1ELb1ELb0ELb1ELi2ELi1ELi2ELi2ELb0EEENS1_21CollectiveEpilogueBwdISD_SE_SG_Li256ELb0ELb0ELi1EEENS1_25SingleTileBwdLPTSchedulerILb0ELi128ELb1EEEEEEEEEvNT_6ParamsE)
        /*00f8*/ 	.word	0x000000a8


	//----- nvinfo : EIATTR_FRAME_SIZE
	.align		4
.L_60:
        /*00fc*/ 	.byte	0x04, 0x11
        /*00fe*/ 	.short	(.L_62 - .L_61)
	.align		4
.L_61:
        /*0100*/ 	.word	index@(_ZN7cutlass13device_kernelIN5flash11enable_sm90INS1_16FlashAttnBwdSm90INS1_25CollectiveMainloopBwdSm90ILi2ELi2ELi2EN4cute5tupleIJNS5_1CILi1EEES8_S8_EEENS6_IJNS7_ILi96EEENS7_ILi128EEENS7_ILi64EEEEEENS_10bfloat16_tEfNS_4arch4Sm90ELb1ELb0ELb1ELb0ELb1ELb1ELb0ELb1ELi2ELi1ELi2ELi2ELb0EEENS1_21CollectiveEpilogueBwdISD_SE_SG_Li256ELb0ELb0ELi1EEENS1_25SingleTileBwdLPTSchedulerILb0ELi128ELb1EEEEEEEEEvNT_6ParamsE)
        /*0104*/ 	.word	0x00000040


	//----- nvinfo : EIATTR_REGCOUNT
	.align		4
.L_62:
        /*0108*/ 	.byte	0x04, 0x2f
        /*010a*/ 	.short	(.L_64 - .L_63)
	.align		4
.L_63:
        /*010c*/ 	.word	index@(_ZN7cutlass13device_kernelIN5flash11enable_sm90INS1_16FlashAttnBwdSm90INS1_25CollectiveMainloopBwdSm90ILi2ELi2ELi2EN4cute5tupleIJNS5_1CILi1EEES8_S8_EEENS6_IJNS7_ILi96EEENS7_ILi128EEENS7_ILi64EEEEEENS_10bfloat16_tEfNS_4arch4Sm90ELb1ELb0ELb1ELb0ELb0ELb1ELb0ELb1ELi2ELi1ELi2ELi2ELb0EEENS1_21CollectiveEpilogueBwdISD_SE_SG_Li256ELb0ELb0ELi1EEENS1_25SingleTileBwdLPTSchedulerILb0ELi128ELb0EEEEEEEEEvNT_6ParamsE)
        /*0110*/ 	.word	0x000000a8


	//----- nvinfo : EIATTR_FRAME_SIZE
	.align		4
.L_64:
        /*0114*/ 	.byte	0x04, 0x11
        /*0116*/ 	.short	(.L_66 - .L_65)
	.align		4
.L_65:
        /*0118*/ 	.word	index@(_ZN7cutlass13device_kernelIN5flash11enable_sm90INS1_16FlashAttnBwdSm90INS1_25CollectiveMainloopBwdSm90ILi2ELi2ELi2EN4cute5tupleIJNS5_1CILi1EEES8_S8_EEENS6_IJNS7_ILi96EEENS7_ILi128EEENS7_ILi64EEEEEENS_10bfloat16_tEfNS_4arch4Sm90ELb1ELb0ELb1ELb0ELb0ELb1ELb0ELb1ELi2ELi1ELi2ELi2ELb0EEENS1_21CollectiveEpilogueBwdISD_SE_SG_Li256ELb0ELb0ELi1EEENS1_25SingleTileBwdLPTSchedulerILb0ELi128ELb0EEEEEEEEEvNT_6ParamsE)
        /*011c*/ 	.word	0x00000040


	//----- nvinfo : EIATTR_REGCOUNT
	.align		4
.L_66:
        /*0120*/ 	.byte	0x04, 0x2f
        /*0122*/ 	.short	(.L_68 - .L_67)
	.align		4
.L_67:
        /*0124*/ 	.word	index@(_ZN7cutlass13device_kernelIN5flash22FlashAttnBwdPreprocessIN4cute5tupleIJNS3_1CILi128EEENS5_ILi64EEEEEENS_10bfloat16_tEfNS_4arch4Sm90ELb1ELb1EEEEEvNT_6ParamsE)
        /*0128*/ 	.word	0x00000040


	//----- nvinfo : EIATTR_FRAME_SIZE
	.align		4
.L_68:
        /*012c*/ 	.byte	0x04, 0x11
        /*012e*/ 	.short	(.L_70 - .L_69)
	.align		4
.L_69:
        /*0130*/ 	.word	index@(_ZN7cutlass13device_kernelIN5flash22FlashAttnBwdPreprocessIN4cute5tupleIJNS3_1CILi128EEENS5_ILi64EEEEEENS_10bfloat16_tEfNS_4arch4Sm90ELb1ELb1EEEEEvNT_6ParamsE)
        /*0134*/ 	.word	0x00000000


	//----- nvinfo : EIATTR_REGCOUNT
	.align		4
.L_70:
        /*0138*/ 	.byte	0x04, 0x2f
        /*013a*/ 	.short	(.L_72 - .L_71)
	.align		4
.L_71:
        /*013c*/ 	.word	index@(_ZN7cutlass13device_kernelIN5flash11enable_sm90INS1_16FlashAttnBwdSm90INS1_25CollectiveMainloopBwdSm90ILi2ELi2ELi2EN4cute5tupleIJNS5_1CILi1EEES8_S8_EEENS6_IJNS7_ILi128EEESA_NS7_ILi64EEEEEENS_10bfloat16_tEfNS_4arch4Sm90ELb0ELb1ELb1ELb1ELb1ELb1ELb0ELb0ELi2ELi1ELi2ELi2ELb0EEENS1_24CollectiveEpilogueBwdGQAISC_fSF_Li256ELb1ELb1EEENS1_19SingleTileSchedulerILb1ELb0ELb0ELi128EEEEEEEEEvNT_6ParamsE)
        /*0140*/ 	.word	0x000000a8


	//----- nvinfo : EIATTR_FRAME_SIZE
	.align		4
.L_72:
        /*0144*/ 	.byte	0x04, 0x11
        /*0146*/ 	.short	(.L_74 - .L_73)
	.align		4
.L_73:
        /*0148*/ 	.word	index@(_ZN7cutlass13device_kernelIN5flash11enable_sm90INS1_16FlashAttnBwdSm90INS1_25CollectiveMainloopBwdSm90ILi2ELi2ELi2EN4cute5tupleIJNS5_1CILi1EEES8_S8_EEENS6_IJNS7_ILi128EEESA_NS7_ILi64EEEEEENS_10bfloat16_tEfNS_4arch4Sm90ELb0ELb1ELb1ELb1ELb1ELb1ELb0ELb0ELi2ELi1ELi2ELi2ELb0EEENS1_24CollectiveEpilogueBwdGQAISC_fSF_Li256ELb1ELb1EEENS1_19SingleTileSchedulerILb1ELb0ELb0ELi128EEEEEEEEEvNT_6ParamsE)
        /*014c*/ 	.word	0x00000128


	//----- nvinfo : EIATTR_REGCOUNT
	.align		4
.L_74:
        /*0150*/ 	.byte	0x04, 0x2f
        /*0152*/ 	.short	(.L_76 - .L_75)
	.align		4
.L_75:
        /*0154*/ 	.word	index@(_ZN7cutlass13device_kernelIN5flash32FlashAttnBwdPostprocessConvertdQIN4cute5tupleIJNS3_1CILi128EEENS5_ILi64EEEEEENS_10bfloat16_tEfNS_4arch4Sm90ELi256ENS3_8TiledMMAINS3_8MMA_AtomIJNS3_4SM904GMMA27MMA_64x64x16_F32BF16BF16_SSILNSF_5MajorE0ELSH_1ELNSF_7ScaleInE1ELSI_1EEEEEENS3_6LayoutINS4_IJNS5_ILi2EEENS5_ILi1EEESN_EEENS4_IJSN_NS5_ILi0EEESP_EEEEENS4_IJNS3_10UnderscoreESS_SS_EEEEELb0EEEEEvNT_6ParamsE)
        /*0158*/ 	.word	0x00000037


	//----- nvinfo : EIATTR_FRAME_SIZE
	.align		4
.L_76:
        /*015c*/ 	.byte	0x04, 0x11
        /*015e*/ 	.short	(.L_78 - .L_77)
	.align		4
.L_77:
        /*0160*/ 	.word	index@(_ZN7cutlass13device_kernelIN5flash32FlashAttnBwdPostprocessConvertdQIN4cute5tupleIJNS3_1CILi128EEENS5_ILi64EEEEEENS_10bfloat16_tEfNS_4arch4Sm90ELi256ENS3_8TiledMMAINS3_8MMA_AtomIJNS3_4SM904GMMA27MMA_64x64x16_F32BF16BF16_SSILNSF_5MajorE0ELSH_1ELNSF_7ScaleInE1ELSI_1EEEEEENS3_6LayoutINS4_IJNS5_ILi2EEENS5_ILi1EEESN_EEENS4_IJSN_NS5_ILi0EEESP_EEEEENS4_IJNS3_10UnderscoreESS_SS_EEEEELb0EEEEEvNT_6ParamsE)
        /*0164*/ 	.word	0x00000000


	//----- nvinfo : EIATTR_REGCOUNT
	.align		4
.L_78:
        /*0168*/ 	.byte	0x04, 0x2f
        /*016a*/ 	.short	(.L_80 - .L_79)
	.align		4
.L_79:
        /*016c*/ 	.word	index@(_ZN7cutlass13device_kernelIN5flash11enable_sm90INS1_16FlashAttnBwdSm90INS1_25CollectiveMainloopBwdSm90ILi2ELi2ELi2EN4cute5tupleIJNS5_1CILi1EEES8_S8_EEENS6_IJNS7_ILi128EEESA_NS7_ILi64EEEEEENS_10bfloat16_tEfNS_4arch4Sm90ELb0ELb1ELb1ELb1ELb0ELb1ELb0ELb0ELi2ELi1ELi2ELi2ELb0EEENS1_24CollectiveEpilogueBwdGQAISC_fSF_Li256ELb1ELb0EEENS1_19SingleTileSchedulerILb1ELb0ELb0ELi128EEEEEEEEEvNT_6ParamsE)
        /*0170*/ 	.word	0x000000a8


	//----- nvinfo : EIATTR_FRAME_SIZE
	.align		4
.L_80:
        /*0174*/ 	.byte	0x04, 0x11
        /*0176*/ 	.short	(.L_82 - .L_81)
	.align		4
.L_81:
        /*0178*/ 	.word	index@(_ZN7cutlass13device_kernelIN5flash11enable_sm90INS1_16FlashAttnBwdSm90INS1_25CollectiveMainloopBwdSm90ILi2ELi2ELi2EN4cute5tupleIJNS5_1CILi1EEES8_S8_EEENS6_IJNS7_ILi128EEESA_NS7_ILi64EEEEEENS_10bfloat16_tEfNS_4arch4Sm90ELb0ELb1ELb1ELb1ELb0ELb1ELb0ELb0ELi2ELi1ELi2ELi2ELb0EEENS1_24CollectiveEpilogueBwdGQAISC_fSF_Li256ELb1ELb0EEENS1_19SingleTileSchedulerILb1ELb0ELb0ELi128EEEEEEEEEvNT_6ParamsE)
        /*017c*/ 	.word	0x00000140


	//----- nvinfo : EIATTR_REGCOUNT
	.align		4
.L_82:
        /*0180*/ 	.byte	0x04, 0x2f
        /*0182*/ 	.short	(.L_84 - .L_83)
	.align		4
.L_83:
        /*0184*/ 	.word	index@(_ZN7cutlass13device_kernelIN5flash11enable_sm90INS1_16FlashAttnBwdSm90INS1_25CollectiveMainloopBwdSm90ILi2ELi2ELi2EN4cute5tupleIJNS5_1CILi1EEES8_S8_EEENS6_IJNS7_ILi128EEESA_NS7_ILi64EEEEEENS_10bfloat16_tEfNS_4arch4Sm90ELb0ELb1ELb1ELb1ELb1ELb1ELb0ELb0ELi2ELi1ELi2ELi2ELb0EEENS1_21CollectiveEpilogueBwdISC_SD_SF_Li256ELb1ELb0ELi1EEENS1_19SingleTileSchedulerILb1ELb0ELb0ELi128EEEEEEEEEvNT_6ParamsE)
        /*0188*/ 	.word	0x000000a8


	//----- nvinfo : EIATTR_FRAME_SIZE
	.align		4
.L_84:
        /*018c*/ 	.byte	0x04, 0x11
        /*018e*/ 	.short	(.L_86 - .L_85)
	.align		4
.L_85:
        /*0190*/ 	.word	index@(_ZN7cutlass13device_kernelIN5flash11enable_sm90INS1_16FlashAttnBwdSm90INS1_25CollectiveMainloopBwdSm90ILi2ELi2ELi2EN4cute5tupleIJNS5_1CILi1EEES8_S8_EEENS6_IJNS7_ILi128EEESA_NS7_ILi64EEEEEENS_10bfloat16_tEfNS_4arch4Sm90ELb0ELb1ELb1ELb1ELb1ELb1ELb0ELb0ELi2ELi1ELi2ELi2ELb0EEENS1_21CollectiveEpilogueBwdISC_SD_SF_Li256ELb1ELb0ELi1EEENS1_19SingleTileSchedulerILb1ELb0ELb0ELi128EEEEEEEEEvNT_6ParamsE)
        /*0194*/ 	.word	0x00000128


	//----- nvinfo : EIATTR_REGCOUNT
	.align		4
.L_86:
        /*0198*/ 	.byte	0x04, 0x2f
        /*019a*/ 	.short	(.L_88 - .L_87)
	.align		4
.L_87:
        /*019c*/ 	.word	index@(_ZN7cutlass13device_kernelIN5flash11enable_sm90INS1_16FlashAttnBwdSm90INS1_25CollectiveMainloopBwdSm90ILi2ELi2ELi2EN4cute5tupleIJNS5_1CILi1EEES8_S8_EEENS6_IJNS7_ILi128EEESA_NS7_ILi64EEEEEENS_10bfloat16_tEfNS_4arch4Sm90ELb0ELb1ELb1ELb1ELb0ELb1ELb0ELb0ELi2ELi1ELi2ELi2ELb0EEENS1_21CollectiveEpilogueBwdISC_SD_SF_Li256ELb1ELb0ELi1EEENS1_19SingleTileSchedulerILb1ELb0ELb0ELi128EEEEEEEEEvNT_6ParamsE)
        /*01a0*/ 	.word	0x000000a8


	//----- nvinfo : EIATTR_FRAME_SIZE
	.align		4
.L_88:
        /*01a4*/ 	.byte	0x04, 0x11
        /*01a6*/ 	.short	(.L_90 - .L_89)
	.align		4
.L_89:
        /*01a8*/ 	.word	index@(_ZN7cutlass13device_kernelIN5flash11enable_sm90INS1_16FlashAttnBwdSm90INS1_25CollectiveMainloopBwdSm90ILi2ELi2ELi2EN4cute5tupleIJNS5_1CILi1EEES8_S8_EEENS6_IJNS7_ILi128EEESA_NS7_ILi64EEEEEENS_10bfloat16_tEfNS_4arch4Sm90ELb0ELb1ELb1ELb1ELb0ELb1ELb0ELb0ELi2ELi1ELi2ELi2ELb0EEENS1_21CollectiveEpilogueBwdISC_SD_SF_Li256ELb1ELb0ELi1EEENS1_19SingleTileSchedulerILb1ELb0ELb0ELi128EEEEEEEEEvNT_6ParamsE)
        /*01ac*/ 	.word	0x00000140


	//----- nvinfo : EIATTR_REGCOUNT
	.align		4
.L_90:
        /*01b0*/ 	.byte	0x04, 0x2f
        /*01b2*/ 	.short	(.L_92 - .L_91)
	.align		4
.L_91:
        /*01b4*/ 	.word	index@(_ZN7cutlass13device_kernelIN5flash22FlashAttnBwdPreprocessIN4cute5tupleIJNS3_1CILi128EEENS5_ILi64EEEEEENS_10bfloat16_tEfNS_4arch4Sm90ELb1ELb0EEEEEvNT_6ParamsE)
        /*01b8*/ 	.word	0x00000040


	//----- nvinfo : EIATTR_FRAME_SIZE
	.align		4
.L_92:
        /*01bc*/ 	.byte	0x04, 0x11
        /*01be*/ 	.short	(.L_94 - .L_93)
	.align		4
.L_93:
        /*01c0*/ 	.word	index@(_ZN7cutlass13device_kernelIN5flash22FlashAttnBwdPreprocessIN4cute5tupleIJNS3_1CILi128EEENS5_ILi64EEEEEENS_10bfloat16_tEfNS_4arch4Sm90ELb1ELb0EEEEEvNT_6ParamsE)
        /*01c4*/ 	.word	0x00000000


	//----- nvinfo : EIATTR_REGCOUNT
	.align		4
.L_94:
        /*01c8*/ 	.byte	0x04, 0x2f
        /*01ca*/ 	.short	(.L_96 - .L_95)
	.align		4
.L_95:
        /*01cc*/ 	.word	index@(_ZN7cutlass13device_kernelIN5flash11enable_sm90INS1_16FlashAttnBwdSm90INS1_25CollectiveMainloopBwdSm90ILi2ELi2ELi2EN4cute5tupleIJNS5_1CILi1EEES8_S8_EEENS6_IJNS7_ILi128EEESA_NS7_ILi64EEEEEENS_10bfloat16_tEfNS_4arch4Sm90ELb0ELb1ELb1ELb0ELb1ELb1ELb0ELb0ELi2ELi1ELi2ELi2ELb0EEENS1_24CollectiveEpilogueBwdGQAISC_fSF_Li256ELb0ELb1EEENS1_19SingleTileSchedulerILb0ELb0ELb0ELi128EEEEEEEEEvNT_6ParamsE)
        /*01d0*/ 	.word	0x000000a8


	//----- nvinfo : EIATTR_FRAME_SIZE
	.align		4
.L_96:
        /*01d4*/ 	.byte	0x04, 0x11
        /*01d6*/ 	.short	(.L_98 - .L_97)
	.align		4
.L_97:
        /*01d8*/ 	.word	index@(_ZN7cutlass13device_kernelIN5flash11enable_sm90INS1_16FlashAttnBwdSm90INS1_25CollectiveMainloopBwdSm90ILi2ELi2ELi2EN4cute5tupleIJNS5_1CILi1EEES8_S8_EEENS6_IJNS7_ILi128EEESA_NS7_ILi64EEEEEENS_10bfloat16_tEfNS_4arch4Sm90ELb0ELb1ELb1ELb0ELb1ELb1ELb0ELb0ELi2ELi1ELi2ELi2ELb0EEENS1_24CollectiveEpilogueBwdGQAISC_fSF_Li256ELb0ELb1EEENS1_19SingleTileSchedulerILb0ELb0ELb0ELi128EEEEEEEEEvNT_6ParamsE)
        /*01dc*/ 	.word	0x00000128


	//----- nvinfo : EIATTR_REGCOUNT
	.align		4
.L_98:
        /*01e0*/ 	.byte	0x04, 0x2f
        /*01e2*/ 	.short	(.L_100 - .L_99)
	.align		4
.L_99:
        /*01e4*/ 	.word	index@(_ZN7cutlass13device_kernelIN5flash11enable_sm90INS1_16FlashAttnBwdSm90INS1_25CollectiveMainloopBwdSm90ILi2ELi2ELi2EN4cute5tupleIJNS5_1CILi1EEES8_S8_EEENS6_IJNS7_ILi128EEESA_NS7_ILi64EEEEEENS_10bfloat16_tEfNS_4arch4Sm90ELb0ELb1ELb1ELb0ELb0ELb1ELb0ELb0ELi2ELi1ELi2ELi2ELb0EEENS1_24CollectiveEpilogueBwdGQAISC_fSF_Li256ELb0ELb0EEENS1_19SingleTileSchedulerILb0ELb0ELb0ELi128EEEEEEEEEvNT_6ParamsE)
        /*01e8*/ 	.word	0x000000a8


	//----- nvinfo : EIATTR_FRAME_SIZE
	.align		4
.L_100:
        /*01ec*/ 	.byte	0x04, 0x11
        /*01ee*/ 	.short	(.L_102 - .L_101)
	.align		4
.L_101:
        /*01f0*/ 	.word	index@(_ZN7cutlass13device_kernelIN5flash11enable_sm90INS1_16FlashAttnBwdSm90INS1_25CollectiveMainloopBwdSm90ILi2ELi2ELi2EN4cute5tupleIJNS5_1CILi1EEES8_S8_EEENS6_IJNS7_ILi128EEESA_NS7_ILi64EEEEEENS_10bfloat16_tEfNS_4arch4Sm90ELb0ELb1ELb1ELb0ELb0ELb1ELb0ELb0ELi2ELi1ELi2ELi2ELb0EEENS1_24CollectiveEpilogueBwdGQAISC_fSF_Li256ELb0ELb0EEENS1_19SingleTileSchedulerILb0ELb0ELb0ELi128EEEEEEEEEvNT_6ParamsE)
        /*01f4*/ 	.word	0x00000148


	//----- nvinfo : EIATTR_REGCOUNT
	.align		4
.L_102:
        /*01f8*/ 	.byte	0x04, 0x2f
        /*01fa*/ 	.short	(.L_104 - .L_103)
	.align		4
.L_103:
        /*01fc*/ 	.word	index@(_ZN7cutlass13device_kernelIN5flash11enable_sm90INS1_16FlashAttnBwdSm90INS1_25CollectiveMainloopBwdSm90ILi2ELi2ELi2EN4cute5tupleIJNS5_1CILi1EEES8_S8_EEENS6_IJNS7_ILi128EEESA_NS7_ILi64EEEEEENS_10bfloat16_tEfNS_4arch4Sm90ELb0ELb1ELb1ELb0ELb1ELb1ELb0ELb0ELi2ELi1ELi2ELi2ELb0EEENS1_21CollectiveEpilogueBwdISC_SD_SF_Li256ELb0ELb0ELi1EEENS1_19SingleTileSchedulerILb0ELb0ELb0ELi128EEEEEEEEEvNT_6ParamsE)
        /*0200*/ 	.word	0x000000a8


	//----- nvinfo : EIATTR_FRAME_SIZE
	.align		4
.L_104:
        /*0204*/ 	.byte	0x04, 0x11
        /*0206*/ 	.short	(.L_106 - .L_105)
	.align		4
.L_105:
        /*0208*/ 	.word	index@(_ZN7cutlass13device_kernelIN5flash11enable_sm90INS1_16FlashAttnBwdSm90INS1_25CollectiveMainloopBwdSm90ILi2ELi2ELi2EN4cute5tupleIJNS5_1CILi1EEES8_S8_EEENS6_IJNS7_ILi128EEESA_NS7_ILi64EEEEEENS_10bfloat16_tEfNS_4arch4Sm90ELb0ELb1ELb1ELb0ELb1ELb1ELb0ELb0ELi2ELi1ELi2ELi2ELb0EEENS1_21CollectiveEpilogueBwdISC_SD_SF_Li256ELb0ELb0ELi1EEENS1_19SingleTileSchedulerILb0ELb0ELb0ELi128EEEEEEEEEvNT_6ParamsE)
        /*020c*/ 	.word	0x00000128


	//----- nvinfo : EIATTR_REGCOUNT
	.align		4
.L_106:
        /*0210*/ 	.byte	0x04, 0x2f
        /*0212*/ 	.short	(.L_108 - .L_107)
	.align		4
.L_107:
        /*0214*/ 	.word	index@(_ZN7cutlass13device_kernelIN5flash11enable_sm90INS1_16FlashAttnBwdSm90INS1_25CollectiveMainloopBwdSm90ILi2ELi2ELi2EN4cute5tupleIJNS5_1CILi1EEES8_S8_EEENS6_IJNS7_ILi128EEESA_NS7_ILi64EEEEEENS_10bfloat16_tEfNS_4arch4Sm90ELb0ELb1ELb1ELb0ELb0ELb1ELb0ELb0ELi2ELi1ELi2ELi2ELb0EEENS1_21CollectiveEpilogueBwdISC_SD_SF_Li256ELb0ELb0ELi1EEENS1_19SingleTileSchedulerILb0ELb0ELb0ELi128EEEEEEEEEvNT_6ParamsE)
        /*0218*/ 	.word	0x000000a8


	//----- nvinfo : EIATTR_FRAME_SIZE
	.align		4
.L_108:
        /*021c*/ 	.byte	0x04, 0x11
        /*021e*/ 	.short	(.L_110 - .L_109)
	.align		4
.L_109:
        /*0220*/ 	.word	index@(_ZN7cutlass13device_kernelIN5flash11enable_sm90INS1_16FlashAttnBwdSm90INS1_25CollectiveMainloopBwdSm90ILi2ELi2ELi2EN4cute5tupleIJNS5_1CILi1EEES8_S8_EEENS6_IJNS7_ILi128EEESA_NS7_ILi64EEEEEENS_10bfloat16_tEfNS_4arch4Sm90ELb0ELb1ELb1ELb0ELb0ELb1ELb0ELb0ELi2ELi1ELi2ELi2ELb0EEENS1_21CollectiveEpilogueBwdISC_SD_SF_Li256ELb0ELb0ELi1EEENS1_19SingleTileSchedulerILb0ELb0ELb0ELi128EEEEEEEEEvNT_6ParamsE)
        /*0224*/ 	.word	0x00000148


	//----- nvinfo : EIATTR_REGCOUNT
	.align		4
.L_110:
        /*0228*/ 	.byte	0x04, 0x2f
        /*022a*/ 	.short	(.L_112 - .L_111)
	.align		4
.L_111:
        /*022c*/ 	.word	index@(_ZN7cutlass13device_kernelIN5flash11enable_sm90INS1_16FlashAttnBwdSm90INS1_25CollectiveMainloopBwdSm90ILi2ELi2ELi2EN4cute5tupleIJNS5_1CILi1EEES8_S8_EEENS6_IJNS7_ILi128EEESA_NS7_ILi64EEEEEENS_10bfloat16_tEfNS_4arch4Sm90ELb0ELb0ELb1ELb1ELb1ELb1ELb0ELb0ELi2ELi1ELi2ELi2ELb0EEENS1_24CollectiveEpilogueBwdGQAISC_fSF_Li256ELb1ELb1EEENS1_19SingleTileSchedulerILb1ELb0ELb0ELi128EEEEEEEEEvNT_6ParamsE)
        /*0230*/ 	.word	0x000000a8


	//----- nvinfo : EIATTR_FRAME_SIZE
	.align		4
.L_112:
        /*0234*/ 	.byte	0x04, 0x11
        /*0236*/ 	.short	(.L_114 - .L_113)
	.align		4
.L_113:
        /*0238*/ 	.word	index@(_ZN7cutlass13device_kernelIN5flash11enable_sm90INS1_16FlashAttnBwdSm90INS1_25CollectiveMainloopBwdSm90ILi2ELi2ELi2EN4cute5tupleIJNS5_1CILi1EEES8_S8_EEENS6_IJNS7_ILi128EEESA_NS7_ILi64EEEEEENS_10bfloat16_tEfNS_4arch4Sm90ELb0ELb0ELb1ELb1ELb1ELb1ELb0ELb0ELi2ELi1ELi2ELi2ELb0EEENS1_24CollectiveEpilogueBwdGQAISC_fSF_Li256ELb1ELb1EEENS1_19SingleTileSchedulerILb1ELb0ELb0ELi128EEEEEEEEEvNT_6ParamsE)
        /*023c*/ 	.word	0x00000048


	//----- nvinfo : EIATTR_REGCOUNT
	.align		4
.L_114:
        /*0240*/ 	.byte	0x04, 0x2f
        /*0242*/ 	.short	(.L_116 - .L_115)
	.align		4
.L_115:
        /*0244*/ 	.word	index@(_ZN7cutlass13device_kernelIN5flash11enable_sm90INS1_16FlashAttnBwdSm90INS1_25CollectiveMainloopBwdSm90ILi2ELi2ELi2EN4cute5tupleIJNS5_1CILi1EEES8_S8_EEENS6_IJNS7_ILi128EEESA_NS7_ILi64EEEEEENS_10bfloat16_tEfNS_4arch4Sm90ELb0ELb0ELb1ELb1ELb0ELb1ELb0ELb0ELi2ELi1ELi2ELi2ELb0EEENS1_24CollectiveEpilogueBwdGQAISC_fSF_Li256ELb1ELb0EEENS1_19SingleTileSchedulerILb1ELb0ELb0ELi128EEEEEEEEEvNT_6ParamsE)
        /*0248*/ 	.word	0x000000a8


	//----- nvinfo : EIATTR_FRAME_SIZE
	.align		4
.L_116:
        /*024c*/ 	.byte	0x04, 0x11
        /*024e*/ 	.short	(.L_118 - .L_117)
	.align		4
.L_117:
        /*0250*/ 	.word	index@(_ZN7cutlass13device_kernelIN5flash11enable_sm90INS1_16FlashAttnBwdSm90INS1_25CollectiveMainloopBwdSm90ILi2ELi2ELi2EN4cute5tupleIJNS5_1CILi1EEES8_S8_EEENS6_IJNS7_ILi128EEESA_NS7_ILi64EEEEEENS_10bfloat16_tEfNS_4arch4Sm90ELb0ELb0ELb1ELb1ELb0ELb1ELb0ELb0ELi2ELi1ELi2ELi2ELb0EEENS1_24CollectiveEpilogueBwdGQAISC_fSF_Li256ELb1ELb0EEENS1_19SingleTileSchedulerILb1ELb0ELb0ELi128EEEEEEEEEvNT_6ParamsE)
        /*0254*/ 	.word	0x00000050


	//----- nvinfo : EIATTR_REGCOUNT
	.align		4
.L_118:
        /*0258*/ 	.byte	0x04, 0x2f
        /*025a*/ 	.short	(.L_120 - .L_119)
	.align		4
.L_119:
        /*025c*/ 	.word	index@(_ZN7cutlass13device_kernelIN5flash11enable_sm90INS1_16FlashAttnBwdSm90INS1_25CollectiveMainloopBwdSm90ILi2ELi2ELi2EN4cute5tupleIJNS5_1CILi1EEES8_S8_EEENS6_IJNS7_ILi128EEESA_NS7_ILi64EEEEEENS_10bfloat16_tEfNS_4arch4Sm90ELb0ELb0ELb1ELb1ELb1ELb1ELb0ELb0ELi2ELi1ELi2ELi2ELb0EEENS1_21CollectiveEpilogueBwdISC_SD_SF_Li256ELb1ELb0ELi1EEENS1_19SingleTileSchedulerILb1ELb0ELb0ELi128EEEEEEEEEvNT_6ParamsE)
        /*0260*/ 	.word	0x000000a8


	//----- nvinfo : EIATTR_FRAME_SIZE
	.align		4
.L_120:
        /*0264*/ 	.byte	0x04, 0x11
        /*0266*/ 	.short	(.L_122 - .L_121)
	.align		4
.L_121:
        /*0268*/ 	.word	index@(_ZN7cutlass13device_kernelIN5flash11enable_sm90INS1_16FlashAttnBwdSm90INS1_25CollectiveMainloopBwdSm90ILi2ELi2ELi2EN4cute5tupleIJNS5_1CILi1EEES8_S8_EEENS6_IJNS7_ILi128EEESA_NS7_ILi64EEEEEENS_10bfloat16_tEfNS_4arch4Sm90ELb0ELb0ELb1ELb1ELb1ELb1ELb0ELb0ELi2ELi1ELi2ELi2ELb0EEENS1_21CollectiveEpilogueBwdISC_SD_SF_Li256ELb1ELb0ELi1EEENS1_19SingleTileSchedulerILb1ELb0ELb0ELi128EEEEEEEEEvNT_6ParamsE)
        /*026c*/ 	.word	0x00000048


	//----- nvinfo : EIATTR_REGCOUNT
	.align		4
.L_122:
        /*0270*/ 	.byte	0x04, 0x2f
        /*0272*/ 	.short	(.L_124 - .L_123)
	.align		4
.L_123:
        /*0274*/ 	.word	index@(_ZN7cutlass13device_kernelIN5flash11enable_sm90INS1_16FlashAttnBwdSm90INS1_25CollectiveMainloopBwdSm90ILi2ELi2ELi2EN4cute5tupleIJNS5_1CILi1EEES8_S8_EEENS6_IJNS7_ILi128EEESA_NS7_ILi64EEEEEENS_10bfloat16_tEfNS_4arch4Sm90ELb0ELb0ELb1ELb1ELb0ELb1ELb0ELb0ELi2ELi1ELi2ELi2ELb0EEENS1_21CollectiveEpilogueBwdISC_SD_SF_Li256ELb1ELb0ELi1EEENS1_19SingleTileSchedulerILb1ELb0ELb0ELi128EEEEEEEEEvNT_6ParamsE)
        /*0278*/ 	.word	0x000000a8


	//----- nvinfo : EIATTR_FRAME_SIZE
	.align		4
.L_124:
        /*027c*/ 	.byte	0x04, 0x11
        /*027e*/ 	.short	(.L_126 - .L_125)
	.align		4
.L_125:
        /*0280*/ 	.word	index@(_ZN7cutlass13device_kernelIN5flash11enable_sm90INS1_16FlashAttnBwdSm90INS1_25CollectiveMainloopBwdSm90ILi2ELi2ELi2EN4cute5tupleIJNS5_1CILi1EEES8_S8_EEENS6_IJNS7_ILi128EEESA_NS7_ILi64EEEEEENS_10bfloat16_tEfNS_4arch4Sm90ELb0ELb0ELb1ELb1ELb0ELb1ELb0ELb0ELi2ELi1ELi2ELi2ELb0EEENS1_21CollectiveEpilogueBwdISC_SD_SF_Li256ELb1ELb0ELi1EEENS1_19SingleTileSchedulerILb1ELb0ELb0ELi128EEEEEEEEEvNT_6ParamsE)
        /*0284*/ 	.word	0x00000050


	//----- nvinfo : EIATTR_REGCOUNT
	.align		4
.L_126:
        /*0288*/ 	.byte	0x04, 0x2f
        /*028a*/ 	.short	(.L_128 - .L_127)
	.align		4
.L_127:
        /*028c*/ 	.word	index@(_ZN7cutlass13device_kernelIN5flash11enable_sm90INS1_16FlashAttnBwdSm90INS1_25CollectiveMainloopBwdSm90ILi2ELi2ELi2EN4cute5tupleIJNS5_1CILi1EEES8_S8_EEENS6_IJNS7_ILi128EEESA_NS7_ILi64EEEEEENS_10bfloat16_tEfNS_4arch4Sm90ELb0ELb0ELb1ELb0ELb1ELb1ELb0ELb0ELi2ELi1ELi2ELi2ELb0EEENS1_24CollectiveEpilogueBwdGQAISC_fSF_Li256ELb0ELb1EEENS1_19SingleTileSchedulerILb0ELb0ELb0ELi128EEEEEEEEEvNT_6ParamsE)
        /*0290*/ 	.word	0x000000a8


	//----- nvinfo : EIATTR_FRAME_SIZE
	.align		4
.L_128:
        /*0294*/ 	.byte	0x04, 0x11
        /*0296*/ 	.short	(.L_130 - .L_129)
	.align		4
.L_129:
        /*0298*/ 	.word	index@(_ZN7cutlass13device_kernelIN5flash11enable_sm90INS1_16FlashAttnBwdSm90INS1_25CollectiveMainloopBwdSm90ILi2ELi2ELi2EN4cute5tupleIJNS5_1CILi1EEES8_S8_EEENS6_IJNS7_ILi128EEESA_NS7_ILi64EEEEEENS_10bfloat16_tEfNS_4arch4Sm90ELb0ELb0ELb1ELb0ELb1ELb1ELb0ELb0ELi2ELi1ELi2ELi2ELb0EEENS1_24CollectiveEpilogueBwdGQAISC_fSF_Li256ELb0ELb1EEENS1_19SingleTileSchedulerILb0ELb0ELb0ELi128EEEEEEEEEvNT_6ParamsE)
        /*029c*/ 	.word	0x000000b8


	//----- nvinfo : EIATTR_REGCOUNT
	.align		4
.L_130:
        /*02a0*/ 	.byte	0x04, 0x2f
        /*02a2*/ 	.short	(.L_132 - .L_131)
	.align		4
.L_131:
        /*02a4*/ 	.word	index@(_ZN7cutlass13device_kernelIN5flash11enable_sm90INS1_16FlashAttnBwdSm90INS1_25CollectiveMainloopBwdSm90ILi2ELi2ELi2EN4cute5tupleIJNS5_1CILi1EEES8_S8_EEENS6_IJNS7_ILi128EEESA_NS7_ILi64EEEEEENS_10bfloat16_tEfNS_4arch4Sm90ELb0ELb0ELb1ELb0ELb0ELb1ELb0ELb0ELi2ELi1ELi2ELi2ELb0EEENS1_24CollectiveEpilogueBwdGQAISC_fSF_Li256ELb0ELb0EEENS1_19SingleTileSchedulerILb0ELb0ELb0ELi128EEEEEEEEEvNT_6ParamsE)
        /*02a8*/ 	.word	0x000000a8


	//----- nvinfo : EIATTR_FRAME_SIZE
	.align		4
.L_132:
        /*02ac*/ 	.byte	0x04, 0x11
        /*02ae*/ 	.short	(.L_134 - .L_133)
	.align		4
.L_133:
        /*02b0*/ 	.word	index@(_ZN7cutlass13device_kernelIN5flash11enable_sm90INS1_16FlashAttnBwdSm90INS1_25CollectiveMainloopBwdSm90ILi2ELi2ELi2EN4cute5tupleIJNS5_1CILi1EEES8_S8_EEENS6_IJNS7_ILi128EEESA_NS7_ILi64EEEEEENS_10bfloat16_tEfNS_4arch4Sm90ELb0ELb0ELb1ELb0ELb0ELb1ELb0ELb0ELi2ELi1ELi2ELi2ELb0EEENS1_24CollectiveEpilogueBwdGQAISC_fSF_Li256ELb0ELb0EEENS1_19SingleTileSchedulerILb0ELb0ELb0ELi128EEEEEEEEEvNT_6ParamsE)
        /*02b4*/ 	.word	0x000000b8


	//----- nvinfo : EIATTR_REGCOUNT
	.align		4
.L_134:
        /*02b8*/ 	.byte	0x04, 0x2f
        /*02ba*/ 	.short	(.L_136 - .L_135)
	.align		4
.L_135:
        /*02bc*/ 	.word	index@(_ZN7cutlass13device_kernelIN5flash11enable_sm90INS1_16FlashAttnBwdSm90INS1_25CollectiveMainloopBwdSm90ILi2ELi2ELi2EN4cute5tupleIJNS5_1CILi1EEES8_S8_EEENS6_IJNS7_ILi128EEESA_NS7_ILi64EEEEEENS_10bfloat16_tEfNS_4arch4Sm90ELb0ELb0ELb1ELb0ELb1ELb1ELb0ELb0ELi2ELi1ELi2ELi2ELb0EEENS1_21CollectiveEpilogueBwdISC_SD_SF_Li256ELb0ELb0ELi1EEENS1_19SingleTileSchedulerILb0ELb0ELb0ELi128EEEEEEEEEvNT_6ParamsE)
        /*02c0*/ 	.word	0x000000a8


	//----- nvinfo : EIATTR_FRAME_SIZE
	.align		4
.L_136:
        /*02c4*/ 	.byte	0x04, 0x11
        /*02c6*/ 	.short	(.L_138 - .L_137)
	.align		4
.L_137:
        /*02c8*/ 	.word	index@(_ZN7cutlass13device_kernelIN5flash11enable_sm90INS1_16FlashAttnBwdSm90INS1_25CollectiveMainloopBwdSm90ILi2ELi2ELi2EN4cute5tupleIJNS5_1CILi1EEES8_S8_EEENS6_IJNS7_ILi128EEESA_NS7_ILi64EEEEEENS_10bfloat16_tEfNS_4arch4Sm90ELb0ELb0ELb1ELb0ELb1ELb1ELb0ELb0ELi2ELi1ELi2ELi2ELb0EEENS1_21CollectiveEpilogueBwdISC_SD_SF_Li256ELb0ELb0ELi1EEENS1_19SingleTileSchedulerILb0ELb0ELb0ELi128EEEEEEEEEvNT_6ParamsE)
        /*02cc*/ 	.word	0x000000b8


	//----- nvinfo : EIATTR_REGCOUNT
	.align		4
.L_138:
        /*02d0*/ 	.byte	0x04, 0x2f
        /*02d2*/ 	.short	(.L_140 - .L_139)
	.align		4
.L_139:
        /*02d4*/ 	.word	index@(_ZN7cutlass13device_kernelIN5flash11enable_sm90INS1_16FlashAttnBwdSm90INS1_25CollectiveMainloopBwdSm90ILi2ELi2ELi2EN4cute5tupleIJNS5_1CILi1EEES8_S8_EEENS6_IJNS7_ILi128EEESA_NS7_ILi64EEEEEENS_10bfloat16_tEfNS_4arch4Sm90ELb0ELb0ELb1ELb0ELb0ELb1ELb0ELb0ELi2ELi1ELi2ELi2ELb0EEENS1_21CollectiveEpilogueBwdISC_SD_SF_Li256ELb0ELb0ELi1EEENS1_19SingleTileSchedulerILb0ELb0ELb0ELi128EEEEEEEEEvNT_6ParamsE)
        /*02d8*/ 	.word	0x000000a8


	//----- nvinfo : EIATTR_FRAME_SIZE
	.align		4
.L_140:
        /*02dc*/ 	.byte	0x04, 0x11
        /*02de*/ 	.short	(.L_142 - .L_141)
	.align		4
.L_141:
        /*02e0*/ 	.word	index@(_ZN7cutlass13device_kernelIN5flash11enable_sm90INS1_16FlashAttnBwdSm90INS1_25CollectiveMainloopBwdSm90ILi2ELi2ELi2EN4cute5tupleIJNS5_1CILi1EEES8_S8_EEENS6_IJNS7_ILi128EEESA_NS7_ILi64EEEEEENS_10bfloat16_tEfNS_4arch4Sm90ELb0ELb0ELb1ELb0ELb0ELb1ELb0ELb0ELi2ELi1ELi2ELi2ELb0EEENS1_21CollectiveEpilogueBwdISC_SD_SF_Li256ELb0ELb0ELi1EEENS1_19SingleTileSchedulerILb0ELb0ELb0ELi128EEEEEEEEEvNT_6ParamsE)
        /*02e4*/ 	.word	0x000000b8


	//----- nvinfo : EIATTR_MIN_STACK_SIZE
	.align		4
.L_142:
        /*02e8*/ 	.byte	0x04, 0x12
        /*02ea*/ 	.short	(.L_144 - .L_143)
	.align		4
.L_143:
        /*02ec*/ 	.word	index@(_ZN7cutlass13device_kernelIN5flash11enable_sm90INS1_16FlashAttnBwdSm90INS1_25CollectiveMainloopBwdSm90ILi2ELi2ELi2EN4cute5tupleIJNS5_1CILi1EEES8_S8_EEENS6_IJNS7_ILi128EEESA_NS7_ILi64EEEEEENS_10bfloat16_tEfNS_4arch4Sm90ELb0ELb0ELb1ELb0ELb0ELb1ELb0ELb0ELi2ELi1ELi2ELi2ELb0EEENS1_21CollectiveEpilogueBwdISC_SD_SF_Li256ELb0ELb0ELi1EEENS1_19SingleTileSchedulerILb0ELb0ELb0ELi128EEEEEEEEEvNT_6ParamsE)
        /*02f0*/ 	.word	0x000000b8


	//----- nvinfo : EIATTR_MIN_STACK_SIZE
	.align		4
.L_144:
        /*02f4*/ 	.byte	0x04, 0x12
        /*02f6*/ 	.short	(.L_146 - .L_145)
	.align		4
.L_145:
        /*02f8*/ 	.word	index@(_ZN7cutlass13device_kernelIN5flash11enable_sm90INS1_16FlashAttnBwdSm90INS1_25CollectiveMainloopBwdSm90ILi2ELi2ELi2EN4cute5tupleIJNS5_1CILi1EEES8_S8_EEENS6_IJNS7_ILi128EEESA_NS7_ILi64EEEEEENS_10bfloat16_tEfNS_4arch4Sm90ELb0ELb0ELb1ELb0ELb1ELb1ELb0ELb0ELi2ELi1ELi2ELi2ELb0EEENS1_21CollectiveEpilogueBwdISC_SD_SF_Li256ELb0ELb0ELi1EEENS1_19SingleTileSchedulerILb0ELb0ELb0ELi128EEEEEEEEEvNT_6ParamsE)
        /*02fc*/ 	.word	0x000000b8


	//----- nvinfo : EIATTR_MIN_STACK_SIZE
	.align		4
.L_146:
        /*0300*/ 	.byte	0x04, 0x12
        /*0302*/ 	.short	(.L_148 - .L_147)
	.align		4
.L_147:
        /*0304*/ 	.word	index@(_ZN7cutlass13device_kernelIN5flash11enable_sm90INS1_16FlashAttnBwdSm90INS1_25CollectiveMainloopBwdSm90ILi2ELi2ELi2EN4cute5tupleIJNS5_1CILi1EEES8_S8_EEENS6_IJNS7_ILi128EEESA_NS7_ILi64EEEEEENS_10bfloat16_tEfNS_4arch4Sm90ELb0ELb0ELb1ELb0ELb0ELb1ELb0ELb0ELi2ELi1ELi2ELi2ELb0EEENS1_24CollectiveEpilogueBwdGQAISC_fSF_Li256ELb0ELb0EEENS1_19SingleTileSchedulerILb0ELb0ELb0ELi128EEEEEEEEEvNT_6ParamsE)
        /*0308*/ 	.word	0x000000b8


	//----- nvinfo : EIATTR_MIN_STACK_SIZE
	.align		4
.L_148:
        /*030c*/ 	.byte	0x04, 0x12
        /*030e*/ 	.short	(.L_150 - .L_149)
	.align		4
.L_149:
        /*0310*/ 	.word	index@(_ZN7cutlass13device_kernelIN5flash11enable_sm90INS1_16FlashAttnBwdSm90INS1_25CollectiveMainloopBwdSm90ILi2ELi2ELi2EN4cute5tupleIJNS5_1CILi1EEES8_S8_EEENS6_IJNS7_ILi128EEESA_NS7_ILi64EEEEEENS_10bfloat16_tEfNS_4arch4Sm90ELb0ELb0ELb1ELb0ELb1ELb1ELb0ELb0ELi2ELi1ELi2ELi2ELb0EEENS1_24CollectiveEpilogueBwdGQAISC_fSF_Li256ELb0ELb1EEENS1_19SingleTileSchedulerILb0ELb0ELb0ELi128EEEEEEEEEvNT_6ParamsE)
        /*0314*/ 	.word	0x000000b8


	//----- nvinfo : EIATTR_MIN_STACK_SIZE
	.align		4
.L_150:
        /*0318*/ 	.byte	0x04, 0x12
        /*031a*/ 	.short	(.L_152 - .L_151)
	.align		4
.L_151:
        /*031c*/ 	.word	index@(_ZN7cutlass13device_kernelIN5flash11enable_sm90INS1_16FlashAttnBwdSm90INS1_25CollectiveMainloopBwdSm90ILi2ELi2ELi2EN4cute5tupleIJNS5_1CILi1EEES8_S8_EEENS6_IJNS7_ILi128EEESA_NS7_ILi64EEEEEENS_10bfloat16_tEfNS_4arch4Sm90ELb0ELb0ELb1ELb1ELb0ELb1ELb0ELb0ELi2ELi1ELi2ELi2ELb0EEENS1_21CollectiveEpilogueBwdISC_SD_SF_Li256ELb1ELb0ELi1EEENS1_19SingleTileSchedulerILb1ELb0ELb0ELi128EEEEEEEEEvNT_6ParamsE)
        /*0320*/ 	.word	0x00000050


	//----- nvinfo : EIATTR_MIN_STACK_SIZE
	.align		4
.L_152:
        /*0324*/ 	.byte	0x04, 0x12
        /*0326*/ 	.short	(.L_154 - .L_153)
	.align		4
.L_153:
        /*0328*/ 	.word	index@(_ZN7cutlass13device_kernelIN5flash11enable_sm90INS1_16FlashAttnBwdSm90INS1_25CollectiveMainloopBwdSm90ILi2ELi2ELi2EN4cute5tupleIJNS5_1CILi1EEES8_S8_EEENS6_IJNS7_ILi128EEESA_NS7_ILi64EEEEEENS_10bfloat16_tEfNS_4arch4Sm90ELb0ELb0ELb1ELb1ELb1ELb1ELb0ELb0ELi2ELi1ELi2ELi2ELb0EEENS1_21CollectiveEpilogueBwdISC_SD_SF_Li256ELb1ELb0ELi1EEENS1_19SingleTileSchedulerILb1ELb0ELb0ELi128EEEEEEEEEvNT_6ParamsE)
        /*032c*/ 	.word	0x00000048


	//----- nvinfo : EIATTR_MIN_STACK_SIZE
	.align		4
.L_154:
        /*0330*/ 	.byte	0x04, 0x12
        /*0332*/ 	.short	(.L_156 - .L_155)
	.align		4
.L_155:
        /*0334*/ 	.word	index@(_ZN7cutlass13device_kernelIN5flash11enable_sm90INS1_16FlashAttnBwdSm90INS1_25CollectiveMainloopBwdSm90ILi2ELi2ELi2EN4cute5tupleIJNS5_1CILi1EEES8_S8_EEENS6_IJNS7_ILi128EEESA_NS7_ILi64EEEEEENS_10bfloat16_tEfNS_4arch4Sm90ELb0ELb0ELb1ELb1ELb0ELb1ELb0ELb0ELi2ELi1ELi2ELi2ELb0EEENS1_24CollectiveEpilogueBwdGQAISC_fSF_Li256ELb1ELb0EEENS1_19SingleTileSchedulerILb1ELb0ELb0ELi128EEEEEEEEEvNT_6ParamsE)
        /*0338*/ 	.word	0x00000050


	//----- nvinfo : EIATTR_MIN_STACK_SIZE
	.align		4
.L_156:
        /*033c*/ 	.byte	0x04, 0x12
        /*033e*/ 	.short	(.L_158 - .L_157)
	.align		4
.L_157:
        /*0340*/ 	.word	index@(_ZN7cutlass13device_kernelIN5flash11enable_sm90INS1_16FlashAttnBwdSm90INS1_25CollectiveMainloopBwdSm90ILi2ELi2ELi2EN4cute5tupleIJNS5_1CILi1EEES8_S8_EEENS6_IJNS7_ILi128EEESA_NS7_ILi64EEEEEENS_10bfloat16_tEfNS_4arch4Sm90ELb0ELb0ELb1ELb1ELb1ELb1ELb0ELb0ELi2ELi1ELi2ELi2ELb0EEENS1_24CollectiveEpilogueBwdGQAISC_fSF_Li256ELb1ELb1EEENS1_19SingleTileSchedulerILb1ELb0ELb0ELi128EEEEEEEEEvNT_6ParamsE)
        /*0344*/ 	.word	0x00000048


	//----- nvinfo : EIATTR_MIN_STACK_SIZE
	.align		4
.L_158:
        /*0348*/ 	.byte	0x04, 0x12
        /*034a*/ 	.short	(.L_160 - .L_159)
	.align		4
.L_159:
        /*034c*/ 	.word	index@(_ZN7cutlass13device_kernelIN5flash11enable_sm90INS1_16FlashAttnBwdSm90INS1_25CollectiveMainloopBwdSm90ILi2ELi2ELi2EN4cute5tupleIJNS5_1CILi1EEES8_S8_EEENS6_IJNS7_ILi128EEESA_NS7_ILi64EEEEEENS_10bfloat16_tEfNS_4arch4Sm90ELb0ELb1ELb1ELb0ELb0ELb1ELb0ELb0ELi2ELi1ELi2ELi2ELb0EEENS1_21CollectiveEpilogueBwdISC_SD_SF_Li256ELb0ELb0ELi1EEENS1_19SingleTileSchedulerILb0ELb0ELb0ELi128EEEEEEEEEvNT_6ParamsE)
        /*0350*/ 	.word	0x00000148


	//----- nvinfo : EIATTR_MIN_STACK_SIZE
	.align		4
.L_160:
        /*0354*/ 	.byte	0x04, 0x12
        /*0356*/ 	.short	(.L_162 - .L_161)
	.align		4
.L_161:
        /*0358*/ 	.word	index@(_ZN7cutlass13device_kernelIN5flash11enable_sm90INS1_16FlashAttnBwdSm90INS1_25CollectiveMainloopBwdSm90ILi2ELi2ELi2EN4cute5tupleIJNS5_1CILi1EEES8_S8_EEENS6_IJNS7_ILi128EEESA_NS7_ILi64EEEEEENS_10bfloat16_tEfNS_4arch4Sm90ELb0ELb1ELb1ELb0ELb1ELb1ELb0ELb0ELi2ELi1ELi2ELi2ELb0EEENS1_21CollectiveEpilogueBwdISC_SD_SF_Li256ELb0ELb0ELi1EEENS1_19SingleTileSchedulerILb0ELb0ELb0ELi128EEEEEEEEEvNT_6ParamsE)
        /*035c*/ 	.word	0x00000128


	//----- nvinfo : EIATTR_MIN_STACK_SIZE
	.align		4
.L_162:
        /*0360*/ 	.byte	0x04, 0x12
        /*0362*/ 	.short	(.L_164 - .L_163)
	.align		4
.L_163:
        /*0364*/ 	.word	index@(_ZN7cutlass13device_kernelIN5flash11enable_sm90INS1_16FlashAttnBwdSm90INS1_25CollectiveMainloopBwdSm90ILi2ELi2ELi2EN4cute5tupleIJNS5_1CILi1EEES8_S8_EEENS6_IJNS7_ILi128EEESA_NS7_ILi64EEEEEENS_10bfloat16_tEfNS_4arch4Sm90ELb0ELb1ELb1ELb0ELb0ELb1ELb0ELb0ELi2ELi1ELi2ELi2ELb0EEENS1_24CollectiveEpilogueBwdGQAISC_fSF_Li256ELb0ELb0EEENS1_19SingleTileSchedulerILb0ELb0ELb0ELi128EEEEEEEEEvNT_6ParamsE)
        /*0368*/ 	.word	0x00000148


	//----- nvinfo : EIATTR_MIN_STACK_SIZE
	.align		4
.L_164:
        /*036c*/ 	.byte	0x04, 0x12
        /*036e*/ 	.short	(.L_166 - .L_165)
	.align		4
.L_165:
        /*0370*/ 	.word	index@(_ZN7cutlass13device_kernelIN5flash11enable_sm90INS1_16FlashAttnBwdSm90INS1_25CollectiveMainloopBwdSm90ILi2ELi2ELi2EN4cute5tupleIJNS5_1CILi1EEES8_S8_EEENS6_IJNS7_ILi128EEESA_NS7_ILi64EEEEEENS_10bfloat16_tEfNS_4arch4Sm90ELb0ELb1ELb1ELb0ELb1ELb1ELb0ELb0ELi2ELi1ELi2ELi2ELb0EEENS1_24CollectiveEpilogueBwdGQAISC_fSF_Li256ELb0ELb1EEENS1_19SingleTileSchedulerILb0ELb0ELb0ELi128EEEEEEEEEvNT_6ParamsE)
        /*0374*/ 	.word	0x00000128


	//----- nvinfo : EIATTR_MIN_STACK_SIZE
	.align		4
.L_166:
        /*0378*/ 	.byte	0x04, 0x12
        /*037a*/ 	.short	(.L_168 - .L_167)
	.align		4
.L_167:
        /*037c*/ 	.word	index@(_ZN7cutlass13device_kernelIN5flash22FlashAttnBwdPreprocessIN4cute5tupleIJNS3_1CILi128EEENS5_ILi64EEEEEENS_10bfloat16_tEfNS_4arch4Sm90ELb1ELb0EEEEEvNT_6ParamsE)
        /*0380*/ 	.word	0x00000000


	//----- nvinfo : EIATTR_MIN_STACK_SIZE
	.align		4
.L_168:
        /*0384*/ 	.byte	0x04, 0x12
        /*0386*/ 	.short	(.L_170 - .L_169)
	.align		4
.L_169:
        /*0388*/ 	.word	index@(_ZN7cutlass13device_kernelIN5flash11enable_sm90INS1_16FlashAttnBwdSm90INS1_25CollectiveMainloopBwdSm90ILi2ELi2ELi2EN4cute5tupleIJNS5_1CILi1EEES8_S8_EEENS6_IJNS7_ILi128EEESA_NS7_ILi64EEEEEENS_10bfloat16_tEfNS_4arch4Sm90ELb0ELb1ELb1ELb1ELb0ELb1ELb0ELb0ELi2ELi1ELi2ELi2ELb0EEENS1_21CollectiveEpilogueBwdISC_SD_SF_Li256ELb1ELb0ELi1EEENS1_19SingleTileSchedulerILb1ELb0ELb0ELi128EEEEEEEEEvNT_6ParamsE)
        /*038c*/ 	.word	0x00000140


	//----- nvinfo : EIATTR_MIN_STACK_SIZE
	.align		4
.L_170:
        /*0390*/ 	.byte	0x04, 0x12
        /*0392*/ 	.short	(.L_172 - .L_171)
	.align		4
.L_171:
        /*0394*/ 	.word	index@(_ZN7cutlass13device_kernelIN5flash11enable_sm90INS1_16FlashAttnBwdSm90INS1_25CollectiveMainloopBwdSm90ILi2ELi2ELi2EN4cute5tupleIJNS5_1CILi1EEES8_S8_EEENS6_IJNS7_ILi128EEESA_NS7_ILi64EEEEEENS_10bfloat16_tEfNS_4arch4Sm90ELb0ELb1ELb1ELb1ELb1ELb1ELb0ELb0ELi2ELi1ELi2ELi2ELb0EEENS1_21CollectiveEpilogueBwdISC_SD_SF_Li256ELb1ELb0ELi1EEENS1_19SingleTileSchedulerILb1ELb0ELb0ELi128EEEEEEEEEvNT_6ParamsE)
        /*0398*/ 	.word	0x00000128


	//----- nvinfo : EIATTR_MIN_STACK_SIZE
	.align		4
.L_172:
        /*039c*/ 	.byte	0x04, 0x12
        /*039e*/ 	.short	(.L_174 - .L_173)
	.align		4
.L_173:
        /*03a0*/ 	.word	index@(_ZN7cutlass13device_kernelIN5flash11enable_sm90INS1_16FlashAttnBwdSm90INS1_25CollectiveMainloopBwdSm90ILi2ELi2ELi2EN4cute5tupleIJNS5_1CILi1EEES8_S8_EEENS6_IJNS7_ILi128EEESA_NS7_ILi64EEEEEENS_10bfloat16_tEfNS_4arch4Sm90ELb0ELb1ELb1ELb1ELb0ELb1ELb0ELb0ELi2ELi1ELi2ELi2ELb0EEENS1_24CollectiveEpilogueBwdGQAISC_fSF_Li256ELb1ELb0EEENS1_19SingleTileSchedulerILb1ELb0ELb0ELi128EEEEEEEEEvNT_6ParamsE)
        /*03a4*/ 	.word	0x00000140


	//----- nvinfo : EIATTR_MIN_STACK_SIZE
	.align		4
.L_174:
        /*03a8*/ 	.byte	0x04, 0x12
        /*03aa*/ 	.short	(.L_176 - .L_175)
	.align		4
.L_175:
        /*03ac*/ 	.word	index@(_ZN7cutlass13device_kernelIN5flash32FlashAttnBwdPostprocessConvertdQIN4cute5tupleIJNS3_1CILi128EEENS5_ILi64EEEEEENS_10bfloat16_tEfNS_4arch4Sm90ELi256ENS3_8TiledMMAINS3_8MMA_AtomIJNS3_4SM904GMMA27MMA_64x64x16_F32BF16BF16_SSILNSF_5MajorE0ELSH_1ELNSF_7ScaleInE1ELSI_1EEEEEENS3_6LayoutINS4_IJNS5_ILi2EEENS5_ILi1EEESN_EEENS4_IJSN_NS5_ILi0EEESP_EEEEENS4_IJNS3_10UnderscoreESS_SS_EEEEELb0EEEEEvNT_6ParamsE)
        /*03b0*/ 	.word	0x00000000


	//----- nvinfo : EIATTR_MIN_STACK_SIZE
	.align		4
.L_176:
        /*03b4*/ 	.byte	0x04, 0x12
        /*03b6*/ 	.short	(.L_178 - .L_177)
	.align		4
.L_177:
        /*03b8*/ 	.word	index@(_ZN7cutlass13device_kernelIN5flash11enable_sm90INS1_16FlashAttnBwdSm90INS1_25CollectiveMainloopBwdSm90ILi2ELi2ELi2EN4cute5tupleIJNS5_1CILi1EEES8_S8_EEENS6_IJNS7_ILi128EEESA_NS7_ILi64EEEEEENS_10bfloat16_tEfNS_4arch4Sm90ELb0ELb1ELb1ELb1ELb1ELb1ELb0ELb0ELi2ELi1ELi2ELi2ELb0EEENS1_24CollectiveEpilogueBwdGQAISC_fSF_Li256ELb1ELb1EEENS1_19SingleTileSchedulerILb1ELb0ELb0ELi128EEEEEEEEEvNT_6ParamsE)
        /*03bc*/ 	.word	0x00000128


	//----- nvinfo : EIATTR_MIN_STACK_SIZE
	.align		4
.L_178:
        /*03c0*/ 	.byte	0x04, 0x12
        /*03c2*/ 	.short	(.L_180 - .L_179)
	.align		4
.L_179:
        /*03c4*/ 	.word	index@(_ZN7cutlass13device_kernelIN5flash22FlashAttnBwdPreprocessIN4cute5tupleIJNS3_1CILi128EEENS5_ILi64EEEEEENS_10bfloat16_tEfNS_4arch4Sm90ELb1ELb1EEEEEvNT_6ParamsE)
        /*03c8*/ 	.word	0x00000000


	//----- nvinfo : EIATTR_MIN_STACK_SIZE
	.align		4
.L_180:
        /*03cc*/ 	.byte	0x04, 0x12
        /*03ce*/ 	.short	(.L_182 - .L_181)
	.align		4
.L_181:
        /*03d0*/ 	.word	index@(_ZN7cutlass13device_kernelIN5flash11enable_sm90INS1_16FlashAttnBwdSm90INS1_25CollectiveMainloopBwdSm90ILi2ELi2ELi2EN4cute5tupleIJNS5_1CILi1EEES8_S8_EEENS6_IJNS7_ILi96EEENS7_ILi128EEENS7_ILi64EEEEEENS_10bfloat16_tEfNS_4arch4Sm90ELb1ELb0ELb1ELb0ELb0ELb1ELb0ELb1ELi2ELi1ELi2ELi2ELb0EEENS1_21CollectiveEpilogueBwdISD_SE_SG_Li256ELb0ELb0ELi1EEENS1_25SingleTileBwdLPTSchedulerILb0ELi128ELb0EEEEEEEEEvNT_6ParamsE)
        /*03d4*/ 	.word	0x00000040


	//----- nvinfo : EIATTR_MIN_STACK_SIZE
	.align		4
.L_182:
        /*03d8*/ 	.byte	0x04, 0x12
        /*03da*/ 	.short	(.L_184 - .L_183)
	.align		4
.L_183:
        /*03dc*/ 	.word	index@(_ZN7cutlass13device_kernelIN5flash11enable_sm90INS1_16FlashAttnBwdSm90INS1_25CollectiveMainloopBwdSm90ILi2ELi2ELi2EN4cute5tupleIJNS5_1CILi1EEES8_S8_EEENS6_IJNS7_ILi96EEENS7_ILi128EEENS7_ILi64EEEEEENS_10bfloat16_tEfNS_4arch4Sm90ELb1ELb0ELb1ELb0ELb1ELb1ELb0ELb1ELi2ELi1ELi2ELi2ELb0EEENS1_21CollectiveEpilogueBwdISD_SE_SG_Li256ELb0ELb0ELi1EEENS1_25SingleTileBwdLPTSchedulerILb0ELi128ELb1EEEEEEEEEvNT_6ParamsE)
        /*03e0*/ 	.word	0x00000040


	//----- nvinfo : EIATTR_MIN_STACK_SIZE
	.align		4
.L_184:
        /*03e4*/ 	.byte	0x04, 0x12
        /*03e6*/ 	.short	(.L_186 - .L_185)
	.align		4
.L_185:
        /*03e8*/ 	.word	index@(_ZN7cutlass13device_kernelIN5flash11enable_sm90INS1_16FlashAttnBwdSm90INS1_25CollectiveMainloopBwdSm90ILi2ELi2ELi2EN4cute5tupleIJNS5_1CILi1EEES8_S8_EEENS6_IJNS7_ILi96EEENS7_ILi128EEENS7_ILi64EEEEEENS_10bfloat16_tEfNS_4arch4Sm90ELb1ELb0ELb1ELb0ELb0ELb1ELb0ELb1ELi2ELi1ELi2ELi2ELb0EEENS1_24CollectiveEpilogueBwdGQAISD_fSG_Li256ELb0ELb0EEENS1_25SingleTileBwdLPTSchedulerILb0ELi128ELb0EEEEEEEEEvNT_6ParamsE)
        /*03ec*/ 	.word	0x00000050


	//----- nvinfo : EIATTR_MIN_STACK_SIZE
	.align		4
.L_186:
        /*03f0*/ 	.byte	0x04, 0x12
        /*03f2*/ 	.short	(.L_188 - .L_187)
	.align		4
.L_187:
        /*03f4*/ 	.word	index@(_ZN7cutlass13device_kernelIN5flash11enable_sm90INS1_16FlashAttnBwdSm90INS1_25CollectiveMainloopBwdSm90ILi2ELi2ELi2EN4cute5tupleIJNS5_1CILi1EEES8_S8_EEENS6_IJNS7_ILi96EEENS7_ILi128EEENS7_ILi64EEEEEENS_10bfloat16_tEfNS_4arch4Sm90ELb1ELb0ELb1ELb0ELb1ELb1ELb0ELb1ELi2ELi1ELi2ELi2ELb0EEENS1_24CollectiveEpilogueBwdGQAISD_fSG_Li256ELb0ELb1EEENS1_25SingleTileBwdLPTSchedulerILb0ELi128ELb1EEEEEEEEEvNT_6ParamsE)
        /*03f8*/ 	.word	0x00000048


	//----- nvinfo : EIATTR_MIN_STACK_SIZE
	.align		4
.L_188:
        /*03fc*/ 	.byte	0x04, 0x12
        /*03fe*/ 	.short	(.L_190 - .L_189)
	.align		4
.L_189:
        /*0400*/ 	.word	index@(_ZN7cutlass13device_kernelIN5flash22FlashAttnBwdPreprocessIN4cute5tupleIJNS3_1CILi96EEENS5_ILi64EEEEEENS_10bfloat16_tEfNS_4arch4Sm90ELb1ELb0EEEEEvNT_6ParamsE)
        /*0404*/ 	.word	0x00000000


	//----- nvinfo : EIATTR_MIN_STACK_SIZE
	.align		4
.L_190:
        /*0408*/ 	.byte	0x04, 0x12
        /*040a*/ 	.short	(.L_192 - .L_191)
	.align		4
.L_191:
        /*040c*/ 	.word	index@(_ZN7cutlass13device_kernelIN5flash11enable_sm90INS1_16FlashAttnBwdSm90INS1_25CollectiveMainloopBwdSm90ILi2ELi2ELi2EN4cute5tupleIJNS5_1CILi1EEES8_S8_EEENS6_IJNS7_ILi96EEENS7_ILi128EEENS7_ILi64EEEEEENS_10bfloat16_tEfNS_4arch4Sm90ELb1ELb0ELb1ELb1ELb0ELb1ELb0ELb1ELi2ELi1ELi2ELi2ELb0EEENS1_21CollectiveEpilogueBwdISD_SE_SG_Li256ELb1ELb0ELi1EEENS1_25SingleTileBwdLPTSchedulerILb1ELi128ELb0EEEEEEEEEvNT_6ParamsE)
        /*0410*/ 	.word	0x00000030


	//----- nvinfo : EIATTR_MIN_STACK_SIZE
	.align		4
.L_192:
        /*0414*/ 	.byte	0x04, 0x12
        /*0416*/ 	.short	(.L_194 - .L_193)
	.align		4
.L_193:
        /*0418*/ 	.word	index@(_ZN7cutlass13device_kernelIN5flash11enable_sm90INS1_16FlashAttnBwdSm90INS1_25CollectiveMainloopBwdSm90ILi2ELi2ELi2EN4cute5tupleIJNS5_1CILi1EEES8_S8_EEENS6_IJNS7_ILi96EEENS7_ILi128EEENS7_ILi64EEEEEENS_10bfloat16_tEfNS_4arch4Sm90ELb1ELb0ELb1ELb1ELb1ELb1ELb0ELb1ELi2ELi1ELi2ELi2ELb0EEENS1_21CollectiveEpilogueBwdISD_SE_SG_Li256ELb1ELb0ELi1EEENS1_25SingleTileBwdLPTSchedulerILb1ELi128ELb1EEEEEEEEEvNT_6ParamsE)
        /*041c*/ 	.word	0x00000030


	//----- nvinfo : EIATTR_MIN_STACK_SIZE
	.align		4
.L_194:
        /*0420*/ 	.byte	0x04, 0x12
        /*0422*/ 	.short	(.L_196 - .L_195)
	.align		4
.L_195:
        /*0424*/ 	.word	index@(_ZN7cutlass13device_kernelIN5flash11enable_sm90INS1_16FlashAttnBwdSm90INS1_25CollectiveMainloopBwdSm90ILi2ELi2ELi2EN4cute5tupleIJNS5_1CILi1EEES8_S8_EEENS6_IJNS7_ILi96EEENS7_ILi128EEENS7_ILi64EEEEEENS_10bfloat16_tEfNS_4arch4Sm90ELb1ELb0ELb1ELb1ELb0ELb1ELb0ELb1ELi2ELi1ELi2ELi2ELb0EEENS1_24CollectiveEpilogueBwdGQAISD_fSG_Li256ELb1ELb0EEENS1_25SingleTileBwdLPTSchedulerILb1ELi128ELb0EEEEEEEEEvNT_6ParamsE)
        /*0428*/ 	.word	0x00000050


	//----- nvinfo : EIATTR_MIN_STACK_SIZE
	.align		4
.L_196:
        /*042c*/ 	.byte	0x04, 0x12
        /*042e*/ 	.short	(.L_198 - .L_197)
	.align		4
.L_197:
        /*0430*/ 	.word	index@(_ZN7cutlass13device_kernelIN5flash32FlashAttnBwdPostprocessConvertdQIN4cute5tupleIJNS3_1CILi128EEENS5_ILi64EEEEEENS_10bfloat16_tEfNS_4arch4Sm90ELi256ENS3_8TiledMMAINS3_8MMA_AtomIJNS3_4SM904GMMA27MMA_64x64x16_F32BF16BF16_RSILNSF_5MajorE0ELSH_1ELNSF_7ScaleInE1ELSI_1EEEEEENS3_6LayoutINS4_IJNS5_ILi2EEENS5_ILi1EEESN_EEENS4_IJSN_NS5_ILi0EEESP_EEEEENS4_IJNS3_10UnderscoreESS_SS_EEEEELb0EEEEEvNT_6ParamsE)
        /*0434*/ 	.word	0x00000000


	//----- nvinfo : EIATTR_MIN_STACK_SIZE
	.align		4
.L_198:
        /*0438*/ 	.byte	0x04, 0x12
        /*043a*/ 	.short	(.L_200 - .L_199)
	.align		4
.L_199:
        /*043c*/ 	.word	index@(_ZN7cutlass13device_kernelIN5flash32FlashAttnBwdPostprocessConvertdQIN4cute5tupleIJNS3_1CILi96EEENS5_ILi64EEEEEENS_10bfloat16_tEfNS_4arch4Sm90ELi256ENS3_8TiledMMAINS3_8MMA_AtomIJNS3_4SM904GMMA27MMA_64x16x16_F32BF16BF16_SSILNSF_5MajorE1ELSH_0ELNSF_7ScaleInE1ELSI_1EEEEEENS3_6LayoutINS4_IJNS5_ILi1EEENS5_ILi2EEESM_EEENS4_IJNS5_ILi0EEESM_SP_EEEEENS4_IJNS3_10UnderscoreESS_SS_EEEEELb1EEEEEvNT_6ParamsE)
        /*0440*/ 	.word	0x00000000


	//----- nvinfo : EIATTR_MIN_STACK_SIZE
	.align		4
.L_200:
        /*0444*/ 	.byte	0x04, 0x12
        /*0446*/ 	.short	(.L_202 - .L_201)
	.align		4
.L_201:
        /*0448*/ 	.word	index@(_ZN7cutlass13device_kernelIN5flash11enable_sm90INS1_16FlashAttnBwdSm90INS1_25CollectiveMainloopBwdSm90ILi2ELi2ELi2EN4cute5tupleIJNS5_1CILi1EEES8_S8_EEENS6_IJNS7_ILi96EEENS7_ILi128EEENS7_ILi64EEEEEENS_10bfloat16_tEfNS_4arch4Sm90ELb1ELb0ELb1ELb1ELb1ELb1ELb0ELb1ELi2ELi1ELi2ELi2ELb0EEENS1_24CollectiveEpilogueBwdGQAISD_fSG_Li256ELb1ELb1EEENS1_25SingleTileBwdLPTSchedulerILb1ELi128ELb1EEEEEEEEEvNT_6ParamsE)
        /*044c*/ 	.word	0x00000030


	//----- nvinfo : EIATTR_MIN_STACK_SIZE
	.align		4
.L_202:
        /*0450*/ 	.byte	0x04, 0x12
        /*0452*/ 	.short	(.L_204 - .L_203)
	.align		4
.L_203:
        /*0454*/ 	.word	index@(_ZN7cutlass13device_kernelIN5flash22FlashAttnBwdPreprocessIN4cute5tupleIJNS3_1CILi96EEENS5_ILi64EEEEEENS_10bfloat16_tEfNS_4arch4Sm90ELb1ELb1EEEEEvNT_6ParamsE)
        /*0458*/ 	.word	0x00000000
.L_204:


//--------------------- .nv.compat                --------------------------
	.section	.nv.compat,"",@"SHT_CUDA_COMPAT_INFO"
	.align	4
        /*0000*/ 	.byte	0x02, 0x09, 0x01, 0x00, 0x02, 0x02, 0x04, 0x00, 0x02, 0x05, 0x05, 0x00, 0x03, 0x07, 0x01, 0x01
        /*0010*/ 	.byte	0x02, 0x03, 0x01, 0x00, 0x02, 0x06, 0x01, 0x00, 0x04, 0x0b, 0x08, 0x00, 0x00, 0x00, 0x00, 0x00
        /*0020*/ 	.byte	0x00, 0x00, 0x00, 0x00


//--------------------- .nv.info._ZN7cutlass13device_kernelIN5flash11enable_sm90INS1_16FlashAttnBwdSm90INS1_25CollectiveMainloopBwdSm90ILi2ELi2ELi2EN4cute5tupleIJNS5_1CILi1EEES8_S8_EEENS6_IJNS7_ILi128EEESA_NS7_ILi64EEEEEENS_10bfloat16_tEfNS_4arch4Sm90ELb0ELb0ELb1ELb0ELb0ELb1ELb0ELb0ELi2ELi1ELi2ELi2ELb0EEENS1_21CollectiveEpilogueBwdISC_SD_SF_Li256ELb0ELb0ELi1EEENS1_19SingleTileSchedulerILb0ELb0ELb0ELi128EEEEEEEEEvNT_6ParamsE --------------------------
	.section	.nv.info._ZN7cutlass13device_kernelIN5flash11enable_sm90INS1_16FlashAttnBwdSm90INS1_25CollectiveMainloopBwdSm90ILi2ELi2ELi2EN4cute5tupleIJNS5_1CILi1EEES8_S8_EEENS6_IJNS7_ILi128EEESA_NS7_ILi64EEEEEENS_10bfloat16_tEfNS_4arch4Sm90ELb0ELb0ELb1ELb0ELb0ELb1ELb0ELb0ELi2ELi1ELi2ELi2ELb0EEENS1_21CollectiveEpilogueBwdISC_SD_SF_Li256ELb0ELb0ELi1EEENS1_19SingleTileSchedulerILb0ELb0ELb0ELi128EEEEEEEEEvNT_6ParamsE,"",@"SHT_CUDA_INFO"
	.sectionflags	@""
	.align	4


	//----- nvinfo : EIATTR_CUDA_API_VERSION
	.align		4
        /*0000*/ 	.byte	0x04, 0x37
        /*0002*/ 	.short	(.L_206 - .L_205)
.L_205:
        /*0004*/ 	.word	0x00000082


	//----- nvinfo : EIATTR_KPARAM_INFO
	.align		4
.L_206:
        /*0008*/ 	.byte	0x04, 0x17
        /*000a*/ 	.short	(.L_208 - .L_207)
.L_207:
        /*000c*/ 	.word	0x00000000
        /*0010*/ 	.short	0x0000
        /*0012*/ 	.short	0x0070
        /*0014*/ 	.byte	0x00, 0xf0, 0x01, 0x24


	//----- nvinfo : EIATTR_SPARSE_MMA_MASK
	.align		4
.L_208:
        /*0018*/ 	.byte	0x03, 0x50
        /*001a*/ 	.short	0x0000


	//----- nvinfo : EIATTR_MAXREG_COUNT
	.align		4
        /*001c*/ 	.byte	0x03, 0x1b
        /*001e*/ 	.short	0x00a8


	//----- nvinfo : EIATTR_NUM_BARRIERS
	.align		4
        /*0020*/ 	.byte	0x02, 0x4c
        /*0022*/ 	.byte	0x10
	.zero		1


	//----- nvinfo : EIATTR_EXTERNS
	.align		4
        /*0024*/ 	.byte	0x04, 0x0f
        /*0026*/ 	.short	(.L_210 - .L_209)


	//   ....[0]....
	.align		4
.L_209:
        /*0028*/ 	.word	index@(__assertfail)


	//----- nvinfo : EIATTR_ANNOTATIONS
	.align		4
.L_210:
        /*002c*/ 	.byte	0x04, 0x55
        /*002e*/ 	.short	(.L_212 - .L_211)


	//   ....[0]....
.L_211:
        /*0030*/ 	.word	0x00000001
        /*0034*/ 	.byte	0x80, 0x10, 0x00, 0x00, 0x01, 0x00, 0x00, 0x00, 0x20, 0x14, 0x00, 0x00, 0x01, 0x00, 0x00, 0x00
        /* <DEDUP_REMOVED lines=44> */
        /*0304*/ 	.byte	0x80, 0x48, 0x00, 0x00, 0x01, 0x00, 0x00, 0x00, 0xb0, 0x5a, 0x00, 0x00


	//----- nvinfo : EIATTR_MERCURY_ISA_VERSION
	.align		4
.L_212:
        /*0310*/ 	.byte	0x03, 0x5f
        /*0312*/ 	.short	0x0101


	//----- nvinfo : EIATTR_INT_WARP_WIDE_INSTR_OFFSETS
	.align		4
        /*0314*/ 	.byte	0x04, 0x31
        /*0316*/ 	.short	(.L_214 - .L_213)


	//   ....[0]....
.L_213:
        /*0318*/ 	.word	0x000001e0


	//   ....[1]....
        /*031c*/ 	.word	0x000002a0


	//----- nvinfo : EIATTR_COOP_GROUP_MASK_REGIDS
	.align		4
.L_214:
        /*0320*/ 	.byte	0x04, 0x29
        /*0322*/ 	.short	(.L_216 - .L_215)


	//   ....[0]....
.L_215:
        /*0324*/ 	.word	0xffffffff


	//   ....[1]....
        /*0328*/ 	.word	0xffffffff


	//   ....[2]....
        /*032c*/ 	.word	0xffffffff


	//   ....[3]....
        /*0330*/ 	.word	0xffffffff


	//   ....[4]....
        /*0334*/ 	.word	0xffffffff


	//   ....[5]....
        /*0338*/ 	.word	0xffffffff


	//   ....[6]....
        /*033c*/ 	.word	0xffffffff


	//   ....[7]....
        /*0340*/ 	.word	0xffffffff


	//   ....[8]....
        /*0344*/ 	.word	0xffffffff


	//   ....[9]....
        /*0348*/ 	.word	0xffffffff


	//   ....[10]....
        /*034c*/ 	.word	0xffffffff


	//   ....[11]....
        /*0350*/ 	.word	0xffffffff


	//   ....[12]....
        /*0354*/ 	.word	0xffffffff


	//   ....[13]....
        /*0358*/ 	.word	0xffffffff


	//   ....[14]....
        /*035c*/ 	.word	0xffffffff


	//   ....[15]....
        /*0360*/ 	.word	0xffffffff


	//   ....[16]....
        /*0364*/ 	.word	0xffffffff


	//   ....[17]....
        /*0368*/ 	.word	0xffffffff


	//   ....[18]....
        /*036c*/ 	.word	0xffffffff


	//   ....[19]....
        /*0370*/ 	.word	0xffffffff


	//   ....[20]....
        /*0374*/ 	.word	0xffffffff


	//   ....[21]....
        /*0378*/ 	.word	0xffffffff


	//   ....[22]....
        /*037c*/ 	.word	0xffffffff


	//   ....[23]....
        /*0380*/ 	.word	0xffffffff


	//   ....[24]....
        /*0384*/ 	.word	0xffffffff


	//   ....[25]....
        /*0388*/ 	.word	0xffffffff


	//   ....[26]....
        /*038c*/ 	.word	0xffffffff


	//   ....[27]....
        /*0390*/ 	.word	0xffffffff


	//   ....[28]....
        /*0394*/ 	.word	0xffffffff


	//   ....[29]....
        /*0398*/ 	.word	0xffffffff


	//   ....[30]....
        /*039c*/ 	.word	0xffffffff


	//   ....[31]....
        /*03a0*/ 	.word	0xffffffff


	//   ....[32]....
        /*03a4*/ 	.word	0xffffffff


	//   ....[33]....
        /*03a8*/ 	.word	0xffffffff


	//   ....[34]....
        /*03ac*/ 	.word	0xffffffff


	//   ....[35]....
        /*03b0*/ 	.word	0xffffffff


	//   ....[36]....
        /*03b4*/ 	.word	0xffffffff


	//   ....[37]....
        /*03b8*/ 	.word	0xffffffff


	//   ....[38]....
        /*03bc*/ 	.word	0xffffffff


	//   ....[39]....
        /*03c0*/ 	.word	0xffffffff


	//   ....[40]....
        /*03c4*/ 	.word	0xffffffff


	//   ....[41]....
        /*03c8*/ 	.word	0xffffffff


	//   ....[42]....
        /*03cc*/ 	.word	0xffffffff


	//   ....[43]....
        /*03d0*/ 	.word	0xffffffff


	//   ....[44]....
        /*03d4*/ 	.word	0xffffffff


	//   ....[45]....
        /*03d8*/ 	.word	0xffffffff


	//   ....[46]....
        /*03dc*/ 	.word	0xffffffff


	//   ....[47]....
        /*03e0*/ 	.word	0xffffffff


	//   ....[48]....
        /*03e4*/ 	.word	0xffffffff


	//   ....[49]....
        /*03e8*/ 	.word	0xffffffff


	//   ....[50]....
        /*03ec*/ 	.word	0xffffffff


	//   ....[51]....
        /*03f0*/ 	.word	0xffffffff


	//   ....[52]....
        /*03f4*/ 	.word	0xffffffff


	//   ....[53]....
        /*03f8*/ 	.word	0xffffffff


	//   ....[54]....
        /*03fc*/ 	.word	0xffffffff


	//   ....[55]....
        /*0400*/ 	.word	0xffffffff


	//   ....[56]....
        /*0404*/ 	.word	0xffffffff


	//   ....[57]....
        /*0408*/ 	.word	0xffffffff


	//   ....[58]....
        /*040c*/ 	.word	0xffffffff


	//   ....[59]....
        /*0410*/ 	.word	0xffffffff


	//   ....[60]....
        /*0414*/ 	.word	0xffffffff


	//   ....[61]....
        /*0418*/ 	.word	0xffffffff


	//   ....[62]....
        /*041c*/ 	.word	0xffffffff


	//   ....[63]....
        /*0420*/ 	.word	0xffffffff


	//   ....[64]....
        /*0424*/ 	.word	0xffffffff


	//   ....[65]....
        /*0428*/ 	.word	0xffffffff


	//   ....[66]....
        /*042c*/ 	.word	0xffffffff


	//   ....[67]....
        /*0430*/ 	.word	0xffffffff


	//   ....[68]....
        /*0434*/ 	.word	0xffffffff


	//   ....[69]....
        /*0438*/ 	.word	0xffffffff


	//   ....[70]....
        /*043c*/ 	.word	0xffffffff


	//   ....[71]....
        /*0440*/ 	.word	0xffffffff


	//   ....[72]....
        /*0444*/ 	.word	0x0500000f


	//----- nvinfo : EIATTR_COOP_GROUP_INSTR_OFFSETS
	.align		4
.L_216:
        /*0448*/ 	.byte	0x04, 0x28
        /*044a*/ 	.short	(.L_218 - .L_217)


	//   ....[0]....
.L_217:
        /*044c*/ 	.word	0x00000060


	//   ....[1]....
        /*0450*/ 	.word	0x000001f0


	//   ....[2]....
        /*0454*/ 	.word	0x00000280


	//   ....[3]....
        /*0458*/ 	.word	0x00000400


	//   ....[4]....
        /*045c*/ 	.word	0x00000640


	//   ....[5]....
        /*0460*/ 	.word	0x00000b90


	//   ....[6]....
        /*0464*/ 	.word	0x00001e40


	//   ....[7]....
        /*0468*/ 	.word	0x00002040


	//   ....[8]....
        /*046c*/ 	.word	0x000021c0


	//   ....[9]....
        /*0470*/ 	.word	0x00002400


	//   ....[10]....
        /*0474*/ 	.word	0x000024d0


	//   ....[11]....
        /*0478*/ 	.word	0x00002520


	//   ....[12]....
        /*047c*/ 	.word	0x00002540


	//   ....[13]....
        /*0480*/ 	.word	0x00002570


	//   ....[14]....
        /*0484*/ 	.word	0x000025a0


	//   ....[15]....
        /*0488*/ 	.word	0x000025b0


	//   ....[16]....
        /*048c*/ 	.word	0x00002620


	//   ....[17]....
        /*0490*/ 	.word	0x00002630


	//   ....[18]....
        /*0494*/ 	.word	0x00002650


	//   ....[19]....
        /*0498*/ 	.word	0x00002720


	//   ....[20]....
        /*049c*/ 	.word	0x00002750


	//   ....[21]....
        /*04a0*/ 	.word	0x000027b0


	//   ....[22]....
        /*04a4*/ 	.word	0x000028a0


	//   ....[23]....
        /*04a8*/ 	.word	0x000028e0


	//   ....[24]....
        /*04ac*/ 	.word	0x00002a40


	//   ....[25]....
        /*04b0*/ 	.word	0x00002ab0


	//   ....[26]....
        /*04b4*/ 	.word	0x00002ad0


	//   ....[27]....
        /*04b8*/ 	.word	0x00002c00


	//   ....[28]....
        /*04bc*/ 	.word	0x00002e10


	//   ....[29]....
        /*04c0*/ 	.word	0x00002e60


	//   ....[30]....
        /*04c4*/ 	.word	0x00002e80


	//   ....[31]....
        /*04c8*/ 	.word	0x00002fe0


	//   ....[32]....
        /*04cc*/ 	.word	0x00003000


	//   ....[33]....
        /*04d0*/ 	.word	0x000030c0


	//   ....[34]....
        /*04d4*/ 	.word	0x000030e0


	//   ....[35]....
        /*04d8*/ 	.word	0x000030f0


	//   ....[36]....
        /*04dc*/ 	.word	0x00003110


	//   ....[37]....
        /*04e0*/ 	.word	0x00003120


	//   ....[38]....
        /*04e4*/ 	.word	0x00003140


	//   ....[39]....
        /*04e8*/ 	.word	0x000031f0


	//   ....[40]....
        /*04ec*/ 	.word	0x00003230


	//   ....[41]....
        /*04f0*/ 	.word	0x000032b0


	//   ....[42]....
        /*04f4*/ 	.word	0x00003310


	//   ....[43]....
        /*04f8*/ 	.word	0x000033c0


	//   ....[44]....
        /*04fc*/ 	.word	0x00003460


	//   ....[45]....
        /*0500*/ 	.word	0x000034a0


	//   ....[46]....
        /*0504*/ 	.word	0x000034e0


	//   ....[47]....
        /*0508*/ 	.word	0x000036b0


	//   ....[48]....
        /*050c*/ 	.word	0x00003790


	//   ....[49]....
        /*0510*/ 	.word	0x00003830


	//   ....[50]....
        /*0514*/ 	.word	0x00003870


	//   ....[51]....
        /*0518*/ 	.word	0x000038a0


	//   ....[52]....
        /*051c*/ 	.word	0x000038e0


	//   ....[53]....
        /*0520*/ 	.word	0x00003910


	//   ....[54]....
        /*0524*/ 	.word	0x00003a90


	//   ....[55]....
        /*0528*/ 	.word	0x00003af0


	//   ....[56]....
        /*052c*/ 	.word	0x00003b40


	//   ....[57]....
        /*0530*/ 	.word	0x00003c60


	//   ....[58]....
        /*0534*/ 	.word	0x00003d60


	//   ....[59]....
        /*0538*/ 	.word	0x00003da0


	//   ....[60]....
        /*053c*/ 	.word	0x00003db0


	//   ....[61]....
        /*0540*/ 	.word	0x00003e10


	//   ....[62]....
        /*0544*/ 	.word	0x000040f0


	//   ....[63]....
        /*0548*/ 	.word	0x00004100


	//   ....[64]....
        /*054c*/ 	.word	0x00004120


	//   ....[65]....
        /*0550*/ 	.word	0x00004150


	//   ....[66]....
        /*0554*/ 	.word	0x00004180


	//   ....[67]....
        /*0558*/ 	.word	0x000041b0


	//   ....[68]....
        /*055c*/ 	.word	0x00004220


	//   ....[69]....
        /*0560*/ 	.word	0x00004250


	//   ....[70]....
        /*0564*/ 	.word	0x00006500


	//   ....[71]....
        /*0568*/ 	.word	0x00006950


	//   ....[72]....
        /*056c*/ 	.word	0x00008da0


	//----- nvinfo : EIATTR_REG_RECONFIG
	.align		4
.L_218:
        /*0570*/ 	.byte	0x01, 0x54
	.zero		2


	//----- nvinfo : EIATTR_SYSCALL_OFFSETS
	.align		4
        /*0574*/ 	.byte	0x04, 0x46
        /*0576*/ 	.short	(.L_220 - .L_219)


	//   ....[0]....
.L_219:
        /*0578*/ 	.word	0x000007f0


	//   ....[1]....
        /*057c*/ 	.word	0x000008e0


	//   ....[2]....
        /*0580*/ 	.word	0x00000a40


	//   ....[3]....
        /*0584*/ 	.word	0x00000b30


	//   ....[4]....
        /*0588*/ 	.word	0x00005e90


	//   ....[5]....
        /*058c*/ 	.word	0x00005fc0


	//   ....[6]....
        /*0590*/ 	.word	0x000060e0


	//   ....[7]....
        /*0594*/ 	.word	0x00006200


	//----- nvinfo : EIATTR_MBARRIER_INSTR_OFFSETS
	.align		4
.L_220:
        /*0598*/ 	.byte	0x04, 0x39
        /*059a*/ 	.short	(.L_222 - .L_221)


	//   ....[0]....
.L_221:
        /*059c*/ 	.word	0x000002c0
        /*05a0*/ 	.word	0x000000ff
        /*05a4*/ 	.word	0x00030c00
        /*05a8*/ 	.short	0x0100
        /*05aa*/ 	.byte	0x06
	.zero		1


	//   ....[1]....
        /*05ac*/ 	.word	0x000003b0
        /*05b0*/ 	.word	0x000000ff
        /*05b4*/ 	.word	0x00030c10
        /*05b8*/ 	.short	0x0100
        /*05ba*/ 	.byte	0x08
	.zero		1


	//   ....[2]....
        /*05bc*/ 	.word	0x000003c0
        /*05c0*/ 	.word	0x000000ff
        /*05c4*/ 	.word	0x00030c20
        /*05c8*/ 	.short	0x0100
        /*05ca*/ 	.byte	0x08
	.zero		1


	//   ....[3]....
        /*05cc*/ 	.word	0x000003d0
        /*05d0*/ 	.word	0x000000ff
        /*05d4*/ 	.word	0x00030c18
        /*05d8*/ 	.short	0x0100
        /*05da*/ 	.byte	0x08
	.zero		1


	//   ....[4]....
        /*05dc*/ 	.word	0x000003e0
        /*05e0*/ 	.word	0x000000ff
        /*05e4*/ 	.word	0x00030c28
        /*05e8*/ 	.short	0x0100
        /*05ea*/ 	.byte	0x08
	.zero		1


	//   ....[5]....
        /*05ec*/ 	.word	0x00000510
        /*05f0*/ 	.word	0x000000ff
        /*05f4*/ 	.word	0x00030c30
        /*05f8*/ 	.short	0x0100
        /*05fa*/ 	.byte	0x08
	.zero		1


	//   ....[6]....
        /*05fc*/ 	.word	0x00000520
        /*0600*/ 	.word	0x000000ff
        /*0604*/ 	.word	0x00030c40
        /*0608*/ 	.short	0x0100
        /*060a*/ 	.byte	0x08
	.zero		1


	//   ....[7]....
        /*060c*/ 	.word	0x00000530
        /*0610*/ 	.word	0x000000ff
        /*0614*/ 	.word	0x00030c38
        /*0618*/ 	.short	0x0100
        /*061a*/ 	.byte	0x08
	.zero		1


	//   ....[8]....
        /*061c*/ 	.word	0x00000540
        /*0620*/ 	.word	0x000000ff
        /*0624*/ 	.word	0x00030c48
        /*0628*/ 	.short	0x0100
        /*062a*/ 	.byte	0x08
	.zero		1


	//   ....[9]....
        /*062c*/ 	.word	0x00000bc0
        /*0630*/ 	.word	0x00000002
        /*0634*/ 	.word	0x00030c00
        /*0638*/ 	.short	0x010a
        /*063a*/ 	.byte	0x3f
	.zero		1


	//   ....[10]....
        /*063c*/ 	.word	0x00000c50
        /*0640*/ 	.word	0x00000002
        /*0644*/ 	.word	0x00030c00
        /*0648*/ 	.short	0x010a
        /*064a*/ 	.byte	0x3f
	.zero		1


	//   ....[11]....
        /*064c*/ 	.word	0x00001520
        /*0650*/ 	.word	0x00000003
        /*0654*/ 	.word	0x00030c10
        /*0658*/ 	.short	0x010a
        /*065a*/ 	.byte	0x3f
	.zero		1


	//   ....[12]....
        /*065c*/ 	.word	0x00001590
        /*0660*/ 	.word	0x00000003
        /*0664*/ 	.word	0x00030c10
        /*0668*/ 	.short	0x010a
        /*066a*/ 	.byte	0x3f
	.zero		1


	//   ....[13]....
        /*066c*/ 	.word	0x000019b0
        /*0670*/ 	.word	0x00000003
        /*0674*/ 	.word	0x00030c30
        /*0678*/ 	.short	0x010a
        /*067a*/ 	.byte	0x3f
	.zero		1


	//   ....[14]....
        /*067c*/ 	.word	0x000019f0
        /*0680*/ 	.word	0x00000003
        /*0684*/ 	.word	0x00030c30
        /*0688*/ 	.short	0x010a
        /*068a*/ 	.byte	0x3f
	.zero		1


	//   ....[15]....
        /*068c*/ 	.word	0x000056d0
        /*0690*/ 	.word	0x00000000
        /*0694*/ 	.word	0x00000000
        /*0698*/ 	.short	0x0101
        /*069a*/ 	.byte	0x3f
	.zero		1


	//   ....[16]....
        /*069c*/ 	.word	0x00005b10
        /*06a0*/ 	.word	0x00000003
        /*06a4*/ 	.word	0x00000000
        /*06a8*/ 	.short	0x0101
        /*06aa*/ 	.byte	0x3f
	.zero		1


	//   ....[17]....
        /*06ac*/ 	.word	0x00007790
        /*06b0*/ 	.word	0x0000000b
        /*06b4*/ 	.word	0x00030c20
        /*06b8*/ 	.short	0x010a
        /*06ba*/ 	.byte	0x3f
	.zero		1


	//   ....[18]....
        /*06bc*/ 	.word	0x00007c60
        /*06c0*/ 	.word	0x0000000b
        /*06c4*/ 	.word	0x00030c40
        /*06c8*/ 	.short	0x010a
        /*06ca*/ 	.byte	0x3f
	.zero		1


	//   ....[19]....
        /*06cc*/ 	.word	0x00007e90
        /*06d0*/ 	.word	0x0000000b
        /*06d4*/ 	.word	0x00030c28
        /*06d8*/ 	.short	0x010a
        /*06da*/ 	.byte	0x3f
	.zero		1


	//   ....[20]....
        /*06dc*/ 	.word	0x00008030
        /*06e0*/ 	.word	0x0000000b
        /*06e4*/ 	.word	0x00030c48
        /*06e8*/ 	.short	0x010a
        /*06ea*/ 	.byte	0x3f
	.zero		1


	//   ....[21]....
        /*06ec*/ 	.word	0x00008240
        /*06f0*/ 	.word	0x0000000b
        /*06f4*/ 	.word	0x00030c20
        /*06f8*/ 	.short	0x010a
        /*06fa*/ 	.byte	0x3f
	.zero		1


	//   ....[22]....
        /*06fc*/ 	.word	0x00008450
        /*0700*/ 	.word	0x0000000b
        /*0704*/ 	.word	0x00030c40
        /*0708*/ 	.short	0x010a
        /*070a*/ 	.byte	0x3f
	.zero		1


	//   ....[23]....
        /*070c*/ 	.word	0x00008650
        /*0710*/ 	.word	0x0000000b
        /*0714*/ 	.word	0x00030c28
        /*0718*/ 	.short	0x010a
        /*071a*/ 	.byte	0x3f
	.zero		1


	//   ....[24]....
        /*071c*/ 	.word	0x00008850
        /*0720*/ 	.word	0x0000000d
        /*0724*/ 	.word	0x00030c40
        /*0728*/ 	.short	0x010a
        /*072a*/ 	.byte	0x3f
	.zero		1


	//   ....[25]....
        /*072c*/ 	.word	0x00008c10
        /*0730*/ 	.word	0x00000006
        /*0734*/ 	.word	0x00000000
        /*0738*/ 	.short	0x010a
        /*073a*/ 	.byte	0x3f
	.zero		1


	//   ....[26]....
        /*073c*/ 	.word	0x00008c70
        /*0740*/ 	.word	0x00000003
        /*0744*/ 	.word	0x00000000
        /*0748*/ 	.short	0x010a
        /*074a*/ 	.byte	0x3f
	.zero		1


	//   ....[27]....
        /*074c*/ 	.word	0x00008cd0
        /*0750*/ 	.word	0x00000000
        /*0754*/ 	.word	0x00000000
        /*0758*/ 	.short	0x010a
        /*075a*/ 	.byte	0x3f
	.zero		1


	//   ....[28]....
        /*075c*/ 	.word	0x00008d00
        /*0760*/ 	.word	0x00000003
        /*0764*/ 	.word	0x00000000
        /*0768*/ 	.short	0x010a
        /*076a*/ 	.byte	0x3f
	.zero		1


	//   ....[29]....
        /*076c*/ 	.word	0x00008dd0
        /*0770*/ 	.word	0x00000002
        /*0774*/ 	.word	0x00030c00
        /*0778*/ 	.short	0x010a
        /*077a*/ 	.byte	0x3f
	.zero		1


	//   ....[30]....
        /*077c*/ 	.word	0x00008e20
        /*0780*/ 	.word	0x00000003
        /*0784*/ 	.word	0x00030c10
        /*0788*/ 	.short	0x010a
        /*078a*/ 	.byte	0x3f
	.zero		1


	//   ....[31]....
        /*078c*/ 	.word	0x00008e70
        /*0790*/ 	.word	0x00000003
        /*0794*/ 	.word	0x00030c30
        /*0798*/ 	.short	0x010a
        /*079a*/ 	.byte	0x3f
	.zero		1


	//   ....[32]....
        /*079c*/ 	.word	0x00008ec0
        /*07a0*/ 	.word	0x0000000b
        /*07a4*/ 	.word	0x00030c20
        /*07a8*/ 	.short	0x010a
        /*07aa*/ 	.byte	0x3f
	.zero		1


	//   ....[33]....
        /*07ac*/ 	.word	0x00008f10
        /*07b0*/ 	.word	0x0000000b
        /*07b4*/ 	.word	0x00030c40
        /*07b8*/ 	.short	0x010a
        /*07ba*/ 	.byte	0x3f
	.zero		1


	//   ....[34]....
        /*07bc*/ 	.word	0x00008f60
        /*07c0*/ 	.word	0x0000000b
        /*07c4*/ 	.word	0x00030c28
        /*07c8*/ 	.short	0x010a
        /*07ca*/ 	.byte	0x3f
	.zero		1


	//   ....[35]....
        /*07cc*/ 	.word	0x00008fb0
        /*07d0*/ 	.word	0x0000000b
        /*07d4*/ 	.word	0x00030c48
        /*07d8*/ 	.short	0x010a
        /*07da*/ 	.byte	0x3f
	.zero		1


	//   ....[36]....
        /*07dc*/ 	.word	0x00009010
        /*07e0*/ 	.word	0x0000000b
        /*07e4*/ 	.word	0x00030c20
        /*07e8*/ 	.short	0x010a
        /*07ea*/ 	.byte	0x3f
	.zero		1


	//   ....[37]....
        /*07ec*/ 	.word	0x00009060
        /*07f0*/ 	.word	0x0000000b
        /*07f4*/ 	.word	0x00030c40
        /*07f8*/ 	.short	0x010a
        /*07fa*/ 	.byte	0x3f
	.zero		1


	//   ....[38]....
        /*07fc*/ 	.word	0x000090b0
        /*0800*/ 	.word	0x0000000b
        /*0804*/ 	.word	0x00030c28
        /*0808*/ 	.short	0x010a
        /*080a*/ 	.byte	0x3f
	.zero		1


	//   ....[39]....
        /*080c*/ 	.word	0x00009100
        /*0810*/ 	.word	0x0000000d
        /*0814*/ 	.word	0x00030c40
        /*0818*/ 	.short	0x010a
        /*081a*/ 	.byte	0x3f
	.zero		1


	//   ....[40]....
        /*081c*/ 	.word	0x000091e0
        /*0820*/ 	.word	0x00000006
        /*0824*/ 	.word	0x00000000
        /*0828*/ 	.short	0x010a
        /*082a*/ 	.byte	0x3f
	.zero		1


	//   ....[41]....
        /*082c*/ 	.word	0x00009230
        /*0830*/ 	.word	0x00000003
        /*0834*/ 	.word	0x00000000
        /*0838*/ 	.short	0x010a
        /*083a*/ 	.byte	0x3f
	.zero		1


	//   ....[42]....
        /*083c*/ 	.word	0x00009280
        /*0840*/ 	.word	0x00000000
        /*0844*/ 	.word	0x00000000
        /*0848*/ 	.short	0x010a
        /*084a*/ 	.byte	0x3f
	.zero		1


	//----- nvinfo : EIATTR_NUM_MBARRIERS
	.align		4
.L_222:
        /*084c*/ 	.byte	0x03, 0x38
        /*084e*/ 	.short	0x0009


	//----- nvinfo : EIATTR_EXIT_INSTR_OFFSETS
	.align		4
        /*0850*/ 	.byte	0x04, 0x1c
        /*0852*/ 	.short	(.L_224 - .L_223)


	//   ....[0]....
.L_223:
        /*0854*/ 	.word	0x00008d50


	//----- nvinfo : EIATTR_MAX_THREADS
	.align		4
.L_224:
        /*0858*/ 	.byte	0x04, 0x05
        /*085a*/ 	.short	(.L_226 - .L_225)
.L_225:
        /*085c*/ 	.word	0x00000180
        /*0860*/ 	.word	0x00000001
        /*0864*/ 	.word	0x00000001


	//----- nvinfo : EIATTR_CRS_STACK_SIZE
	.align		4
.L_226:
        /*0868*/ 	.byte	0x04, 0x1e
        /*086a*/ 	.short	(.L_228 - .L_227)
.L_227:
        /*086c*/ 	.word	0x00000000


	//----- nvinfo : EIATTR_CBANK_PARAM_SIZE
	.align		4
.L_228:
        /*0870*/ 	.byte	0x03, 0x19
        /*0872*/ 	.short	0x0970


	//----- nvinfo : EIATTR_PARAM_CBANK
	.align		4
        /*0874*/ 	.byte	0x04, 0x0a
        /*0876*/ 	.short	(.L_230 - .L_229)
	.align		4
.L_229:
        /*0878*/ 	.word	index@(.nv.constant0._ZN7cutlass13device_kernelIN5flash11enable_sm90INS1_16FlashAttnBwdSm90INS1_25CollectiveMainloopBwdSm90ILi2ELi2ELi2EN4cute5tupleIJNS5_1CILi1EEES8_S8_EEENS6_IJNS7_ILi128EEESA_NS7_ILi64EEEEEENS_10bfloat16_tEfNS_4arch4Sm90ELb0ELb0ELb1ELb0ELb0ELb1ELb0ELb0ELi2ELi1ELi2ELi2ELb0EEENS1_21CollectiveEpilogueBwdISC_SD_SF_Li256ELb0ELb0ELi1EEENS1_19SingleTileSchedulerILb0ELb0ELb0ELi128EEEEEEEEEvNT_6ParamsE)
        /*087c*/ 	.short	0x0210
        /*087e*/ 	.short	0x0970


	//----- nvinfo : EIATTR_SW_WAR
	.align		4
.L_230:
        /*0880*/ 	.byte	0x04, 0x36
        /*0882*/ 	.short	(.L_232 - .L_231)
.L_231:
        /*0884*/ 	.word	0x00000008
.L_232:


//--------------------- .nv.info._ZN7cutlass13device_kernelIN5flash11enable_sm90INS1_16FlashAttnBwdSm90INS1_25CollectiveMainloopBwdSm90ILi2ELi2ELi2EN4cute5tupleIJNS5_1CILi1EEES8_S8_EEENS6_IJNS7_ILi128EEESA_NS7_ILi64EEEEEENS_10bfloat16_tEfNS_4arch4Sm90ELb0ELb0ELb1ELb0ELb1ELb1ELb0ELb0ELi2ELi1ELi2ELi2ELb0EEENS1_21CollectiveEpilogueBwdISC_SD_SF_Li256ELb0ELb0ELi1EEENS1_19SingleTileSchedulerILb0ELb0ELb0ELi128EEEEEEEEEvNT_6ParamsE --------------------------
	.section	.nv.info._ZN7cutlass13device_kernelIN5flash11enable_sm90INS1_16FlashAttnBwdSm90INS1_25CollectiveMainloopBwdSm90ILi2ELi2ELi2EN4cute5tupleIJNS5_1CILi1EEES8_S8_EEENS6_IJNS7_ILi128EEESA_NS7_ILi64EEEEEENS_10bfloat16_tEfNS_4arch4Sm90ELb0ELb0ELb1ELb0ELb1ELb1ELb0ELb0ELi2ELi1ELi2ELi2ELb0EEENS1_21CollectiveEpilogueBwdISC_SD_SF_Li256ELb0ELb0ELi1EEENS1_19SingleTileSchedulerILb0ELb0ELb0ELi128EEEEEEEEEvNT_6ParamsE,"",@"SHT_CUDA_INFO"
	.sectionflags	@""
	.align	4


	//----- nvinfo : EIATTR_CUDA_API_VERSION
	.align		4
        /*0000*/ 	.byte	0x04, 0x37
        /*0002*/ 	.short	(.L_234 - .L_233)
.L_233:
        /*0004*/ 	.word	0x00000082


	//----- nvinfo : EIATTR_KPARAM_INFO
	.align		4
.L_234:
        /*0008*/ 	.byte	0x04, 0x17
        /*000a*/ 	.short	(.L_236 - .L_235)
.L_235:
        /*000c*/ 	.word	0x00000000
        /*0010*/ 	.short	0x0000
        /*0012*/ 	.short	0x0070
        /*0014*/ 	.byte	0x00, 0xf0, 0x01, 0x24


	//----- nvinfo : EIATTR_SPARSE_MMA_MASK
	.align		4
.L_236:
        /*0018*/ 	.byte	0x03, 0x50
        /*001a*/ 	.short	0x0000


	//----- nvinfo : EIATTR_MAXREG_COUNT
	.align		4
        /*001c*/ 	.byte	0x03, 0x1b
        /*001e*/ 	.short	0x00a8


	//----- nvinfo : EIATTR_NUM_BARRIERS
	.align		4
        /*0020*/ 	.byte	0x02, 0x4c
        /*0022*/ 	.byte	0x10
	.zero		1


	//----- nvinfo : EIATTR_EXTERNS
	.align		4
        /*0024*/ 	.byte	0x04, 0x0f
        /*0026*/ 	.short	(.L_238 - .L_237)


	//   ....[0]....
	.align		4
.L_237:
        /*0028*/ 	.word	index@(__assertfail)


	//----- nvinfo : EIATTR_ANNOTATIONS
	.align		4
.L_238:
        /*002c*/ 	.byte	0x04, 0x55
        /*002e*/ 	.short	(.L_240 - .L_239)


	//   ....[0]....
.L_239:
        /* <DEDUP_REMOVED lines=46> */


	//----- nvinfo : EIATTR_MERCURY_ISA_VERSION
	.align		4
.L_240:
        /*0300*/ 	.byte	0x03, 0x5f
        /*0302*/ 	.short	0x0101


	//----- nvinfo : EIATTR_INT_WARP_WIDE_INSTR_OFFSETS
	.align		4
        /*0304*/ 	.byte	0x04, 0x31
        /*0306*/ 	.short	(.L_242 - .L_241)


	//   ....[0]....
.L_241:
        /*0308*/ 	.word	0x000001e0


	//   ....[1]....
        /*030c*/ 	.word	0x000002a0


	//   ....[2]....
        /*0310*/ 	.word	0x000071b0


	//   ....[3]....
        /*0314*/ 	.word	0x00007620


	//   ....[4]....
        /*0318*/ 	.word	0x00007bf0


	//----- nvinfo : EIATTR_COOP_GROUP_MASK_REGIDS
	.align		4
.L_242:
        /*031c*/ 	.byte	0x04, 0x29
        /*031e*/ 	.short	(.L_244 - .L_243)


	//   ....[0]....
.L_243:
        /*0320*/ 	.word	0xffffffff


	//   ....[1]....
        /*0324*/ 	.word	0xffffffff


	//   ....[2]....
        /*0328*/ 	.word	0xffffffff


	//   ....[3]....
        /*032c*/ 	.word	0xffffffff


	//   ....[4]....
        /*0330*/ 	.word	0xffffffff


	//   ....[5]....
        /*0334*/ 	.word	0xffffffff


	//   ....[6]....
        /*0338*/ 	.word	0xffffffff


	//   ....[7]....
        /*033c*/ 	.word	0xffffffff


	//   ....[8]....
        /*0340*/ 	.word	0xffffffff


	//   ....[9]....
        /*0344*/ 	.word	0xffffffff


	//   ....[10]....
        /*0348*/ 	.word	0xffffffff


	//   ....[11]....
        /*034c*/ 	.word	0xffffffff


	//   ....[12]....
        /*0350*/ 	.word	0xffffffff


	//   ....[13]....
        /*0354*/ 	.word	0xffffffff


	//   ....[14]....
        /*0358*/ 	.word	0xffffffff


	//   ....[15]....
        /*035c*/ 	.word	0xffffffff


	//   ....[16]....
        /*0360*/ 	.word	0xffffffff


	//   ....[17]....
        /*0364*/ 	.word	0xffffffff


	//   ....[18]....
        /*0368*/ 	.word	0xffffffff


	//   ....[19]....
        /*036c*/ 	.word	0xffffffff


	//   ....[20]....
        /*0370*/ 	.word	0xffffffff


	//   ....[21]....
        /*0374*/ 	.word	0xffffffff


	//   ....[22]....
        /*0378*/ 	.word	0xffffffff


	//   ....[23]....
        /*037c*/ 	.word	0xffffffff


	//   ....[24]....
        /*0380*/ 	.word	0xffffffff


	//   ....[25]....
        /*0384*/ 	.word	0xffffffff


	//   ....[26]....
        /*0388*/ 	.word	0xffffffff


	//   ....[27]....
        /*038c*/ 	.word	0xffffffff


	//   ....[28]....
        /*0390*/ 	.word	0xffffffff


	//   ....[29]....
        /*0394*/ 	.word	0xffffffff


	//   ....[30]....
        /*0398*/ 	.word	0xffffffff


	//   ....[31]....
        /*039c*/ 	.word	0xffffffff


	//   ....[32]....
        /*03a0*/ 	.word	0xffffffff


	//   ....[33]....
        /*03a4*/ 	.word	0xffffffff


	//   ....[34]....
        /*03a8*/ 	.word	0xffffffff


	//   ....[35]....
        /*03ac*/ 	.word	0xffffffff


	//   ....[36]....
        /*03b0*/ 	.word	0xffffffff


	//   ....[37]....
        /*03b4*/ 	.word	0xffffffff


	//   ....[38]....
        /*03b8*/ 	.word	0xffffffff


	//   ....[39]....
        /*03bc*/ 	.word	0xffffffff


	//   ....[40]....
        /*03c0*/ 	.word	0xffffffff


	//   ....[41]....
        /*03c4*/ 	.word	0xffffffff


	//   ....[42]....
        /*03c8*/ 	.word	0xffffffff


	//   ....[43]....
        /*03cc*/ 	.word	0xffffffff


	//   ....[44]....
        /*03d0*/ 	.word	0xffffffff


	//   ....[45]....
        /*03d4*/ 	.word	0xffffffff


	//   ....[46]....
        /*03d8*/ 	.word	0xffffffff


	//   ....[47]....
        /*03dc*/ 	.word	0xffffffff


	//   ....[48]....
        /*03e0*/ 	.word	0xffffffff


	//   ....[49]....
        /*03e4*/ 	.word	0xffffffff


	//   ....[50]....
        /*03e8*/ 	.word	0xffffffff


	//   ....[51]....
        /*03ec*/ 	.word	0xffffffff


	//   ....[52]....
        /*03f0*/ 	.word	0xffffffff


	//   ....[53]....
        /*03f4*/ 	.word	0xffffffff


	//   ....[54]....
        /*03f8*/ 	.word	0xffffffff


	//   ....[55]....
        /*03fc*/ 	.word	0xffffffff


	//   ....[56]....
        /*0400*/ 	.word	0xffffffff


	//   ....[57]....
        /*0404*/ 	.word	0xffffffff


	//   ....[58]....
        /*0408*/ 	.word	0xffffffff


	//   ....[59]....
        /*040c*/ 	.word	0xffffffff


	//   ....[60]....
        /*0410*/ 	.word	0xffffffff


	//   ....[61]....
        /*0414*/ 	.word	0xffffffff


	//   ....[62]....
        /*0418*/ 	.word	0xffffffff


	//   ....[63]....
        /*041c*/ 	.word	0xffffffff


	//   ....[64]....
        /*0420*/ 	.word	0xffffffff


	//   ....[65]....
        /*0424*/ 	.word	0xffffffff


	//   ....[66]....
        /*0428*/ 	.word	0xffffffff


	//   ....[67]....
        /*042c*/ 	.word	0xffffffff


	//   ....[68]....
        /*0430*/ 	.word	0xffffffff


	//   ....[69]....
        /*0434*/ 	.word	0xffffffff


	//   ....[70]....
        /*0438*/ 	.word	0xffffffff


	//   ....[71]....
        /*043c*/ 	.word	0xffffffff


	//   ....[72]....
        /*0440*/ 	.word	0xffffffff


	//   ....[73]....
        /*0444*/ 	.word	0xffffffff


	//   ....[74]....
        /*0448*/ 	.word	0xffffffff


	//   ....[75]....
        /*044c*/ 	.word	0xffffffff


	//   ....[76]....
        /*0450*/ 	.word	0xffffffff


	//   ....[77]....
        /*0454*/ 	.word	0xffffffff


	//   ....[78]....
        /*0458*/ 	.word	0x0500000f


	//   ....[79]....
        /*045c*/ 	.word	0x0500000f


	//   ....[80]....
        /*0460*/ 	.word	0x0500000f


	//   ....[81]....
        /*0464*/ 	.word	0x0500000f


	//----- nvinfo : EIATTR_COOP_GROUP_INSTR_OFFSETS
	.align		4
.L_244:
        /*0468*/ 	.byte	0x04, 0x28
        /*046a*/ 	.short	(.L_246 - .L_245)


	//   ....[0]....
.L_245:
        /*046c*/ 	.word	0x00000060


	//   ....[1]....
        /*0470*/ 	.word	0x000001f0


	//   ....[2]....
        /*0474*/ 	.word	0x00000280


	//   ....[3]....
        /*0478*/ 	.word	0x00000400


	//   ....[4]....
        /*047c*/ 	.word	0x00000640


	//   ....[5]....
        /*0480*/ 	.word	0x00000b90


	//   ....[6]....
        /*0484*/ 	.word	0x00001f00


	//   ....[7]....
        /*0488*/ 	.word	0x00002080


	//   ....[8]....
        /*048c*/ 	.word	0x00002200


	//   ....[9]....
        /*0490*/ 	.word	0x00002240


	//   ....[10]....
        /*0494*/ 	.word	0x00002380


	//   ....[11]....
        /*0498*/ 	.word	0x000024e0


	//   ....[12]....
        /*049c*/ 	.word	0x00002540


	//   ....[13]....
        /*04a0*/ 	.word	0x00002560


	//   ....[14]....
        /*04a4*/ 	.word	0x000025e0


	//   ....[15]....
        /*04a8*/ 	.word	0x000025f0


	//   ....[16]....
        /*04ac*/ 	.word	0x00002610


	//   ....[17]....
        /*04b0*/ 	.word	0x00002650


	//   ....[18]....
        /*04b4*/ 	.word	0x000026a0


	//   ....[19]....
        /*04b8*/ 	.word	0x00002730


	//   ....[20]....
        /*04bc*/ 	.word	0x00002760


	//   ....[21]....
        /*04c0*/ 	.word	0x00002870


	//   ....[22]....
        /*04c4*/ 	.word	0x00002890


	//   ....[23]....
        /*04c8*/ 	.word	0x000029e0


	//   ....[24]....
        /*04cc*/ 	.word	0x00002a40


	//   ....[25]....
        /*04d0*/ 	.word	0x00002ac0


	//   ....[26]....
        /*04d4*/ 	.word	0x00002ae0


	//   ....[27]....
        /*04d8*/ 	.word	0x00002c70


	//   ....[28]....
        /*04dc*/ 	.word	0x00002ca0


	//   ....[29]....
        /*04e0*/ 	.word	0x00002d00


	//   ....[30]....
        /*04e4*/ 	.word	0x00002ed0


	//   ....[31]....
        /*04e8*/ 	.word	0x00003000


	//   ....[32]....
        /*04ec*/ 	.word	0x00003020


	//   ....[33]....
        /*04f0*/ 	.word	0x00003030


	//   ....[34]....
        /*04f4*/ 	.word	0x00003050


	//   ....[35]....
        /*04f8*/ 	.word	0x00003060


	//   ....[36]....
        /*04fc*/ 	.word	0x00003090


	//   ....[37]....
        /*0500*/ 	.word	0x000030b0


	//   ....[38]....
        /*0504*/ 	.word	0x000030f0


	//   ....[39]....
        /*0508*/ 	.word	0x000031f0


	//   ....[40]....
        /*050c*/ 	.word	0x00003230


	//   ....[41]....
        /*0510*/ 	.word	0x00003270


	//   ....[42]....
        /*0514*/ 	.word	0x000032b0


	//   ....[43]....
        /*0518*/ 	.word	0x00003390


	//   ....[44]....
        /*051c*/ 	.word	0x000033e0


	//   ....[45]....
        /*0520*/ 	.word	0x00003530


	//   ....[46]....
        /*0524*/ 	.word	0x000035c0


	//   ....[47]....
        /*0528*/ 	.word	0x00003740


	//   ....[48]....
        /*052c*/ 	.word	0x00003780


	//   ....[49]....
        /*0530*/ 	.word	0x000037d0


	//   ....[50]....
        /*0534*/ 	.word	0x00003800


	//   ....[51]....
        /*0538*/ 	.word	0x00003810


	//   ....[52]....
        /*053c*/ 	.word	0x000038c0


	//   ....[53]....
        /*0540*/ 	.word	0x00003940


	//   ....[54]....
        /*0544*/ 	.word	0x00003c50


	//   ....[55]....
        /*0548*/ 	.word	0x00003c60


	//   ....[56]....
        /*054c*/ 	.word	0x00003cd0


	//   ....[57]....
        /*0550*/ 	.word	0x00003d00


	//   ....[58]....
        /*0554*/ 	.word	0x00003d10


	//   ....[59]....
        /*0558*/ 	.word	0x00003d30


	//   ....[60]....
        /*055c*/ 	.word	0x00003d40


	//   ....[61]....
        /*0560*/ 	.word	0x00003d60


	//   ....[62]....
        /*0564*/ 	.word	0x00004050


	//   ....[63]....
        /*0568*/ 	.word	0x00004060


	//   ....[64]....
        /*056c*/ 	.word	0x00004070


	//   ....[65]....
        /*0570*/ 	.word	0x00004080


	//   ....[66]....
        /*0574*/ 	.word	0x00004090


	//   ....[67]....
        /*0578*/ 	.word	0x000040b0


	//   ....[68]....
        /*057c*/ 	.word	0x000040e0


	//   ....[69]....
        /*0580*/ 	.word	0x00004120


	//   ....[70]....
        /*0584*/ 	.word	0x00006510


	//   ....[71]....
        /*0588*/ 	.word	0x00006940


	//   ....[72]....
        /*058c*/ 	.word	0x00006e50


	//   ....[73]....
        /*0590*/ 	.word	0x000070e0


	//   ....[74]....
        /*0594*/ 	.word	0x00007320


	//   ....[75]....
        /*0598*/ 	.word	0x00007550


	//   ....[76]....
        /*059c*/ 	.word	0x00007800


	//   ....[77]....
        /*05a0*/ 	.word	0x00007b30


	//   ....[78]....
        /*05a4*/ 	.word	0x000095b0


	//   ....[79]....
        /*05a8*/ 	.word	0x00009700


	//   ....[80]....
        /*05ac*/ 	.word	0x00009770


	//   ....[81]....
        /*05b0*/ 	.word	0x000097e0


	//----- nvinfo : EIATTR_REG_RECONFIG
	.align		4
.L_246:
        /*05b4*/ 	.byte	0x01, 0x54
	.zero		2


	//----- nvinfo : EIATTR_SYSCALL_OFFSETS
	.align		4
        /*05b8*/ 	.byte	0x04, 0x46
        /*05ba*/ 	.short	(.L_248 - .L_247)


	//   ....[0]....
.L_247:
        /*05bc*/ 	.word	0x000007f0


	//   ....[1]....
        /*05c0*/ 	.word	0x000008e0


	//   ....[2]....
        /*05c4*/ 	.word	0x00000a40


	//   ....[3]....
        /*05c8*/ 	.word	0x00000b30


	//   ....[4]....
        /*05cc*/ 	.word	0x00005e80


	//   ....[5]....
        /*05d0*/ 	.word	0x00005fb0


	//   ....[6]....
        /*05d4*/ 	.word	0x000060d0


	//   ....[7]....
        /*05d8*/ 	.word	0x000061f0


	//----- nvinfo : EIATTR_MBARRIER_INSTR_OFFSETS
	.align		4
.L_248:
        /*05dc*/ 	.byte	0x04, 0x39
        /*05de*/ 	.short	(.L_250 - .L_249)


	//   ....[0]....
.L_249:
        /*05e0*/ 	.word	0x000002c0
        /*05e4*/ 	.word	0x000000ff
        /*05e8*/ 	.word	0x00030c00
        /*05ec*/ 	.short	0x0100
        /*05ee*/ 	.byte	0x06
	.zero		1


	//   ....[1]....
        /*05f0*/ 	.word	0x000003b0
        /*05f4*/ 	.word	0x000000ff
        /*05f8*/ 	.word	0x00030c10
        /*05fc*/ 	.short	0x0100
        /*05fe*/ 	.byte	0x08
	.zero		1


	//   ....[2]....
        /*0600*/ 	.word	0x000003c0
        /*0604*/ 	.word	0x000000ff
        /*0608*/ 	.word	0x00030c20
        /*060c*/ 	.short	0x0100
        /*060e*/ 	.byte	0x08
	.zero		1


	//   ....[3]....
        /*0610*/ 	.word	0x000003d0
        /*0614*/ 	.word	0x000000ff
        /*0618*/ 	.word	0x00030c18
        /*061c*/ 	.short	0x0100
        /*061e*/ 	.byte	0x08
	.zero		1


	//   ....[4]....
        /*0620*/ 	.word	0x000003e0
        /*0624*/ 	.word	0x000000ff
        /*0628*/ 	.word	0x00030c28
        /*062c*/ 	.short	0x0100
        /*062e*/ 	.byte	0x08
	.zero		1


	//   ....[5]....
        /*0630*/ 	.word	0x00000510
        /*0634*/ 	.word	0x000000ff
        /*0638*/ 	.word	0x00030c30
        /*063c*/ 	.short	0x0100
        /*063e*/ 	.byte	0x08
	.zero		1


	//   ....[6]....
        /*0640*/ 	.word	0x00000520
        /*0644*/ 	.word	0x000000ff
        /*0648*/ 	.word	0x00030c40
        /*064c*/ 	.short	0x0100
        /*064e*/ 	.byte	0x08
	.zero		1


	//   ....[7]....
        /*0650*/ 	.word	0x00000530
        /*0654*/ 	.word	0x000000ff
        /*0658*/ 	.word	0x00030c38
        /*065c*/ 	.short	0x0100
        /*065e*/ 	.byte	0x08
	.zero		1


	//   ....[8]....
        /*0660*/ 	.word	0x00000540
        /*0664*/ 	.word	0x000000ff
        /*0668*/ 	.word	0x00030c48
        /*066c*/ 	.short	0x0100
        /*066e*/ 	.byte	0x08
	.zero		1


	//   ....[9]....
        /*0670*/ 	.word	0x00000bc0
        /*0674*/ 	.word	0x00000002
        /*0678*/ 	.word	0x00030c00
        /*067c*/ 	.short	0x010a
        /*067e*/ 	.byte	0x3f
	.zero		1


	//   ....[10]....
        /*0680*/ 	.word	0x00000c50
        /*0684*/ 	.word	0x00000002
        /*0688*/ 	.word	0x00030c00
        /*068c*/ 	.short	0x010a
        /*068e*/ 	.byte	0x3f
	.zero		1


	//   ....[11]....
        /*0690*/ 	.word	0x00001520
        /*0694*/ 	.word	0x00000015
        /*0698*/ 	.word	0x00030c10
        /*069c*/ 	.short	0x010a
        /*069e*/ 	.byte	0x3f
	.zero		1


	//   ....[12]....
        /*06a0*/ 	.word	0x00001590
        /*06a4*/ 	.word	0x00000015
        /*06a8*/ 	.word	0x00030c10
        /*06ac*/ 	.short	0x010a
        /*06ae*/ 	.byte	0x3f
	.zero		1


	//   ....[13]....
        /*06b0*/ 	.word	0x000019b0
        /*06b4*/ 	.word	0x00000015
        /*06b8*/ 	.word	0x00030c30
        /*06bc*/ 	.short	0x010a
        /*06be*/ 	.byte	0x3f
	.zero		1


	//   ....[14]....
        /*06c0*/ 	.word	0x000019f0
        /*06c4*/ 	.word	0x00000015
        /*06c8*/ 	.word	0x00030c30
        /*06cc*/ 	.short	0x010a
        /*06ce*/ 	.byte	0x3f
	.zero		1


	//   ....[15]....
        /*06d0*/ 	.word	0x000056c0
        /*06d4*/ 	.word	0x00000000
        /*06d8*/ 	.word	0x00000000
        /*06dc*/ 	.short	0x0101
        /*06de*/ 	.byte	0x3f
	.zero		1


	//   ....[16]....
        /*06e0*/ 	.word	0x00005b00
        /*06e4*/ 	.word	0x00000000
        /*06e8*/ 	.word	0x00000000
        /*06ec*/ 	.short	0x0101
        /*06ee*/ 	.byte	0x3f
	.zero		1


	//   ....[17]....
        /*06f0*/ 	.word	0x00007fa0
        /*06f4*/ 	.word	0x0000000b
        /*06f8*/ 	.word	0x00030c20
        /*06fc*/ 	.short	0x010a
        /*06fe*/ 	.byte	0x3f
	.zero		1


	//   ....[18]....
        /*0700*/ 	.word	0x00008470
        /*0704*/ 	.word	0x0000000b
        /*0708*/ 	.word	0x00030c40
        /*070c*/ 	.short	0x010a
        /*070e*/ 	.byte	0x3f
	.zero		1


	//   ....[19]....
        /*0710*/ 	.word	0x000086a0
        /*0714*/ 	.word	0x0000000b
        /*0718*/ 	.word	0x00030c28
        /*071c*/ 	.short	0x010a
        /*071e*/ 	.byte	0x3f
	.zero		1


	//   ....[20]....
        /*0720*/ 	.word	0x00008840
        /*0724*/ 	.word	0x0000000b
        /*0728*/ 	.word	0x00030c48
        /*072c*/ 	.short	0x010a
        /*072e*/ 	.byte	0x3f
	.zero		1


	//   ....[21]....
        /*0730*/ 	.word	0x00008a50
        /*0734*/ 	.word	0x0000000b
        /*0738*/ 	.word	0x00030c20
        /*073c*/ 	.short	0x010a
        /*073e*/ 	.byte	0x3f
	.zero		1


	//   ....[22]....
        /*0740*/ 	.word	0x00008c60
        /*0744*/ 	.word	0x0000000b
        /*0748*/ 	.word	0x00030c40
        /*074c*/ 	.short	0x010a
        /*074e*/ 	.byte	0x3f
	.zero		1


	//   ....[23]....
        /*0750*/ 	.word	0x00008e60
        /*0754*/ 	.word	0x0000000b
        /*0758*/ 	.word	0x00030c28
        /*075c*/ 	.short	0x010a
        /*075e*/ 	.byte	0x3f
	.zero		1


	//   ....[24]....
        /*0760*/ 	.word	0x00009060
        /*0764*/ 	.word	0x0000000d
        /*0768*/ 	.word	0x00030c40
        /*076c*/ 	.short	0x010a
        /*076e*/ 	.byte	0x3f
	.zero		1


	//   ....[25]....
        /*0770*/ 	.word	0x00009420
        /*0774*/ 	.word	0x00000006
        /*0778*/ 	.word	0x00000000
        /*077c*/ 	.short	0x010a
        /*077e*/ 	.byte	0x3f
	.zero		1


	//   ....[26]....
        /*0780*/ 	.word	0x00009480
        /*0784*/ 	.word	0x00000003
        /*0788*/ 	.word	0x00000000
        /*078c*/ 	.short	0x010a
        /*078e*/ 	.byte	0x3f
	.zero		1


	//   ....[27]....
        /*0790*/ 	.word	0x000094e0
        /*0794*/ 	.word	0x00000000
        /*0798*/ 	.word	0x00000000
        /*079c*/ 	.short	0x010a
        /*079e*/ 	.byte	0x3f
	.zero		1


	//   ....[28]....
        /*07a0*/ 	.word	0x00009510
        /*07a4*/ 	.word	0x00000003
        /*07a8*/ 	.word	0x00000000
        /*07ac*/ 	.short	0x010a
        /*07ae*/ 	.byte	0x3f
	.zero		1


	//   ....[29]....
        /*07b0*/ 	.word	0x000095e0
        /*07b4*/ 	.word	0x00000002
        /*07b8*/ 	.word	0x00030c00
        /*07bc*/ 	.short	0x010a
        /*07be*/ 	.byte	0x3f
	.zero		1


	//   ....[30]....
        /*07c0*/ 	.word	0x00009630
        /*07c4*/ 	.word	0x00000015
        /*07c8*/ 	.word	0x00030c10
        /*07cc*/ 	.short	0x010a
        /*07ce*/ 	.byte	0x3f
	.zero		1


	//   ....[31]....
        /*07d0*/ 	.word	0x00009680
        /*07d4*/ 	.word	0x00000015
        /*07d8*/ 	.word	0x00030c30
        /*07dc*/ 	.short	0x010a
        /*07de*/ 	.byte	0x3f
	.zero		1


	//   ....[32]....
        /*07e0*/ 	.word	0x00009820
        /*07e4*/ 	.word	0x0000000b
        /*07e8*/ 	.word	0x00030c20
        /*07ec*/ 	.short	0x010a
        /*07ee*/ 	.byte	0x3f
	.zero		1


	//   ....[33]....
        /*07f0*/ 	.word	0x00009870
        /*07f4*/ 	.word	0x0000000b
        /*07f8*/ 	.word	0x00030c40
        /*07fc*/ 	.short	0x010a
        /*07fe*/ 	.byte	0x3f
	.zero		1


	//   ....[34]....
        /*0800*/ 	.word	0x000098c0
        /*0804*/ 	.word	0x0000000b
        /*0808*/ 	.word	0x00030c28
        /*080c*/ 	.short	0x010a
        /*080e*/ 	.byte	0x3f
	.zero		1


	//   ....[35]....
        /*0810*/ 	.word	0x00009910
        /*0814*/ 	.word	0x0000000b
        /*0818*/ 	.word	0x00030c48
        /*081c*/ 	.short	0x010a
        /*081e*/ 	.byte	0x3f
	.zero		1


	//   ....[36]....
        /*0820*/ 	.word	0x00009970
        /*0824*/ 	.word	0x0000000b
        /*0828*/ 	.word	0x00030c20
        /*082c*/ 	.short	0x010a
        /*082e*/ 	.byte	0x3f
	.zero		1


	//   ....[37]....
        /*0830*/ 	.word	0x000099c0
        /*0834*/ 	.word	0x0000000b
        /*0838*/ 	.word	0x00030c40
        /*083c*/ 	.short	0x010a
        /*083e*/ 	.byte	0x3f
	.zero		1


	//   ....[38]....
        /*0840*/ 	.word	0x00009a10
        /*0844*/ 	.word	0x0000000b
        /*0848*/ 	.word	0x00030c28
        /*084c*/ 	.short	0x010a
        /*084e*/ 	.byte	0x3f
	.zero		1


	//   ....[39]....
        /*0850*/ 	.word	0x00009a60
        /*0854*/ 	.word	0x0000000d
        /*0858*/ 	.word	0x00030c40
        /*085c*/ 	.short	0x010a
        /*085e*/ 	.byte	0x3f
	.zero		1


	//   ....[40]....
        /*0860*/ 	.word	0x00009b40
        /*0864*/ 	.word	0x00000006
        /*0868*/ 	.word	0x00000000
        /*086c*/ 	.short	0x010a
        /*086e*/ 	.byte	0x3f
	.zero		1


	//   ....[41]....
        /*0870*/ 	.word	0x00009b90
        /*0874*/ 	.word	0x00000003
        /*0878*/ 	.word	0x00000000
        /*087c*/ 	.short	0x010a
        /*087e*/ 	.byte	0x3f
	.zero		1


	//   ....[42]....
        /*0880*/ 	.word	0x00009be0
        /*0884*/ 	.word	0x00000000
        /*0888*/ 	.word	0x00000000
        /*088c*/ 	.short	0x010a
        /*088e*/ 	.byte	0x3f
	.zero		1


	//----- nvinfo : EIATTR_NUM_MBARRIERS
	.align		4
.L_250:
        /*0890*/ 	.byte	0x03, 0x38
        /*0892*/ 	.short	0x0009


	//----- nvinfo : EIATTR_EXIT_INSTR_OFFSETS
	.align		4
        /*0894*/ 	.byte	0x04, 0x1c
        /*0896*/ 	.short	(.L_252 - .L_251)


	//   ....[0]....
.L_251:
        /*0898*/ 	.word	0x00009560


	//----- nvinfo : EIATTR_MAX_THREADS
	.align		4
.L_252:
        /*089c*/ 	.byte	0x04, 0x05
        /*089e*/ 	.short	(.L_254 - .L_253)
.L_253:
        /*08a0*/ 	.word	0x00000180
        /*08a4*/ 	.word	0x00000001
        /*08a8*/ 	.word	0x00000001


	//----- nvinfo : EIATTR_CRS_STACK_SIZE
	.align		4
.L_254:
        /*08ac*/ 	.byte	0x04, 0x1e
        /*08ae*/ 	.short	(.L_256 - .L_255)
.L_255:
        /*08b0*/ 	.word	0x00000000


	//----- nvinfo : EIATTR_CBANK_PARAM_SIZE
	.align		4
.L_256:
        /*08b4*/ 	.byte	0x03, 0x19
        /*08b6*/ 	.short	0x0970


	//----- nvinfo : EIATTR_PARAM_CBANK
	.align		4
        /*08b8*/ 	.byte	0x04, 0x0a
        /*08ba*/ 	.short	(.L_258 - .L_257)
	.align		4
.L_257:
        /*08bc*/ 	.word	index@(.nv.constant0._ZN7cutlass13device_kernelIN5flash11enable_sm90INS1_16FlashAttnBwdSm90INS1_25CollectiveMainloopBwdSm90ILi2ELi2ELi2EN4cute5tupleIJNS5_1CILi1EEES8_S8_EEENS6_IJNS7_ILi128EEESA_NS7_ILi64EEEEEENS_10bfloat16_tEfNS_4arch4Sm90ELb0ELb0ELb1ELb0ELb1ELb1ELb0ELb0ELi2ELi1ELi2ELi2ELb0EEENS1_21CollectiveEpilogueBwdISC_SD_SF_Li256ELb0ELb0ELi1EEENS1_19SingleTileSchedulerILb0ELb0ELb0ELi128EEEEEEEEEvNT_6ParamsE)
        /*08c0*/ 	.short	0x0210
        /*08c2*/ 	.short	0x0970


	//----- nvinfo : EIATTR_SW_WAR
	.align		4
.L_258:
        /*08c4*/ 	.byte	0x04, 0x36
        /*08c6*/ 	.short	(.L_260 - .L_259)
.L_259:
        /*08c8*/ 	.word	0x00000008
.L_260:


//--------------------- .nv.info._ZN7cutlass13device_kernelIN5flash11enable_sm90INS1_16FlashAttnBwdSm90INS1_25CollectiveMainloopBwdSm90ILi2ELi2ELi2EN4cute5tupleIJNS5_1CILi1EEES8_S8_EEENS6_IJNS7_ILi128EEESA_NS7_ILi64EEEEEENS_10bfloat16_tEfNS_4arch4Sm90ELb0ELb0ELb1ELb0ELb0ELb1ELb0ELb0ELi2ELi1ELi2ELi2ELb0EEENS1_24CollectiveEpilogueBwdGQAISC_fSF_Li256ELb0ELb0EEENS1_19SingleTileSchedulerILb0ELb0ELb0ELi128EEEEEEEEEvNT_6ParamsE --------------------------
	.section	.nv.info._ZN7cutlass13device_kernelIN5flash11enable_sm90INS1_16FlashAttnBwdSm90INS1_25CollectiveMainloopBwdSm90ILi2ELi2ELi2EN4cute5tupleIJNS5_1CILi1EEES8_S8_EEENS6_IJNS7_ILi128EEESA_NS7_ILi64EEEEEENS_10bfloat16_tEfNS_4arch4Sm90ELb0ELb0ELb1ELb0ELb0ELb1ELb0ELb0ELi2ELi1ELi2ELi2ELb0EEENS1_24CollectiveEpilogueBwdGQAISC_fSF_Li256ELb0ELb0EEENS1_19SingleTileSchedulerILb0ELb0ELb0ELi128EEEEEEEEEvNT_6ParamsE,"",@"SHT_CUDA_INFO"
	.sectionflags	@""
	.align	4


	//----- nvinfo : EIATTR_CUDA_API_VERSION
	.align		4
        /*0000*/ 	.byte	0x04, 0x37
        /*0002*/ 	.short	(.L_262 - .L_261)
.L_261:
        /*0004*/ 	.word	0x00000082


	//----- nvinfo : EIATTR_KPARAM_INFO
	.align		4
.L_262:
        /*0008*/ 	.byte	0x04, 0x17
        /*000a*/ 	.short	(.L_264 - .L_263)
.L_263:
        /*000c*/ 	.word	0x00000000
        /*0010*/ 	.short	0x0000
        /*0012*/ 	.short	0x0070
        /*0014*/ 	.byte	0x00, 0xf0, 0x01, 0x1a


	//----- nvinfo : EIATTR_SPARSE_MMA_MASK
	.align		4
.L_264:
        /*0018*/ 	.byte	0x03, 0x50
        /*001a*/ 	.short	0x0000


	//----- nvinfo : EIATTR_MAXREG_COUNT
	.align		4
        /*001c*/ 	.byte	0x03, 0x1b
        /*001e*/ 	.short	0x00a8


	//----- nvinfo : EIATTR_NUM_BARRIERS
	.align		4
        /*0020*/ 	.byte	0x02, 0x4c
        /*0022*/ 	.byte	0x10
	.zero		1


	//----- nvinfo : EIATTR_EXTERNS
	.align		4
        /*0024*/ 	.byte	0x04, 0x0f
        /*0026*/ 	.short	(.L_266 - .L_265)


	//   ....[0]....
	.align		4
.L_265:
        /*0028*/ 	.word	index@(__assertfail)


	//----- nvinfo : EIATTR_ANNOTATIONS
	.align		4
.L_266:
        /*002c*/ 	.byte	0x04, 0x55
        /*002e*/ 	.short	(.L_268 - .L_267)


	//   ....[0]....
.L_267:
        /* <DEDUP_REMOVED lines=47> */


	//----- nvinfo : EIATTR_MERCURY_ISA_VERSION
	.align		4
.L_268:
        /*0310*/ 	.byte	0x03, 0x5f
        /*0312*/ 	.short	0x0101


	//----- nvinfo : EIATTR_INT_WARP_WIDE_INSTR_OFFSETS
	.align		4
        /*0314*/ 	.byte	0x04, 0x31
        /*0316*/ 	.short	(.L_270 - .L_269)


	//   ....[0]....
.L_269:
        /*0318*/ 	.word	0x00000180


	//   ....[1]....
        /*031c*/ 	.word	0x00000240


	//----- nvinfo : EIATTR_COOP_GROUP_MASK_REGIDS
	.align		4
.L_270:
        /*0320*/ 	.byte	0x04, 0x29
        /*0322*/ 	.short	(.L_272 - .L_271)


	//   ....[0]....
.L_271:
        /*0324*/ 	.word	0xffffffff


	//   ....[1]....
        /*0328*/ 	.word	0xffffffff


	//   ....[2]....
        /*032c*/ 	.word	0xffffffff


	//   ....[3]....
        /*0330*/ 	.word	0xffffffff


	//   ....[4]....
        /*0334*/ 	.word	0xffffffff


	//   ....[5]....
        /*0338*/ 	.word	0xffffffff


	//   ....[6]....
        /*033c*/ 	.word	0xffffffff


	//   ....[7]....
        /*0340*/ 	.word	0xffffffff


	//   ....[8]....
        /*0344*/ 	.word	0xffffffff


	//   ....[9]....
        /*0348*/ 	.word	0xffffffff


	//   ....[10]....
        /*034c*/ 	.word	0xffffffff


	//   ....[11]....
        /*0350*/ 	.word	0xffffffff


	//   ....[12]....
        /*0354*/ 	.word	0xffffffff


	//   ....[13]....
        /*0358*/ 	.word	0xffffffff


	//   ....[14]....
        /*035c*/ 	.word	0xffffffff


	//   ....[15]....
        /*0360*/ 	.word	0xffffffff


	//   ....[16]....
        /*0364*/ 	.word	0xffffffff


	//   ....[17]....
        /*0368*/ 	.word	0xffffffff


	//   ....[18]....
        /*036c*/ 	.word	0xffffffff


	//   ....[19]....
        /*0370*/ 	.word	0xffffffff


	//   ....[20]....
        /*0374*/ 	.word	0xffffffff


	//   ....[21]....
        /*0378*/ 	.word	0xffffffff


	//   ....[22]....
        /*037c*/ 	.word	0xffffffff


	//   ....[23]....
        /*0380*/ 	.word	0xffffffff


	//   ....[24]....
        /*0384*/ 	.word	0xffffffff


	//   ....[25]....
        /*0388*/ 	.word	0xffffffff


	//   ....[26]....
        /*038c*/ 	.word	0xffffffff


	//   ....[27]....
        /*0390*/ 	.word	0xffffffff


	//   ....[28]....
        /*0394*/ 	.word	0xffffffff


	//   ....[29]....
        /*0398*/ 	.word	0xffffffff


	//   ....[30]....
        /*039c*/ 	.word	0xffffffff


	//   ....[31]....
        /*03a0*/ 	.word	0xffffffff


	//   ....[32]....
        /*03a4*/ 	.word	0xffffffff


	//   ....[33]....
        /*03a8*/ 	.word	0xffffffff


	//   ....[34]....
        /*03ac*/ 	.word	0xffffffff


	//   ....[35]....
        /*03b0*/ 	.word	0xffffffff


	//   ....[36]....
        /*03b4*/ 	.word	0xffffffff


	//   ....[37]....
        /*03b8*/ 	.word	0xffffffff


	//   ....[38]....
        /*03bc*/ 	.word	0xffffffff


	//   ....[39]....
        /*03c0*/ 	.word	0xffffffff


	//   ....[40]....
        /*03c4*/ 	.word	0xffffffff


	//   ....[41]....
        /*03c8*/ 	.word	0xffffffff


	//   ....[42]....
        /*03cc*/ 	.word	0xffffffff


	//   ....[43]....
        /*03d0*/ 	.word	0xffffffff


	//   ....[44]....
        /*03d4*/ 	.word	0xffffffff


	//   ....[45]....
        /*03d8*/ 	.word	0xffffffff


	//   ....[46]....
        /*03dc*/ 	.word	0xffffffff


	//   ....[47]....
        /*03e0*/ 	.word	0xffffffff


	//   ....[48]....
        /*03e4*/ 	.word	0xffffffff


	//   ....[49]....
        /*03e8*/ 	.word	0xffffffff


	//   ....[50]....
        /*03ec*/ 	.word	0xffffffff


	//   ....[51]....
        /*03f0*/ 	.word	0xffffffff


	//   ....[52]....
        /*03f4*/ 	.word	0xffffffff


	//   ....[53]....
        /*03f8*/ 	.word	0xffffffff


	//   ....[54]....
        /*03fc*/ 	.word	0xffffffff


	//   ....[55]....
        /*0400*/ 	.word	0xffffffff


	//   ....[56]....
        /*0404*/ 	.word	0xffffffff


	//   ....[57]....
        /*0408*/ 	.word	0xffffffff


	//   ....[58]....
        /*040c*/ 	.word	0xffffffff


	//   ....[59]....
        /*0410*/ 	.word	0xffffffff


	//   ....[60]....
        /*0414*/ 	.word	0xffffffff


	//   ....[61]....
        /*0418*/ 	.word	0xffffffff


	//   ....[62]....
        /*041c*/ 	.word	0xffffffff


	//   ....[63]....
        /*0420*/ 	.word	0xffffffff


	//   ....[64]....
        /*0424*/ 	.word	0xffffffff


	//   ....[65]....
        /*0428*/ 	.word	0xffffffff


	//   ....[66]....
        /*042c*/ 	.word	0xffffffff


	//   ....[67]....
        /*0430*/ 	.word	0xffffffff


	//   ....[68]....
        /*0434*/ 	.word	0xffffffff


	//   ....[69]....
        /*0438*/ 	.word	0xffffffff


	//   ....[70]....
        /*043c*/ 	.word	0xffffffff


	//   ....[71]....
        /*0440*/ 	.word	0x0500000f


	//----- nvinfo : EIATTR_COOP_GROUP_INSTR_OFFSETS
	.align		4
.L_272:
        /*0444*/ 	.byte	0x04, 0x28
        /*0446*/ 	.short	(.L_274 - .L_273)


	//   ....[0]....
.L_273:
        /*0448*/ 	.word	0x00000060


	//   ....[1]....
        /*044c*/ 	.word	0x00000190


	//   ....[2]....
        /*0450*/ 	.word	0x00000220


	//   ....[3]....
        /*0454*/ 	.word	0x000003a0


	//   ....[4]....
        /*0458*/ 	.word	0x000005e0


	//   ....[5]....
        /*045c*/ 	.word	0x00000b30


	//   ....[6]....
        /*0460*/ 	.word	0x00001fb0


	//   ....[7]....
        /*0464*/ 	.word	0x000021b0


	//   ....[8]....
        /*0468*/ 	.word	0x00002340


	//   ....[9]....
        /*046c*/ 	.word	0x00002580


	//   ....[10]....
        /*0470*/ 	.word	0x00002650


	//   ....[11]....
        /*0474*/ 	.word	0x000026a0


	//   ....[12]....
        /*0478*/ 	.word	0x000026c0


	//   ....[13]....
        /*047c*/ 	.word	0x000026f0


	//   ....[14]....
        /*0480*/ 	.word	0x00002720


	//   ....[15]....
        /*0484*/ 	.word	0x00002730


	//   ....[16]....
        /*0488*/ 	.word	0x000027a0


	//   ....[17]....
        /*048c*/ 	.word	0x000027b0


	//   ....[18]....
        /*0490*/ 	.word	0x000027d0


	//   ....[19]....
        /*0494*/ 	.word	0x000028a0


	//   ....[20]....
        /*0498*/ 	.word	0x000028d0


	//   ....[21]....
        /*049c*/ 	.word	0x00002930


	//   ....[22]....
        /*04a0*/ 	.word	0x00002a30


	//   ....[23]....
        /*04a4*/ 	.word	0x00002a60


	//   ....[24]....
        /*04a8*/ 	.word	0x00002bc0


	//   ....[25]....
        /*04ac*/ 	.word	0x00002c30


	//   ....[26]....
        /*04b0*/ 	.word	0x00002c50


	//   ....[27]....
        /*04b4*/ 	.word	0x00002d80


	//   ....[28]....
        /*04b8*/ 	.word	0x00002f90


	//   ....[29]....
        /*04bc*/ 	.word	0x00002fe0


	//   ....[30]....
        /*04c0*/ 	.word	0x00003000


	//   ....[31]....
        /*04c4*/ 	.word	0x00003160


	//   ....[32]....
        /*04c8*/ 	.word	0x00003180


	//   ....[33]....
        /*04cc*/ 	.word	0x00003240


	//   ....[34]....
        /*04d0*/ 	.word	0x00003260


	//   ....[35]....
        /*04d4*/ 	.word	0x00003270


	//   ....[36]....
        /*04d8*/ 	.word	0x00003290


	//   ....[37]....
        /*04dc*/ 	.word	0x000032a0


	//   ....[38]....
        /*04e0*/ 	.word	0x000032c0


	//   ....[39]....
        /*04e4*/ 	.word	0x00003370


	//   ....[40]....
        /*04e8*/ 	.word	0x000033b0


	//   ....[41]....
        /*04ec*/ 	.word	0x00003430


	//   ....[42]....
        /*04f0*/ 	.word	0x00003490


	//   ....[43]....
        /*04f4*/ 	.word	0x00003540


	//   ....[44]....
        /*04f8*/ 	.word	0x000035e0


	//   ....[45]....
        /*04fc*/ 	.word	0x00003620


	//   ....[46]....
        /*0500*/ 	.word	0x00003660


	//   ....[47]....
        /*0504*/ 	.word	0x00003830


	//   ....[48]....
        /*0508*/ 	.word	0x00003910


	//   ....[49]....
        /*050c*/ 	.word	0x000039b0


	//   ....[50]....
        /*0510*/ 	.word	0x000039f0


	//   ....[51]....
        /*0514*/ 	.word	0x00003a20


	//   ....[52]....
        /*0518*/ 	.word	0x00003a60


	//   ....[53]....
        /*051c*/ 	.word	0x00003a90


	//   ....[54]....
        /*0520*/ 	.word	0x00003c10


	//   ....[55]....
        /*0524*/ 	.word	0x00003c70


	//   ....[56]....
        /*0528*/ 	.word	0x00003cc0


	//   ....[57]....
        /*052c*/ 	.word	0x00003de0


	//   ....[58]....
        /*0530*/ 	.word	0x00003ee0


	//   ....[59]....
        /*0534*/ 	.word	0x00003f20


	//   ....[60]....
        /*0538*/ 	.word	0x00003f30


	//   ....[61]....
        /*053c*/ 	.word	0x00003f90


	//   ....[62]....
        /*0540*/ 	.word	0x00004270


	//   ....[63]....
        /*0544*/ 	.word	0x00004280


	//   ....[64]....
        /*0548*/ 	.word	0x000042a0


	//   ....[65]....
        /*054c*/ 	.word	0x000042d0


	//   ....[66]....
        /*0550*/ 	.word	0x00004300


	//   ....[67]....
        /*0554*/ 	.word	0x00004330


	//   ....[68]....
        /*0558*/ 	.word	0x000043a0


	//   ....[69]....
        /*055c*/ 	.word	0x000043d0


	//   ....[70]....
        /*0560*/ 	.word	0x00006650


	//   ....[71]....
        /*0564*/ 	.word	0x00008aa0


	//----- nvinfo : EIATTR_REG_RECONFIG
	.align		4
.L_274:
        /*0568*/ 	.byte	0x01, 0x54
	.zero		2


	//----- nvinfo : EIATTR_SYSCALL_OFFSETS
	.align		4
        /*056c*/ 	.byte	0x04, 0x46
        /*056e*/ 	.short	(.L_276 - .L_275)


	//   ....[0]....
.L_275:
        /*0570*/ 	.word	0x00000790


	//   ....[1]....
        /*0574*/ 	.word	0x00000880


	//   ....[2]....
        /*0578*/ 	.word	0x000009e0


	//   ....[3]....
        /*057c*/ 	.word	0x00000ad0


	//----- nvinfo : EIATTR_MBARRIER_INSTR_OFFSETS
	.align		4
.L_276:
        /*0580*/ 	.byte	0x04, 0x39
        /*0582*/ 	.short	(.L_278 - .L_277)


	//   ....[0]....
.L_277:
        /*0584*/ 	.word	0x00000260
        /*0588*/ 	.word	0x000000ff
        /*058c*/ 	.word	0x00030c00
        /*0590*/ 	.short	0x0100
        /*0592*/ 	.byte	0x06
	.zero		1


	//   ....[1]....
        /*0594*/ 	.word	0x00000350
        /*0598*/ 	.word	0x000000ff
        /*059c*/ 	.word	0x00030c10
        /*05a0*/ 	.short	0x0100
        /*05a2*/ 	.byte	0x08
	.zero		1


	//   ....[2]....
        /*05a4*/ 	.word	0x00000360
        /*05a8*/ 	.word	0x000000ff
        /*05ac*/ 	.word	0x00030c20
        /*05b0*/ 	.short	0x0100
        /*05b2*/ 	.byte	0x08
	.zero		1


	//   ....[3]....
        /*05b4*/ 	.word	0x00000370
        /*05b8*/ 	.word	0x000000ff
        /*05bc*/ 	.word	0x00030c18
        /*05c0*/ 	.short	0x0100
        /*05c2*/ 	.byte	0x08
	.zero		1


	//   ....[4]....
        /*05c4*/ 	.word	0x00000380
        /*05c8*/ 	.word	0x000000ff
        /*05cc*/ 	.word	0x00030c28
        /*05d0*/ 	.short	0x0100
        /*05d2*/ 	.byte	0x08
	.zero		1


	//   ....[5]....
        /*05d4*/ 	.word	0x000004b0
        /*05d8*/ 	.word	0x000000ff
        /*05dc*/ 	.word	0x00030c30
        /*05e0*/ 	.short	0x0100
        /*05e2*/ 	.byte	0x08
	.zero		1


	//   ....[6]....
        /*05e4*/ 	.word	0x000004c0
        /*05e8*/ 	.word	0x000000ff
        /*05ec*/ 	.word	0x00030c40
        /*05f0*/ 	.short	0x0100
        /*05f2*/ 	.byte	0x08
	.zero		1


	//   ....[7]....
        /*05f4*/ 	.word	0x000004d0
        /*05f8*/ 	.word	0x000000ff
        /*05fc*/ 	.word	0x00030c38
        /*0600*/ 	.short	0x0100
        /*0602*/ 	.byte	0x08
	.zero		1


	//   ....[8]....
        /*0604*/ 	.word	0x000004e0
        /*0608*/ 	.word	0x000000ff
        /*060c*/ 	.word	0x00030c48
        /*0610*/ 	.short	0x0100
        /*0612*/ 	.byte	0x08
	.zero		1


	//   ....[9]....
        /*0614*/ 	.word	0x00000b60
        /*0618*/ 	.word	0x00000002
        /*061c*/ 	.word	0x00030c00
        /*0620*/ 	.short	0x010a
        /*0622*/ 	.byte	0x3f
	.zero		1


	//   ....[10]....
        /*0624*/ 	.word	0x00000bb0
        /*0628*/ 	.word	0x00000002
        /*062c*/ 	.word	0x00030c00
        /*0630*/ 	.short	0x010a
        /*0632*/ 	.byte	0x3f
	.zero		1


	//   ....[11]....
        /*0634*/ 	.word	0x000016a0
        /*0638*/ 	.word	0x00000003
        /*063c*/ 	.word	0x00030c10
        /*0640*/ 	.short	0x010a
        /*0642*/ 	.byte	0x3f
	.zero		1


	//   ....[12]....
        /*0644*/ 	.word	0x00001710
        /*0648*/ 	.word	0x00000003
        /*064c*/ 	.word	0x00030c10
        /*0650*/ 	.short	0x010a
        /*0652*/ 	.byte	0x3f
	.zero		1


	//   ....[13]....
        /*0654*/ 	.word	0x00001b30
        /*0658*/ 	.word	0x00000003
        /*065c*/ 	.word	0x00030c30
        /*0660*/ 	.short	0x010a
        /*0662*/ 	.byte	0x3f
	.zero		1


	//   ....[14]....
        /*0664*/ 	.word	0x00001b70
        /*0668*/ 	.word	0x00000003
        /*066c*/ 	.word	0x00030c30
        /*0670*/ 	.short	0x010a
        /*0672*/ 	.byte	0x3f
	.zero		1


	//   ....[15]....
        /*0674*/ 	.word	0x00005850
        /*0678*/ 	.word	0x00000000
        /*067c*/ 	.word	0x00000000
        /*0680*/ 	.short	0x0101
        /*0682*/ 	.byte	0x3f
	.zero		1


	//   ....[16]....
        /*0684*/ 	.word	0x00005ca0
        /*0688*/ 	.word	0x00000003
        /*068c*/ 	.word	0x00000000
        /*0690*/ 	.short	0x0101
        /*0692*/ 	.byte	0x3f
	.zero		1


	//   ....[17]....
        /*0694*/ 	.word	0x00007490
        /*0698*/ 	.word	0x0000000b
        /*069c*/ 	.word	0x00030c20
        /*06a0*/ 	.short	0x010a
        /*06a2*/ 	.byte	0x3f
	.zero		1


	//   ....[18]....
        /*06a4*/ 	.word	0x00007960
        /*06a8*/ 	.word	0x0000000b
        /*06ac*/ 	.word	0x00030c40
        /*06b0*/ 	.short	0x010a
        /*06b2*/ 	.byte	0x3f
	.zero		1


	//   ....[19]....
        /*06b4*/ 	.word	0x00007b90
        /*06b8*/ 	.word	0x0000000b
        /*06bc*/ 	.word	0x00030c28
        /*06c0*/ 	.short	0x010a
        /*06c2*/ 	.byte	0x3f
	.zero		1


	//   ....[20]....
        /*06c4*/ 	.word	0x00007d30
        /*06c8*/ 	.word	0x0000000b
        /*06cc*/ 	.word	0x00030c48
        /*06d0*/ 	.short	0x010a
        /*06d2*/ 	.byte	0x3f
	.zero		1


	//   ....[21]....
        /*06d4*/ 	.word	0x00007f40
        /*06d8*/ 	.word	0x0000000b
        /*06dc*/ 	.word	0x00030c20
        /*06e0*/ 	.short	0x010a
        /*06e2*/ 	.byte	0x3f
	.zero		1


	//   ....[22]....
        /*06e4*/ 	.word	0x00008150
        /*06e8*/ 	.word	0x0000000b
        /*06ec*/ 	.word	0x00030c40
        /*06f0*/ 	.short	0x010a
        /*06f2*/ 	.byte	0x3f
	.zero		1


	//   ....[23]....
        /*06f4*/ 	.word	0x00008350
        /*06f8*/ 	.word	0x0000000b
        /*06fc*/ 	.word	0x00030c28
        /*0700*/ 	.short	0x010a
        /*0702*/ 	.byte	0x3f
	.zero		1


	//   ....[24]....
        /*0704*/ 	.word	0x00008550
        /*0708*/ 	.word	0x0000000d
        /*070c*/ 	.word	0x00030c40
        /*0710*/ 	.short	0x010a
        /*0712*/ 	.byte	0x3f
	.zero		1


	//   ....[25]....
        /*0714*/ 	.word	0x00008910
        /*0718*/ 	.word	0x00000006
        /*071c*/ 	.word	0x00000000
        /*0720*/ 	.short	0x010a
        /*0722*/ 	.byte	0x3f
	.zero		1


	//   ....[26]....
        /*0724*/ 	.word	0x00008970
        /*0728*/ 	.word	0x00000003
        /*072c*/ 	.word	0x00000000
        /*0730*/ 	.short	0x010a
        /*0732*/ 	.byte	0x3f
	.zero		1


	//   ....[27]....
        /*0734*/ 	.word	0x000089d0
        /*0738*/ 	.word	0x00000000
        /*073c*/ 	.word	0x00000000
        /*0740*/ 	.short	0x010a
        /*0742*/ 	.byte	0x3f
	.zero		1


	//   ....[28]....
        /*0744*/ 	.word	0x00008a00
        /*0748*/ 	.word	0x00000003
        /*074c*/ 	.word	0x00000000
        /*0750*/ 	.short	0x010a
        /*0752*/ 	.byte	0x3f
	.zero		1


	//   ....[29]....
        /*0754*/ 	.word	0x00008ad0
        /*0758*/ 	.word	0x00000002
        /*075c*/ 	.word	0x00030c00
        /*0760*/ 	.short	0x010a
        /*0762*/ 	.byte	0x3f
	.zero		1


	//   ....[30]....
        /*0764*/ 	.word	0x00008b20
        /*0768*/ 	.word	0x00000003
        /*076c*/ 	.word	0x00030c10
        /*0770*/ 	.short	0x010a
        /*0772*/ 	.byte	0x3f
	.zero		1


	//   ....[31]....
        /*0774*/ 	.word	0x00008b70
        /*0778*/ 	.word	0x00000003
        /*077c*/ 	.word	0x00030c30
        /*0780*/ 	.short	0x010a
        /*0782*/ 	.byte	0x3f
	.zero		1


	//   ....[32]....
        /*0784*/ 	.word	0x00008bc0
        /*0788*/ 	.word	0x0000000b
        /*078c*/ 	.word	0x00030c20
        /*0790*/ 	.short	0x010a
        /*0792*/ 	.byte	0x3f
	.zero		1


	//   ....[33]....
        /*0794*/ 	.word	0x00008c10
        /*0798*/ 	.word	0x0000000b
        /*079c*/ 	.word	0x00030c40
        /*07a0*/ 	.short	0x010a
        /*07a2*/ 	.byte	0x3f
	.zero		1


	//   ....[34]....
        /*07a4*/ 	.word	0x00008c60
        /*07a8*/ 	.word	0x0000000b
        /*07ac*/ 	.word	0x00030c28
        /*07b0*/ 	.short	0x010a
        /*07b2*/ 	.byte	0x3f
	.zero		1


	//   ....[35]....
        /*07b4*/ 	.word	0x00008cb0
        /*07b8*/ 	.word	0x0000000b
        /*07bc*/ 	.word	0x00030c48
        /*07c0*/ 	.short	0x010a
        /*07c2*/ 	.byte	0x3f
	.zero		1


	//   ....[36]....
        /*07c4*/ 	.word	0x00008d10
        /*07c8*/ 	.word	0x0000000b
        /*07cc*/ 	.word	0x00030c20
        /*07d0*/ 	.short	0x010a
        /*07d2*/ 	.byte	0x3f
	.zero		1


	//   ....[37]....
        /*07d4*/ 	.word	0x00008d60
        /*07d8*/ 	.word	0x0000000b
        /*07dc*/ 	.word	0x00030c40
        /*07e0*/ 	.short	0x010a
        /*07e2*/ 	.byte	0x3f
	.zero		1


	//   ....[38]....
        /*07e4*/ 	.word	0x00008db0
        /*07e8*/ 	.word	0x0000000b
        /*07ec*/ 	.word	0x00030c28
        /*07f0*/ 	.short	0x010a
        /*07f2*/ 	.byte	0x3f
	.zero		1


	//   ....[39]....
        /*07f4*/ 	.word	0x00008e00
        /*07f8*/ 	.word	0x0000000d
        /*07fc*/ 	.word	0x00030c40
        /*0800*/ 	.short	0x010a
        /*0802*/ 	.byte	0x3f
	.zero		1


	//   ....[40]....
        /*0804*/ 	.word	0x00008ee0
        /*0808*/ 	.word	0x00000006
        /*080c*/ 	.word	0x00000000
        /*0810*/ 	.short	0x010a
        /*0812*/ 	.byte	0x3f
	.zero		1


	//   ....[41]....
        /*0814*/ 	.word	0x00008f30
        /*0818*/ 	.word	0x00000003
        /*081c*/ 	.word	0x00000000
        /*0820*/ 	.short	0x010a
        /*0822*/ 	.byte	0x3f
	.zero		1


	//   ....[42]....
        /*0824*/ 	.word	0x00008f80
        /*0828*/ 	.word	0x00000000
        /*082c*/ 	.word	0x00000000
        /*0830*/ 	.short	0x010a
        /*0832*/ 	.byte	0x3f
	.zero		1


	//----- nvinfo : EIATTR_NUM_MBARRIERS
	.align		4
.L_278:
        /*0834*/ 	.byte	0x03, 0x38
        /*0836*/ 	.short	0x0009


	//----- nvinfo : EIATTR_EXIT_INSTR_OFFSETS
	.align		4
        /*0838*/ 	.byte	0x04, 0x1c
        /*083a*/ 	.short	(.L_280 - .L_279)


	//   ....[0]....
.L_279:
        /*083c*/ 	.word	0x00008a50


	//----- nvinfo : EIATTR_MAX_THREADS
	.align		4
.L_280:
        /*0840*/ 	.byte	0x04, 0x05
        /*0842*/ 	.short	(.L_282 - .L_281)
.L_281:
        /*0844*/ 	.word	0x00000180
        /*0848*/ 	.word	0x00000001
        /*084c*/ 	.word	0x00000001


	//----- nvinfo : EIATTR_CRS_STACK_SIZE
	.align		4
.L_282:
        /*0850*/ 	.byte	0x04, 0x1e
        /*0852*/ 	.short	(.L_284 - .L_283)
.L_283:
        /*0854*/ 	.word	0x00000000


	//----- nvinfo : EIATTR_CBANK_PARAM_SIZE
	.align		4
.L_284:
        /*0858*/ 	.byte	0x03, 0x19
        /*085a*/ 	.short	0x06f0


	//----- nvinfo : EIATTR_PARAM_CBANK
	.align		4
        /*085c*/ 	.byte	0x04, 0x0a
        /*085e*/ 	.short	(.L_286 - .L_285)
	.align		4
.L_285:
        /*0860*/ 	.word	index@(.nv.constant0._ZN7cutlass13device_kernelIN5flash11enable_sm90INS1_16FlashAttnBwdSm90INS1_25CollectiveMainloopBwdSm90ILi2ELi2ELi2EN4cute5tupleIJNS5_1CILi1EEES8_S8_EEENS6_IJNS7_ILi128EEESA_NS7_ILi64EEEEEENS_10bfloat16_tEfNS_4arch4Sm90ELb0ELb0ELb1ELb0ELb0ELb1ELb0ELb0ELi2ELi1ELi2ELi2ELb0EEENS1_24CollectiveEpilogueBwdGQAISC_fSF_Li256ELb0ELb0EEENS1_19SingleTileSchedulerILb0ELb0ELb0ELi128EEEEEEEEEvNT_6ParamsE)
        /*0864*/ 	.short	0x0210
        /*0866*/ 	.short	0x06f0


	//----- nvinfo : EIATTR_SW_WAR
	.align		4
.L_286:
        /*0868*/ 	.byte	0x04, 0x36
        /*086a*/ 	.short	(.L_288 - .L_287)
.L_287:
        /*086c*/ 	.word	0x00000008
.L_288:


//--------------------- .nv.info._ZN7cutlass13device_kernelIN5flash11enable_sm90INS1_16FlashAttnBwdSm90INS1_25CollectiveMainloopBwdSm90ILi2ELi2ELi2EN4cute5tupleIJNS5_1CILi1EEES8_S8_EEENS6_IJNS7_ILi128EEESA_NS7_ILi64EEEEEENS_10bfloat16_tEfNS_4arch4Sm90ELb0ELb0ELb1ELb0ELb1ELb1ELb0ELb0ELi2ELi1ELi2ELi2ELb0EEENS1_24CollectiveEpilogueBwdGQAISC_fSF_Li256ELb0ELb1EEENS1_19SingleTileSchedulerILb0ELb0ELb0ELi128EEEEEEEEEvNT_6ParamsE --------------------------
	.section	.nv.info._ZN7cutlass13device_kernelIN5flash11enable_sm90INS1_16FlashAttnBwdSm90INS1_25CollectiveMainloopBwdSm90ILi2ELi2ELi2EN4cute5tupleIJNS5_1CILi1EEES8_S8_EEENS6_IJNS7_ILi128EEESA_NS7_ILi64EEEEEENS_10bfloat16_tEfNS_4arch4Sm90ELb0ELb0ELb1ELb0ELb1ELb1ELb0ELb0ELi2ELi1ELi2ELi2ELb0EEENS1_24CollectiveEpilogueBwdGQAISC_fSF_Li256ELb0ELb1EEENS1_19SingleTileSchedulerILb0ELb0ELb0ELi128EEEEEEEEEvNT_6ParamsE,"",@"SHT_CUDA_INFO"
	.sectionflags	@""
	.align	4


	//----- nvinfo : EIATTR_CUDA_API_VERSION
	.align		4
        /*0000*/ 	.byte	0x04, 0x37
        /*0002*/ 	.short	(.L_290 - .L_289)
.L_289:
        /*0004*/ 	.word	0x00000082


	//----- nvinfo : EIATTR_KPARAM_INFO
	.align		4
.L_290:
        /*0008*/ 	.byte	0x04, 0x17
        /*000a*/ 	.short	(.L_292 - .L_291)
.L_291:
        /*000c*/ 	.word	0x00000000
        /*0010*/ 	.short	0x0000
        /*0012*/ 	.short	0x0070
        /*0014*/ 	.byte	0x00, 0xf0, 0x01, 0x1a


	//----- nvinfo : EIATTR_SPARSE_MMA_MASK
	.align		4
.L_292:
        /*0018*/ 	.byte	0x03, 0x50
        /*001a*/ 	.short	0x0000


	//----- nvinfo : EIATTR_MAXREG_COUNT
	.align		4
        /*001c*/ 	.byte	0x03, 0x1b
        /*001e*/ 	.short	0x00a8


	//----- nvinfo : EIATTR_NUM_BARRIERS
	.align		4
        /*0020*/ 	.byte	0x02, 0x4c
        /*0022*/ 	.byte	0x10
	.zero		1


	//----- nvinfo : EIATTR_EXTERNS
	.align		4
        /*0024*/ 	.byte	0x04, 0x0f
        /*0026*/ 	.short	(.L_294 - .L_293)


	//   ....[0]....
	.align		4
.L_293:
        /*0028*/ 	.word	index@(__assertfail)


	//----- nvinfo : EIATTR_ANNOTATIONS
	.align		4
.L_294:
        /*002c*/ 	.byte	0x04, 0x55
        /*002e*/ 	.short	(.L_296 - .L_295)


	//   ....[0]....
.L_295:
        /* <DEDUP_REMOVED lines=46> */


	//----- nvinfo : EIATTR_MERCURY_ISA_VERSION
	.align		4
.L_296:
        /*0300*/ 	.byte	0x03, 0x5f
        /*0302*/ 	.short	0x0101


	//----- nvinfo : EIATTR_INT_WARP_WIDE_INSTR_OFFSETS
	.align		4
        /*0304*/ 	.byte	0x04, 0x31
        /*0306*/ 	.short	(.L_298 - .L_297)


	//   ....[0]....
.L_297:
        /*0308*/ 	.word	0x00000180


	//   ....[1]....
        /*030c*/ 	.word	0x00000240


	//   ....[2]....
        /*0310*/ 	.word	0x000072f0


	//   ....[3]....
        /*0314*/ 	.word	0x00007760


	//   ....[4]....
        /*0318*/ 	.word	0x00007d30


	//----- nvinfo : EIATTR_COOP_GROUP_MASK_REGIDS
	.align		4
.L_298:
        /*031c*/ 	.byte	0x04, 0x29
        /*031e*/ 	.short	(.L_300 - .L_299)


	//   ....[0]....
.L_299:
        /*0320*/ 	.word	0xffffffff


	//   ....[1]....
        /*0324*/ 	.word	0xffffffff


	//   ....[2]....
        /*0328*/ 	.word	0xffffffff


	//   ....[3]....
        /*032c*/ 	.word	0xffffffff


	//   ....[4]....
        /*0330*/ 	.word	0xffffffff


	//   ....[5]....
        /*0334*/ 	.word	0xffffffff


	//   ....[6]....
        /*0338*/ 	.word	0xffffffff


	//   ....[7]....
        /*033c*/ 	.word	0xffffffff


	//   ....[8]....
        /*0340*/ 	.word	0xffffffff


	//   ....[9]....
        /*0344*/ 	.word	0xffffffff


	//   ....[10]....
        /*0348*/ 	.word	0xffffffff


	//   ....[11]....
        /*034c*/ 	.word	0xffffffff


	//   ....[12]....
        /*0350*/ 	.word	0xffffffff


	//   ....[13]....
        /*0354*/ 	.word	0xffffffff


	//   ....[14]....
        /*0358*/ 	.word	0xffffffff


	//   ....[15]....
        /*035c*/ 	.word	0xffffffff


	//   ....[16]....
        /*0360*/ 	.word	0xffffffff


	//   ....[17]....
        /*0364*/ 	.word	0xffffffff


	//   ....[18]....
        /*0368*/ 	.word	0xffffffff


	//   ....[19]....
        /*036c*/ 	.word	0xffffffff


	//   ....[20]....
        /*0370*/ 	.word	0xffffffff


	//   ....[21]....
        /*0374*/ 	.word	0xffffffff


	//   ....[22]....
        /*0378*/ 	.word	0xffffffff


	//   ....[23]....
        /*037c*/ 	.word	0xffffffff


	//   ....[24]....
        /*0380*/ 	.word	0xffffffff


	//   ....[25]....
        /*0384*/ 	.word	0xffffffff


	//   ....[26]....
        /*0388*/ 	.word	0xffffffff


	//   ....[27]....
        /*038c*/ 	.word	0xffffffff


	//   ....[28]....
        /*0390*/ 	.word	0xffffffff


	//   ....[29]....
        /*0394*/ 	.word	0xffffffff


	//   ....[30]....
        /*0398*/ 	.word	0xffffffff


	//   ....[31]....
        /*039c*/ 	.word	0xffffffff


	//   ....[32]....
        /*03a0*/ 	.word	0xffffffff


	//   ....[33]....
        /*03a4*/ 	.word	0xffffffff


	//   ....[34]....
        /*03a8*/ 	.word	0xffffffff


	//   ....[35]....
        /*03ac*/ 	.word	0xffffffff


	//   ....[36]....
        /*03b0*/ 	.word	0xffffffff


	//   ....[37]....
        /*03b4*/ 	.word	0xffffffff


	//   ....[38]....
        /*03b8*/ 	.word	0xffffffff


	//   ....[39]....
        /*03bc*/ 	.word	0xffffffff


	//   ....[40]....
        /*03c0*/ 	.word	0xffffffff


	//   ....[41]....
        /*03c4*/ 	.word	0xffffffff


	//   ....[42]....
        /*03c8*/ 	.word	0xffffffff


	//   ....[43]....
        /*03cc*/ 	.word	0xffffffff


	//   ....[44]....
        /*03d0*/ 	.word	0xffffffff


	//   ....[45]....
        /*03d4*/ 	.word	0xffffffff


	//   ....[46]....
        /*03d8*/ 	.word	0xffffffff


	//   ....[47]....
        /*03dc*/ 	.word	0xffffffff


	//   ....[48]....
        /*03e0*/ 	.word	0xffffffff


	//   ....[49]....
        /*03e4*/ 	.word	0xffffffff


	//   ....[50]....
        /*03e8*/ 	.word	0xffffffff


	//   ....[51]....
        /*03ec*/ 	.word	0xffffffff


	//   ....[52]....
        /*03f0*/ 	.word	0xffffffff


	//   ....[53]....
        /*03f4*/ 	.word	0xffffffff


	//   ....[54]....
        /*03f8*/ 	.word	0xffffffff


	//   ....[55]....
        /*03fc*/ 	.word	0xffffffff


	//   ....[56]....
        /*0400*/ 	.word	0xffffffff


	//   ....[57]....
        /*0404*/ 	.word	0xffffffff


	//   ....[58]....
        /*0408*/ 	.word	0xffffffff


	//   ....[59]....
        /*040c*/ 	.word	0xffffffff


	//   ....[60]....
        /*0410*/ 	.word	0xffffffff


	//   ....[61]....
        /*0414*/ 	.word	0xffffffff


	//   ....[62]....
        /*0418*/ 	.word	0xffffffff


	//   ....[63]....
        /*041c*/ 	.word	0xffffffff


	//   ....[64]....
        /*0420*/ 	.word	0xffffffff


	//   ....[65]....
        /*0424*/ 	.word	0xffffffff


	//   ....[66]....
        /*0428*/ 	.word	0xffffffff


	//   ....[67]....
        /*042c*/ 	.word	0xffffffff


	//   ....[68]....
        /*0430*/ 	.word	0xffffffff


	//   ....[69]....
        /*0434*/ 	.word	0xffffffff


	//   ....[70]....
        /*0438*/ 	.word	0xffffffff


	//   ....[71]....
        /*043c*/ 	.word	0xffffffff


	//   ....[72]....
        /*0440*/ 	.word	0xffffffff


	//   ....[73]....
        /*0444*/ 	.word	0xffffffff


	//   ....[74]....
        /*0448*/ 	.word	0xffffffff


	//   ....[75]....
        /*044c*/ 	.word	0xffffffff


	//   ....[76]....
        /*0450*/ 	.word	0xffffffff


	//   ....[77]....
        /*0454*/ 	.word	0xffffffff


	//   ....[78]....
        /*0458*/ 	.word	0xffffffff


	//   ....[79]....
        /*045c*/ 	.word	0xffffffff


	//   ....[80]....
        /*0460*/ 	.word	0xffffffff


	//   ....[81]....
        /*0464*/ 	.word	0x0500000f


	//   ....[82]....
        /*0468*/ 	.word	0x0500000f


	//   ....[83]....
        /*046c*/ 	.word	0x0500000f


	//   ....[84]....
        /*0470*/ 	.word	0x0500000f


	//   ....[85]....
        /*0474*/ 	.word	0x0500000f


	//   ....[86]....
        /*0478*/ 	.word	0x0500000f


	//----- nvinfo : EIATTR_COOP_GROUP_INSTR_OFFSETS
	.align		4
.L_300:
        /*047c*/ 	.byte	0x04, 0x28
        /*047e*/ 	.short	(.L_302 - .L_301)


	//   ....[0]....
.L_301:
        /*0480*/ 	.word	0x00000060


	//   ....[1]....
        /*0484*/ 	.word	0x00000190


	//   ....[2]....
        /*0488*/ 	.word	0x00000220


	//   ....[3]....
        /*048c*/ 	.word	0x000003a0


	//   ....[4]....
        /*0490*/ 	.word	0x000005f0


	//   ....[5]....
        /*0494*/ 	.word	0x00000b40


	//   ....[6]....
        /*0498*/ 	.word	0x00002080


	//   ....[7]....
        /*049c*/ 	.word	0x000021d0


	//   ....[8]....
        /*04a0*/ 	.word	0x00002350


	//   ....[9]....
        /*04a4*/ 	.word	0x00002390


	//   ....[10]....
        /*04a8*/ 	.word	0x00002500


	//   ....[11]....
        /*04ac*/ 	.word	0x00002680


	//   ....[12]....
        /*04b0*/ 	.word	0x000026d0


	//   ....[13]....
        /*04b4*/ 	.word	0x00002710


	//   ....[14]....
        /*04b8*/ 	.word	0x00002780


	//   ....[15]....
        /*04bc*/ 	.word	0x00002790


	//   ....[16]....
        /*04c0*/ 	.word	0x000027c0


	//   ....[17]....
        /*04c4*/ 	.word	0x000027f0


	//   ....[18]....
        /*04c8*/ 	.word	0x00002820


	//   ....[19]....
        /*04cc*/ 	.word	0x000028c0


	//   ....[20]....
        /*04d0*/ 	.word	0x000028f0


	//   ....[21]....
        /*04d4*/ 	.word	0x000029b0


	//   ....[22]....
        /*04d8*/ 	.word	0x00002a20


	//   ....[23]....
        /*04dc*/ 	.word	0x00002b70


	//   ....[24]....
        /*04e0*/ 	.word	0x00002bd0


	//   ....[25]....
        /*04e4*/ 	.word	0x00002c50


	//   ....[26]....
        /*04e8*/ 	.word	0x00002c70


	//   ....[27]....
        /*04ec*/ 	.word	0x00002e00


	//   ....[28]....
        /*04f0*/ 	.word	0x00002e30


	//   ....[29]....
        /*04f4*/ 	.word	0x00002e90


	//   ....[30]....
        /*04f8*/ 	.word	0x00003060


	//   ....[31]....
        /*04fc*/ 	.word	0x000031a0


	//   ....[32]....
        /*0500*/ 	.word	0x000031b0


	//   ....[33]....
        /*0504*/ 	.word	0x000031d0


	//   ....[34]....
        /*0508*/ 	.word	0x000031f0


	//   ....[35]....
        /*050c*/ 	.word	0x00003210


	//   ....[36]....
        /*0510*/ 	.word	0x00003230


	//   ....[37]....
        /*0514*/ 	.word	0x00003240


	//   ....[38]....
        /*0518*/ 	.word	0x000032b0


	//   ....[39]....
        /*051c*/ 	.word	0x00003340


	//   ....[40]....
        /*0520*/ 	.word	0x00003380


	//   ....[41]....
        /*0524*/ 	.word	0x000033c0


	//   ....[42]....
        /*0528*/ 	.word	0x00003400


	//   ....[43]....
        /*052c*/ 	.word	0x000034d0


	//   ....[44]....
        /*0530*/ 	.word	0x00003530


	//   ....[45]....
        /*0534*/ 	.word	0x000036a0


	//   ....[46]....
        /*0538*/ 	.word	0x00003730


	//   ....[47]....
        /*053c*/ 	.word	0x000038b0


	//   ....[48]....
        /*0540*/ 	.word	0x000038f0


	//   ....[49]....
        /*0544*/ 	.word	0x00003940


	//   ....[50]....
        /*0548*/ 	.word	0x00003970


	//   ....[51]....
        /*054c*/ 	.word	0x00003980


	//   ....[52]....
        /*0550*/ 	.word	0x00003a30


	//   ....[53]....
        /*0554*/ 	.word	0x00003b80


	//   ....[54]....
        /*0558*/ 	.word	0x00003e40


	//   ....[55]....
        /*055c*/ 	.word	0x00003e50


	//   ....[56]....
        /*0560*/ 	.word	0x00003e80


	//   ....[57]....
        /*0564*/ 	.word	0x00003e90


	//   ....[58]....
        /*0568*/ 	.word	0x00003eb0


	//   ....[59]....
        /*056c*/ 	.word	0x00003ec0


	//   ....[60]....
        /*0570*/ 	.word	0x00003ee0


	//   ....[61]....
        /*0574*/ 	.word	0x00003ef0


	//   ....[62]....
        /*0578*/ 	.word	0x000042a0


	//   ....[63]....
        /*057c*/ 	.word	0x000042b0


	//   ....[64]....
        /*0580*/ 	.word	0x000042c0


	//   ....[65]....
        /*0584*/ 	.word	0x000042d0


	//   ....[66]....
        /*0588*/ 	.word	0x000042e0


	//   ....[67]....
        /*058c*/ 	.word	0x00004300


	//   ....[68]....
        /*0590*/ 	.word	0x00004320


	//   ....[69]....
        /*0594*/ 	.word	0x000043a0


	//   ....[70]....
        /*0598*/ 	.word	0x000063e0


	//   ....[71]....
        /*059c*/ 	.word	0x00006580


	//   ....[72]....
        /*05a0*/ 	.word	0x000067d0


	//   ....[73]....
        /*05a4*/ 	.word	0x00006970


	//   ....[74]....
        /*05a8*/ 	.word	0x00006a90


	//   ....[75]....
        /*05ac*/ 	.word	0x00006f90


	//   ....[76]....
        /*05b0*/ 	.word	0x00007220


	//   ....[77]....
        /*05b4*/ 	.word	0x00007460


	//   ....[78]....
        /*05b8*/ 	.word	0x00007690


	//   ....[79]....
        /*05bc*/ 	.word	0x00007940


	//   ....[80]....
        /*05c0*/ 	.word	0x00007c70


	//   ....[81]....
        /*05c4*/ 	.word	0x000096f0


	//   ....[82]....
        /*05c8*/ 	.word	0x00009840


	//   ....[83]....
        /*05cc*/ 	.word	0x000098b0


	//   ....[84]....
        /*05d0*/ 	.word	0x00009920


	//   ....[85]....
        /*05d4*/ 	.word	0x00009990


	//   ....[86]....
        /*05d8*/ 	.word	0x00009a00


	//----- nvinfo : EIATTR_REG_RECONFIG
	.align		4
.L_302:
        /*05dc*/ 	.byte	0x01, 0x54
	.zero		2


	//----- nvinfo : EIATTR_SYSCALL_OFFSETS
	.align		4
        /*05e0*/ 	.byte	0x04, 0x46
        /*05e2*/ 	.short	(.L_304 - .L_303)


	//   ....[0]....
.L_303:
        /*05e4*/ 	.word	0x000007a0


	//   ....[1]....
        /*05e8*/ 	.word	0x00000890


	//   ....[2]....
        /*05ec*/ 	.word	0x000009f0


	//   ....[3]....
        /*05f0*/ 	.word	0x00000ae0


	//----- nvinfo : EIATTR_MBARRIER_INSTR_OFFSETS
	.align		4
.L_304:
        /*05f4*/ 	.byte	0x04, 0x39
        /*05f6*/ 	.short	(.L_306 - .L_305)


	//   ....[0]....
.L_305:
        /*05f8*/ 	.word	0x00000260
        /*05fc*/ 	.word	0x000000ff
        /*0600*/ 	.word	0x00030c00
        /*0604*/ 	.short	0x0100
        /*0606*/ 	.byte	0x06
	.zero		1


	//   ....[1]....
        /*0608*/ 	.word	0x00000350
        /*060c*/ 	.word	0x000000ff
        /*0610*/ 	.word	0x00030c10
        /*0614*/ 	.short	0x0100
        /*0616*/ 	.byte	0x08
	.zero		1


	//   ....[2]....
        /*0618*/ 	.word	0x00000360
        /*061c*/ 	.word	0x000000ff
        /*0620*/ 	.word	0x00030c20
        /*0624*/ 	.short	0x0100
        /*0626*/ 	.byte	0x08
	.zero		1


	//   ....[3]....
        /*0628*/ 	.word	0x00000370
        /*062c*/ 	.word	0x000000ff
        /*0630*/ 	.word	0x00030c18
        /*0634*/ 	.short	0x0100
        /*0636*/ 	.byte	0x08
	.zero		1


	//   ....[4]....
        /*0638*/ 	.word	0x00000380
        /*063c*/ 	.word	0x000000ff
        /*0640*/ 	.word	0x00030c28
        /*0644*/ 	.short	0x0100
        /*0646*/ 	.byte	0x08
	.zero		1


	//   ....[5]....
        /*0648*/ 	.word	0x000004b0
        /*064c*/ 	.word	0x000000ff
        /*0650*/ 	.word	0x00030c30
        /*0654*/ 	.short	0x0100
        /*0656*/ 	.byte	0x08
	.zero		1


	//   ....[6]....
        /*0658*/ 	.word	0x000004c0
        /*065c*/ 	.word	0x000000ff
        /*0660*/ 	.word	0x00030c40
        /*0664*/ 	.short	0x0100
        /*0666*/ 	.byte	0x08
	.zero		1


	//   ....[7]....
        /*0668*/ 	.word	0x000004d0
        /*066c*/ 	.word	0x000000ff
        /*0670*/ 	.word	0x00030c38
        /*0674*/ 	.short	0x0100
        /*0676*/ 	.byte	0x08
	.zero		1


	//   ....[8]....
        /*0678*/ 	.word	0x000004e0
        /*067c*/ 	.word	0x000000ff
        /*0680*/ 	.word	0x00030c48
        /*0684*/ 	.short	0x0100
        /*0686*/ 	.byte	0x08
	.zero		1


	//   ....[9]....
        /*0688*/ 	.word	0x00000b70
        /*068c*/ 	.word	0x00000002
        /*0690*/ 	.word	0x00030c00
        /*0694*/ 	.short	0x010a
        /*0696*/ 	.byte	0x3f
	.zero		1


	//   ....[10]....
        /*0698*/ 	.word	0x00000bc0
        /*069c*/ 	.word	0x00000002
        /*06a0*/ 	.word	0x00030c00
        /*06a4*/ 	.short	0x010a
        /*06a6*/ 	.byte	0x3f
	.zero		1


	//   ....[11]....
        /*06a8*/ 	.word	0x000016b0
        /*06ac*/ 	.word	0x00000015
        /*06b0*/ 	.word	0x00030c10
        /*06b4*/ 	.short	0x010a
        /*06b6*/ 	.byte	0x3f
	.zero		1


	//   ....[12]....
        /*06b8*/ 	.word	0x00001720
        /*06bc*/ 	.word	0x00000015
        /*06c0*/ 	.word	0x00030c10
        /*06c4*/ 	.short	0x010a
        /*06c6*/ 	.byte	0x3f
	.zero		1


	//   ....[13]....
        /*06c8*/ 	.word	0x00001b40
        /*06cc*/ 	.word	0x00000015
        /*06d0*/ 	.word	0x00030c30
        /*06d4*/ 	.short	0x010a
        /*06d6*/ 	.byte	0x3f
	.zero		1


	//   ....[14]....
        /*06d8*/ 	.word	0x00001b80
        /*06dc*/ 	.word	0x00000015
        /*06e0*/ 	.word	0x00030c30
        /*06e4*/ 	.short	0x010a
        /*06e6*/ 	.byte	0x3f
	.zero		1


	//   ....[15]....
        /*06e8*/ 	.word	0x00005850
        /*06ec*/ 	.word	0x00000003
        /*06f0*/ 	.word	0x00000000
        /*06f4*/ 	.short	0x0101
        /*06f6*/ 	.byte	0x3f
	.zero		1


	//   ....[16]....
        /*06f8*/ 	.word	0x00005c90
        /*06fc*/ 	.word	0x00000003
        /*0700*/ 	.word	0x00000000
        /*0704*/ 	.short	0x0101
        /*0706*/ 	.byte	0x3f
	.zero		1


	//   ....[17]....
        /*0708*/ 	.word	0x000080e0
        /*070c*/ 	.word	0x0000000b
        /*0710*/ 	.word	0x00030c20
        /*0714*/ 	.short	0x010a
        /*0716*/ 	.byte	0x3f
	.zero		1


	//   ....[18]....
        /*0718*/ 	.word	0x000085b0
        /*071c*/ 	.word	0x0000000b
        /*0720*/ 	.word	0x00030c40
        /*0724*/ 	.short	0x010a
        /*0726*/ 	.byte	0x3f
	.zero		1


	//   ....[19]....
        /*0728*/ 	.word	0x000087e0
        /*072c*/ 	.word	0x0000000b
        /*0730*/ 	.word	0x00030c28
        /*0734*/ 	.short	0x010a
        /*0736*/ 	.byte	0x3f
	.zero		1


	//   ....[20]....
        /*0738*/ 	.word	0x00008980
        /*073c*/ 	.word	0x0000000b
        /*0740*/ 	.word	0x00030c48
        /*0744*/ 	.short	0x010a
        /*0746*/ 	.byte	0x3f
	.zero		1


	//   ....[21]....
        /*0748*/ 	.word	0x00008b90
        /*074c*/ 	.word	0x0000000b
        /*0750*/ 	.word	0x00030c20
        /*0754*/ 	.short	0x010a
        /*0756*/ 	.byte	0x3f
	.zero		1


	//   ....[22]....
        /*0758*/ 	.word	0x00008da0
        /*075c*/ 	.word	0x0000000b
        /*0760*/ 	.word	0x00030c40
        /*0764*/ 	.short	0x010a
        /*0766*/ 	.byte	0x3f
	.zero		1


	//   ....[23]....
        /*0768*/ 	.word	0x00008fa0
        /*076c*/ 	.word	0x0000000b
        /*0770*/ 	.word	0x00030c28
        /*0774*/ 	.short	0x010a
        /*0776*/ 	.byte	0x3f
	.zero		1


	//   ....[24]....
        /*0778*/ 	.word	0x000091a0
        /*077c*/ 	.word	0x0000000d
        /*0780*/ 	.word	0x00030c40
        /*0784*/ 	.short	0x010a
        /*0786*/ 	.byte	0x3f
	.zero		1


	//   ....[25]....
        /*0788*/ 	.word	0x00009560
        /*078c*/ 	.word	0x00000006
        /*0790*/ 	.word	0x00000000
        /*0794*/ 	.short	0x010a
        /*0796*/ 	.byte	0x3f
	.zero		1


	//   ....[26]....
        /*0798*/ 	.word	0x000095c0
        /*079c*/ 	.word	0x00000003
        /*07a0*/ 	.word	0x00000000
        /*07a4*/ 	.short	0x010a
        /*07a6*/ 	.byte	0x3f
	.zero		1


	//   ....[27]....
        /*07a8*/ 	.word	0x00009620
        /*07ac*/ 	.word	0x00000000
        /*07b0*/ 	.word	0x00000000
        /*07b4*/ 	.short	0x010a
        /*07b6*/ 	.byte	0x3f
	.zero		1


	//   ....[28]....
        /*07b8*/ 	.word	0x00009650
        /*07bc*/ 	.word	0x00000003
        /*07c0*/ 	.word	0x00000000
        /*07c4*/ 	.short	0x010a
        /*07c6*/ 	.byte	0x3f
	.zero		1


	//   ....[29]....
        /*07c8*/ 	.word	0x00009720
        /*07cc*/ 	.word	0x00000002
        /*07d0*/ 	.word	0x00030c00
        /*07d4*/ 	.short	0x010a
        /*07d6*/ 	.byte	0x3f
	.zero		1


	//   ....[30]....
        /*07d8*/ 	.word	0x00009770
        /*07dc*/ 	.word	0x00000015
        /*07e0*/ 	.word	0x00030c10
        /*07e4*/ 	.short	0x010a
        /*07e6*/ 	.byte	0x3f
	.zero		1


	//   ....[31]....
        /*07e8*/ 	.word	0x000097c0
        /*07ec*/ 	.word	0x00000015
        /*07f0*/ 	.word	0x00030c30
        /*07f4*/ 	.short	0x010a
        /*07f6*/ 	.byte	0x3f
	.zero		1


	//   ....[32]....
        /*07f8*/ 	.word	0x00009a40
        /*07fc*/ 	.word	0x0000000b
        /*0800*/ 	.word	0x00030c20
        /*0804*/ 	.short	0x010a
        /*0806*/ 	.byte	0x3f
	.zero		1


	//   ....[33]....
        /*0808*/ 	.word	0x00009a90
        /*080c*/ 	.word	0x0000000b
        /*0810*/ 	.word	0x00030c40
        /*0814*/ 	.short	0x010a
        /*0816*/ 	.byte	0x3f
	.zero		1


	//   ....[34]....
        /*0818*/ 	.word	0x00009ae0
        /*081c*/ 	.word	0x0000000b
        /*0820*/ 	.word	0x00030c28
        /*0824*/ 	.short	0x010a
        /*0826*/ 	.byte	0x3f
	.zero		1


	//   ....[35]....
        /*0828*/ 	.word	0x00009b30
        /*082c*/ 	.word	0x0000000b
        /*0830*/ 	.word	0x00030c48
        /*0834*/ 	.short	0x010a
        /*0836*/ 	.byte	0x3f
	.zero		1


	//   ....[36]....
        /*0838*/ 	.word	0x00009b90
        /*083c*/ 	.word	0x0000000b
        /*0840*/ 	.word	0x00030c20
        /*0844*/ 	.short	0x010a
        /*0846*/ 	.byte	0x3f
	.zero		1


	//   ....[37]....
        /*0848*/ 	.word	0x00009be0
        /*084c*/ 	.word	0x0000000b
        /*0850*/ 	.word	0x00030c40
        /*0854*/ 	.short	0x010a
        /*0856*/ 	.byte	0x3f
	.zero		1


	//   ....[38]....
        /*0858*/ 	.word	0x00009c30
        /*085c*/ 	.word	0x0000000b
        /*0860*/ 	.word	0x00030c28
        /*0864*/ 	.short	0x010a
        /*0866*/ 	.byte	0x3f
	.zero		1


	//   ....[39]....
        /*0868*/ 	.word	0x00009c80
        /*086c*/ 	.word	0x0000000d
        /*0870*/ 	.word	0x00030c40
        /*0874*/ 	.short	0x010a
        /*0876*/ 	.byte	0x3f
	.zero		1


	//   ....[40]....
        /*0878*/ 	.word	0x00009d60
        /*087c*/ 	.word	0x00000006
        /*0880*/ 	.word	0x00000000
        /*0884*/ 	.short	0x010a
        /*0886*/ 	.byte	0x3f
	.zero		1


	//   ....[41]....
        /*0888*/ 	.word	0x00009db0
        /*088c*/ 	.word	0x00000003
        /*0890*/ 	.word	0x00000000
        /*0894*/ 	.short	0x010a
        /*0896*/ 	.byte	0x3f
	.zero		1


	//   ....[42]....
        /*0898*/ 	.word	0x00009e00
        /*089c*/ 	.word	0x00000000
        /*08a0*/ 	.word	0x00000000
        /*08a4*/ 	.short	0x010a
        /*08a6*/ 	.byte	0x3f
	.zero		1


	//----- nvinfo : EIATTR_NUM_MBARRIERS
	.align		4
.L_306:
        /*08a8*/ 	.byte	0x03, 0x38
        /*08aa*/ 	.short	0x0009


	//----- nvinfo : EIATTR_EXIT_INSTR_OFFSETS
	.align		4
        /*08ac*/ 	.byte	0x04, 0x1c
        /*08ae*/ 	.short	(.L_308 - .L_307)


	//   ....[0]....
.L_307:
        /*08b0*/ 	.word	0x000096a0


	//----- nvinfo : EIATTR_MAX_THREADS
	.align		4
.L_308:
        /*08b4*/ 	.byte	0x04, 0x05
        /*08b6*/ 	.short	(.L_310 - .L_309)
.L_309:
        /*08b8*/ 	.word	0x00000180
        /*08bc*/ 	.word	0x00000001
        /*08c0*/ 	.word	0x00000001


	//----- nvinfo : EIATTR_CRS_STACK_SIZE
	.align		4
.L_310:
        /*08c4*/ 	.byte	0x04, 0x1e
        /*08c6*/ 	.short	(.L_312 - .L_311)
.L_311:
        /*08c8*/ 	.word	0x00000000


	//----- nvinfo : EIATTR_CBANK_PARAM_SIZE
	.align		4
.L_312:
        /*08cc*/ 	.byte	0x03, 0x19
        /*08ce*/ 	.short	0x06f0


	//----- nvinfo : EIATTR_PARAM_CBANK
	.align		4
        /*08d0*/ 	.byte	0x04, 0x0a
        /*08d2*/ 	.short	(.L_314 - .L_313)
	.align		4
.L_313:
        /*08d4*/ 	.word	index@(.nv.constant0._ZN7cutlass13device_kernelIN5flash11enable_sm90INS1_16FlashAttnBwdSm90INS1_25CollectiveMainloopBwdSm90ILi2ELi2ELi2EN4cute5tupleIJNS5_1CILi1EEES8_S8_EEENS6_IJNS7_ILi128EEESA_NS7_ILi64EEEEEENS_10bfloat16_tEfNS_4arch4Sm90ELb0ELb0ELb1ELb0ELb1ELb1ELb0ELb0ELi2ELi1ELi2ELi2ELb0EEENS1_24CollectiveEpilogueBwdGQAISC_fSF_Li256ELb0ELb1EEENS1_19SingleTileSchedulerILb0ELb0ELb0ELi128EEEEEEEEEvNT_6ParamsE)
        /*08d8*/ 	.short	0x0210
        /*08da*/ 	.short	0x06f0


	//----- nvinfo : EIATTR_SW_WAR
	.align		4
.L_314:
        /*08dc*/ 	.byte	0x04, 0x36
        /*08de*/ 	.short	(.L_316 - .L_315)
.L_315:
        /*08e0*/ 	.word	0x00000008
.L_316:


//--------------------- .nv.info._ZN7cutlass13device_kernelIN5flash11enable_sm90INS1_16FlashAttnBwdSm90INS1_25CollectiveMainloopBwdSm90ILi2ELi2ELi2EN4cute5tupleIJNS5_1CILi1EEES8_S8_EEENS6_IJNS7_ILi128EEESA_NS7_ILi64EEEEEENS_10bfloat16_tEfNS_4arch4Sm90ELb0ELb0ELb1ELb1ELb0ELb1ELb0ELb0ELi2ELi1ELi2ELi2ELb0EEENS1_21CollectiveEpilogueBwdISC_SD_SF_Li256ELb1ELb0ELi1EEENS1_19SingleTileSchedulerILb1ELb0ELb0ELi128EEEEEEEEEvNT_6ParamsE --------------------------
	.section	.nv.info._ZN7cutlass13device_kernelIN5flash11enable_sm90INS1_16FlashAttnBwdSm90INS1_25CollectiveMainloopBwdSm90ILi2ELi2ELi2EN4cute5tupleIJNS5_1CILi1EEES8_S8_EEENS6_IJNS7_ILi128EEESA_NS7_ILi64EEEEEENS_10bfloat16_tEfNS_4arch4Sm90ELb0ELb0ELb1ELb1ELb0ELb1ELb0ELb0ELi2ELi1ELi2ELi2ELb0EEENS1_21CollectiveEpilogueBwdISC_SD_SF_Li256ELb1ELb0ELi1EEENS1_19SingleTileSchedulerILb1ELb0ELb0ELi128EEEEEEEEEvNT_6ParamsE,"",@"SHT_CUDA_INFO"
	.sectionflags	@""
	.align	4


	//----- nvinfo : EIATTR_CUDA_API_VERSION
	.align		4
        /*0000*/ 	.byte	0x04, 0x37
        /*0002*/ 	.short	(.L_318 - .L_317)
.L_317:
        /*0004*/ 	.word	0x00000082


	//----- nvinfo : EIATTR_KPARAM_INFO
	.align		4
.L_318:
        /*0008*/ 	.byte	0x04, 0x17
        /*000a*/ 	.short	(.L_320 - .L_319)
.L_319:
        /*000c*/ 	.word	0x00000000
        /*0010*/ 	.short	0x0000
        /*0012*/ 	.short	0x0070
        /*0014*/ 	.byte	0x00, 0xf0, 0x01, 0x1a


	//----- nvinfo : EIATTR_SPARSE_MMA_MASK
	.align		4
.L_320:
        /*0018*/ 	.byte	0x03, 0x50
        /*001a*/ 	.short	0x0000


	//----- nvinfo : EIATTR_MAXREG_COUNT
	.align		4
        /*001c*/ 	.byte	0x03, 0x1b
        /*001e*/ 	.short	0x00a8


	//----- nvinfo : EIATTR_NUM_BARRIERS
	.align		4
        /*0020*/ 	.byte	0x02, 0x4c
        /*0022*/ 	.byte	0x10
	.zero		1


	//----- nvinfo : EIATTR_EXTERNS
	.align		4
        /*0024*/ 	.byte	0x04, 0x0f
        /*0026*/ 	.short	(.L_322 - .L_321)


	//   ....[0]....
	.align		4
.L_321:
        /*0028*/ 	.word	index@(__assertfail)


	//----- nvinfo : EIATTR_ANNOTATIONS
	.align		4
.L_322:
        /*002c*/ 	.byte	0x04, 0x55
        /*002e*/ 	.short	(.L_324 - .L_323)


	//   ....[0]....
.L_323:
        /* <DEDUP_REMOVED lines=23> */


	//----- nvinfo : EIATTR_MERCURY_ISA_VERSION
	.align		4
.L_324:
        /*0190*/ 	.byte	0x03, 0x5f
        /*0192*/ 	.short	0x0101


	//----- nvinfo : EIATTR_INT_WARP_WIDE_INSTR_OFFSETS
	.align		4
        /*0194*/ 	.byte	0x04, 0x31
        /*0196*/ 	.short	(.L_326 - .L_325)


	//   ....[0]....
.L_325:
        /*0198*/ 	.word	0x00000180


	//   ....[1]....
        /*019c*/ 	.word	0x00000240


	//   ....[2]....
        /*01a0*/ 	.word	0x000090e0


	//----- nvinfo : EIATTR_COOP_GROUP_MASK_REGIDS
	.align		4
.L_326:
        /*01a4*/ 	.byte	0x04, 0x29
        /*01a6*/ 	.short	(.L_328 - .L_327)


	//   ....[0]....
.L_327:
        /*01a8*/ 	.word	0xffffffff


	//   ....[1]....
        /*01ac*/ 	.word	0xffffffff


	//   ....[2]....
        /*01b0*/ 	.word	0xffffffff


	//   ....[3]....
        /*01b4*/ 	.word	0xffffffff


	//   ....[4]....
        /*01b8*/ 	.word	0xffffffff


	//   ....[5]....
        /*01bc*/ 	.word	0xffffffff


	//   ....[6]....
        /*01c0*/ 	.word	0xffffffff


	//   ....[7]....
        /*01c4*/ 	.word	0xffffffff


	//   ....[8]....
        /*01c8*/ 	.word	0xffffffff


	//   ....[9]....
        /*01cc*/ 	.word	0xffffffff


	//   ....[10]....
        /*01d0*/ 	.word	0xffffffff


	//   ....[11]....
        /*01d4*/ 	.word	0xffffffff


	//   ....[12]....
        /*01d8*/ 	.word	0xffffffff


	//   ....[13]....
        /*01dc*/ 	.word	0xffffffff


	//   ....[14]....
        /*01e0*/ 	.word	0xffffffff


	//   ....[15]....
        /*01e4*/ 	.word	0xffffffff


	//   ....[16]....
        /*01e8*/ 	.word	0xffffffff


	//   ....[17]....
        /*01ec*/ 	.word	0xffffffff


	//   ....[18]....
        /*01f0*/ 	.word	0xffffffff


	//   ....[19]....
        /*01f4*/ 	.word	0xffffffff


	//   ....[20]....
        /*01f8*/ 	.word	0xffffffff


	//   ....[21]....
        /*01fc*/ 	.word	0xffffffff


	//   ....[22]....
        /*0200*/ 	.word	0xffffffff


	//   ....[23]....
        /*0204*/ 	.word	0xffffffff


	//   ....[24]....
        /*0208*/ 	.word	0xffffffff


	//   ....[25]....
        /*020c*/ 	.word	0xffffffff


	//   ....[26]....
        /*0210*/ 	.word	0xffffffff


	//   ....[27]....
        /*0214*/ 	.word	0xffffffff


	//   ....[28]....
        /*0218*/ 	.word	0xffffffff


	//   ....[29]....
        /*021c*/ 	.word	0xffffffff


	//   ....[30]....
        /*0220*/ 	.word	0xffffffff


	//   ....[31]....
        /*0224*/ 	.word	0xffffffff


	//   ....[32]....
        /*0228*/ 	.word	0xffffffff


	//   ....[33]....
        /*022c*/ 	.word	0xffffffff


	//   ....[34]....
        /*0230*/ 	.word	0xffffffff


	//   ....[35]....
        /*0234*/ 	.word	0xffffffff


	//   ....[36]....
        /*0238*/ 	.word	0xffffffff


	//   ....[37]....
        /*023c*/ 	.word	0xffffffff


	//   ....[38]....
        /*0240*/ 	.word	0xffffffff


	//   ....[39]....
        /*0244*/ 	.word	0xffffffff


	//   ....[40]....
        /*0248*/ 	.word	0xffffffff


	//   ....[41]....
        /*024c*/ 	.word	0xffffffff


	//   ....[42]....
        /*0250*/ 	.word	0xffffffff


	//   ....[43]....
        /*0254*/ 	.word	0xffffffff


	//   ....[44]....
        /*0258*/ 	.word	0xffffffff


	//   ....[45]....
        /*025c*/ 	.word	0xffffffff


	//   ....[46]....
        /*0260*/ 	.word	0xffffffff


	//   ....[47]....
        /*0264*/ 	.word	0xffffffff


	//   ....[48]....
        /*0268*/ 	.word	0xffffffff


	//   ....[49]....
        /*026c*/ 	.word	0xffffffff


	//   ....[50]....
        /*0270*/ 	.word	0xffffffff


	//   ....[51]....
        /*0274*/ 	.word	0xffffffff


	//   ....[52]....
        /*0278*/ 	.word	0xffffffff


	//   ....[53]....
        /*027c*/ 	.word	0xffffffff


	//   ....[54]....
        /*0280*/ 	.word	0xffffffff


	//   ....[55]....
        /*0284*/ 	.word	0xffffffff


	//   ....[56]....
        /*0288*/ 	.word	0xffffffff


	//   ....[57]....
        /*028c*/ 	.word	0xffffffff


	//   ....[58]....
        /*0290*/ 	.word	0xffffffff


	//   ....[59]....
        /*0294*/ 	.word	0xffffffff


	//   ....[60]....
        /*0298*/ 	.word	0xffffffff


	//   ....[61]....
        /*029c*/ 	.word	0xffffffff


	//   ....[62]....
        /*02a0*/ 	.word	0xffffffff


	//   ....[63]....
        /*02a4*/ 	.word	0xffffffff


	//   ....[64]....
        /*02a8*/ 	.word	0xffffffff


	//   ....[65]....
        /*02ac*/ 	.word	0xffffffff


	//   ....[66]....
        /*02b0*/ 	.word	0xffffffff


	//   ....[67]....
        /*02b4*/ 	.word	0xffffffff


	//   ....[68]....
        /*02b8*/ 	.word	0xffffffff


	//   ....[69]....
        /*02bc*/ 	.word	0xffffffff


	//   ....[70]....
        /*02c0*/ 	.word	0xffffffff


	//   ....[71]....
        /*02c4*/ 	.word	0x0500000f


	//----- nvinfo : EIATTR_COOP_GROUP_INSTR_OFFSETS
	.align		4
.L_328:
        /*02c8*/ 	.byte	0x04, 0x28
        /*02ca*/ 	.short	(.L_330 - .L_329)


	//   ....[0]....
.L_329:
        /*02cc*/ 	.word	0x00000060


	//   ....[1]....
        /*02d0*/ 	.word	0x00000190


	//   ....[2]....
        /*02d4*/ 	.word	0x00000220


	//   ....[3]....
        /*02d8*/ 	.word	0x000003a0


	//   ....[4]....
        /*02dc*/ 	.word	0x00000610


	//   ....[5]....
        /*02e0*/ 	.word	0x00001170


	//   ....[6]....
        /*02e4*/ 	.word	0x000021d0


	//   ....[7]....
        /*02e8*/ 	.word	0x000022d0


	//   ....[8]....
        /*02ec*/ 	.word	0x00002410


	//   ....[9]....
        /*02f0*/ 	.word	0x00002590


	//   ....[10]....
        /*02f4*/ 	.word	0x000026f0


	//   ....[11]....
        /*02f8*/ 	.word	0x00002730


	//   ....[12]....
        /*02fc*/ 	.word	0x00002790


	//   ....[13]....
        /*0300*/ 	.word	0x000027d0


	//   ....[14]....
        /*0304*/ 	.word	0x000027e0


	//   ....[15]....
        /*0308*/ 	.word	0x00002820


	//   ....[16]....
        /*030c*/ 	.word	0x00002900


	//   ....[17]....
        /*0310*/ 	.word	0x000029c0


	//   ....[18]....
        /*0314*/ 	.word	0x00002f10


	//   ....[19]....
        /*0318*/ 	.word	0x00002f20


	//   ....[20]....
        /*031c*/ 	.word	0x00002f40


	//   ....[21]....
        /*0320*/ 	.word	0x00002f50


	//   ....[22]....
        /*0324*/ 	.word	0x00002f70


	//   ....[23]....
        /*0328*/ 	.word	0x00002f80


	//   ....[24]....
        /*032c*/ 	.word	0x00002fd0


	//   ....[25]....
        /*0330*/ 	.word	0x00003130


	//   ....[26]....
        /*0334*/ 	.word	0x00003230


	//   ....[27]....
        /*0338*/ 	.word	0x00003290


	//   ....[28]....
        /*033c*/ 	.word	0x000032e0


	//   ....[29]....
        /*0340*/ 	.word	0x00003370


	//   ....[30]....
        /*0344*/ 	.word	0x00003570


	//   ....[31]....
        /*0348*/ 	.word	0x000035e0


	//   ....[32]....
        /*034c*/ 	.word	0x00003640


	//   ....[33]....
        /*0350*/ 	.word	0x00003680


	//   ....[34]....
        /*0354*/ 	.word	0x000036c0


	//   ....[35]....
        /*0358*/ 	.word	0x00003700


	//   ....[36]....
        /*035c*/ 	.word	0x00003740


	//   ....[37]....
        /*0360*/ 	.word	0x00003780


	//   ....[38]....
        /*0364*/ 	.word	0x000037f0


	//   ....[39]....
        /*0368*/ 	.word	0x00003830


	//   ....[40]....
        /*036c*/ 	.word	0x000038f0


	//   ....[41]....
        /*0370*/ 	.word	0x00003930


	//   ....[42]....
        /*0374*/ 	.word	0x00003970


	//   ....[43]....
        /*0378*/ 	.word	0x000039f0


	//   ....[44]....
        /*037c*/ 	.word	0x00003a40


	//   ....[45]....
        /*0380*/ 	.word	0x00003bb0


	//   ....[46]....
        /*0384*/ 	.word	0x00003c30


	//   ....[47]....
        /*0388*/ 	.word	0x00003c70


	//   ....[48]....
        /*038c*/ 	.word	0x00003cc0


	//   ....[49]....
        /*0390*/ 	.word	0x00003d30


	//   ....[50]....
        /*0394*/ 	.word	0x00003d80


	//   ....[51]....
        /*0398*/ 	.word	0x00003ec0


	//   ....[52]....
        /*039c*/ 	.word	0x00003f00


	//   ....[53]....
        /*03a0*/ 	.word	0x00004030


	//   ....[54]....
        /*03a4*/ 	.word	0x00004070


	//   ....[55]....
        /*03a8*/ 	.word	0x000040b0


	//   ....[56]....
        /*03ac*/ 	.word	0x000040f0


	//   ....[57]....
        /*03b0*/ 	.word	0x00004100


	//   ....[58]....
        /*03b4*/ 	.word	0x00004150


	//   ....[59]....
        /*03b8*/ 	.word	0x000041a0


	//   ....[60]....
        /*03bc*/ 	.word	0x00004270


	//   ....[61]....
        /*03c0*/ 	.word	0x00004300


	//   ....[62]....
        /*03c4*/ 	.word	0x000045d0


	//   ....[63]....
        /*03c8*/ 	.word	0x000045f0


	//   ....[64]....
        /*03cc*/ 	.word	0x00004600


	//   ....[65]....
        /*03d0*/ 	.word	0x00004610


	//   ....[66]....
        /*03d4*/ 	.word	0x00004620


	//   ....[67]....
        /*03d8*/ 	.word	0x00004660


	//   ....[68]....
        /*03dc*/ 	.word	0x00004690


	//   ....[69]....
        /*03e0*/ 	.word	0x000046b0


	//   ....[70]....
        /*03e4*/ 	.word	0x00007e40


	//   ....[71]....
        /*03e8*/ 	.word	0x0000ac50


	//----- nvinfo : EIATTR_REG_RECONFIG
	.align		4
.L_330:
        /*03ec*/ 	.byte	0x01, 0x54
	.zero		2


	//----- nvinfo : EIATTR_SYSCALL_OFFSETS
	.align		4
        /*03f0*/ 	.byte	0x04, 0x46
        /*03f2*/ 	.short	(.L_332 - .L_331)


	//   ....[0]....
.L_331:
        /*03f4*/ 	.word	0x00000dd0


	//   ....[1]....
        /*03f8*/ 	.word	0x00000ec0


	//   ....[2]....
        /*03fc*/ 	.word	0x00001020


	//   ....[3]....
        /*0400*/ 	.word	0x00001110


	//----- nvinfo : EIATTR_MBARRIER_INSTR_OFFSETS
	.align		4
.L_332:
        /*0404*/ 	.byte	0x04, 0x39
        /*0406*/ 	.short	(.L_334 - .L_333)


	//   ....[0]....
.L_333:
        /*0408*/ 	.word	0x00000260
        /*040c*/ 	.word	0x000000ff
        /*0410*/ 	.word	0x00030c00
        /*0414*/ 	.short	0x0100
        /*0416*/ 	.byte	0x06
	.zero		1


	//   ....[1]....
        /*0418*/ 	.word	0x00000350
        /*041c*/ 	.word	0x000000ff
        /*0420*/ 	.word	0x00030c10
        /*0424*/ 	.short	0x0100
        /*0426*/ 	.byte	0x08
	.zero		1


	//   ....[2]....
        /*0428*/ 	.word	0x00000360
        /*042c*/ 	.word	0x000000ff
        /*0430*/ 	.word	0x00030c20
        /*0434*/ 	.short	0x0100
        /*0436*/ 	.byte	0x08
	.zero		1


	//   ....[3]....
        /*0438*/ 	.word	0x00000370
        /*043c*/ 	.word	0x000000ff
        /*0440*/ 	.word	0x00030c18
        /*0444*/ 	.short	0x0100
        /*0446*/ 	.byte	0x08
	.zero		1


	//   ....[4]....
        /*0448*/ 	.word	0x00000380
        /*044c*/ 	.word	0x000000ff
        /*0450*/ 	.word	0x00030c28
        /*0454*/ 	.short	0x0100
        /*0456*/ 	.byte	0x08
	.zero		1


	//   ....[5]....
        /*0458*/ 	.word	0x000004b0
        /*045c*/ 	.word	0x000000ff
        /*0460*/ 	.word	0x00030c30
        /*0464*/ 	.short	0x0100
        /*0466*/ 	.byte	0x08
	.zero		1


	//   ....[6]....
        /*0468*/ 	.word	0x000004c0
        /*046c*/ 	.word	0x000000ff
        /*0470*/ 	.word	0x00030c40
        /*0474*/ 	.short	0x0100
        /*0476*/ 	.byte	0x08
	.zero		1


	//   ....[7]....
        /*0478*/ 	.word	0x000004d0
        /*047c*/ 	.word	0x000000ff
        /*0480*/ 	.word	0x00030c38
        /*0484*/ 	.short	0x0100
        /*0486*/ 	.byte	0x08
	.zero		1


	//   ....[8]....
        /*0488*/ 	.word	0x000004e0
        /*048c*/ 	.word	0x000000ff
        /*0490*/ 	.word	0x00030c48
        /*0494*/ 	.short	0x0100
        /*0496*/ 	.byte	0x08
	.zero		1


	//   ....[9]....
        /*0498*/ 	.word	0x000011c0
        /*049c*/ 	.word	0x00000002
        /*04a0*/ 	.word	0x00030c00
        /*04a4*/ 	.short	0x010a
        /*04a6*/ 	.byte	0x3f
	.zero		1


	//   ....[10]....
        /*04a8*/ 	.word	0x00001340
        /*04ac*/ 	.word	0x00000002
        /*04b0*/ 	.word	0x00030c00
        /*04b4*/ 	.short	0x010a
        /*04b6*/ 	.byte	0x3f
	.zero		1


	//   ....[11]....
        /*04b8*/ 	.word	0x00001aa0
        /*04bc*/ 	.word	0x00000003
        /*04c0*/ 	.word	0x00030c10
        /*04c4*/ 	.short	0x010a
        /*04c6*/ 	.byte	0x3f
	.zero		1


	//   ....[12]....
        /*04c8*/ 	.word	0x00001b10
        /*04cc*/ 	.word	0x00000003
        /*04d0*/ 	.word	0x00030c10
        /*04d4*/ 	.short	0x010a
        /*04d6*/ 	.byte	0x3f
	.zero		1


	//   ....[13]....
        /*04d8*/ 	.word	0x00001f30
        /*04dc*/ 	.word	0x00000003
        /*04e0*/ 	.word	0x00030c30
        /*04e4*/ 	.short	0x010a
        /*04e6*/ 	.byte	0x3f
	.zero		1


	//   ....[14]....
        /*04e8*/ 	.word	0x00001fb0
        /*04ec*/ 	.word	0x00000003
        /*04f0*/ 	.word	0x00030c30
        /*04f4*/ 	.short	0x010a
        /*04f6*/ 	.byte	0x3f
	.zero		1


	//   ....[15]....
        /*04f8*/ 	.word	0x00005870
        /*04fc*/ 	.word	0x00000000
        /*0500*/ 	.word	0x00000000
        /*0504*/ 	.short	0x0101
        /*0506*/ 	.byte	0x3f
	.zero		1


	//   ....[16]....
        /*0508*/ 	.word	0x00005cc0
        /*050c*/ 	.word	0x00000003
        /*0510*/ 	.word	0x00000000
        /*0514*/ 	.short	0x0101
        /*0516*/ 	.byte	0x3f
	.zero		1


	//   ....[17]....
        /*0518*/ 	.word	0x000095e0
        /*051c*/ 	.word	0x0000000c
        /*0520*/ 	.word	0x00030c20
        /*0524*/ 	.short	0x010a
        /*0526*/ 	.byte	0x3f
	.zero		1


	//   ....[18]....
        /*0528*/ 	.word	0x00009a90
        /*052c*/ 	.word	0x0000000c
        /*0530*/ 	.word	0x00030c40
        /*0534*/ 	.short	0x010a
        /*0536*/ 	.byte	0x3f
	.zero		1


	//   ....[19]....
        /*0538*/ 	.word	0x00009cd0
        /*053c*/ 	.word	0x0000000c
        /*0540*/ 	.word	0x00030c28
        /*0544*/ 	.short	0x010a
        /*0546*/ 	.byte	0x3f
	.zero		1


	//   ....[20]....
        /*0548*/ 	.word	0x00009e90
        /*054c*/ 	.word	0x0000000c
        /*0550*/ 	.word	0x00030c48
        /*0554*/ 	.short	0x010a
        /*0556*/ 	.byte	0x3f
	.zero		1


	//   ....[21]....
        /*0558*/ 	.word	0x0000a0a0
        /*055c*/ 	.word	0x0000000c
        /*0560*/ 	.word	0x00030c20
        /*0564*/ 	.short	0x010a
        /*0566*/ 	.byte	0x3f
	.zero		1


	//   ....[22]....
        /*0568*/ 	.word	0x0000a2c0
        /*056c*/ 	.word	0x0000000c
        /*0570*/ 	.word	0x00030c40
        /*0574*/ 	.short	0x010a
        /*0576*/ 	.byte	0x3f
	.zero		1


	//   ....[23]....
        /*0578*/ 	.word	0x0000a4d0
        /*057c*/ 	.word	0x0000000c
        /*0580*/ 	.word	0x00030c28
        /*0584*/ 	.short	0x010a
        /*0586*/ 	.byte	0x3f
	.zero		1


	//   ....[24]....
        /*0588*/ 	.word	0x0000a6e0
        /*058c*/ 	.word	0x0000000d
        /*0590*/ 	.word	0x00030c40
        /*0594*/ 	.short	0x010a
        /*0596*/ 	.byte	0x3f
	.zero		1


	//   ....[25]....
        /*0598*/ 	.word	0x0000aad0
        /*059c*/ 	.word	0x00000007
        /*05a0*/ 	.word	0x00000000
        /*05a4*/ 	.short	0x010a
        /*05a6*/ 	.byte	0x3f
	.zero		1


	//   ....[26]....
        /*05a8*/ 	.word	0x0000ab20
        /*05ac*/ 	.word	0x0000000b
        /*05b0*/ 	.word	0x00000000
        /*05b4*/ 	.short	0x010a
        /*05b6*/ 	.byte	0x3f
	.zero		1


	//   ....[27]....
        /*05b8*/ 	.word	0x0000ab80
        /*05bc*/ 	.word	0x00000009
        /*05c0*/ 	.word	0x00000000
        /*05c4*/ 	.short	0x010a
        /*05c6*/ 	.byte	0x3f
	.zero		1


	//   ....[28]....
        /*05c8*/ 	.word	0x0000abb0
        /*05cc*/ 	.word	0x00000003
        /*05d0*/ 	.word	0x00000000
        /*05d4*/ 	.short	0x010a
        /*05d6*/ 	.byte	0x3f
	.zero		1


	//   ....[29]....
        /*05d8*/ 	.word	0x0000ac80
        /*05dc*/ 	.word	0x00000002
        /*05e0*/ 	.word	0x00030c00
        /*05e4*/ 	.short	0x010a
        /*05e6*/ 	.byte	0x3f
	.zero		1


	//   ....[30]....
        /*05e8*/ 	.word	0x0000acd0
        /*05ec*/ 	.word	0x00000003
        /*05f0*/ 	.word	0x00030c10
        /*05f4*/ 	.short	0x010a
        /*05f6*/ 	.byte	0x3f
	.zero		1


	//   ....[31]....
        /*05f8*/ 	.word	0x0000ad20
        /*05fc*/ 	.word	0x00000003
        /*0600*/ 	.word	0x00030c30
        /*0604*/ 	.short	0x010a
        /*0606*/ 	.byte	0x3f
	.zero		1


	//   ....[32]....
        /*0608*/ 	.word	0x0000ad70
        /*060c*/ 	.word	0x0000000c
        /*0610*/ 	.word	0x00030c20
        /*0614*/ 	.short	0x010a
        /*0616*/ 	.byte	0x3f
	.zero		1


	//   ....[33]....
        /*0618*/ 	.word	0x0000adc0
        /*061c*/ 	.word	0x0000000c
        /*0620*/ 	.word	0x00030c40
        /*0624*/ 	.short	0x010a
        /*0626*/ 	.byte	0x3f
	.zero		1


	//   ....[34]....
        /*0628*/ 	.word	0x0000ae10
        /*062c*/ 	.word	0x0000000c
        /*0630*/ 	.word	0x00030c28
        /*0634*/ 	.short	0x010a
        /*0636*/ 	.byte	0x3f
	.zero		1


	//   ....[35]....
        /*0638*/ 	.word	0x0000ae60
        /*063c*/ 	.word	0x0000000c
        /*0640*/ 	.word	0x00030c48
        /*0644*/ 	.short	0x010a
        /*0646*/ 	.byte	0x3f
	.zero		1


	//   ....[36]....
        /*0648*/ 	.word	0x0000aec0
        /*064c*/ 	.word	0x0000000c
        /*0650*/ 	.word	0x00030c20
        /*0654*/ 	.short	0x010a
        /*0656*/ 	.byte	0x3f
	.zero		1


	//   ....[37]....
        /*0658*/ 	.word	0x0000af10
        /*065c*/ 	.word	0x0000000c
        /*0660*/ 	.word	0x00030c40
        /*0664*/ 	.short	0x010a
        /*0666*/ 	.byte	0x3f
	.zero		1


	//   ....[38]....
        /*0668*/ 	.word	0x0000af60
        /*066c*/ 	.word	0x0000000c
        /*0670*/ 	.word	0x00030c28
        /*0674*/ 	.short	0x010a
        /*0676*/ 	.byte	0x3f
	.zero		1


	//   ....[39]....
        /*0678*/ 	.word	0x0000afb0
        /*067c*/ 	.word	0x0000000d
        /*0680*/ 	.word	0x00030c40
        /*0684*/ 	.short	0x010a
        /*0686*/ 	.byte	0x3f
	.zero		1


	//   ....[40]....
        /*0688*/ 	.word	0x0000b080
        /*068c*/ 	.word	0x00000007
        /*0690*/ 	.word	0x00000000
        /*0694*/ 	.short	0x010a
        /*0696*/ 	.byte	0x3f
	.zero		1


	//   ....[41]....
        /*0698*/ 	.word	0x0000b0d0
        /*069c*/ 	.word	0x0000000b
        /*06a0*/ 	.word	0x00000000
        /*06a4*/ 	.short	0x010a
        /*06a6*/ 	.byte	0x3f
	.zero		1


	//   ....[42]....
        /*06a8*/ 	.word	0x0000b120
        /*06ac*/ 	.word	0x00000009
        /*06b0*/ 	.word	0x00000000
        /*06b4*/ 	.short	0x010a
        /*06b6*/ 	.byte	0x3f
	.zero		1


	//----- nvinfo : EIATTR_NUM_MBARRIERS
	.align		4
.L_334:
        /*06b8*/ 	.byte	0x03, 0x38
        /*06ba*/ 	.short	0x0009


	//----- nvinfo : EIATTR_EXIT_INSTR_OFFSETS
	.align		4
        /*06bc*/ 	.byte	0x04, 0x1c
        /*06be*/ 	.short	(.L_336 - .L_335)


	//   ....[0]....
.L_335:
        /*06c0*/ 	.word	0x0000ac00


	//----- nvinfo : EIATTR_MAX_THREADS
	.align		4
.L_336:
        /*06c4*/ 	.byte	0x04, 0x05
        /*06c6*/ 	.short	(.L_338 - .L_337)
.L_337:
        /*06c8*/ 	.word	0x00000180
        /*06cc*/ 	.word	0x00000001
        /*06d0*/ 	.word	0x00000001


	//----- nvinfo : EIATTR_CRS_STACK_SIZE
	.align		4
.L_338:
        /*06d4*/ 	.byte	0x04, 0x1e
        /*06d6*/ 	.short	(.L_340 - .L_339)
.L_339:
        /*06d8*/ 	.word	0x00000000


	//----- nvinfo : EIATTR_CBANK_PARAM_SIZE
	.align		4
.L_340:
        /*06dc*/ 	.byte	0x03, 0x19
        /*06de*/ 	.short	0x06f0


	//----- nvinfo : EIATTR_PARAM_CBANK
	.align		4
        /*06e0*/ 	.byte	0x04, 0x0a
        /*06e2*/ 	.short	(.L_342 - .L_341)
	.align		4
.L_341:
        /*06e4*/ 	.word	index@(.nv.constant0._ZN7cutlass13device_kernelIN5flash11enable_sm90INS1_16FlashAttnBwdSm90INS1_25CollectiveMainloopBwdSm90ILi2ELi2ELi2EN4cute5tupleIJNS5_1CILi1EEES8_S8_EEENS6_IJNS7_ILi128EEESA_NS7_ILi64EEEEEENS_10bfloat16_tEfNS_4arch4Sm90ELb0ELb0ELb1ELb1ELb0ELb1ELb0ELb0ELi2ELi1ELi2ELi2ELb0EEENS1_21CollectiveEpilogueBwdISC_SD_SF_Li256ELb1ELb0ELi1EEENS1_19SingleTileSchedulerILb1ELb0ELb0ELi128EEEEEEEEEvNT_6ParamsE)
        /*06e8*/ 	.short	0x0210
        /*06ea*/ 	.short	0x06f0


	//----- nvinfo : EIATTR_SW_WAR
	.align		4
.L_342:
        /*06ec*/ 	.byte	0x04, 0x36
        /*06ee*/ 	.short	(.L_344 - .L_343)
.L_343:
        /*06f0*/ 	.word	0x00000008
.L_344:


//--------------------- .nv.info._ZN7cutlass13device_kernelIN5flash11enable_sm90INS1_16FlashAttnBwdSm90INS1_25CollectiveMainloopBwdSm90ILi2ELi2ELi2EN4cute5tupleIJNS5_1CILi1EEES8_S8_EEENS6_IJNS7_ILi128EEESA_NS7_ILi64EEEEEENS_10bfloat16_tEfNS_4arch4Sm90ELb0ELb0ELb1ELb1ELb1ELb1ELb0ELb0ELi2ELi1ELi2ELi2ELb0EEENS1_21CollectiveEpilogueBwdISC_SD_SF_Li256ELb1ELb0ELi1EEENS1_19SingleTileSchedulerILb1ELb0ELb0ELi128EEEEEEEEEvNT_6ParamsE --------------------------
	.section	.nv.info._ZN7cutlass13device_kernelIN5flash11enable_sm90INS1_16FlashAttnBwdSm90INS1_25CollectiveMainloopBwdSm90ILi2ELi2ELi2EN4cute5tupleIJNS5_1CILi1EEES8_S8_EEENS6_IJNS7_ILi128EEESA_NS7_ILi64EEEEEENS_10bfloat16_tEfNS_4arch4Sm90ELb0ELb0ELb1ELb1ELb1ELb1ELb0ELb0ELi2ELi1ELi2ELi2ELb0EEENS1_21CollectiveEpilogueBwdISC_SD_SF_Li256ELb1ELb0ELi1EEENS1_19SingleTileSchedulerILb1ELb0ELb0ELi128EEEEEEEEEvNT_6ParamsE,"",@"SHT_CUDA_INFO"
	.sectionflags	@""
	.align	4


	//----- nvinfo : EIATTR_CUDA_API_VERSION
	.align		4
        /*0000*/ 	.byte	0x04, 0x37
        /*0002*/ 	.short	(.L_346 - .L_345)
.L_345:
        /*0004*/ 	.word	0x00000082


	//----- nvinfo : EIATTR_KPARAM_INFO
	.align		4
.L_346:
        /*0008*/ 	.byte	0x04, 0x17
        /*000a*/ 	.short	(.L_348 - .L_347)
.L_347:
        /*000c*/ 	.word	0x00000000
        /*0010*/ 	.short	0x0000
        /*0012*/ 	.short	0x0070
        /*0014*/ 	.byte	0x00, 0xf0, 0x01, 0x1a


	//----- nvinfo : EIATTR_SPARSE_MMA_MASK
	.align		4
.L_348:
        /*0018*/ 	.byte	0x03, 0x50
        /*001a*/ 	.short	0x0000


	//----- nvinfo : EIATTR_MAXREG_COUNT
	.align		4
        /*001c*/ 	.byte	0x03, 0x1b
        /*001e*/ 	.short	0x00a8


	//----- nvinfo : EIATTR_NUM_BARRIERS
	.align		4
        /*0020*/ 	.byte	0x02, 0x4c
        /*0022*/ 	.byte	0x10
	.zero		1


	//----- nvinfo : EIATTR_EXTERNS
	.align		4
        /*0024*/ 	.byte	0x04, 0x0f
        /*0026*/ 	.short	(.L_350 - .L_349)


	//   ....[0]....
	.align		4
.L_349:
        /*0028*/ 	.word	index@(__assertfail)


	//----- nvinfo : EIATTR_ANNOTATIONS
	.align		4
.L_350:
        /*002c*/ 	.byte	0x04, 0x55
        /*002e*/ 	.short	(.L_352 - .L_351)


	//   ....[0]....
.L_351:
        /* <DEDUP_REMOVED lines=21> */


	//----- nvinfo : EIATTR_MERCURY_ISA_VERSION
	.align		4
.L_352:
        /*0170*/ 	.byte	0x03, 0x5f
        /*0172*/ 	.short	0x0101


	//----- nvinfo : EIATTR_INT_WARP_WIDE_INSTR_OFFSETS
	.align		4
        /*0174*/ 	.byte	0x04, 0x31
        /*0176*/ 	.short	(.L_354 - .L_353)


	//   ....[0]....
.L_353:
        /*0178*/ 	.word	0x00000180


	//   ....[1]....
        /*017c*/ 	.word	0x00000240


	//   ....[2]....
        /*0180*/ 	.word	0x00008af0


	//   ....[3]....
        /*0184*/ 	.word	0x00008f60


	//   ....[4]....
        /*0188*/ 	.word	0x00009530


	//   ....[5]....
        /*018c*/ 	.word	0x000098b0


	//----- nvinfo : EIATTR_COOP_GROUP_MASK_REGIDS
	.align		4
.L_354:
        /*0190*/ 	.byte	0x04, 0x29
        /*0192*/ 	.short	(.L_356 - .L_355)


	//   ....[0]....
.L_355:
        /*0194*/ 	.word	0xffffffff


	//   ....[1]....
        /*0198*/ 	.word	0xffffffff


	//   ....[2]....
        /*019c*/ 	.word	0xffffffff


	//   ....[3]....
        /*01a0*/ 	.word	0xffffffff


	//   ....[4]....
        /*01a4*/ 	.word	0xffffffff


	//   ....[5]....
        /*01a8*/ 	.word	0xffffffff


	//   ....[6]....
        /*01ac*/ 	.word	0xffffffff


	//   ....[7]....
        /*01b0*/ 	.word	0xffffffff


	//   ....[8]....
        /*01b4*/ 	.word	0xffffffff


	//   ....[9]....
        /*01b8*/ 	.word	0xffffffff


	//   ....[10]....
        /*01bc*/ 	.word	0xffffffff


	//   ....[11]....
        /*01c0*/ 	.word	0xffffffff


	//   ....[12]....
        /*01c4*/ 	.word	0xffffffff


	//   ....[13]....
        /*01c8*/ 	.word	0xffffffff


	//   ....[14]....
        /*01cc*/ 	.word	0xffffffff


	//   ....[15]....
        /*01d0*/ 	.word	0xffffffff


	//   ....[16]....
        /*01d4*/ 	.word	0xffffffff


	//   ....[17]....
        /*01d8*/ 	.word	0xffffffff


	//   ....[18]....
        /*01dc*/ 	.word	0xffffffff


	//   ....[19]....
        /*01e0*/ 	.word	0xffffffff


	//   ....[20]....
        /*01e4*/ 	.word	0xffffffff


	//   ....[21]....
        /*01e8*/ 	.word	0xffffffff


	//   ....[22]....
        /*01ec*/ 	.word	0xffffffff


	//   ....[23]....
        /*01f0*/ 	.word	0xffffffff


	//   ....[24]....
        /*01f4*/ 	.word	0xffffffff


	//   ....[25]....
        /*01f8*/ 	.word	0xffffffff


	//   ....[26]....
        /*01fc*/ 	.word	0xffffffff


	//   ....[27]....
        /*0200*/ 	.word	0xffffffff


	//   ....[28]....
        /*0204*/ 	.word	0xffffffff


	//   ....[29]....
        /*0208*/ 	.word	0xffffffff


	//   ....[30]....
        /*020c*/ 	.word	0xffffffff


	//   ....[31]....
        /*0210*/ 	.word	0xffffffff


	//   ....[32]....
        /*0214*/ 	.word	0xffffffff


	//   ....[33]....
        /*0218*/ 	.word	0xffffffff


	//   ....[34]....
        /*021c*/ 	.word	0xffffffff


	//   ....[35]....
        /*0220*/ 	.word	0xffffffff


	//   ....[36]....
        /*0224*/ 	.word	0xffffffff


	//   ....[37]....
        /*0228*/ 	.word	0xffffffff


	//   ....[38]....
        /*022c*/ 	.word	0xffffffff


	//   ....[39]....
        /*0230*/ 	.word	0xffffffff


	//   ....[40]....
        /*0234*/ 	.word	0xffffffff


	//   ....[41]....
        /*0238*/ 	.word	0xffffffff


	//   ....[42]....
        /*023c*/ 	.word	0xffffffff


	//   ....[43]....
        /*0240*/ 	.word	0xffffffff


	//   ....[44]....
        /*0244*/ 	.word	0xffffffff


	//   ....[45]....
        /*0248*/ 	.word	0xffffffff


	//   ....[46]....
        /*024c*/ 	.word	0xffffffff


	//   ....[47]....
        /*0250*/ 	.word	0xffffffff


	//   ....[48]....
        /*0254*/ 	.word	0xffffffff


	//   ....[49]....
        /*0258*/ 	.word	0xffffffff


	//   ....[50]....
        /*025c*/ 	.word	0xffffffff


	//   ....[51]....
        /*0260*/ 	.word	0xffffffff


	//   ....[52]....
        /*0264*/ 	.word	0xffffffff


	//   ....[53]....
        /*0268*/ 	.word	0xffffffff


	//   ....[54]....
        /*026c*/ 	.word	0xffffffff


	//   ....[55]....
        /*0270*/ 	.word	0xffffffff


	//   ....[56]....
        /*0274*/ 	.word	0xffffffff


	//   ....[57]....
        /*0278*/ 	.word	0xffffffff


	//   ....[58]....
        /*027c*/ 	.word	0xffffffff


	//   ....[59]....
        /*0280*/ 	.word	0xffffffff


	//   ....[60]....
        /*0284*/ 	.word	0xffffffff


	//   ....[61]....
        /*0288*/ 	.word	0xffffffff


	//   ....[62]....
        /*028c*/ 	.word	0xffffffff


	//   ....[63]....
        /*0290*/ 	.word	0xffffffff


	//   ....[64]....
        /*0294*/ 	.word	0xffffffff


	//   ....[65]....
        /*0298*/ 	.word	0xffffffff


	//   ....[66]....
        /*029c*/ 	.word	0xffffffff


	//   ....[67]....
        /*02a0*/ 	.word	0xffffffff


	//   ....[68]....
        /*02a4*/ 	.word	0xffffffff


	//   ....[69]....
        /*02a8*/ 	.word	0xffffffff


	//   ....[70]....
        /*02ac*/ 	.word	0xffffffff


	//   ....[71]....
        /*02b0*/ 	.word	0xffffffff


	//   ....[72]....
        /*02b4*/ 	.word	0xffffffff


	//   ....[73]....
        /*02b8*/ 	.word	0xffffffff


	//   ....[74]....
        /*02bc*/ 	.word	0xffffffff


	//   ....[75]....
        /*02c0*/ 	.word	0xffffffff


	//   ....[76]....
        /*02c4*/ 	.word	0xffffffff


	//   ....[77]....
        /*02c8*/ 	.word	0x0500000f


	//   ....[78]....
        /*02cc*/ 	.word	0x0500000f


	//   ....[79]....
        /*02d0*/ 	.word	0x0500000f


	//   ....[80]....
        /*02d4*/ 	.word	0x0500000f


	//----- nvinfo : EIATTR_COOP_GROUP_INSTR_OFFSETS
	.align		4
.L_356:
        /*02d8*/ 	.byte	0x04, 0x28
        /*02da*/ 	.short	(.L_358 - .L_357)


	//   ....[0]....
.L_357:
        /*02dc*/ 	.word	0x00000060


	//   ....[1]....
        /*02e0*/ 	.word	0x00000190


	//   ....[2]....
        /*02e4*/ 	.word	0x00000220


	//   ....[3]....
        /*02e8*/ 	.word	0x000003a0


	//   ....[4]....
        /*02ec*/ 	.word	0x00000610


	//   ....[5]....
        /*02f0*/ 	.word	0x00001170


	//   ....[6]....
        /*02f4*/ 	.word	0x00002120


	//   ....[7]....
        /*02f8*/ 	.word	0x00002240


	//   ....[8]....
        /*02fc*/ 	.word	0x00002360


	//   ....[9]....
        /*0300*/ 	.word	0x000024e0


	//   ....[10]....
        /*0304*/ 	.word	0x00002620


	//   ....[11]....
        /*0308*/ 	.word	0x00002670


	//   ....[12]....
        /*030c*/ 	.word	0x000026e0


	//   ....[13]....
        /*0310*/ 	.word	0x00002730


	//   ....[14]....
        /*0314*/ 	.word	0x00002750


	//   ....[15]....
        /*0318*/ 	.word	0x00002800


	//   ....[16]....
        /*031c*/ 	.word	0x00002930


	//   ....[17]....
        /*0320*/ 	.word	0x00002970


	//   ....[18]....
        /*0324*/ 	.word	0x00002f70


	//   ....[19]....
        /*0328*/ 	.word	0x00002f90


	//   ....[20]....
        /*032c*/ 	.word	0x00002fa0


	//   ....[21]....
        /*0330*/ 	.word	0x00002fc0


	//   ....[22]....
        /*0334*/ 	.word	0x00002fd0


	//   ....[23]....
        /*0338*/ 	.word	0x00002ff0


	//   ....[24]....
        /*033c*/ 	.word	0x00003030


	//   ....[25]....
        /*0340*/ 	.word	0x000030b0


	//   ....[26]....
        /*0344*/ 	.word	0x000032c0


	//   ....[27]....
        /*0348*/ 	.word	0x000033c0


	//   ....[28]....
        /*034c*/ 	.word	0x00003400


	//   ....[29]....
        /*0350*/ 	.word	0x00003480


	//   ....[30]....
        /*0354*/ 	.word	0x000034f0


	//   ....[31]....
        /*0358*/ 	.word	0x00003530


	//   ....[32]....
        /*035c*/ 	.word	0x00003570


	//   ....[33]....
        /*0360*/ 	.word	0x000035b0


	//   ....[34]....
        /*0364*/ 	.word	0x000035c0


	//   ....[35]....
        /*0368*/ 	.word	0x000036e0


	//   ....[36]....
        /*036c*/ 	.word	0x00003720


	//   ....[37]....
        /*0370*/ 	.word	0x00003770


	//   ....[38]....
        /*0374*/ 	.word	0x000037b0


	//   ....[39]....
        /*0378*/ 	.word	0x000037f0


	//   ....[40]....
        /*037c*/ 	.word	0x00003880


	//   ....[41]....
        /*0380*/ 	.word	0x000038c0


	//   ....[42]....
        /*0384*/ 	.word	0x00003920


	//   ....[43]....
        /*0388*/ 	.word	0x00003960


	//   ....[44]....
        /*038c*/ 	.word	0x000039e0


	//   ....[45]....
        /*0390*/ 	.word	0x00003ad0


	//   ....[46]....
        /*0394*/ 	.word	0x00003b10


	//   ....[47]....
        /*0398*/ 	.word	0x00003c20


	//   ....[48]....
        /*039c*/ 	.word	0x00003d40


	//   ....[49]....
        /*03a0*/ 	.word	0x00003e00


	//   ....[50]....
        /*03a4*/ 	.word	0x00003ec0


	//   ....[51]....
        /*03a8*/ 	.word	0x00003f20


	//   ....[52]....
        /*03ac*/ 	.word	0x00003f60


	//   ....[53]....
        /*03b0*/ 	.word	0x00003fa0


	//   ....[54]....
        /*03b4*/ 	.word	0x00003fd0


	//   ....[55]....
        /*03b8*/ 	.word	0x00004020


	//   ....[56]....
        /*03bc*/ 	.word	0x00004060


	//   ....[57]....
        /*03c0*/ 	.word	0x000040a0


	//   ....[58]....
        /*03c4*/ 	.word	0x000040e0


	//   ....[59]....
        /*03c8*/ 	.word	0x00004120


	//   ....[60]....
        /*03cc*/ 	.word	0x00004160


	//   ....[61]....
        /*03d0*/ 	.word	0x00004270


	//   ....[62]....
        /*03d4*/ 	.word	0x00004540


	//   ....[63]....
        /*03d8*/ 	.word	0x00004550


	//   ....[64]....
        /*03dc*/ 	.word	0x00004560


	//   ....[65]....
        /*03e0*/ 	.word	0x00004570


	//   ....[66]....
        /*03e4*/ 	.word	0x00004580


	//   ....[67]....
        /*03e8*/ 	.word	0x00004590


	//   ....[68]....
        /*03ec*/ 	.word	0x00004820


	//   ....[69]....
        /*03f0*/ 	.word	0x00004830


	//   ....[70]....
        /*03f4*/ 	.word	0x00007e10


	//   ....[71]....
        /*03f8*/ 	.word	0x00008790


	//   ....[72]....
        /*03fc*/ 	.word	0x00008a20


	//   ....[73]....
        /*0400*/ 	.word	0x00008c60


	//   ....[74]....
        /*0404*/ 	.word	0x00008e90


	//   ....[75]....
        /*0408*/ 	.word	0x00009140


	//   ....[76]....
        /*040c*/ 	.word	0x00009470


	//   ....[77]....
        /*0410*/ 	.word	0x0000b420


	//   ....[78]....
        /*0414*/ 	.word	0x0000b570


	//   ....[79]....
        /*0418*/ 	.word	0x0000b5e0


	//   ....[80]....
        /*041c*/ 	.word	0x0000b650


	//----- nvinfo : EIATTR_REG_RECONFIG
	.align		4
.L_358:
        /*0420*/ 	.byte	0x01, 0x54
	.zero		2


	//----- nvinfo : EIATTR_SYSCALL_OFFSETS
	.align		4
        /*0424*/ 	.byte	0x04, 0x46
        /*0426*/ 	.short	(.L_360 - .L_359)


	//   ....[0]....
.L_359:
        /*0428*/ 	.word	0x00000dd0


	//   ....[1]....
        /*042c*/ 	.word	0x00000ec0


	//   ....[2]....
        /*0430*/ 	.word	0x00001020


	//   ....[3]....
        /*0434*/ 	.word	0x00001110


	//----- nvinfo : EIATTR_MBARRIER_INSTR_OFFSETS
	.align		4
.L_360:
        /*0438*/ 	.byte	0x04, 0x39
        /*043a*/ 	.short	(.L_362 - .L_361)


	//   ....[0]....
.L_361:
        /*043c*/ 	.word	0x00000260
        /*0440*/ 	.word	0x000000ff
        /*0444*/ 	.word	0x00030c00
        /*0448*/ 	.short	0x0100
        /*044a*/ 	.byte	0x06
	.zero		1


	//   ....[1]....
        /*044c*/ 	.word	0x00000350
        /*0450*/ 	.word	0x000000ff
        /*0454*/ 	.word	0x00030c10
        /*0458*/ 	.short	0x0100
        /*045a*/ 	.byte	0x08
	.zero		1


	//   ....[2]....
        /*045c*/ 	.word	0x00000360
        /*0460*/ 	.word	0x000000ff
        /*0464*/ 	.word	0x00030c20
        /*0468*/ 	.short	0x0100
        /*046a*/ 	.byte	0x08
	.zero		1


	//   ....[3]....
        /*046c*/ 	.word	0x00000370
        /*0470*/ 	.word	0x000000ff
        /*0474*/ 	.word	0x00030c18
        /*0478*/ 	.short	0x0100
        /*047a*/ 	.byte	0x08
	.zero		1


	//   ....[4]....
        /*047c*/ 	.word	0x00000380
        /*0480*/ 	.word	0x000000ff
        /*0484*/ 	.word	0x00030c28
        /*0488*/ 	.short	0x0100
        /*048a*/ 	.byte	0x08
	.zero		1


	//   ....[5]....
        /*048c*/ 	.word	0x000004b0
        /*0490*/ 	.word	0x000000ff
        /*0494*/ 	.word	0x00030c30
        /*0498*/ 	.short	0x0100
        /*049a*/ 	.byte	0x08
	.zero		1


	//   ....[6]....
        /*049c*/ 	.word	0x000004c0
        /*04a0*/ 	.word	0x000000ff
        /*04a4*/ 	.word	0x00030c40
        /*04a8*/ 	.short	0x0100
        /*04aa*/ 	.byte	0x08
	.zero		1


	//   ....[7]....
        /*04ac*/ 	.word	0x000004d0
        /*04b0*/ 	.word	0x000000ff
        /*04b4*/ 	.word	0x00030c38
        /*04b8*/ 	.short	0x0100
        /*04ba*/ 	.byte	0x08
	.zero		1


	//   ....[8]....
        /*04bc*/ 	.word	0x000004e0
        /*04c0*/ 	.word	0x000000ff
        /*04c4*/ 	.word	0x00030c48
        /*04c8*/ 	.short	0x0100
        /*04ca*/ 	.byte	0x08
	.zero		1


	//   ....[9]....
        /*04cc*/ 	.word	0x000011c0
        /*04d0*/ 	.word	0x00000002
        /*04d4*/ 	.word	0x00030c00
        /*04d8*/ 	.short	0x010a
        /*04da*/ 	.byte	0x3f
	.zero		1


	//   ....[10]....
        /*04dc*/ 	.word	0x00001340
        /*04e0*/ 	.word	0x00000002
        /*04e4*/ 	.word	0x00030c00
        /*04e8*/ 	.short	0x010a
        /*04ea*/ 	.byte	0x3f
	.zero		1


	//   ....[11]....
        /*04ec*/ 	.word	0x00001aa0
        /*04f0*/ 	.word	0x00000019
        /*04f4*/ 	.word	0x00030c10
        /*04f8*/ 	.short	0x010a
        /*04fa*/ 	.byte	0x3f
	.zero		1


	//   ....[12]....
        /*04fc*/ 	.word	0x00001b10
        /*0500*/ 	.word	0x00000019
        /*0504*/ 	.word	0x00030c10
        /*0508*/ 	.short	0x010a
        /*050a*/ 	.byte	0x3f
	.zero		1


	//   ....[13]....
        /*050c*/ 	.word	0x00001f30
        /*0510*/ 	.word	0x00000019
        /*0514*/ 	.word	0x00030c30
        /*0518*/ 	.short	0x010a
        /*051a*/ 	.byte	0x3f
	.zero		1


	//   ....[14]....
        /*051c*/ 	.word	0x00001fb0
        /*0520*/ 	.word	0x00000019
        /*0524*/ 	.word	0x00030c30
        /*0528*/ 	.short	0x010a
        /*052a*/ 	.byte	0x3f
	.zero		1


	//   ....[15]....
        /*052c*/ 	.word	0x00005840
        /*0530*/ 	.word	0x00000000
        /*0534*/ 	.word	0x00000000
        /*0538*/ 	.short	0x0101
        /*053a*/ 	.byte	0x3f
	.zero		1


	//   ....[16]....
        /*053c*/ 	.word	0x00005c80
        /*0540*/ 	.word	0x00000000
        /*0544*/ 	.word	0x00000000
        /*0548*/ 	.short	0x0101
        /*054a*/ 	.byte	0x3f
	.zero		1


	//   ....[17]....
        /*054c*/ 	.word	0x00009db0
        /*0550*/ 	.word	0x0000000c
        /*0554*/ 	.word	0x00030c20
        /*0558*/ 	.short	0x010a
        /*055a*/ 	.byte	0x3f
	.zero		1


	//   ....[18]....
        /*055c*/ 	.word	0x0000a260
        /*0560*/ 	.word	0x0000000c
        /*0564*/ 	.word	0x00030c40
        /*0568*/ 	.short	0x010a
        /*056a*/ 	.byte	0x3f
	.zero		1


	//   ....[19]....
        /*056c*/ 	.word	0x0000a4a0
        /*0570*/ 	.word	0x0000000c
        /*0574*/ 	.word	0x00030c28
        /*0578*/ 	.short	0x010a
        /*057a*/ 	.byte	0x3f
	.zero		1


	//   ....[20]....
        /*057c*/ 	.word	0x0000a660
        /*0580*/ 	.word	0x0000000c
        /*0584*/ 	.word	0x00030c48
        /*0588*/ 	.short	0x010a
        /*058a*/ 	.byte	0x3f
	.zero		1


	//   ....[21]....
        /*058c*/ 	.word	0x0000a870
        /*0590*/ 	.word	0x0000000c
        /*0594*/ 	.word	0x00030c20
        /*0598*/ 	.short	0x010a
        /*059a*/ 	.byte	0x3f
	.zero		1


	//   ....[22]....
        /*059c*/ 	.word	0x0000aa90
        /*05a0*/ 	.word	0x0000000c
        /*05a4*/ 	.word	0x00030c40
        /*05a8*/ 	.short	0x010a
        /*05aa*/ 	.byte	0x3f
	.zero		1


	//   ....[23]....
        /*05ac*/ 	.word	0x0000aca0
        /*05b0*/ 	.word	0x0000000c
        /*05b4*/ 	.word	0x00030c28
        /*05b8*/ 	.short	0x010a
        /*05ba*/ 	.byte	0x3f
	.zero		1


	//   ....[24]....
        /*05bc*/ 	.word	0x0000aeb0
        /*05c0*/ 	.word	0x0000000d
        /*05c4*/ 	.word	0x00030c40
        /*05c8*/ 	.short	0x010a
        /*05ca*/ 	.byte	0x3f
	.zero		1


	//   ....[25]....
        /*05cc*/ 	.word	0x0000b2a0
        /*05d0*/ 	.word	0x00000007
        /*05d4*/ 	.word	0x00000000
        /*05d8*/ 	.short	0x010a
        /*05da*/ 	.byte	0x3f
	.zero		1


	//   ....[26]....
        /*05dc*/ 	.word	0x0000b2f0
        /*05e0*/ 	.word	0x0000000b
        /*05e4*/ 	.word	0x00000000
        /*05e8*/ 	.short	0x010a
        /*05ea*/ 	.byte	0x3f
	.zero		1


	//   ....[27]....
        /*05ec*/ 	.word	0x0000b350
        /*05f0*/ 	.word	0x00000009
        /*05f4*/ 	.word	0x00000000
        /*05f8*/ 	.short	0x010a
        /*05fa*/ 	.byte	0x3f
	.zero		1


	//   ....[28]....
        /*05fc*/ 	.word	0x0000b380
        /*0600*/ 	.word	0x00000003
        /*0604*/ 	.word	0x00000000
        /*0608*/ 	.short	0x010a
        /*060a*/ 	.byte	0x3f
	.zero		1


	//   ....[29]....
        /*060c*/ 	.word	0x0000b450
        /*0610*/ 	.word	0x00000002
        /*0614*/ 	.word	0x00030c00
        /*0618*/ 	.short	0x010a
        /*061a*/ 	.byte	0x3f
	.zero		1


	//   ....[30]....
        /*061c*/ 	.word	0x0000b4a0
        /*0620*/ 	.word	0x00000019
        /*0624*/ 	.word	0x00030c10
        /*0628*/ 	.short	0x010a
        /*062a*/ 	.byte	0x3f
	.zero		1


	//   ....[31]....
        /*062c*/ 	.word	0x0000b4f0
        /*0630*/ 	.word	0x00000019
        /*0634*/ 	.word	0x00030c30
        /*0638*/ 	.short	0x010a
        /*063a*/ 	.byte	0x3f
	.zero		1


	//   ....[32]....
        /*063c*/ 	.word	0x0000b690
        /*0640*/ 	.word	0x0000000c
        /*0644*/ 	.word	0x00030c20
        /*0648*/ 	.short	0x010a
        /*064a*/ 	.byte	0x3f
	.zero		1


	//   ....[33]....
        /*064c*/ 	.word	0x0000b6e0
        /*0650*/ 	.word	0x0000000c
        /*0654*/ 	.word	0x00030c40
        /*0658*/ 	.short	0x010a
        /*065a*/ 	.byte	0x3f
	.zero		1


	//   ....[34]....
        /*065c*/ 	.word	0x0000b730
        /*0660*/ 	.word	0x0000000c
        /*0664*/ 	.word	0x00030c28
        /*0668*/ 	.short	0x010a
        /*066a*/ 	.byte	0x3f
	.zero		1


	//   ....[35]....
        /*066c*/ 	.word	0x0000b780
        /*0670*/ 	.word	0x0000000c
        /*0674*/ 	.word	0x00030c48
        /*0678*/ 	.short	0x010a
        /*067a*/ 	.byte	0x3f
	.zero		1


	//   ....[36]....
        /*067c*/ 	.word	0x0000b7e0
        /*0680*/ 	.word	0x0000000c
        /*0684*/ 	.word	0x00030c20
        /*0688*/ 	.short	0x010a
        /*068a*/ 	.byte	0x3f
	.zero		1


	//   ....[37]....
        /*068c*/ 	.word	0x0000b830
        /*0690*/ 	.word	0x0000000c
        /*0694*/ 	.word	0x00030c40
        /*0698*/ 	.short	0x010a
        /*069a*/ 	.byte	0x3f
	.zero		1


	//   ....[38]....
        /*069c*/ 	.word	0x0000b880
        /*06a0*/ 	.word	0x0000000c
        /*06a4*/ 	.word	0x00030c28
        /*06a8*/ 	.short	0x010a
        /*06aa*/ 	.byte	0x3f
	.zero		1


	//   ....[39]....
        /*06ac*/ 	.word	0x0000b8d0
        /*06b0*/ 	.word	0x0000000d
        /*06b4*/ 	.word	0x00030c40
        /*06b8*/ 	.short	0x010a
        /*06ba*/ 	.byte	0x3f
	.zero		1


	//   ....[40]....
        /*06bc*/ 	.word	0x0000b9a0
        /*06c0*/ 	.word	0x00000007
        /*06c4*/ 	.word	0x00000000
        /*06c8*/ 	.short	0x010a
        /*06ca*/ 	.byte	0x3f
	.zero		1


	//   ....[41]....
        /*06cc*/ 	.word	0x0000b9f0
        /*06d0*/ 	.word	0x0000000b
        /*06d4*/ 	.word	0x00000000
        /*06d8*/ 	.short	0x010a
        /*06da*/ 	.byte	0x3f
	.zero		1


	//   ....[42]....
        /*06dc*/ 	.word	0x0000ba40
        /*06e0*/ 	.word	0x00000009
        /*06e4*/ 	.word	0x00000000
        /*06e8*/ 	.short	0x010a
        /*06ea*/ 	.byte	0x3f
	.zero		1


	//----- nvinfo : EIATTR_NUM_MBARRIERS
	.align		4
.L_362:
        /*06ec*/ 	.byte	0x03, 0x38
        /*06ee*/ 	.short	0x0009


	//----- nvinfo : EIATTR_EXIT_INSTR_OFFSETS
	.align		4
        /*06f0*/ 	.byte	0x04, 0x1c
        /*06f2*/ 	.short	(.L_364 - .L_363)


	//   ....[0]....
.L_363:
        /*06f4*/ 	.word	0x0000b3d0


	//----- nvinfo : EIATTR_MAX_THREADS
	.align		4
.L_364:
        /*06f8*/ 	.byte	0x04, 0x05
        /*06fa*/ 	.short	(.L_366 - .L_365)
.L_365:
        /*06fc*/ 	.word	0x00000180
        /*0700*/ 	.word	0x00000001
        /*0704*/ 	.word	0x00000001


	//----- nvinfo : EIATTR_CRS_STACK_SIZE
	.align		4
.L_366:
        /*0708*/ 	.byte	0x04, 0x1e
        /*070a*/ 	.short	(.L_368 - .L_367)
.L_367:
        /*070c*/ 	.word	0x00000000


	//----- nvinfo : EIATTR_CBANK_PARAM_SIZE
	.align		4
.L_368:
        /*0710*/ 	.byte	0x03, 0x19
        /*0712*/ 	.short	0x06f0


	//----- nvinfo : EIATTR_PARAM_CBANK
	.align		4
        /*0714*/ 	.byte	0x04, 0x0a
        /*0716*/ 	.short	(.L_370 - .L_369)
	.align		4
.L_369:
        /*0718*/ 	.word	index@(.nv.constant0._ZN7cutlass13device_kernelIN5flash11enable_sm90INS1_16FlashAttnBwdSm90INS1_25CollectiveMainloopBwdSm90ILi2ELi2ELi2EN4cute5tupleIJNS5_1CILi1EEES8_S8_EEENS6_IJNS7_ILi128EEESA_NS7_ILi64EEEEEENS_10bfloat16_tEfNS_4arch4Sm90ELb0ELb0ELb1ELb1ELb1ELb1ELb0ELb0ELi2ELi1ELi2ELi2ELb0EEENS1_21CollectiveEpilogueBwdISC_SD_SF_Li256ELb1ELb0ELi1EEENS1_19SingleTileSchedulerILb1ELb0ELb0ELi128EEEEEEEEEvNT_6ParamsE)
        /*071c*/ 	.short	0x0210
        /*071e*/ 	.short	0x06f0


	//----- nvinfo : EIATTR_SW_WAR
	.align		4
.L_370:
        /*0720*/ 	.byte	0x04, 0x36
        /*0722*/ 	.short	(.L_372 - .L_371)
.L_371:
        /*0724*/ 	.word	0x00000008
.L_372:


//--------------------- .nv.info._ZN7cutlass13device_kernelIN5flash11enable_sm90INS1_16FlashAttnBwdSm90INS1_25CollectiveMainloopBwdSm90ILi2ELi2ELi2EN4cute5tupleIJNS5_1CILi1EEES8_S8_EEENS6_IJNS7_ILi128EEESA_NS7_ILi64EEEEEENS_10bfloat16_tEfNS_4arch4Sm90ELb0ELb0ELb1ELb1ELb0ELb1ELb0ELb0ELi2ELi1ELi2ELi2ELb0EEENS1_24CollectiveEpilogueBwdGQAISC_fSF_Li256ELb1ELb0EEENS1_19SingleTileSchedulerILb1ELb0ELb0ELi128EEEEEEEEEvNT_6ParamsE --------------------------
	.section	.nv.info._ZN7cutlass13device_kernelIN5flash11enable_sm90INS1_16FlashAttnBwdSm90INS1_25CollectiveMainloopBwdSm90ILi2ELi2ELi2EN4cute5tupleIJNS5_1CILi1EEES8_S8_EEENS6_IJNS7_ILi128EEESA_NS7_ILi64EEEEEENS_10bfloat16_tEfNS_4arch4Sm90ELb0ELb0ELb1ELb1ELb0ELb1ELb0ELb0ELi2ELi1ELi2ELi2ELb0EEENS1_24CollectiveEpilogueBwdGQAISC_fSF_Li256ELb1ELb0EEENS1_19SingleTileSchedulerILb1ELb0ELb0ELi128EEEEEEEEEvNT_6ParamsE,"",@"SHT_CUDA_INFO"
	.sectionflags	@""
	.align	4


	//----- nvinfo : EIATTR_CUDA_API_VERSION
	.align		4
        /*0000*/ 	.byte	0x04, 0x37
        /*0002*/ 	.short	(.L_374 - .L_373)
.L_373:
        /*0004*/ 	.word	0x00000082


	//----- nvinfo : EIATTR_KPARAM_INFO
	.align		4
.L_374:
        /*0008*/ 	.byte	0x04, 0x17
        /*000a*/ 	.short	(.L_376 - .L_375)
.L_375:
        /*000c*/ 	.word	0x00000000
        /*0010*/ 	.short	0x0000
        /*0012*/ 	.short	0x0070
        /*0014*/ 	.byte	0x00, 0xf0, 0x01, 0x1a


	//----- nvinfo : EIATTR_SPARSE_MMA_MASK
	.align		4
.L_376:
        /*0018*/ 	.byte	0x03, 0x50
        /*001a*/ 	.short	0x0000


	//----- nvinfo : EIATTR_MAXREG_COUNT
	.align		4
        /*001c*/ 	.byte	0x03, 0x1b
        /*001e*/ 	.short	0x00a8


	//----- nvinfo : EIATTR_NUM_BARRIERS
	.align		4
        /*0020*/ 	.byte	0x02, 0x4c
        /*0022*/ 	.byte	0x10
	.zero		1


	//----- nvinfo : EIATTR_EXTERNS
	.align		4
        /*0024*/ 	.byte	0x04, 0x0f
        /*0026*/ 	.short	(.L_378 - .L_377)


	//   ....[0]....
	.align		4
.L_377:
        /*0028*/ 	.word	index@(__assertfail)


	//----- nvinfo : EIATTR_ANNOTATIONS
	.align		4
.L_378:
        /*002c*/ 	.byte	0x04, 0x55
        /*002e*/ 	.short	(.L_380 - .L_379)


	//   ....[0]....
.L_379:
        /* <DEDUP_REMOVED lines=22> */
        /*0184*/ 	.byte	0x60, 0x93, 0x00, 0x00


	//----- nvinfo : EIATTR_MERCURY_ISA_VERSION
	.align		4
.L_380:
        /*0188*/ 	.byte	0x03, 0x5f
        /*018a*/ 	.short	0x0101


	//----- nvinfo : EIATTR_INT_WARP_WIDE_INSTR_OFFSETS
	.align		4
        /*018c*/ 	.byte	0x04, 0x31
        /*018e*/ 	.short	(.L_382 - .L_381)


	//   ....[0]....
.L_381:
        /*0190*/ 	.word	0x00000180


	//   ....[1]....
        /*0194*/ 	.word	0x00000240


	//   ....[2]....
        /*0198*/ 	.word	0x00007a60


	//----- nvinfo : EIATTR_COOP_GROUP_MASK_REGIDS
	.align		4
.L_382:
        /*019c*/ 	.byte	0x04, 0x29
        /*019e*/ 	.short	(.L_384 - .L_383)


	//   ....[0]....
.L_383:
        /*01a0*/ 	.word	0xffffffff


	//   ....[1]....
        /*01a4*/ 	.word	0xffffffff


	//   ....[2]....
        /*01a8*/ 	.word	0xffffffff


	//   ....[3]....
        /*01ac*/ 	.word	0xffffffff


	//   ....[4]....
        /*01b0*/ 	.word	0xffffffff


	//   ....[5]....
        /*01b4*/ 	.word	0xffffffff


	//   ....[6]....
        /*01b8*/ 	.word	0xffffffff


	//   ....[7]....
        /*01bc*/ 	.word	0xffffffff


	//   ....[8]....
        /*01c0*/ 	.word	0xffffffff


	//   ....[9]....
        /*01c4*/ 	.word	0xffffffff


	//   ....[10]....
        /*01c8*/ 	.word	0xffffffff


	//   ....[11]....
        /*01cc*/ 	.word	0xffffffff


	//   ....[12]....
        /*01d0*/ 	.word	0xffffffff


	//   ....[13]....
        /*01d4*/ 	.word	0xffffffff


	//   ....[14]....
        /*01d8*/ 	.word	0xffffffff


	//   ....[15]....
        /*01dc*/ 	.word	0xffffffff


	//   ....[16]....
        /*01e0*/ 	.word	0xffffffff


	//   ....[17]....
        /*01e4*/ 	.word	0xffffffff


	//   ....[18]....
        /*01e8*/ 	.word	0xffffffff


	//   ....[19]....
        /*01ec*/ 	.word	0xffffffff


	//   ....[20]....
        /*01f0*/ 	.word	0xffffffff


	//   ....[21]....
        /*01f4*/ 	.word	0xffffffff


	//   ....[22]....
        /*01f8*/ 	.word	0xffffffff


	//   ....[23]....
        /*01fc*/ 	.word	0xffffffff


	//   ....[24]....
        /*0200*/ 	.word	0xffffffff


	//   ....[25]....
        /*0204*/ 	.word	0xffffffff


	//   ....[26]....
        /*0208*/ 	.word	0xffffffff


	//   ....[27]....
        /*020c*/ 	.word	0xffffffff


	//   ....[28]....
        /*0210*/ 	.word	0xffffffff


	//   ....[29]....
        /*0214*/ 	.word	0xffffffff


	//   ....[30]....
        /*0218*/ 	.word	0xffffffff


	//   ....[31]....
        /*021c*/ 	.word	0xffffffff


	//   ....[32]....
        /*0220*/ 	.word	0xffffffff


	//   ....[33]....
        /*0224*/ 	.word	0xffffffff


	//   ....[34]....
        /*0228*/ 	.word	0xffffffff


	//   ....[35]....
        /*022c*/ 	.word	0xffffffff


	//   ....[36]....
        /*0230*/ 	.word	0xffffffff


	//   ....[37]....
        /*0234*/ 	.word	0xffffffff


	//   ....[38]....
        /*0238*/ 	.word	0xffffffff


	//   ....[39]....
        /*023c*/ 	.word	0xffffffff


	//   ....[40]....
        /*0240*/ 	.word	0xffffffff


	//   ....[41]....
        /*0244*/ 	.word	0xffffffff


	//   ....[42]....
        /*0248*/ 	.word	0xffffffff


	//   ....[43]....
        /*024c*/ 	.word	0xffffffff


	//   ....[44]....
        /*0250*/ 	.word	0xffffffff


	//   ....[45]....
        /*0254*/ 	.word	0xffffffff


	//   ....[46]....
        /*0258*/ 	.word	0xffffffff


	//   ....[47]....
        /*025c*/ 	.word	0xffffffff


	//   ....[48]....
        /*0260*/ 	.word	0xffffffff


	//   ....[49]....
        /*0264*/ 	.word	0xffffffff


	//   ....[50]....
        /*0268*/ 	.word	0xffffffff


	//   ....[51]....
        /*026c*/ 	.word	0xffffffff


	//   ....[52]....
        /*0270*/ 	.word	0xffffffff


	//   ....[53]....
        /*0274*/ 	.word	0xffffffff


	//   ....[54]....
        /*0278*/ 	.word	0xffffffff


	//   ....[55]....
        /*027c*/ 	.word	0xffffffff


	//   ....[56]....
        /*0280*/ 	.word	0xffffffff


	//   ....[57]....
        /*0284*/ 	.word	0xffffffff


	//   ....[58]....
        /*0288*/ 	.word	0xffffffff


	//   ....[59]....
        /*028c*/ 	.word	0xffffffff


	//   ....[60]....
        /*0290*/ 	.word	0xffffffff


	//   ....[61]....
        /*0294*/ 	.word	0xffffffff


	//   ....[62]....
        /*0298*/ 	.word	0xffffffff


	//   ....[63]....
        /*029c*/ 	.word	0xffffffff


	//   ....[64]....
        /*02a0*/ 	.word	0xffffffff


	//   ....[65]....
        /*02a4*/ 	.word	0xffffffff


	//   ....[66]....
        /*02a8*/ 	.word	0xffffffff


	//   ....[67]....
        /*02ac*/ 	.word	0xffffffff


	//   ....[68]....
        /*02b0*/ 	.word	0xffffffff


	//   ....[69]....
        /*02b4*/ 	.word	0xffffffff


	//   ....[70]....
        /*02b8*/ 	.word	0xffffffff


	//   ....[71]....
        /*02bc*/ 	.word	0x0500000f


	//----- nvinfo : EIATTR_COOP_GROUP_INSTR_OFFSETS
	.align		4
.L_384:
        /*02c0*/ 	.byte	0x04, 0x28
        /*02c2*/ 	.short	(.L_386 - .L_385)


	//   ....[0]....
.L_385:
        /*02c4*/ 	.word	0x00000060


	//   ....[1]....
        /*02c8*/ 	.word	0x00000190


	//   ....[2]....
        /*02cc*/ 	.word	0x00000220


	//   ....[3]....
        /*02d0*/ 	.word	0x000003a0


	//   ....[4]....
        /*02d4*/ 	.word	0x00000610


	//   ....[5]....
        /*02d8*/ 	.word	0x00001170


	//   ....[6]....
        /*02dc*/ 	.word	0x000021d0


	//   ....[7]....
        /*02e0*/ 	.word	0x000022d0


	//   ....[8]....
        /*02e4*/ 	.word	0x00002410


	//   ....[9]....
        /*02e8*/ 	.word	0x00002590


	//   ....[10]....
        /*02ec*/ 	.word	0x000026f0


	//   ....[11]....
        /*02f0*/ 	.word	0x00002730


	//   ....[12]....
        /*02f4*/ 	.word	0x00002790


	//   ....[13]....
        /*02f8*/ 	.word	0x000027d0


	//   ....[14]....
        /*02fc*/ 	.word	0x000027e0


	//   ....[15]....
        /*0300*/ 	.word	0x00002820


	//   ....[16]....
        /*0304*/ 	.word	0x00002900


	//   ....[17]....
        /*0308*/ 	.word	0x000029c0


	//   ....[18]....
        /*030c*/ 	.word	0x00002f10


	//   ....[19]....
        /*0310*/ 	.word	0x00002f20


	//   ....[20]....
        /*0314*/ 	.word	0x00002f40


	//   ....[21]....
        /*0318*/ 	.word	0x00002f50


	//   ....[22]....
        /*031c*/ 	.word	0x00002f70


	//   ....[23]....
        /*0320*/ 	.word	0x00002f80


	//   ....[24]....
        /*0324*/ 	.word	0x00002fd0


	//   ....[25]....
        /*0328*/ 	.word	0x00003130


	//   ....[26]....
        /*032c*/ 	.word	0x00003230


	//   ....[27]....
        /*0330*/ 	.word	0x00003290


	//   ....[28]....
        /*0334*/ 	.word	0x000032e0


	//   ....[29]....
        /*0338*/ 	.word	0x00003370


	//   ....[30]....
        /*033c*/ 	.word	0x00003570


	//   ....[31]....
        /*0340*/ 	.word	0x000035e0


	//   ....[32]....
        /*0344*/ 	.word	0x00003640


	//   ....[33]....
        /*0348*/ 	.word	0x00003680


	//   ....[34]....
        /*034c*/ 	.word	0x000036c0


	//   ....[35]....
        /*0350*/ 	.word	0x00003700


	//   ....[36]....
        /*0354*/ 	.word	0x00003740


	//   ....[37]....
        /*0358*/ 	.word	0x00003780


	//   ....[38]....
        /*035c*/ 	.word	0x000037f0


	//   ....[39]....
        /*0360*/ 	.word	0x00003830


	//   ....[40]....
        /*0364*/ 	.word	0x000038f0


	//   ....[41]....
        /*0368*/ 	.word	0x00003930


	//   ....[42]....
        /*036c*/ 	.word	0x00003970


	//   ....[43]....
        /*0370*/ 	.word	0x000039f0


	//   ....[44]....
        /*0374*/ 	.word	0x00003a40


	//   ....[45]....
        /*0378*/ 	.word	0x00003bb0


	//   ....[46]....
        /*037c*/ 	.word	0x00003c30


	//   ....[47]....
        /*0380*/ 	.word	0x00003c70


	//   ....[48]....
        /*0384*/ 	.word	0x00003cc0


	//   ....[49]....
        /*0388*/ 	.word	0x00003d30


	//   ....[50]....
        /*038c*/ 	.word	0x00003d80


	//   ....[51]....
        /*0390*/ 	.word	0x00003ec0


	//   ....[52]....
        /*0394*/ 	.word	0x00003f00


	//   ....[53]....
        /*0398*/ 	.word	0x00004030


	//   ....[54]....
        /*039c*/ 	.word	0x00004070


	//   ....[55]....
        /*03a0*/ 	.word	0x000040b0


	//   ....[56]....
        /*03a4*/ 	.word	0x000040f0


	//   ....[57]....
        /*03a8*/ 	.word	0x00004100


	//   ....[58]....
        /*03ac*/ 	.word	0x00004150


	//   ....[59]....
        /*03b0*/ 	.word	0x000041a0


	//   ....[60]....
        /*03b4*/ 	.word	0x00004270


	//   ....[61]....
        /*03b8*/ 	.word	0x00004300


	//   ....[62]....
        /*03bc*/ 	.word	0x000045d0


	//   ....[63]....
        /*03c0*/ 	.word	0x000045f0


	//   ....[64]....
        /*03c4*/ 	.word	0x00004600


	//   ....[65]....
        /*03c8*/ 	.word	0x00004610


	//   ....[66]....
        /*03cc*/ 	.word	0x00004620


	//   ....[67]....
        /*03d0*/ 	.word	0x00004660


	//   ....[68]....
        /*03d4*/ 	.word	0x00004690


	//   ....[69]....
        /*03d8*/ 	.word	0x000046b0


	//   ....[70]....
        /*03dc*/ 	.word	0x000067c0


	//   ....[71]....
        /*03e0*/ 	.word	0x000095d0


	//----- nvinfo : EIATTR_REG_RECONFIG
	.align		4
.L_386:
        /*03e4*/ 	.byte	0x01, 0x54
	.zero		2


	//----- nvinfo : EIATTR_SYSCALL_OFFSETS
	.align		4
        /*03e8*/ 	.byte	0x04, 0x46
        /*03ea*/ 	.short	(.L_388 - .L_387)


	//   ....[0]....
.L_387:
        /*03ec*/ 	.word	0x00000dd0


	//   ....[1]....
        /*03f0*/ 	.word	0x00000ec0


	//   ....[2]....
        /*03f4*/ 	.word	0x00001020


	//   ....[3]....
        /*03f8*/ 	.word	0x00001110


	//----- nvinfo : EIATTR_MBARRIER_INSTR_OFFSETS
	.align		4
.L_388:
        /*03fc*/ 	.byte	0x04, 0x39
        /*03fe*/ 	.short	(.L_390 - .L_389)


	//   ....[0]....
.L_389:
        /*0400*/ 	.word	0x00000260
        /*0404*/ 	.word	0x000000ff
        /*0408*/ 	.word	0x00030c00
        /*040c*/ 	.short	0x0100
        /*040e*/ 	.byte	0x06
	.zero		1


	//   ....[1]....
        /*0410*/ 	.word	0x00000350
        /*0414*/ 	.word	0x000000ff
        /*0418*/ 	.word	0x00030c10
        /*041c*/ 	.short	0x0100
        /*041e*/ 	.byte	0x08
	.zero		1


	//   ....[2]....
        /*0420*/ 	.word	0x00000360
        /*0424*/ 	.word	0x000000ff
        /*0428*/ 	.word	0x00030c20
        /*042c*/ 	.short	0x0100
        /*042e*/ 	.byte	0x08
	.zero		1


	//   ....[3]....
        /*0430*/ 	.word	0x00000370
        /*0434*/ 	.word	0x000000ff
        /*0438*/ 	.word	0x00030c18
        /*043c*/ 	.short	0x0100
        /*043e*/ 	.byte	0x08
	.zero		1


	//   ....[4]....
        /*0440*/ 	.word	0x00000380
        /*0444*/ 	.word	0x000000ff
        /*0448*/ 	.word	0x00030c28
        /*044c*/ 	.short	0x0100
        /*044e*/ 	.byte	0x08
	.zero		1


	//   ....[5]....
        /*0450*/ 	.word	0x000004b0
        /*0454*/ 	.word	0x000000ff
        /*0458*/ 	.word	0x00030c30
        /*045c*/ 	.short	0x0100
        /*045e*/ 	.byte	0x08
	.zero		1


	//   ....[6]....
        /*0460*/ 	.word	0x000004c0
        /*0464*/ 	.word	0x000000ff
        /*0468*/ 	.word	0x00030c40
        /*046c*/ 	.short	0x0100
        /*046e*/ 	.byte	0x08
	.zero		1


	//   ....[7]....
        /*0470*/ 	.word	0x000004d0
        /*0474*/ 	.word	0x000000ff
        /*0478*/ 	.word	0x00030c38
        /*047c*/ 	.short	0x0100
        /*047e*/ 	.byte	0x08
	.zero		1


	//   ....[8]....
        /*0480*/ 	.word	0x000004e0
        /*0484*/ 	.word	0x000000ff
        /*0488*/ 	.word	0x00030c48
        /*048c*/ 	.short	0x0100
        /*048e*/ 	.byte	0x08
	.zero		1


	//   ....[9]....
        /*0490*/ 	.word	0x000011c0
        /*0494*/ 	.word	0x00000002
        /*0498*/ 	.word	0x00030c00
        /*049c*/ 	.short	0x010a
        /*049e*/ 	.byte	0x3f
	.zero		1


	//   ....[10]....
        /*04a0*/ 	.word	0x00001340
        /*04a4*/ 	.word	0x00000002
        /*04a8*/ 	.word	0x00030c00
        /*04ac*/ 	.short	0x010a
        /*04ae*/ 	.byte	0x3f
	.zero		1


	//   ....[11]....
        /*04b0*/ 	.word	0x00001aa0
        /*04b4*/ 	.word	0x00000003
        /*04b8*/ 	.word	0x00030c10
        /*04bc*/ 	.short	0x010a
        /*04be*/ 	.byte	0x3f
	.zero		1


	//   ....[12]....
        /*04c0*/ 	.word	0x00001b10
        /*04c4*/ 	.word	0x00000003
        /*04c8*/ 	.word	0x00030c10
        /*04cc*/ 	.short	0x010a
        /*04ce*/ 	.byte	0x3f
	.zero		1


	//   ....[13]....
        /*04d0*/ 	.word	0x00001f30
        /*04d4*/ 	.word	0x00000003
        /*04d8*/ 	.word	0x00030c30
        /*04dc*/ 	.short	0x010a
        /*04de*/ 	.byte	0x3f
	.zero		1


	//   ....[14]....
        /*04e0*/ 	.word	0x00001fb0
        /*04e4*/ 	.word	0x00000003
        /*04e8*/ 	.word	0x00030c30
        /*04ec*/ 	.short	0x010a
        /*04ee*/ 	.byte	0x3f
	.zero		1


	//   ....[15]....
        /*04f0*/ 	.word	0x00005870
        /*04f4*/ 	.word	0x00000000
        /*04f8*/ 	.word	0x00000000
        /*04fc*/ 	.short	0x0101
        /*04fe*/ 	.byte	0x3f
	.zero		1


	//   ....[16]....
        /*0500*/ 	.word	0x00005cb0
        /*0504*/ 	.word	0x00000003
        /*0508*/ 	.word	0x00000000
        /*050c*/ 	.short	0x0101
        /*050e*/ 	.byte	0x3f
	.zero		1


	//   ....[17]....
        /*0510*/ 	.word	0x00007f60
        /*0514*/ 	.word	0x0000000c
        /*0518*/ 	.word	0x00030c20
        /*051c*/ 	.short	0x010a
        /*051e*/ 	.byte	0x3f
	.zero		1


	//   ....[18]....
        /*0520*/ 	.word	0x00008410
        /*0524*/ 	.word	0x0000000c
        /*0528*/ 	.word	0x00030c40
        /*052c*/ 	.short	0x010a
        /*052e*/ 	.byte	0x3f
	.zero		1


	//   ....[19]....
        /*0530*/ 	.word	0x00008650
        /*0534*/ 	.word	0x0000000c
        /*0538*/ 	.word	0x00030c28
        /*053c*/ 	.short	0x010a
        /*053e*/ 	.byte	0x3f
	.zero		1


	//   ....[20]....
        /*0540*/ 	.word	0x00008810
        /*0544*/ 	.word	0x0000000c
        /*0548*/ 	.word	0x00030c48
        /*054c*/ 	.short	0x010a
        /*054e*/ 	.byte	0x3f
	.zero		1


	//   ....[21]....
        /*0550*/ 	.word	0x00008a20
        /*0554*/ 	.word	0x0000000c
        /*0558*/ 	.word	0x00030c20
        /*055c*/ 	.short	0x010a
        /*055e*/ 	.byte	0x3f
	.zero		1


	//   ....[22]....
        /*0560*/ 	.word	0x00008c40
        /*0564*/ 	.word	0x0000000c
        /*0568*/ 	.word	0x00030c40
        /*056c*/ 	.short	0x010a
        /*056e*/ 	.byte	0x3f
	.zero		1


	//   ....[23]....
        /*0570*/ 	.word	0x00008e50
        /*0574*/ 	.word	0x0000000c
        /*0578*/ 	.word	0x00030c28
        /*057c*/ 	.short	0x010a
        /*057e*/ 	.byte	0x3f
	.zero		1


	//   ....[24]....
        /*0580*/ 	.word	0x00009060
        /*0584*/ 	.word	0x0000000d
        /*0588*/ 	.word	0x00030c40
        /*058c*/ 	.short	0x010a
        /*058e*/ 	.byte	0x3f
	.zero		1


	//   ....[25]....
        /*0590*/ 	.word	0x00009450
        /*0594*/ 	.word	0x00000007
        /*0598*/ 	.word	0x00000000
        /*059c*/ 	.short	0x010a
        /*059e*/ 	.byte	0x3f
	.zero		1


	//   ....[26]....
        /*05a0*/ 	.word	0x000094a0
        /*05a4*/ 	.word	0x0000000b
        /*05a8*/ 	.word	0x00000000
        /*05ac*/ 	.short	0x010a
        /*05ae*/ 	.byte	0x3f
	.zero		1


	//   ....[27]....
        /*05b0*/ 	.word	0x00009500
        /*05b4*/ 	.word	0x00000009
        /*05b8*/ 	.word	0x00000000
        /*05bc*/ 	.short	0x010a
        /*05be*/ 	.byte	0x3f
	.zero		1


	//   ....[28]....
        /*05c0*/ 	.word	0x00009530
        /*05c4*/ 	.word	0x00000003
        /*05c8*/ 	.word	0x00000000
        /*05cc*/ 	.short	0x010a
        /*05ce*/ 	.byte	0x3f
	.zero		1


	//   ....[29]....
        /*05d0*/ 	.word	0x00009600
        /*05d4*/ 	.word	0x00000002
        /*05d8*/ 	.word	0x00030c00
        /*05dc*/ 	.short	0x010a
        /*05de*/ 	.byte	0x3f
	.zero		1


	//   ....[30]....
        /*05e0*/ 	.word	0x00009650
        /*05e4*/ 	.word	0x00000003
        /*05e8*/ 	.word	0x00030c10
        /*05ec*/ 	.short	0x010a
        /*05ee*/ 	.byte	0x3f
	.zero		1


	//   ....[31]....
        /*05f0*/ 	.word	0x000096a0
        /*05f4*/ 	.word	0x00000003
        /*05f8*/ 	.word	0x00030c30
        /*05fc*/ 	.short	0x010a
        /*05fe*/ 	.byte	0x3f
	.zero		1


	//   ....[32]....
        /*0600*/ 	.word	0x000096f0
        /*0604*/ 	.word	0x0000000c
        /*0608*/ 	.word	0x00030c20
        /*060c*/ 	.short	0x010a
        /*060e*/ 	.byte	0x3f
	.zero		1


	//   ....[33]....
        /*0610*/ 	.word	0x00009740
        /*0614*/ 	.word	0x0000000c
        /*0618*/ 	.word	0x00030c40
        /*061c*/ 	.short	0x010a
        /*061e*/ 	.byte	0x3f
	.zero		1


	//   ....[34]....
        /*0620*/ 	.word	0x00009790
        /*0624*/ 	.word	0x0000000c
        /*0628*/ 	.word	0x00030c28
        /*062c*/ 	.short	0x010a
        /*062e*/ 	.byte	0x3f
	.zero		1


	//   ....[35]....
        /*0630*/ 	.word	0x000097e0
        /*0634*/ 	.word	0x0000000c
        /*0638*/ 	.word	0x00030c48
        /*063c*/ 	.short	0x010a
        /*063e*/ 	.byte	0x3f
	.zero		1


	//   ....[36]....
        /*0640*/ 	.word	0x00009840
        /*0644*/ 	.word	0x0000000c
        /*0648*/ 	.word	0x00030c20
        /*064c*/ 	.short	0x010a
        /*064e*/ 	.byte	0x3f
	.zero		1


	//   ....[37]....
        /*0650*/ 	.word	0x00009890
        /*0654*/ 	.word	0x0000000c
        /*0658*/ 	.word	0x00030c40
        /*065c*/ 	.short	0x010a
        /*065e*/ 	.byte	0x3f
	.zero		1


	//   ....[38]....
        /*0660*/ 	.word	0x000098e0
        /*0664*/ 	.word	0x0000000c
        /*0668*/ 	.word	0x00030c28
        /*066c*/ 	.short	0x010a
        /*066e*/ 	.byte	0x3f
	.zero		1


	//   ....[39]....
        /*0670*/ 	.word	0x00009930
        /*0674*/ 	.word	0x0000000d
        /*0678*/ 	.word	0x00030c40
        /*067c*/ 	.short	0x010a
        /*067e*/ 	.byte	0x3f
	.zero		1


	//   ....[40]....
        /*0680*/ 	.word	0x00009a10
        /*0684*/ 	.word	0x00000007
        /*0688*/ 	.word	0x00000000
        /*068c*/ 	.short	0x010a
        /*068e*/ 	.byte	0x3f
	.zero		1


	//   ....[41]....
        /*0690*/ 	.word	0x00009a60
        /*0694*/ 	.word	0x0000000b
        /*0698*/ 	.word	0x00000000
        /*069c*/ 	.short	0x010a
        /*069e*/ 	.byte	0x3f
	.zero		1


	//   ....[42]....
        /*06a0*/ 	.word	0x00009ab0
        /*06a4*/ 	.word	0x00000009
        /*06a8*/ 	.word	0x00000000
        /*06ac*/ 	.short	0x010a
        /*06ae*/ 	.byte	0x3f
	.zero		1


	//----- nvinfo : EIATTR_NUM_MBARRIERS
	.align		4
.L_390:
        /*06b0*/ 	.byte	0x03, 0x38
        /*06b2*/ 	.short	0x0009


	//----- nvinfo : EIATTR_EXIT_INSTR_OFFSETS
	.align		4
        /*06b4*/ 	.byte	0x04, 0x1c
        /*06b6*/ 	.short	(.L_392 - .L_391)


	//   ....[0]....
.L_391:
        /*06b8*/ 	.word	0x00009580


	//----- nvinfo : EIATTR_MAX_THREADS
	.align		4
.L_392:
        /*06bc*/ 	.byte	0x04, 0x05
        /*06be*/ 	.short	(.L_394 - .L_393)
.L_393:
        /*06c0*/ 	.word	0x00000180
        /*06c4*/ 	.word	0x00000001
        /*06c8*/ 	.word	0x00000001


	//----- nvinfo : EIATTR_CRS_STACK_SIZE
	.align		4
.L_394:
        /*06cc*/ 	.byte	0x04, 0x1e
        /*06ce*/ 	.short	(.L_396 - .L_395)
.L_395:
        /*06d0*/ 	.word	0x00000000


	//----- nvinfo : EIATTR_CBANK_PARAM_SIZE
	.align		4
.L_396:
        /*06d4*/ 	.byte	0x03, 0x19
        /*06d6*/ 	.short	0x06f0


	//----- nvinfo : EIATTR_PARAM_CBANK
	.align		4
        /*06d8*/ 	.byte	0x04, 0x0a
        /*06da*/ 	.short	(.L_398 - .L_397)
	.align		4
.L_397:
        /*06dc*/ 	.word	index@(.nv.constant0._ZN7cutlass13device_kernelIN5flash11enable_sm90INS1_16FlashAttnBwdSm90INS1_25CollectiveMainloopBwdSm90ILi2ELi2ELi2EN4cute5tupleIJNS5_1CILi1EEES8_S8_EEENS6_IJNS7_ILi128EEESA_NS7_ILi64EEEEEENS_10bfloat16_tEfNS_4arch4Sm90ELb0ELb0ELb1ELb1ELb0ELb1ELb0ELb0ELi2ELi1ELi2ELi2ELb0EEENS1_24CollectiveEpilogueBwdGQAISC_fSF_Li256ELb1ELb0EEENS1_19SingleTileSchedulerILb1ELb0ELb0ELi128EEEEEEEEEvNT_6ParamsE)
        /*06e0*/ 	.short	0x0210
        /*06e2*/ 	.short	0x06f0


	//----- nvinfo : EIATTR_SW_WAR
	.align		4
.L_398:
        /*06e4*/ 	.byte	0x04, 0x36
        /*06e6*/ 	.short	(.L_400 - .L_399)
.L_399:
        /*06e8*/ 	.word	0x00000008
.L_400:


//--------------------- .nv.info._ZN7cutlass13device_kernelIN5flash11enable_sm90INS1_16FlashAttnBwdSm90INS1_25CollectiveMainloopBwdSm90ILi2ELi2ELi2EN4cute5tupleIJNS5_1CILi1EEES8_S8_EEENS6_IJNS7_ILi128EEESA_NS7_ILi64EEEEEENS_10bfloat16_tEfNS_4arch4Sm90ELb0ELb0ELb1ELb1ELb1ELb1ELb0ELb0ELi2ELi1ELi2ELi2ELb0EEENS1_24CollectiveEpilogueBwdGQAISC_fSF_Li256ELb1ELb1EEENS1_19SingleTileSchedulerILb1ELb0ELb0ELi128EEEEEEEEEvNT_6ParamsE --------------------------
	.section	.nv.info._ZN7cutlass13device_kernelIN5flash11enable_sm90INS1_16FlashAttnBwdSm90INS1_25CollectiveMainloopBwdSm90ILi2ELi2ELi2EN4cute5tupleIJNS5_1CILi1EEES8_S8_EEENS6_IJNS7_ILi128EEESA_NS7_ILi64EEEEEENS_10bfloat16_tEfNS_4arch4Sm90ELb0ELb0ELb1ELb1ELb1ELb1ELb0ELb0ELi2ELi1ELi2ELi2ELb0EEENS1_24CollectiveEpilogueBwdGQAISC_fSF_Li256ELb1ELb1EEENS1_19SingleTileSchedulerILb1ELb0ELb0ELi128EEEEEEEEEvNT_6ParamsE,"",@"SHT_CUDA_INFO"
	.sectionflags	@""
	.align	4


	//----- nvinfo : EIATTR_CUDA_API_VERSION
	.align		4
        /*0000*/ 	.byte	0x04, 0x37
        /*0002*/ 	.short	(.L_402 - .L_401)
.L_401:
        /*0004*/ 	.word	0x00000082


	//----- nvinfo : EIATTR_KPARAM_INFO
	.align		4
.L_402:
        /*0008*/ 	.byte	0x04, 0x17
        /*000a*/ 	.short	(.L_404 - .L_403)
.L_403:
        /*000c*/ 	.word	0x00000000
        /*0010*/ 	.short	0x0000
        /*0012*/ 	.short	0x0070
        /*0014*/ 	.byte	0x00, 0xf0, 0x01, 0x1a


	//----- nvinfo : EIATTR_SPARSE_MMA_MASK
	.align		4
.L_404:
        /*0018*/ 	.byte	0x03, 0x50
        /*001a*/ 	.short	0x0000


	//----- nvinfo : EIATTR_MAXREG_COUNT
	.align		4
        /*001c*/ 	.byte	0x03, 0x1b
        /*001e*/ 	.short	0x00a8


	//----- nvinfo : EIATTR_NUM_BARRIERS
	.align		4
        /*0020*/ 	.byte	0x02, 0x4c
        /*0022*/ 	.byte	0x10
	.zero		1


	//----- nvinfo : EIATTR_EXTERNS
	.align		4
        /*0024*/ 	.byte	0x04, 0x0f
        /*0026*/ 	.short	(.L_406 - .L_405)


	//   ....[0]....
	.align		4
.L_405:
        /*0028*/ 	.word	index@(__assertfail)


	//----- nvinfo : EIATTR_ANNOTATIONS
	.align		4
.L_406:
        /*002c*/ 	.byte	0x04, 0x55
        /*002e*/ 	.short	(.L_408 - .L_407)


	//   ....[0]....
.L_407:
        /* <DEDUP_REMOVED lines=21> */


	//----- nvinfo : EIATTR_MERCURY_ISA_VERSION
	.align		4
.L_408:
        /*0168*/ 	.byte	0x03, 0x5f
        /*016a*/ 	.short	0x0101


	//----- nvinfo : EIATTR_INT_WARP_WIDE_INSTR_OFFSETS
	.align		4
        /*016c*/ 	.byte	0x04, 0x31
        /*016e*/ 	.short	(.L_410 - .L_409)


	//   ....[0]....
.L_409:
        /*0170*/ 	.word	0x00000180


	//   ....[1]....
        /*0174*/ 	.word	0x00000240


	//   ....[2]....
        /*0178*/ 	.word	0x00007910


	//   ....[3]....
        /*017c*/ 	.word	0x00007d80


	//   ....[4]....
        /*0180*/ 	.word	0x00008350


	//   ....[5]....
        /*0184*/ 	.word	0x000086d0


	//----- nvinfo : EIATTR_COOP_GROUP_MASK_REGIDS
	.align		4
.L_410:
        /*0188*/ 	.byte	0x04, 0x29
        /*018a*/ 	.short	(.L_412 - .L_411)


	//   ....[0]....
.L_411:
        /*018c*/ 	.word	0xffffffff


	//   ....[1]....
        /*0190*/ 	.word	0xffffffff


	//   ....[2]....
        /*0194*/ 	.word	0xffffffff


	//   ....[3]....
        /*0198*/ 	.word	0xffffffff


	//   ....[4]....
        /*019c*/ 	.word	0xffffffff


	//   ....[5]....
        /*01a0*/ 	.word	0xffffffff


	//   ....[6]....
        /*01a4*/ 	.word	0xffffffff


	//   ....[7]....
        /*01a8*/ 	.word	0xffffffff


	//   ....[8]....
        /*01ac*/ 	.word	0xffffffff


	//   ....[9]....
        /*01b0*/ 	.word	0xffffffff


	//   ....[10]....
        /*01b4*/ 	.word	0xffffffff


	//   ....[11]....
        /*01b8*/ 	.word	0xffffffff


	//   ....[12]....
        /*01bc*/ 	.word	0xffffffff


	//   ....[13]....
        /*01c0*/ 	.word	0xffffffff


	//   ....[14]....
        /*01c4*/ 	.word	0xffffffff


	//   ....[15]....
        /*01c8*/ 	.word	0xffffffff


	//   ....[16]....
        /*01cc*/ 	.word	0xffffffff


	//   ....[17]....
        /*01d0*/ 	.word	0xffffffff


	//   ....[18]....
        /*01d4*/ 	.word	0xffffffff


	//   ....[19]....
        /*01d8*/ 	.word	0xffffffff


	//   ....[20]....
        /*01dc*/ 	.word	0xffffffff


	//   ....[21]....
        /*01e0*/ 	.word	0xffffffff


	//   ....[22]....
        /*01e4*/ 	.word	0xffffffff


	//   ....[23]....
        /*01e8*/ 	.word	0xffffffff


	//   ....[24]....
        /*01ec*/ 	.word	0xffffffff


	//   ....[25]....
        /*01f0*/ 	.word	0xffffffff


	//   ....[26]....
        /*01f4*/ 	.word	0xffffffff


	//   ....[27]....
        /*01f8*/ 	.word	0xffffffff


	//   ....[28]....
        /*01fc*/ 	.word	0xffffffff


	//   ....[29]....
        /*0200*/ 	.word	0xffffffff


	//   ....[30]....
        /*0204*/ 	.word	0xffffffff


	//   ....[31]....
        /*0208*/ 	.word	0xffffffff


	//   ....[32]....
        /*020c*/ 	.word	0xffffffff


	//   ....[33]....
        /*0210*/ 	.word	0xffffffff


	//   ....[34]....
        /*0214*/ 	.word	0xffffffff


	//   ....[35]....
        /*0218*/ 	.word	0xffffffff


	//   ....[36]....
        /*021c*/ 	.word	0xffffffff


	//   ....[37]....
        /*0220*/ 	.word	0xffffffff


	//   ....[38]....
        /*0224*/ 	.word	0xffffffff


	//   ....[39]....
        /*0228*/ 	.word	0xffffffff


	//   ....[40]....
        /*022c*/ 	.word	0xffffffff


	//   ....[41]....
        /*0230*/ 	.word	0xffffffff


	//   ....[42]....
        /*0234*/ 	.word	0xffffffff


	//   ....[43]....
        /*0238*/ 	.word	0xffffffff


	//   ....[44]....
        /*023c*/ 	.word	0xffffffff


	//   ....[45]....
        /*0240*/ 	.word	0xffffffff


	//   ....[46]....
        /*0244*/ 	.word	0xffffffff


	//   ....[47]....
        /*0248*/ 	.word	0xffffffff


	//   ....[48]....
        /*024c*/ 	.word	0xffffffff


	//   ....[49]....
        /*0250*/ 	.word	0xffffffff


	//   ....[50]....
        /*0254*/ 	.word	0xffffffff


	//   ....[51]....
        /*0258*/ 	.word	0xffffffff


	//   ....[52]....
        /*025c*/ 	.word	0xffffffff


	//   ....[53]....
        /*0260*/ 	.word	0xffffffff


	//   ....[54]....
        /*0264*/ 	.word	0xffffffff


	//   ....[55]....
        /*0268*/ 	.word	0xffffffff


	//   ....[56]....
        /*026c*/ 	.word	0xffffffff


	//   ....[57]....
        /*0270*/ 	.word	0xffffffff


	//   ....[58]....
        /*0274*/ 	.word	0xffffffff


	//   ....[59]....
        /*0278*/ 	.word	0xffffffff


	//   ....[60]....
        /*027c*/ 	.word	0xffffffff


	//   ....[61]....
        /*0280*/ 	.word	0xffffffff


	//   ....[62]....
        /*0284*/ 	.word	0xffffffff


	//   ....[63]....
        /*0288*/ 	.word	0xffffffff


	//   ....[64]....
        /*028c*/ 	.word	0xffffffff


	//   ....[65]....
        /*0290*/ 	.word	0xffffffff


	//   ....[66]....
        /*0294*/ 	.word	0xffffffff


	//   ....[67]....
        /*0298*/ 	.word	0xffffffff


	//   ....[68]....
        /*029c*/ 	.word	0xffffffff


	//   ....[69]....
        /*02a0*/ 	.word	0xffffffff


	//   ....[70]....
        /*02a4*/ 	.word	0xffffffff


	//   ....[71]....
        /*02a8*/ 	.word	0xffffffff


	//   ....[72]....
        /*02ac*/ 	.word	0xffffffff


	//   ....[73]....
        /*02b0*/ 	.word	0xffffffff


	//   ....[74]....
        /*02b4*/ 	.word	0xffffffff


	//   ....[75]....
        /*02b8*/ 	.word	0xffffffff


	//   ....[76]....
        /*02bc*/ 	.word	0xffffffff


	//   ....[77]....
        /*02c0*/ 	.word	0xffffffff


	//   ....[78]....
        /*02c4*/ 	.word	0xffffffff


	//   ....[79]....
        /*02c8*/ 	.word	0xffffffff


	//   ....[80]....
        /*02cc*/ 	.word	0xffffffff


	//   ....[81]....
        /*02d0*/ 	.word	0x0500000f


	//   ....[82]....
        /*02d4*/ 	.word	0x0500000f


	//   ....[83]....
        /*02d8*/ 	.word	0x0500000f


	//   ....[84]....
        /*02dc*/ 	.word	0x0500000f


	//   ....[85]....
        /*02e0*/ 	.word	0x0500000f


	//   ....[86]....
        /*02e4*/ 	.word	0x0500000f


	//----- nvinfo : EIATTR_COOP_GROUP_INSTR_OFFSETS
	.align		4
.L_412:
        /*02e8*/ 	.byte	0x04, 0x28
        /*02ea*/ 	.short	(.L_414 - .L_413)


	//   ....[0]....
.L_413:
        /*02ec*/ 	.word	0x00000060


	//   ....[1]....
        /*02f0*/ 	.word	0x00000190


	//   ....[2]....
        /*02f4*/ 	.word	0x00000220


	//   ....[3]....
        /*02f8*/ 	.word	0x000003a0


	//   ....[4]....
        /*02fc*/ 	.word	0x00000610


	//   ....[5]....
        /*0300*/ 	.word	0x00001170


	//   ....[6]....
        /*0304*/ 	.word	0x00002120


	//   ....[7]....
        /*0308*/ 	.word	0x00002240


	//   ....[8]....
        /*030c*/ 	.word	0x00002360


	//   ....[9]....
        /*0310*/ 	.word	0x000024e0


	//   ....[10]....
        /*0314*/ 	.word	0x00002620


	//   ....[11]....
        /*0318*/ 	.word	0x00002670


	//   ....[12]....
        /*031c*/ 	.word	0x000026e0


	//   ....[13]....
        /*0320*/ 	.word	0x00002730


	//   ....[14]....
        /*0324*/ 	.word	0x00002750


	//   ....[15]....
        /*0328*/ 	.word	0x00002800


	//   ....[16]....
        /*032c*/ 	.word	0x00002930


	//   ....[17]....
        /*0330*/ 	.word	0x00002970


	//   ....[18]....
        /*0334*/ 	.word	0x00002f70


	//   ....[19]....
        /*0338*/ 	.word	0x00002f90


	//   ....[20]....
        /*033c*/ 	.word	0x00002fa0


	//   ....[21]....
        /*0340*/ 	.word	0x00002fc0


	//   ....[22]....
        /*0344*/ 	.word	0x00002fd0


	//   ....[23]....
        /*0348*/ 	.word	0x00002ff0


	//   ....[24]....
        /*034c*/ 	.word	0x00003030


	//   ....[25]....
        /*0350*/ 	.word	0x000030b0


	//   ....[26]....
        /*0354*/ 	.word	0x000032c0


	//   ....[27]....
        /*0358*/ 	.word	0x000033c0


	//   ....[28]....
        /*035c*/ 	.word	0x00003400


	//   ....[29]....
        /*0360*/ 	.word	0x00003480


	//   ....[30]....
        /*0364*/ 	.word	0x000034f0


	//   ....[31]....
        /*0368*/ 	.word	0x00003530


	//   ....[32]....
        /*036c*/ 	.word	0x00003570


	//   ....[33]....
        /*0370*/ 	.word	0x000035b0


	//   ....[34]....
        /*0374*/ 	.word	0x000035c0


	//   ....[35]....
        /*0378*/ 	.word	0x000036e0


	//   ....[36]....
        /*037c*/ 	.word	0x00003720


	//   ....[37]....
        /*0380*/ 	.word	0x00003770


	//   ....[38]....
        /*0384*/ 	.word	0x000037b0


	//   ....[39]....
        /*0388*/ 	.word	0x000037f0


	//   ....[40]....
        /*038c*/ 	.word	0x00003880


	//   ....[41]....
        /*0390*/ 	.word	0x000038c0


	//   ....[42]....
        /*0394*/ 	.word	0x00003920


	//   ....[43]....
        /*0398*/ 	.word	0x00003960


	//   ....[44]....
        /*039c*/ 	.word	0x000039e0


	//   ....[45]....
        /*03a0*/ 	.word	0x00003ad0


	//   ....[46]....
        /*03a4*/ 	.word	0x00003b10


	//   ....[47]....
        /*03a8*/ 	.word	0x00003c20


	//   ....[48]....
        /*03ac*/ 	.word	0x00003d40


	//   ....[49]....
        /*03b0*/ 	.word	0x00003e00


	//   ....[50]....
        /*03b4*/ 	.word	0x00003ec0


	//   ....[51]....
        /*03b8*/ 	.word	0x00003f20


	//   ....[52]....
        /*03bc*/ 	.word	0x00003f60


	//   ....[53]....
        /*03c0*/ 	.word	0x00003fa0


	//   ....[54]....
        /*03c4*/ 	.word	0x00003fd0


	//   ....[55]....
        /*03c8*/ 	.word	0x00004020


	//   ....[56]....
        /*03cc*/ 	.word	0x00004060


	//   ....[57]....
        /*03d0*/ 	.word	0x000040a0


	//   ....[58]....
        /*03d4*/ 	.word	0x000040e0


	//   ....[59]....
        /*03d8*/ 	.word	0x00004120


	//   ....[60]....
        /*03dc*/ 	.word	0x00004160


	//   ....[61]....
        /*03e0*/ 	.word	0x00004270


	//   ....[62]....
        /*03e4*/ 	.word	0x00004540


	//   ....[63]....
        /*03e8*/ 	.word	0x00004550


	//   ....[64]....
        /*03ec*/ 	.word	0x00004560


	//   ....[65]....
        /*03f0*/ 	.word	0x00004570


	//   ....[66]....
        /*03f4*/ 	.word	0x00004580


	//   ....[67]....
        /*03f8*/ 	.word	0x00004590


	//   ....[68]....
        /*03fc*/ 	.word	0x00004820


	//   ....[69]....
        /*0400*/ 	.word	0x00004830


	//   ....[70]....
        /*0404*/ 	.word	0x000065b0


	//   ....[71]....
        /*0408*/ 	.word	0x00006740


	//   ....[72]....
        /*040c*/ 	.word	0x00006990


	//   ....[73]....
        /*0410*/ 	.word	0x00006b20


	//   ....[74]....
        /*0414*/ 	.word	0x00006c30


	//   ....[75]....
        /*0418*/ 	.word	0x000075b0


	//   ....[76]....
        /*041c*/ 	.word	0x00007840


	//   ....[77]....
        /*0420*/ 	.word	0x00007a80


	//   ....[78]....
        /*0424*/ 	.word	0x00007cb0


	//   ....[79]....
        /*0428*/ 	.word	0x00007f60


	//   ....[80]....
        /*042c*/ 	.word	0x00008290


	//   ....[81]....
        /*0430*/ 	.word	0x0000a240


	//   ....[82]....
        /*0434*/ 	.word	0x0000a390


	//   ....[83]....
        /*0438*/ 	.word	0x0000a400


	//   ....[84]....
        /*043c*/ 	.word	0x0000a470


	//   ....[85]....
        /*0440*/ 	.word	0x0000a4e0


	//   ....[86]....
        /*0444*/ 	.word	0x0000a550


	//----- nvinfo : EIATTR_REG_RECONFIG
	.align		4
.L_414:
        /*0448*/ 	.byte	0x01, 0x54
	.zero		2


	//----- nvinfo : EIATTR_SYSCALL_OFFSETS
	.align		4
        /*044c*/ 	.byte	0x04, 0x46
        /*044e*/ 	.short	(.L_416 - .L_415)


	//   ....[0]....
.L_415:
        /*0450*/ 	.word	0x00000dd0


	//   ....[1]....
        /*0454*/ 	.word	0x00000ec0


	//   ....[2]....
        /*0458*/ 	.word	0x00001020


	//   ....[3]....
        /*045c*/ 	.word	0x00001110


	//----- nvinfo : EIATTR_MBARRIER_INSTR_OFFSETS
	.align		4
.L_416:
        /*0460*/ 	.byte	0x04, 0x39
        /*0462*/ 	.short	(.L_418 - .L_417)


	//   ....[0]....
.L_417:
        /*0464*/ 	.word	0x00000260
        /*0468*/ 	.word	0x000000ff
        /*046c*/ 	.word	0x00030c00
        /*0470*/ 	.short	0x0100
        /*0472*/ 	.byte	0x06
	.zero		1


	//   ....[1]....
        /*0474*/ 	.word	0x00000350
        /*0478*/ 	.word	0x000000ff
        /*047c*/ 	.word	0x00030c10
        /*0480*/ 	.short	0x0100
        /*0482*/ 	.byte	0x08
	.zero		1


	//   ....[2]....
        /*0484*/ 	.word	0x00000360
        /*0488*/ 	.word	0x000000ff
        /*048c*/ 	.word	0x00030c20
        /*0490*/ 	.short	0x0100
        /*0492*/ 	.byte	0x08
	.zero		1


	//   ....[3]....
        /*0494*/ 	.word	0x00000370
        /*0498*/ 	.word	0x000000ff
        /*049c*/ 	.word	0x00030c18
        /*04a0*/ 	.short	0x0100
        /*04a2*/ 	.byte	0x08
	.zero		1


	//   ....[4]....
        /*04a4*/ 	.word	0x00000380
        /*04a8*/ 	.word	0x000000ff
        /*04ac*/ 	.word	0x00030c28
        /*04b0*/ 	.short	0x0100
        /*04b2*/ 	.byte	0x08
	.zero		1


	//   ....[5]....
        /*04b4*/ 	.word	0x000004b0
        /*04b8*/ 	.word	0x000000ff
        /*04bc*/ 	.word	0x00030c30
        /*04c0*/ 	.short	0x0100
        /*04c2*/ 	.byte	0x08
	.zero		1


	//   ....[6]....
        /*04c4*/ 	.word	0x000004c0
        /*04c8*/ 	.word	0x000000ff
        /*04cc*/ 	.word	0x00030c40
        /*04d0*/ 	.short	0x0100
        /*04d2*/ 	.byte	0x08
	.zero		1


	//   ....[7]....
        /*04d4*/ 	.word	0x000004d0
        /*04d8*/ 	.word	0x000000ff
        /*04dc*/ 	.word	0x00030c38
        /*04e0*/ 	.short	0x0100
        /*04e2*/ 	.byte	0x08
	.zero		1


	//   ....[8]....
        /*04e4*/ 	.word	0x000004e0
        /*04e8*/ 	.word	0x000000ff
        /*04ec*/ 	.word	0x00030c48
        /*04f0*/ 	.short	0x0100
        /*04f2*/ 	.byte	0x08
	.zero		1


	//   ....[9]....
        /*04f4*/ 	.word	0x000011c0
        /*04f8*/ 	.word	0x00000002
        /*04fc*/ 	.word	0x00030c00
        /*0500*/ 	.short	0x010a
        /*0502*/ 	.byte	0x3f
	.zero		1


	//   ....[10]....
        /*0504*/ 	.word	0x00001340
        /*0508*/ 	.word	0x00000002
        /*050c*/ 	.word	0x00030c00
        /*0510*/ 	.short	0x010a
        /*0512*/ 	.byte	0x3f
	.zero		1


	//   ....[11]....
        /*0514*/ 	.word	0x00001aa0
        /*0518*/ 	.word	0x00000019
        /*051c*/ 	.word	0x00030c10
        /*0520*/ 	.short	0x010a
        /*0522*/ 	.byte	0x3f
	.zero		1


	//   ....[12]....
        /*0524*/ 	.word	0x00001b10
        /*0528*/ 	.word	0x00000019
        /*052c*/ 	.word	0x00030c10
        /*0530*/ 	.short	0x010a
        /*0532*/ 	.byte	0x3f
	.zero		1


	//   ....[13]....
        /*0534*/ 	.word	0x00001f30
        /*0538*/ 	.word	0x00000019
        /*053c*/ 	.word	0x00030c30
        /*0540*/ 	.short	0x010a
        /*0542*/ 	.byte	0x3f
	.zero		1


	//   ....[14]....
        /*0544*/ 	.word	0x00001fb0
        /*0548*/ 	.word	0x00000019
        /*054c*/ 	.word	0x00030c30
        /*0550*/ 	.short	0x010a
        /*0552*/ 	.byte	0x3f
	.zero		1


	//   ....[15]....
        /*0554*/ 	.word	0x00005840
        /*0558*/ 	.word	0x00000000
        /*055c*/ 	.word	0x00000000
        /*0560*/ 	.short	0x0101
        /*0562*/ 	.byte	0x3f
	.zero		1


	//   ....[16]....
        /*0564*/ 	.word	0x00005c80
        /*0568*/ 	.word	0x00000000
        /*056c*/ 	.word	0x00000000
        /*0570*/ 	.short	0x0101
        /*0572*/ 	.byte	0x3f
	.zero		1


	//   ....[17]....
        /*0574*/ 	.word	0x00008bd0
        /*0578*/ 	.word	0x0000000c
        /*057c*/ 	.word	0x00030c20
        /*0580*/ 	.short	0x010a
        /*0582*/ 	.byte	0x3f
	.zero		1


	//   ....[18]....
        /*0584*/ 	.word	0x00009080
        /*0588*/ 	.word	0x0000000c
        /*058c*/ 	.word	0x00030c40
        /*0590*/ 	.short	0x010a
        /*0592*/ 	.byte	0x3f
	.zero		1


	//   ....[19]....
        /*0594*/ 	.word	0x000092c0
        /*0598*/ 	.word	0x0000000c
        /*059c*/ 	.word	0x00030c28
        /*05a0*/ 	.short	0x010a
        /*05a2*/ 	.byte	0x3f
	.zero		1


	//   ....[20]....
        /*05a4*/ 	.word	0x00009480
        /*05a8*/ 	.word	0x0000000c
        /*05ac*/ 	.word	0x00030c48
        /*05b0*/ 	.short	0x010a
        /*05b2*/ 	.byte	0x3f
	.zero		1


	//   ....[21]....
        /*05b4*/ 	.word	0x00009690
        /*05b8*/ 	.word	0x0000000c
        /*05bc*/ 	.word	0x00030c20
        /*05c0*/ 	.short	0x010a
        /*05c2*/ 	.byte	0x3f
	.zero		1


	//   ....[22]....
        /*05c4*/ 	.word	0x000098b0
        /*05c8*/ 	.word	0x0000000c
        /*05cc*/ 	.word	0x00030c40
        /*05d0*/ 	.short	0x010a
        /*05d2*/ 	.byte	0x3f
	.zero		1


	//   ....[23]....
        /*05d4*/ 	.word	0x00009ac0
        /*05d8*/ 	.word	0x0000000c
        /*05dc*/ 	.word	0x00030c28
        /*05e0*/ 	.short	0x010a
        /*05e2*/ 	.byte	0x3f
	.zero		1


	//   ....[24]....
        /*05e4*/ 	.word	0x00009cd0
        /*05e8*/ 	.word	0x0000000d
        /*05ec*/ 	.word	0x00030c40
        /*05f0*/ 	.short	0x010a
        /*05f2*/ 	.byte	0x3f
	.zero		1


	//   ....[25]....
        /*05f4*/ 	.word	0x0000a0c0
        /*05f8*/ 	.word	0x00000007
        /*05fc*/ 	.word	0x00000000
        /*0600*/ 	.short	0x010a
        /*0602*/ 	.byte	0x3f
	.zero		1


	//   ....[26]....
        /*0604*/ 	.word	0x0000a110
        /*0608*/ 	.word	0x0000000b
        /*060c*/ 	.word	0x00000000
        /*0610*/ 	.short	0x010a
        /*0612*/ 	.byte	0x3f
	.zero		1


	//   ....[27]....
        /*0614*/ 	.word	0x0000a170
        /*0618*/ 	.word	0x00000009
        /*061c*/ 	.word	0x00000000
        /*0620*/ 	.short	0x010a
        /*0622*/ 	.byte	0x3f
	.zero		1


	//   ....[28]....
        /*0624*/ 	.word	0x0000a1a0
        /*0628*/ 	.word	0x00000003
        /*062c*/ 	.word	0x00000000
        /*0630*/ 	.short	0x010a
        /*0632*/ 	.byte	0x3f
	.zero		1


	//   ....[29]....
        /*0634*/ 	.word	0x0000a270
        /*0638*/ 	.word	0x00000002
        /*063c*/ 	.word	0x00030c00
        /*0640*/ 	.short	0x010a
        /*0642*/ 	.byte	0x3f
	.zero		1


	//   ....[30]....
        /*0644*/ 	.word	0x0000a2c0
        /*0648*/ 	.word	0x00000019
        /*064c*/ 	.word	0x00030c10
        /*0650*/ 	.short	0x010a
        /*0652*/ 	.byte	0x3f
	.zero		1


	//   ....[31]....
        /*0654*/ 	.word	0x0000a310
        /*0658*/ 	.word	0x00000019
        /*065c*/ 	.word	0x00030c30
        /*0660*/ 	.short	0x010a
        /*0662*/ 	.byte	0x3f
	.zero		1


	//   ....[32]....
        /*0664*/ 	.word	0x0000a590
        /*0668*/ 	.word	0x0000000c
        /*066c*/ 	.word	0x00030c20
        /*0670*/ 	.short	0x010a
        /*0672*/ 	.byte	0x3f
	.zero		1


	//   ....[33]....
        /*0674*/ 	.word	0x0000a5e0
        /*0678*/ 	.word	0x0000000c
        /*067c*/ 	.word	0x00030c40
        /*0680*/ 	.short	0x010a
        /*0682*/ 	.byte	0x3f
	.zero		1


	//   ....[34]....
        /*0684*/ 	.word	0x0000a630
        /*0688*/ 	.word	0x0000000c
        /*068c*/ 	.word	0x00030c28
        /*0690*/ 	.short	0x010a
        /*0692*/ 	.byte	0x3f
	.zero		1


	//   ....[35]....
        /*0694*/ 	.word	0x0000a680
        /*0698*/ 	.word	0x0000000c
        /*069c*/ 	.word	0x00030c48
        /*06a0*/ 	.short	0x010a
        /*06a2*/ 	.byte	0x3f
	.zero		1


	//   ....[36]....
        /*06a4*/ 	.word	0x0000a6e0
        /*06a8*/ 	.word	0x0000000c
        /*06ac*/ 	.word	0x00030c20
        /*06b0*/ 	.short	0x010a
        /*06b2*/ 	.byte	0x3f
	.zero		1


	//   ....[37]....
        /*06b4*/ 	.word	0x0000a730
        /*06b8*/ 	.word	0x0000000c
        /*06bc*/ 	.word	0x00030c40
        /*06c0*/ 	.short	0x010a
        /*06c2*/ 	.byte	0x3f
	.zero		1


	//   ....[38]....
        /*06c4*/ 	.word	0x0000a780
        /*06c8*/ 	.word	0x0000000c
        /*06cc*/ 	.word	0x00030c28
        /*06d0*/ 	.short	0x010a
        /*06d2*/ 	.byte	0x3f
	.zero		1


	//   ....[39]....
        /*06d4*/ 	.word	0x0000a7d0
        /*06d8*/ 	.word	0x0000000d
        /*06dc*/ 	.word	0x00030c40
        /*06e0*/ 	.short	0x010a
        /*06e2*/ 	.byte	0x3f
	.zero		1


	//   ....[40]....
        /*06e4*/ 	.word	0x0000a8b0
        /*06e8*/ 	.word	0x00000007
        /*06ec*/ 	.word	0x00000000
        /*06f0*/ 	.short	0x010a
        /*06f2*/ 	.byte	0x3f
	.zero		1


	//   ....[41]....
        /*06f4*/ 	.word	0x0000a900
        /*06f8*/ 	.word	0x0000000b
        /*06fc*/ 	.word	0x00000000
        /*0700*/ 	.short	0x010a
        /*0702*/ 	.byte	0x3f
	.zero		1


	//   ....[42]....
        /*0704*/ 	.word	0x0000a950
        /*0708*/ 	.word	0x00000009
        /*070c*/ 	.word	0x00000000
        /*0710*/ 	.short	0x010a
        /*0712*/ 	.byte	0x3f
	.zero		1


	//----- nvinfo : EIATTR_NUM_MBARRIERS
	.align		4
.L_418:
        /*0714*/ 	.byte	0x03, 0x38
        /*0716*/ 	.short	0x0009


	//----- nvinfo : EIATTR_EXIT_INSTR_OFFSETS
	.align		4
        /*0718*/ 	.byte	0x04, 0x1c
        /*071a*/ 	.short	(.L_420 - .L_419)


	//   ....[0]....
.L_419:
        /*071c*/ 	.word	0x0000a1f0


	//----- nvinfo : EIATTR_MAX_THREADS
	.align		4
.L_420:
        /*0720*/ 	.byte	0x04, 0x05
        /*0722*/ 	.short	(.L_422 - .L_421)
.L_421:
        /*0724*/ 	.word	0x00000180
        /*0728*/ 	.word	0x00000001
        /*072c*/ 	.word	0x00000001


	//----- nvinfo : EIATTR_CRS_STACK_SIZE
	.align		4
.L_422:
        /*0730*/ 	.byte	0x04, 0x1e
        /*0732*/ 	.short	(.L_424 - .L_423)
.L_423:
        /*0734*/ 	.word	0x00000000


	//----- nvinfo : EIATTR_CBANK_PARAM_SIZE
	.align		4
.L_424:
        /*0738*/ 	.byte	0x03, 0x19
        /*073a*/ 	.short	0x06f0


	//----- nvinfo : EIATTR_PARAM_CBANK
	.align		4
        /*073c*/ 	.byte	0x04, 0x0a
        /*073e*/ 	.short	(.L_426 - .L_425)
	.align		4
.L_425:
        /*0740*/ 	.word	index@(.nv.constant0._ZN7cutlass13device_kernelIN5flash11enable_sm90INS1_16FlashAttnBwdSm90INS1_25CollectiveMainloopBwdSm90ILi2ELi2ELi2EN4cute5tupleIJNS5_1CILi1EEES8_S8_EEENS6_IJNS7_ILi128EEESA_NS7_ILi64EEEEEENS_10bfloat16_tEfNS_4arch4Sm90ELb0ELb0ELb1ELb1ELb1ELb1ELb0ELb0ELi2ELi1ELi2ELi2ELb0EEENS1_24CollectiveEpilogueBwdGQAISC_fSF_Li256ELb1ELb1EEENS1_19SingleTileSchedulerILb1ELb0ELb0ELi128EEEEEEEEEvNT_6ParamsE)
        /*0744*/ 	.short	0x0210
        /*0746*/ 	.short	0x06f0


	//----- nvinfo : EIATTR_SW_WAR
	.align		4
.L_426:
        /*0748*/ 	.byte	0x04, 0x36
        /*074a*/ 	.short	(.L_428 - .L_427)
.L_427:
        /*074c*/ 	.word	0x00000008
.L_428:


//--------------------- .nv.info._ZN7cutlass13device_kernelIN5flash11enable_sm90INS1_16FlashAttnBwdSm90INS1_25CollectiveMainloopBwdSm90ILi2ELi2ELi2EN4cute5tupleIJNS5_1CILi1EEES8_S8_EEENS6_IJNS7_ILi128EEESA_NS7_ILi64EEEEEENS_10bfloat16_tEfNS_4arch4Sm90ELb0ELb1ELb1ELb0ELb0ELb1ELb0ELb0ELi2ELi1ELi2ELi2ELb0EEENS1_21CollectiveEpilogueBwdISC_SD_SF_Li256ELb0ELb0ELi1EEENS1_19SingleTileSchedulerILb0ELb0ELb0ELi128EEEEEEEEEvNT_6ParamsE --------------------------
	.section	.nv.info._ZN7cutlass13device_kernelIN5flash11enable_sm90INS1_16FlashAttnBwdSm90INS1_25CollectiveMainloopBwdSm90ILi2ELi2ELi2EN4cute5tupleIJNS5_1CILi1EEES8_S8_EEENS6_IJNS7_ILi128EEESA_NS7_ILi64EEEEEENS_10bfloat16_tEfNS_4arch4Sm90ELb0ELb1ELb1ELb0ELb0ELb1ELb0ELb0ELi2ELi1ELi2ELi2ELb0EEENS1_21CollectiveEpilogueBwdISC_SD_SF_Li256ELb0ELb0ELi1EEENS1_19SingleTileSchedulerILb0ELb0ELb0ELi128EEEEEEEEEvNT_6ParamsE,"",@"SHT_CUDA_INFO"
	.sectionflags	@""
	.align	4


	//----- nvinfo : EIATTR_CUDA_API_VERSION
	.align		4
        /*0000*/ 	.byte	0x04, 0x37
        /*0002*/ 	.short	(.L_430 - .L_429)
.L_429:
        /*0004*/ 	.word	0x00000082


	//----- nvinfo : EIATTR_KPARAM_INFO
	.align		4
.L_430:
        /*0008*/ 	.byte	0x04, 0x17
        /*000a*/ 	.short	(.L_432 - .L_431)
.L_431:
        /*000c*/ 	.word	0x00000000
        /*0010*/ 	.short	0x0000
        /*0012*/ 	.short	0x0070
        /*0014*/ 	.byte	0x00, 0xf0, 0x01, 0x24


	//----- nvinfo : EIATTR_SPARSE_MMA_MASK
	.align		4
.L_432:
        /*0018*/ 	.byte	0x03, 0x50
        /*001a*/ 	.short	0x0000


	//----- nvinfo : EIATTR_MAXREG_COUNT
	.align		4
        /*001c*/ 	.byte	0x03, 0x1b
        /*001e*/ 	.short	0x00a8


	//----- nvinfo : EIATTR_NUM_BARRIERS
	.align		4
        /*0020*/ 	.byte	0x02, 0x4c
        /*0022*/ 	.byte	0x10
	.zero		1


	//----- nvinfo : EIATTR_EXTERNS
	.align		4
        /*0024*/ 	.byte	0x04, 0x0f
        /*0026*/ 	.short	(.L_434 - .L_433)


	//   ....[0]....
	.align		4
.L_433:
        /*0028*/ 	.word	index@(__assertfail)


	//----- nvinfo : EIATTR_ANNOTATIONS
	.align		4
.L_434:
        /*002c*/ 	.byte	0x04, 0x55
        /*002e*/ 	.short	(.L_436 - .L_435)


	//   ....[0]....
.L_435:
        /* <DEDUP_REMOVED lines=158> */


	//----- nvinfo : EIATTR_MERCURY_ISA_VERSION
	.align		4
.L_436:
        /*0a00*/ 	.byte	0x03, 0x5f
        /*0a02*/ 	.short	0x0101


	//----- nvinfo : EIATTR_INT_WARP_WIDE_INSTR_OFFSETS
	.align		4
        /*0a04*/ 	.byte	0x04, 0x31
        /*0a06*/ 	.short	(.L_438 - .L_437)


	//   ....[0]....
.L_437:
        /*0a08*/ 	.word	0x000001f0


	//   ....[1]....
        /*0a0c*/ 	.word	0x00000220


	//----- nvinfo : EIATTR_COOP_GROUP_MASK_REGIDS
	.align		4
.L_438:
        /*0a10*/ 	.byte	0x04, 0x29
        /*0a12*/ 	.short	(.L_440 - .L_439)


	//   ....[0]....
.L_439:
        /*0a14*/ 	.word	0xffffffff


	//   ....[1]....
        /*0a18*/ 	.word	0xffffffff


	//   ....[2]....
        /*0a1c*/ 	.word	0xffffffff


	//   ....[3]....
        /*0a20*/ 	.word	0xffffffff


	//   ....[4]....
        /*0a24*/ 	.word	0xffffffff


	//   ....[5]....
        /*0a28*/ 	.word	0xffffffff


	//   ....[6]....
        /*0a2c*/ 	.word	0xffffffff


	//   ....[7]....
        /*0a30*/ 	.word	0xffffffff


	//   ....[8]....
        /*0a34*/ 	.word	0xffffffff


	//   ....[9]....
        /*0a38*/ 	.word	0xffffffff


	//   ....[10]....
        /*0a3c*/ 	.word	0xffffffff


	//   ....[11]....
        /*0a40*/ 	.word	0xffffffff


	//   ....[12]....
        /*0a44*/ 	.word	0xffffffff


	//   ....[13]....
        /*0a48*/ 	.word	0xffffffff


	//   ....[14]....
        /*0a4c*/ 	.word	0xffffffff


	//   ....[15]....
        /*0a50*/ 	.word	0xffffffff


	//   ....[16]....
        /*0a54*/ 	.word	0xffffffff


	//   ....[17]....
        /*0a58*/ 	.word	0xffffffff


	//   ....[18]....
        /*0a5c*/ 	.word	0xffffffff


	//   ....[19]....
        /*0a60*/ 	.word	0xffffffff


	//   ....[20]....
        /*0a64*/ 	.word	0xffffffff


	//   ....[21]....
        /*0a68*/ 	.word	0xffffffff


	//   ....[22]....
        /*0a6c*/ 	.word	0xffffffff


	//   ....[23]....
        /*0a70*/ 	.word	0xffffffff


	//   ....[24]....
        /*0a74*/ 	.word	0xffffffff


	//   ....[25]....
        /*0a78*/ 	.word	0xffffffff


	//   ....[26]....
        /*0a7c*/ 	.word	0xffffffff


	//   ....[27]....
        /*0a80*/ 	.word	0xffffffff


	//   ....[28]....
        /*0a84*/ 	.word	0xffffffff


	//   ....[29]....
        /*0a88*/ 	.word	0xffffffff


	//   ....[30]....
        /*0a8c*/ 	.word	0xffffffff


	//   ....[31]....
        /*0a90*/ 	.word	0xffffffff


	//   ....[32]....
        /*0a94*/ 	.word	0xffffffff


	//   ....[33]....
        /*0a98*/ 	.word	0xffffffff


	//   ....[34]....
        /*0a9c*/ 	.word	0xffffffff


	//   ....[35]....
        /*0aa0*/ 	.word	0xffffffff


	//   ....[36]....
        /*0aa4*/ 	.word	0xffffffff


	//   ....[37]....
        /*0aa8*/ 	.word	0xffffffff


	//   ....[38]....
        /*0aac*/ 	.word	0xffffffff


	//   ....[39]....
        /*0ab0*/ 	.word	0xffffffff


	//   ....[40]....
        /*0ab4*/ 	.word	0xffffffff


	//   ....[41]....
        /*0ab8*/ 	.word	0xffffffff


	//   ....[42]....
        /*0abc*/ 	.word	0xffffffff


	//   ....[43]....
        /*0ac0*/ 	.word	0xffffffff


	//   ....[44]....
        /*0ac4*/ 	.word	0xffffffff


	//   ....[45]....
        /*0ac8*/ 	.word	0xffffffff


	//   ....[46]....
        /*0acc*/ 	.word	0xffffffff


	//   ....[47]....
        /*0ad0*/ 	.word	0xffffffff


	//   ....[48]....
        /*0ad4*/ 	.word	0xffffffff


	//   ....[49]....
        /*0ad8*/ 	.word	0xffffffff


	//   ....[50]....
        /*0adc*/ 	.word	0xffffffff


	//   ....[51]....
        /*0ae0*/ 	.word	0xffffffff


	//   ....[52]....
        /*0ae4*/ 	.word	0xffffffff


	//   ....[53]....
        /*0ae8*/ 	.word	0xffffffff


	//   ....[54]....
        /*0aec*/ 	.word	0xffffffff


	//   ....[55]....
        /*0af0*/ 	.word	0xffffffff


	//   ....[56]....
        /*0af4*/ 	.word	0xffffffff


	//   ....[57]....
        /*0af8*/ 	.word	0xffffffff


	//   ....[58]....
        /*0afc*/ 	.word	0xffffffff


	//   ....[59]....
        /*0b00*/ 	.word	0xffffffff


	//   ....[60]....
        /*0b04*/ 	.word	0xffffffff


	//   ....[61]....
        /*0b08*/ 	.word	0xffffffff


	//   ....[62]....
        /*0b0c*/ 	.word	0xffffffff


	//   ....[63]....
        /*0b10*/ 	.word	0xffffffff


	//   ....[64]....
        /*0b14*/ 	.word	0xffffffff


	//   ....[65]....
        /*0b18*/ 	.word	0xffffffff


	//   ....[66]....
        /*0b1c*/ 	.word	0xffffffff


	//   ....[67]....
        /*0b20*/ 	.word	0xffffffff


	//   ....[68]....
        /*0b24*/ 	.word	0xffffffff


	//   ....[69]....
        /*0b28*/ 	.word	0xffffffff


	//   ....[70]....
        /*0b2c*/ 	.word	0xffffffff


	//   ....[71]....
        /*0b30*/ 	.word	0xffffffff


	//   ....[72]....
        /*0b34*/ 	.word	0xffffffff


	//   ....[73]....
        /*0b38*/ 	.word	0xffffffff


	//   ....[74]....
        /*0b3c*/ 	.word	0xffffffff


	//   ....[75]....
        /*0b40*/ 	.word	0xffffffff


	//   ....[76]....
        /*0b44*/ 	.word	0xffffffff


	//   ....[77]....
        /*0b48*/ 	.word	0xffffffff


	//   ....[78]....
        /*0b4c*/ 	.word	0xffffffff


	//   ....[79]....
        /*0b50*/ 	.word	0xffffffff


	//   ....[80]....
        /*0b54*/ 	.word	0xffffffff


	//   ....[81]....
        /*0b58*/ 	.word	0xffffffff


	//   ....[82]....
        /*0b5c*/ 	.word	0xffffffff


	//   ....[83]....
        /*0b60*/ 	.word	0xffffffff


	//   ....[84]....
        /*0b64*/ 	.word	0xffffffff


	//   ....[85]....
        /*0b68*/ 	.word	0xffffffff


	//   ....[86]....
        /*0b6c*/ 	.word	0xffffffff


	//   ....[87]....
        /*0b70*/ 	.word	0xffffffff


	//   ....[88]....
        /*0b74*/ 	.word	0xffffffff


	//   ....[89]....
        /*0b78*/ 	.word	0xffffffff


	//   ....[90]....
        /*0b7c*/ 	.word	0xffffffff


	//   ....[91]....
        /*0b80*/ 	.word	0xffffffff


	//   ....[92]....
        /*0b84*/ 	.word	0xffffffff


	//   ....[93]....
        /*0b88*/ 	.word	0xffffffff


	//   ....[94]....
        /*0b8c*/ 	.word	0xffffffff


	//   ....[95]....
        /*0b90*/ 	.word	0xffffffff


	//   ....[96]....
        /*0b94*/ 	.word	0xffffffff


	//   ....[97]....
        /*0b98*/ 	.word	0xffffffff


	//   ....[98]....
        /*0b9c*/ 	.word	0xffffffff


	//   ....[99]....
        /*0ba0*/ 	.word	0xffffffff


	//   ....[100]....
        /*0ba4*/ 	.word	0xffffffff


	//   ....[101]....
        /*0ba8*/ 	.word	0xffffffff


	//   ....[102]....
        /*0bac*/ 	.word	0xffffffff


	//   ....[103]....
        /*0bb0*/ 	.word	0xffffffff


	//   ....[104]....
        /*0bb4*/ 	.word	0xffffffff


	//   ....[105]....
        /*0bb8*/ 	.word	0xffffffff


	//   ....[106]....
        /*0bbc*/ 	.word	0xffffffff


	//   ....[107]....
        /*0bc0*/ 	.word	0xffffffff


	//   ....[108]....
        /*0bc4*/ 	.word	0xffffffff


	//   ....[109]....
        /*0bc8*/ 	.word	0xffffffff


	//   ....[110]....
        /*0bcc*/ 	.word	0xffffffff


	//   ....[111]....
        /*0bd0*/ 	.word	0xffffffff


	//   ....[112]....
        /*0bd4*/ 	.word	0xffffffff


	//   ....[113]....
        /*0bd8*/ 	.word	0xffffffff


	//   ....[114]....
        /*0bdc*/ 	.word	0xffffffff


	//   ....[115]....
        /*0be0*/ 	.word	0xffffffff


	//   ....[116]....
        /*0be4*/ 	.word	0xffffffff


	//   ....[117]....
        /*0be8*/ 	.word	0xffffffff


	//   ....[118]....
        /*0bec*/ 	.word	0xffffffff


	//   ....[119]....
        /*0bf0*/ 	.word	0xffffffff


	//   ....[120]....
        /*0bf4*/ 	.word	0xffffffff


	//   ....[121]....
        /*0bf8*/ 	.word	0xffffffff


	//   ....[122]....
        /*0bfc*/ 	.word	0xffffffff


	//   ....[123]....
        /*0c00*/ 	.word	0xffffffff


	//   ....[124]....
        /*0c04*/ 	.word	0xffffffff


	//   ....[125]....
        /*0c08*/ 	.word	0xffffffff


	//   ....[126]....
        /*0c0c*/ 	.word	0xffffffff


	//   ....[127]....
        /*0c10*/ 	.word	0xffffffff


	//   ....[128]....
        /*0c14*/ 	.word	0xffffffff


	//   ....[129]....
        /*0c18*/ 	.word	0xffffffff


	//   ....[130]....
        /*0c1c*/ 	.word	0xffffffff


	//   ....[131]....
        /*0c20*/ 	.word	0xffffffff


	//   ....[132]....
        /*0c24*/ 	.word	0xffffffff


	//   ....[133]....
        /*0c28*/ 	.word	0xffffffff


	//   ....[134]....
        /*0c2c*/ 	.word	0xffffffff


	//   ....[135]....
        /*0c30*/ 	.word	0xffffffff


	//   ....[136]....
        /*0c34*/ 	.word	0xffffffff


	//   ....[137]....
        /*0c38*/ 	.word	0xffffffff


	//   ....[138]....
        /*0c3c*/ 	.word	0xffffffff


	//   ....[139]....
        /*0c40*/ 	.word	0xffffffff


	//   ....[140]....
        /*0c44*/ 	.word	0xffffffff


	//   ....[141]....
        /*0c48*/ 	.word	0xffffffff


	//   ....[142]....
        /*0c4c*/ 	.word	0xffffffff


	//   ....[143]....
        /*0c50*/ 	.word	0xffffffff


	//   ....[144]....
        /*0c54*/ 	.word	0xffffffff


	//   ....[145]....
        /*0c58*/ 	.word	0xffffffff


	//   ....[146]....
        /*0c5c*/ 	.word	0xffffffff


	//   ....[147]....
        /*0c60*/ 	.word	0xffffffff


	//   ....[148]....
        /*0c64*/ 	.word	0xffffffff


	//   ....[149]....
        /*0c68*/ 	.word	0xffffffff


	//   ....[150]....
        /*0c6c*/ 	.word	0xffffffff


	//   ....[151]....
        /*0c70*/ 	.word	0xffffffff


	//   ....[152]....
        /*0c74*/ 	.word	0xffffffff


	//   ....[153]....
        /*0c78*/ 	.word	0xffffffff


	//   ....[154]....
        /*0c7c*/ 	.word	0xffffffff


	//   ....[155]....
        /*0c80*/ 	.word	0xffffffff


	//   ....[156]....
        /*0c84*/ 	.word	0xffffffff


	//   ....[157]....
        /*0c88*/ 	.word	0xffffffff


	//   ....[158]....
        /*0c8c*/ 	.word	0xffffffff


	//   ....[159]....
        /*0c90*/ 	.word	0xffffffff


	//   ....[160]....
        /*0c94*/ 	.word	0xffffffff


	//   ....[161]....
        /*0c98*/ 	.word	0xffffffff


	//   ....[162]....
        /*0c9c*/ 	.word	0xffffffff


	//   ....[163]....
        /*0ca0*/ 	.word	0xffffffff


	//   ....[164]....
        /*0ca4*/ 	.word	0xffffffff


	//   ....[165]....
        /*0ca8*/ 	.word	0xffffffff


	//   ....[166]....
        /*0cac*/ 	.word	0xffffffff


	//   ....[167]....
        /*0cb0*/ 	.word	0xffffffff


	//   ....[168]....
        /*0cb4*/ 	.word	0xffffffff


	//   ....[169]....
        /*0cb8*/ 	.word	0xffffffff


	//   ....[170]....
        /*0cbc*/ 	.word	0xffffffff


	//   ....[171]....
        /*0cc0*/ 	.word	0xffffffff


	//   ....[172]....
        /*0cc4*/ 	.word	0xffffffff


	//   ....[173]....
        /*0cc8*/ 	.word	0xffffffff


	//   ....[174]....
        /*0ccc*/ 	.word	0xffffffff


	//   ....[175]....
        /*0cd0*/ 	.word	0xffffffff


	//   ....[176]....
        /*0cd4*/ 	.word	0xffffffff


	//   ....[177]....
        /*0cd8*/ 	.word	0xffffffff


	//   ....[178]....
        /*0cdc*/ 	.word	0xffffffff


	//   ....[179]....
        /*0ce0*/ 	.word	0xffffffff


	//   ....[180]....
        /*0ce4*/ 	.word	0xffffffff


	//   ....[181]....
        /*0ce8*/ 	.word	0xffffffff


	//   ....[182]....
        /*0cec*/ 	.word	0xffffffff


	//   ....[183]....
        /*0cf0*/ 	.word	0xffffffff


	//   ....[184]....
        /*0cf4*/ 	.word	0xffffffff


	//   ....[185]....
        /*0cf8*/ 	.word	0xffffffff


	//   ....[186]....
        /*0cfc*/ 	.word	0xffffffff


	//   ....[187]....
        /*0d00*/ 	.word	0xffffffff


	//   ....[188]....
        /*0d04*/ 	.word	0xffffffff


	//   ....[189]....
        /*0d08*/ 	.word	0xffffffff


	//   ....[190]....
        /*0d0c*/ 	.word	0xffffffff


	//   ....[191]....
        /*0d10*/ 	.word	0xffffffff


	//   ....[192]....
        /*0d14*/ 	.word	0xffffffff


	//   ....[193]....
        /*0d18*/ 	.word	0xffffffff


	//   ....[194]....
        /*0d1c*/ 	.word	0xffffffff


	//   ....[195]....
        /*0d20*/ 	.word	0xffffffff


	//   ....[196]....
        /*0d24*/ 	.word	0xffffffff


	//   ....[197]....
        /*0d28*/ 	.word	0xffffffff


	//   ....[198]....
        /*0d2c*/ 	.word	0xffffffff


	//   ....[199]....
        /*0d30*/ 	.word	0xffffffff


	//   ....[200]....
        /*0d34*/ 	.word	0x0500000f


	//----- nvinfo : EIATTR_COOP_GROUP_INSTR_OFFSETS
	.align		4
.L_440:
        /*0d38*/ 	.byte	0x04, 0x28
        /*0d3a*/ 	.short	(.L_442 - .L_441)


	//   ....[0]....
.L_441:
        /*0d3c*/ 	.word	0x00000070


	//   ....[1]....
        /*0d40*/ 	.word	0x00000200


	//   ....[2]....
        /*0d44*/ 	.word	0x00000250


	//   ....[3]....
        /*0d48*/ 	.word	0x00000440


	//   ....[4]....
        /*0d4c*/ 	.word	0x00000660


	//   ....[5]....
        /*0d50*/ 	.word	0x00000fb0


	//   ....[6]....
        /*0d54*/ 	.word	0x000030d0


	//   ....[7]....
        /*0d58*/ 	.word	0x00003730


	//   ....[8]....
        /*0d5c*/ 	.word	0x00003960


	//   ....[9]....
        /*0d60*/ 	.word	0x00003990


	//   ....[10]....
        /*0d64*/ 	.word	0x000039c0


	//   ....[11]....
        /*0d68*/ 	.word	0x00003a00


	//   ....[12]....
        /*0d6c*/ 	.word	0x00003a40


	//   ....[13]....
        /*0d70*/ 	.word	0x00003b20


	//   ....[14]....
        /*0d74*/ 	.word	0x00003b60


	//   ....[15]....
        /*0d78*/ 	.word	0x00003b90


	//   ....[16]....
        /*0d7c*/ 	.word	0x00003bb0


	//   ....[17]....
        /*0d80*/ 	.word	0x00003bc0


	//   ....[18]....
        /*0d84*/ 	.word	0x00003bf0


	//   ....[19]....
        /*0d88*/ 	.word	0x00003c60


	//   ....[20]....
        /*0d8c*/ 	.word	0x00003ca0


	//   ....[21]....
        /*0d90*/ 	.word	0x00003ce0


	//   ....[22]....
        /*0d94*/ 	.word	0x00003d20


	//   ....[23]....
        /*0d98*/ 	.word	0x00003d60


	//   ....[24]....
        /*0d9c*/ 	.word	0x00003e50


	//   ....[25]....
        /*0da0*/ 	.word	0x00003eb0


	//   ....[26]....
        /*0da4*/ 	.word	0x00003ee0


	//   ....[27]....
        /*0da8*/ 	.word	0x00003f40


	//   ....[28]....
        /*0dac*/ 	.word	0x00003f80


	//   ....[29]....
        /*0db0*/ 	.word	0x00003fa0


	//   ....[30]....
        /*0db4*/ 	.word	0x00003fd0


	//   ....[31]....
        /*0db8*/ 	.word	0x00004000


	//   ....[32]....
        /*0dbc*/ 	.word	0x00004020


	//   ....[33]....
        /*0dc0*/ 	.word	0x00004130


	//   ....[34]....
        /*0dc4*/ 	.word	0x00004170


	//   ....[35]....
        /*0dc8*/ 	.word	0x000041b0


	//   ....[36]....
        /*0dcc*/ 	.word	0x000041e0


	//   ....[37]....
        /*0dd0*/ 	.word	0x00004200


	//   ....[38]....
        /*0dd4*/ 	.word	0x00004280


	//   ....[39]....
        /*0dd8*/ 	.word	0x000042c0


	//   ....[40]....
        /*0ddc*/ 	.word	0x000042f0


	//   ....[41]....
        /*0de0*/ 	.word	0x00004330


	//   ....[42]....
        /*0de4*/ 	.word	0x00004350


	//   ....[43]....
        /*0de8*/ 	.word	0x00004370


	//   ....[44]....
        /*0dec*/ 	.word	0x00004380


	//   ....[45]....
        /*0df0*/ 	.word	0x000043d0


	//   ....[46]....
        /*0df4*/ 	.word	0x00004430


	//   ....[47]....
        /*0df8*/ 	.word	0x00004470


	//   ....[48]....
        /*0dfc*/ 	.word	0x00004550


	//   ....[49]....
        /*0e00*/ 	.word	0x00004620


	//   ....[50]....
        /*0e04*/ 	.word	0x00004630


	//   ....[51]....
        /*0e08*/ 	.word	0x00004700


	//   ....[52]....
        /*0e0c*/ 	.word	0x00004730


	//   ....[53]....
        /*0e10*/ 	.word	0x00004770


	//   ....[54]....
        /*0e14*/ 	.word	0x00004860


	//   ....[55]....
        /*0e18*/ 	.word	0x00004a40


	//   ....[56]....
        /*0e1c*/ 	.word	0x00004a80


	//   ....[57]....
        /*0e20*/ 	.word	0x00004af0


	//   ....[58]....
        /*0e24*/ 	.word	0x00004b30


	//   ....[59]....
        /*0e28*/ 	.word	0x00004b70


	//   ....[60]....
        /*0e2c*/ 	.word	0x00004bf0


	//   ....[61]....
        /*0e30*/ 	.word	0x00004c30


	//   ....[62]....
        /*0e34*/ 	.word	0x00004d50


	//   ....[63]....
        /*0e38*/ 	.word	0x00004eb0


	//   ....[64]....
        /*0e3c*/ 	.word	0x00004ee0


	//   ....[65]....
        /*0e40*/ 	.word	0x00004f00


	//   ....[66]....
        /*0e44*/ 	.word	0x00004f40


	//   ....[67]....
        /*0e48*/ 	.word	0x00004f60


	//   ....[68]....
        /*0e4c*/ 	.word	0x00004f70


	//   ....[69]....
        /*0e50*/ 	.word	0x00004ff0


	//   ....[70]....
        /*0e54*/ 	.word	0x00007fd0


	//   ....[71]....
        /*0e58*/ 	.word	0x00008230


	//   ....[72]....
        /*0e5c*/ 	.word	0x00008250


	//   ....[73]....
        /*0e60*/ 	.word	0x00008290


	//   ....[74]....
        /*0e64*/ 	.word	0x000082c0


	//   ....[75]....
        /*0e68*/ 	.word	0x00008330


	//   ....[76]....
        /*0e6c*/ 	.word	0x000083e0


	//   ....[77]....
        /*0e70*/ 	.word	0x000084a0


	//   ....[78]....
        /*0e74*/ 	.word	0x00008540


	//   ....[79]....
        /*0e78*/ 	.word	0x00008560


	//   ....[80]....
        /*0e7c*/ 	.word	0x00008590


	//   ....[81]....
        /*0e80*/ 	.word	0x00008600


	//   ....[82]....
        /*0e84*/ 	.word	0x00008640


	//   ....[83]....
        /*0e88*/ 	.word	0x000086d0


	//   ....[84]....
        /*0e8c*/ 	.word	0x000087e0


	//   ....[85]....
        /*0e90*/ 	.word	0x00008890


	//   ....[86]....
        /*0e94*/ 	.word	0x000088d0


	//   ....[87]....
        /*0e98*/ 	.word	0x00008930


	//   ....[88]....
        /*0e9c*/ 	.word	0x00008940


	//   ....[89]....
        /*0ea0*/ 	.word	0x00008970


	//   ....[90]....
        /*0ea4*/ 	.word	0x00008980


	//   ....[91]....
        /*0ea8*/ 	.word	0x00008990


	//   ....[92]....
        /*0eac*/ 	.word	0x00008a20


	//   ....[93]....
        /*0eb0*/ 	.word	0x00008ac0


	//   ....[94]....
        /*0eb4*/ 	.word	0x00008af0


	//   ....[95]....
        /*0eb8*/ 	.word	0x00008b70


	//   ....[96]....
        /*0ebc*/ 	.word	0x00008bc0


	//   ....[97]....
        /*0ec0*/ 	.word	0x00008bf0


	//   ....[98]....
        /*0ec4*/ 	.word	0x00008ca0


	//   ....[99]....
        /*0ec8*/ 	.word	0x00008ce0


	//   ....[100]....
        /*0ecc*/ 	.word	0x00008d70


	//   ....[101]....
        /*0ed0*/ 	.word	0x00008d90


	//   ....[102]....
        /*0ed4*/ 	.word	0x00008db0


	//   ....[103]....
        /*0ed8*/ 	.word	0x00008dd0


	//   ....[104]....
        /*0edc*/ 	.word	0x00008f20


	//   ....[105]....
        /*0ee0*/ 	.word	0x00008fb0


	//   ....[106]....
        /*0ee4*/ 	.word	0x00009050


	//   ....[107]....
        /*0ee8*/ 	.word	0x00009260


	//   ....[108]....
        /*0eec*/ 	.word	0x000092c0


	//   ....[109]....
        /*0ef0*/ 	.word	0x000092f0


	//   ....[110]....
        /*0ef4*/ 	.word	0x00009550


	//   ....[111]....
        /*0ef8*/ 	.word	0x000095b0


	//   ....[112]....
        /*0efc*/ 	.word	0x000095e0


	//   ....[113]....
        /*0f00*/ 	.word	0x00009610


	//   ....[114]....
        /*0f04*/ 	.word	0x00009630


	//   ....[115]....
        /*0f08*/ 	.word	0x00009660


	//   ....[116]....
        /*0f0c*/ 	.word	0x00009670


	//   ....[117]....
        /*0f10*/ 	.word	0x00009880


	//   ....[118]....
        /*0f14*/ 	.word	0x000098d0


	//   ....[119]....
        /*0f18*/ 	.word	0x00009b10


	//   ....[120]....
        /*0f1c*/ 	.word	0x00009b20


	//   ....[121]....
        /*0f20*/ 	.word	0x00009b30


	//   ....[122]....
        /*0f24*/ 	.word	0x00009b40


	//   ....[123]....
        /*0f28*/ 	.word	0x00009b60


	//   ....[124]....
        /*0f2c*/ 	.word	0x00009b70


	//   ....[125]....
        /*0f30*/ 	.word	0x00009b80


	//   ....[126]....
        /*0f34*/ 	.word	0x00009ee0


	//   ....[127]....
        /*0f38*/ 	.word	0x00009ef0


	//   ....[128]....
        /*0f3c*/ 	.word	0x00009f00


	//   ....[129]....
        /*0f40*/ 	.word	0x00009f10


	//   ....[130]....
        /*0f44*/ 	.word	0x00009f20


	//   ....[131]....
        /*0f48*/ 	.word	0x00009f30


	//   ....[132]....
        /*0f4c*/ 	.word	0x00009f40


	//   ....[133]....
        /*0f50*/ 	.word	0x00009f50


	//   ....[134]....
        /*0f54*/ 	.word	0x0000df20


	//   ....[135]....
        /*0f58*/ 	.word	0x0000dfa0


	//   ....[136]....
        /*0f5c*/ 	.word	0x0000dfe0


	//   ....[137]....
        /*0f60*/ 	.word	0x0000e020


	//   ....[138]....
        /*0f64*/ 	.word	0x0000e070


	//   ....[139]....
        /*0f68*/ 	.word	0x0000e080


	//   ....[140]....
        /*0f6c*/ 	.word	0x0000e100


	//   ....[141]....
        /*0f70*/ 	.word	0x0000e130


	//   ....[142]....
        /*0f74*/ 	.word	0x0000e140


	//   ....[143]....
        /*0f78*/ 	.word	0x0000e150


	//   ....[144]....
        /*0f7c*/ 	.word	0x0000e1a0


	//   ....[145]....
        /*0f80*/ 	.word	0x0000e1b0


	//   ....[146]....
        /*0f84*/ 	.word	0x0000e280


	//   ....[147]....
        /*0f88*/ 	.word	0x0000e310


	//   ....[148]....
        /*0f8c*/ 	.word	0x0000e330


	//   ....[149]....
        /*0f90*/ 	.word	0x0000e340


	//   ....[150]....
        /*0f94*/ 	.word	0x0000e3b0


	//   ....[151]....
        /*0f98*/ 	.word	0x0000e450


	//   ....[152]....
        /*0f9c*/ 	.word	0x0000e4b0


	//   ....[153]....
        /*0fa0*/ 	.word	0x0000e4f0


	//   ....[154]....
        /*0fa4*/ 	.word	0x0000e540


	//   ....[155]....
        /*0fa8*/ 	.word	0x0000e550


	//   ....[156]....
        /*0fac*/ 	.word	0x0000e580


	//   ....[157]....
        /*0fb0*/ 	.word	0x0000e5c0


	//   ....[158]....
        /*0fb4*/ 	.word	0x0000e5e0


	//   ....[159]....
        /*0fb8*/ 	.word	0x0000e610


	//   ....[160]....
        /*0fbc*/ 	.word	0x0000e6b0


	//   ....[161]....
        /*0fc0*/ 	.word	0x0000e6f0


	//   ....[162]....
        /*0fc4*/ 	.word	0x0000e720


	//   ....[163]....
        /*0fc8*/ 	.word	0x0000e730


	//   ....[164]....
        /*0fcc*/ 	.word	0x0000e740


	//   ....[165]....
        /*0fd0*/ 	.word	0x0000e770


	//   ....[166]....
        /*0fd4*/ 	.word	0x0000e7c0


	//   ....[167]....
        /*0fd8*/ 	.word	0x0000e800


	//   ....[168]....
        /*0fdc*/ 	.word	0x0000e890


	//   ....[169]....
        /*0fe0*/ 	.word	0x0000e8a0


	//   ....[170]....
        /*0fe4*/ 	.word	0x0000e900


	//   ....[171]....
        /*0fe8*/ 	.word	0x0000e980


	//   ....[172]....
        /*0fec*/ 	.word	0x0000e9c0


	//   ....[173]....
        /*0ff0*/ 	.word	0x0000e9e0


	//   ....[174]....
        /*0ff4*/ 	.word	0x0000ea10


	//   ....[175]....
        /*0ff8*/ 	.word	0x0000eb60


	//   ....[176]....
        /*0ffc*/ 	.word	0x0000ebf0


	//   ....[177]....
        /*1000*/ 	.word	0x0000ec20


	//   ....[178]....
        /*1004*/ 	.word	0x0000ed00


	//   ....[179]....
        /*1008*/ 	.word	0x0000ed90


	//   ....[180]....
        /*100c*/ 	.word	0x0000ee30


	//   ....[181]....
        /*1010*/ 	.word	0x0000ee60


	//   ....[182]....
        /*1014*/ 	.word	0x0000eee0


	//   ....[183]....
        /*1018*/ 	.word	0x0000f050


	//   ....[184]....
        /*101c*/ 	.word	0x0000f090


	//   ....[185]....
        /*1020*/ 	.word	0x0000f0d0


	//   ....[186]....
        /*1024*/ 	.word	0x0000f0f0


	//   ....[187]....
        /*1028*/ 	.word	0x0000f120


	//   ....[188]....
        /*102c*/ 	.word	0x0000f140


	//   ....[189]....
        /*1030*/ 	.word	0x0000f160


	//   ....[190]....
        /*1034*/ 	.word	0x0000f720


	//   ....[191]....
        /*1038*/ 	.word	0x0000f730


	//   ....[192]....
        /*103c*/ 	.word	0x0000f750


	//   ....[193]....
        /*1040*/ 	.word	0x0000f760


	//   ....[194]....
        /*1044*/ 	.word	0x0000f770


	//   ....[195]....
        /*1048*/ 	.word	0x0000f780


	//   ....[196]....
        /*104c*/ 	.word	0x0000f790


	//   ....[197]....
        /*1050*/ 	.word	0x0000f7b0


	//   ....[198]....
        /*1054*/ 	.word	0x00011b70


	//   ....[199]....
        /*1058*/ 	.word	0x00012b80


	//   ....[200]....
        /*105c*/ 	.word	0x00015530


	//----- nvinfo : EIATTR_REG_RECONFIG
	.align		4
.L_442:
        /*1060*/ 	.byte	0x01, 0x54
	.zero		2


	//----- nvinfo : EIATTR_SYSCALL_OFFSETS
	.align		4
        /*1064*/ 	.byte	0x04, 0x46
        /*1066*/ 	.short	(.L_444 - .L_443)


	//   ....[0]....
.L_443:
        /*1068*/ 	.word	0x00000c10


	//   ....[1]....
        /*106c*/ 	.word	0x00000d00


	//   ....[2]....
        /*1070*/ 	.word	0x00000e60


	//   ....[3]....
        /*1074*/ 	.word	0x00000f50


	//   ....[4]....
        /*1078*/ 	.word	0x00011540


	//   ....[5]....
        /*107c*/ 	.word	0x00011670


	//   ....[6]....
        /*1080*/ 	.word	0x00011790


	//   ....[7]....
        /*1084*/ 	.word	0x000118b0


	//----- nvinfo : EIATTR_MBARRIER_INSTR_OFFSETS
	.align		4
.L_444:
        /*1088*/ 	.byte	0x04, 0x39
        /*108a*/ 	.short	(.L_446 - .L_445)


	//   ....[0]....
.L_445:
        /*108c*/ 	.word	0x000002f0
        /*1090*/ 	.word	0x000000ff
        /*1094*/ 	.word	0x00030c00
        /*1098*/ 	.short	0x0100
        /*109a*/ 	.byte	0x06
	.zero		1


	//   ....[1]....
        /*109c*/ 	.word	0x000003f0
        /*10a0*/ 	.word	0x000000ff
        /*10a4*/ 	.word	0x00030c10
        /*10a8*/ 	.short	0x0100
        /*10aa*/ 	.byte	0x08
	.zero		1


	//   ....[2]....
        /*10ac*/ 	.word	0x00000400
        /*10b0*/ 	.word	0x000000ff
        /*10b4*/ 	.word	0x00030c20
        /*10b8*/ 	.short	0x0100
        /*10ba*/ 	.byte	0x08
	.zero		1


	//   ....[3]....
        /*10bc*/ 	.word	0x00000410
        /*10c0*/ 	.word	0x000000ff
        /*10c4*/ 	.word	0x00030c18
        /*10c8*/ 	.short	0x0100
        /*10ca*/ 	.byte	0x08
	.zero		1


	//   ....[4]....
        /*10cc*/ 	.word	0x00000420
        /*10d0*/ 	.word	0x000000ff
        /*10d4*/ 	.word	0x00030c28
        /*10d8*/ 	.short	0x0100
        /*10da*/ 	.byte	0x08
	.zero		1


	//   ....[5]....
        /*10dc*/ 	.word	0x00000550
        /*10e0*/ 	.word	0x000000ff
        /*10e4*/ 	.word	0x00030c30
        /*10e8*/ 	.short	0x0100
        /*10ea*/ 	.byte	0x08
	.zero		1


	//   ....[6]....
        /*10ec*/ 	.word	0x00000560
        /*10f0*/ 	.word	0x000000ff
        /*10f4*/ 	.word	0x00030c40
        /*10f8*/ 	.short	0x0100
        /*10fa*/ 	.byte	0x08
	.zero		1


	//   ....[7]....
        /*10fc*/ 	.word	0x00000570
        /*1100*/ 	.word	0x000000ff
        /*1104*/ 	.word	0x00030c38
        /*1108*/ 	.short	0x0100
        /*110a*/ 	.byte	0x08
	.zero		1


	//   ....[8]....
        /*110c*/ 	.word	0x00000580
        /*1110*/ 	.word	0x000000ff
        /*1114*/ 	.word	0x00030c48
        /*1118*/ 	.short	0x0100
        /*111a*/ 	.byte	0x08
	.zero		1


	//   ....[9]....
        /*111c*/ 	.word	0x00000ff0
        /*1120*/ 	.word	0x00000010
        /*1124*/ 	.word	0x00030c00
        /*1128*/ 	.short	0x010a
        /*112a*/ 	.byte	0x3f
	.zero		1


	//   ....[10]....
        /*112c*/ 	.word	0x00001120
        /*1130*/ 	.word	0x00000010
        /*1134*/ 	.word	0x00030c00
        /*1138*/ 	.short	0x010a
        /*113a*/ 	.byte	0x3f
	.zero		1


	//   ....[11]....
        /*113c*/ 	.word	0x00001a20
        /*1140*/ 	.word	0x00000006
        /*1144*/ 	.word	0x00030c10
        /*1148*/ 	.short	0x010a
        /*114a*/ 	.byte	0x3f
	.zero		1


	//   ....[12]....
        /*114c*/ 	.word	0x00001a90
        /*1150*/ 	.word	0x00000006
        /*1154*/ 	.word	0x00030c10
        /*1158*/ 	.short	0x010a
        /*115a*/ 	.byte	0x3f
	.zero		1


	//   ....[13]....
        /*115c*/ 	.word	0x00001ec0
        /*1160*/ 	.word	0x00000006
        /*1164*/ 	.word	0x00030c30
        /*1168*/ 	.short	0x010a
        /*116a*/ 	.byte	0x3f
	.zero		1


	//   ....[14]....
        /*116c*/ 	.word	0x00001f00
        /*1170*/ 	.word	0x00000006
        /*1174*/ 	.word	0x00030c30
        /*1178*/ 	.short	0x010a
        /*117a*/ 	.byte	0x3f
	.zero		1


	//   ....[15]....
        /*117c*/ 	.word	0x000065c0
        /*1180*/ 	.word	0x00000005
        /*1184*/ 	.word	0x00000000
        /*1188*/ 	.short	0x0101
        /*118a*/ 	.byte	0x3f
	.zero		1


	//   ....[16]....
        /*118c*/ 	.word	0x00006a10
        /*1190*/ 	.word	0x00000006
        /*1194*/ 	.word	0x00000000
        /*1198*/ 	.short	0x0101
        /*119a*/ 	.byte	0x3f
	.zero		1


	//   ....[17]....
        /*119c*/ 	.word	0x00007350
        /*11a0*/ 	.word	0x00000006
        /*11a4*/ 	.word	0x00030c10
        /*11a8*/ 	.short	0x010a
        /*11aa*/ 	.byte	0x3f
	.zero		1


	//   ....[18]....
        /*11ac*/ 	.word	0x000073d0
        /*11b0*/ 	.word	0x00000006
        /*11b4*/ 	.word	0x00030c10
        /*11b8*/ 	.short	0x010a
        /*11ba*/ 	.byte	0x3f
	.zero		1


	//   ....[19]....
        /*11bc*/ 	.word	0x000077e0
        /*11c0*/ 	.word	0x00000006
        /*11c4*/ 	.word	0x00030c30
        /*11c8*/ 	.short	0x010a
        /*11ca*/ 	.byte	0x3f
	.zero		1


	//   ....[20]....
        /*11cc*/ 	.word	0x00007820
        /*11d0*/ 	.word	0x00000006
        /*11d4*/ 	.word	0x00030c30
        /*11d8*/ 	.short	0x010a
        /*11da*/ 	.byte	0x3f
	.zero		1


	//   ....[21]....
        /*11dc*/ 	.word	0x0000b440
        /*11e0*/ 	.word	0x00000005
        /*11e4*/ 	.word	0x00000000
        /*11e8*/ 	.short	0x0101
        /*11ea*/ 	.byte	0x3f
	.zero		1


	//   ....[22]....
        /*11ec*/ 	.word	0x0000b8b0
        /*11f0*/ 	.word	0x00000006
        /*11f4*/ 	.word	0x00000000
        /*11f8*/ 	.short	0x0101
        /*11fa*/ 	.byte	0x3f
	.zero		1


	//   ....[23]....
        /*11fc*/ 	.word	0x0000c160
        /*1200*/ 	.word	0x00000006
        /*1204*/ 	.word	0x00030c10
        /*1208*/ 	.short	0x010a
        /*120a*/ 	.byte	0x3f
	.zero		1


	//   ....[24]....
        /*120c*/ 	.word	0x0000c1e0
        /*1210*/ 	.word	0x00000006
        /*1214*/ 	.word	0x00030c10
        /*1218*/ 	.short	0x010a
        /*121a*/ 	.byte	0x3f
	.zero		1


	//   ....[25]....
        /*121c*/ 	.word	0x0000c5f0
        /*1220*/ 	.word	0x00000006
        /*1224*/ 	.word	0x00030c30
        /*1228*/ 	.short	0x010a
        /*122a*/ 	.byte	0x3f
	.zero		1


	//   ....[26]....
        /*122c*/ 	.word	0x0000c630
        /*1230*/ 	.word	0x00000006
        /*1234*/ 	.word	0x00030c30
        /*1238*/ 	.short	0x010a
        /*123a*/ 	.byte	0x3f
	.zero		1


	//   ....[27]....
        /*123c*/ 	.word	0x00010d10
        /*1240*/ 	.word	0x00000005
        /*1244*/ 	.word	0x00000000
        /*1248*/ 	.short	0x0101
        /*124a*/ 	.byte	0x3f
	.zero		1


	//   ....[28]....
        /*124c*/ 	.word	0x00011190
        /*1250*/ 	.word	0x00000006
        /*1254*/ 	.word	0x00000000
        /*1258*/ 	.short	0x0101
        /*125a*/ 	.byte	0x3f
	.zero		1


	//   ....[29]....
        /*125c*/ 	.word	0x00013c80
        /*1260*/ 	.word	0x00000010
        /*1264*/ 	.word	0x00030c20
        /*1268*/ 	.short	0x010a
        /*126a*/ 	.byte	0x3f
	.zero		1


	//   ....[30]....
        /*126c*/ 	.word	0x00014250
        /*1270*/ 	.word	0x00000010
        /*1274*/ 	.word	0x00030c40
        /*1278*/ 	.short	0x010a
        /*127a*/ 	.byte	0x3f
	.zero		1


	//   ....[31]....
        /*127c*/ 	.word	0x00014480
        /*1280*/ 	.word	0x00000010
        /*1284*/ 	.word	0x00030c28
        /*1288*/ 	.short	0x010a
        /*128a*/ 	.byte	0x3f
	.zero		1


	//   ....[32]....
        /*128c*/ 	.word	0x000146b0
        /*1290*/ 	.word	0x00000010
        /*1294*/ 	.word	0x00030c48
        /*1298*/ 	.short	0x010a
        /*129a*/ 	.byte	0x3f
	.zero		1


	//   ....[33]....
        /*129c*/ 	.word	0x00014890
        /*12a0*/ 	.word	0x00000010
        /*12a4*/ 	.word	0x00030c20
        /*12a8*/ 	.short	0x010a
        /*12aa*/ 	.byte	0x3f
	.zero		1


	//   ....[34]....
        /*12ac*/ 	.word	0x00014b40
        /*12b0*/ 	.word	0x00000010
        /*12b4*/ 	.word	0x00030c40
        /*12b8*/ 	.short	0x010a
        /*12ba*/ 	.byte	0x3f
	.zero		1


	//   ....[35]....
        /*12bc*/ 	.word	0x00014d40
        /*12c0*/ 	.word	0x00000010
        /*12c4*/ 	.word	0x00030c28
        /*12c8*/ 	.short	0x010a
        /*12ca*/ 	.byte	0x3f
	.zero		1


	//   ....[36]....
        /*12cc*/ 	.word	0x00014fc0
        /*12d0*/ 	.word	0x00000003
        /*12d4*/ 	.word	0x00030c40
        /*12d8*/ 	.short	0x010a
        /*12da*/ 	.byte	0x3f
	.zero		1


	//   ....[37]....
        /*12dc*/ 	.word	0x00015390
        /*12e0*/ 	.word	0x00000006
        /*12e4*/ 	.word	0x00000000
        /*12e8*/ 	.short	0x010a
        /*12ea*/ 	.byte	0x3f
	.zero		1


	//   ....[38]....
        /*12ec*/ 	.word	0x000153f0
        /*12f0*/ 	.word	0x00000003
        /*12f4*/ 	.word	0x00000000
        /*12f8*/ 	.short	0x010a
        /*12fa*/ 	.byte	0x3f
	.zero		1


	//   ....[39]....
        /*12fc*/ 	.word	0x00015450
        /*1300*/ 	.word	0x00000002
        /*1304*/ 	.word	0x00000000
        /*1308*/ 	.short	0x010a
        /*130a*/ 	.byte	0x3f
	.zero		1


	//   ....[40]....
        /*130c*/ 	.word	0x00015480
        /*1310*/ 	.word	0x00000003
        /*1314*/ 	.word	0x00000000
        /*1318*/ 	.short	0x010a
        /*131a*/ 	.byte	0x3f
	.zero		1


	//   ....[41]....
        /*131c*/ 	.word	0x00015560
        /*1320*/ 	.word	0x00000010
        /*1324*/ 	.word	0x00030c00
        /*1328*/ 	.short	0x010a
        /*132a*/ 	.byte	0x3f
	.zero		1


	//   ....[42]....
        /*132c*/ 	.word	0x000155b0
        /*1330*/ 	.word	0x00000006
        /*1334*/ 	.word	0x00030c10
        /*1338*/ 	.short	0x010a
        /*133a*/ 	.byte	0x3f
	.zero		1


	//   ....[43]....
        /*133c*/ 	.word	0x00015600
        /*1340*/ 	.word	0x00000006
        /*1344*/ 	.word	0x00030c30
        /*1348*/ 	.short	0x010a
        /*134a*/ 	.byte	0x3f
	.zero		1


	//   ....[44]....
        /*134c*/ 	.word	0x00015650
        /*1350*/ 	.word	0x00000006
        /*1354*/ 	.word	0x00030c10
        /*1358*/ 	.short	0x010a
        /*135a*/ 	.byte	0x3f
	.zero		1


	//   ....[45]....
        /*135c*/ 	.word	0x000156a0
        /*1360*/ 	.word	0x00000006
        /*1364*/ 	.word	0x00030c30
        /*1368*/ 	.short	0x010a
        /*136a*/ 	.byte	0x3f
	.zero		1


	//   ....[46]....
        /*136c*/ 	.word	0x000156f0
        /*1370*/ 	.word	0x00000006
        /*1374*/ 	.word	0x00030c10
        /*1378*/ 	.short	0x010a
        /*137a*/ 	.byte	0x3f
	.zero		1


	//   ....[47]....
        /*137c*/ 	.word	0x00015740
        /*1380*/ 	.word	0x00000006
        /*1384*/ 	.word	0x00030c30
        /*1388*/ 	.short	0x010a
        /*138a*/ 	.byte	0x3f
	.zero		1


	//   ....[48]....
        /*138c*/ 	.word	0x00015790
        /*1390*/ 	.word	0x00000010
        /*1394*/ 	.word	0x00030c20
        /*1398*/ 	.short	0x010a
        /*139a*/ 	.byte	0x3f
	.zero		1


	//   ....[49]....
        /*139c*/ 	.word	0x000157e0
        /*13a0*/ 	.word	0x00000010
        /*13a4*/ 	.word	0x00030c40
        /*13a8*/ 	.short	0x010a
        /*13aa*/ 	.byte	0x3f
	.zero		1


	//   ....[50]....
        /*13ac*/ 	.word	0x00015830
        /*13b0*/ 	.word	0x00000010
        /*13b4*/ 	.word	0x00030c28
        /*13b8*/ 	.short	0x010a
        /*13ba*/ 	.byte	0x3f
	.zero		1


	//   ....[51]....
        /*13bc*/ 	.word	0x00015880
        /*13c0*/ 	.word	0x00000010
        /*13c4*/ 	.word	0x00030c48
        /*13c8*/ 	.short	0x010a
        /*13ca*/ 	.byte	0x3f
	.zero		1


	//   ....[52]....
        /*13cc*/ 	.word	0x000158e0
        /*13d0*/ 	.word	0x00000010
        /*13d4*/ 	.word	0x00030c20
        /*13d8*/ 	.short	0x010a
        /*13da*/ 	.byte	0x3f
	.zero		1


	//   ....[53]....
        /*13dc*/ 	.word	0x00015930
        /*13e0*/ 	.word	0x00000010
        /*13e4*/ 	.word	0x00030c40
        /*13e8*/ 	.short	0x010a
        /*13ea*/ 	.byte	0x3f
	.zero		1


	//   ....[54]....
        /*13ec*/ 	.word	0x00015980
        /*13f0*/ 	.word	0x00000010
        /*13f4*/ 	.word	0x00030c28
        /*13f8*/ 	.short	0x010a
        /*13fa*/ 	.byte	0x3f
	.zero		1


	//   ....[55]....
        /*13fc*/ 	.word	0x000159d0
        /*1400*/ 	.word	0x00000003
        /*1404*/ 	.word	0x00030c40
        /*1408*/ 	.short	0x010a
        /*140a*/ 	.byte	0x3f
	.zero		1


	//   ....[56]....
        /*140c*/ 	.word	0x00015aa0
        /*1410*/ 	.word	0x00000006
        /*1414*/ 	.word	0x00000000
        /*1418*/ 	.short	0x010a
        /*141a*/ 	.byte	0x3f
	.zero		1


	//   ....[57]....
        /*141c*/ 	.word	0x00015af0
        /*1420*/ 	.word	0x00000003
        /*1424*/ 	.word	0x00000000
        /*1428*/ 	.short	0x010a
        /*142a*/ 	.byte	0x3f
	.zero		1


	//   ....[58]....
        /*142c*/ 	.word	0x00015b40
        /*1430*/ 	.word	0x00000002
        /*1434*/ 	.word	0x00000000
        /*1438*/ 	.short	0x010a
        /*143a*/ 	.byte	0x3f
	.zero		1


	//----- nvinfo : EIATTR_NUM_MBARRIERS
	.align		4
.L_446:
        /*143c*/ 	.byte	0x03, 0x38
        /*143e*/ 	.short	0x0009


	//----- nvinfo : EIATTR_EXIT_INSTR_OFFSETS
	.align		4
        /*1440*/ 	.byte	0x04, 0x1c
        /*1442*/ 	.short	(.L_448 - .L_447)


	//   ....[0]....
.L_447:
        /*1444*/ 	.word	0x000154d0


	//----- nvinfo : EIATTR_MAX_THREADS
	.align		4
.L_448:
        /*1448*/ 	.byte	0x04, 0x05
        /*144a*/ 	.short	(.L_450 - .L_449)
.L_449:
        /*144c*/ 	.word	0x00000180
        /*1450*/ 	.word	0x00000001
        /*1454*/ 	.word	0x00000001


	//----- nvinfo : EIATTR_CRS_STACK_SIZE
	.align		4
.L_450:
        /*1458*/ 	.byte	0x04, 0x1e
        /*145a*/ 	.short	(.L_452 - .L_451)
.L_451:
        /*145c*/ 	.word	0x00000000


	//----- nvinfo : EIATTR_CBANK_PARAM_SIZE
	.align		4
.L_452:
        /*1460*/ 	.byte	0x03, 0x19
        /*1462*/ 	.short	0x0970


	//----- nvinfo : EIATTR_PARAM_CBANK
	.align		4
        /*1464*/ 	.byte	0x04, 0x0a
        /*1466*/ 	.short	(.L_454 - .L_453)
	.align		4
.L_453:
        /*1468*/ 	.word	index@(.nv.constant0._ZN7cutlass13device_kernelIN5flash11enable_sm90INS1_16FlashAttnBwdSm90INS1_25CollectiveMainloopBwdSm90ILi2ELi2ELi2EN4cute5tupleIJNS5_1CILi1EEES8_S8_EEENS6_IJNS7_ILi128EEESA_NS7_ILi64EEEEEENS_10bfloat16_tEfNS_4arch4Sm90ELb0ELb1ELb1ELb0ELb0ELb1ELb0ELb0ELi2ELi1ELi2ELi2ELb0EEENS1_21CollectiveEpilogueBwdISC_SD_SF_Li256ELb0ELb0ELi1EEENS1_19SingleTileSchedulerILb0ELb0ELb0ELi128EEEEEEEEEvNT_6ParamsE)
        /*146c*/ 	.short	0x0210
        /*146e*/ 	.short	0x0970


	//----- nvinfo : EIATTR_SW_WAR
	.align		4
.L_454:
        /*1470*/ 	.byte	0x04, 0x36
        /*1472*/ 	.short	(.L_456 - .L_455)
.L_455:
        /*1474*/ 	.word	0x00000008
.L_456:


//--------------------- .nv.info._ZN7cutlass13device_kernelIN5flash11enable_sm90INS1_16FlashAttnBwdSm90INS1_25CollectiveMainloopBwdSm90ILi2ELi2ELi2EN4cute5tupleIJNS5_1CILi1EEES8_S8_EEENS6_IJNS7_ILi128EEESA_NS7_ILi64EEEEEENS_10bfloat16_tEfNS_4arch4Sm90ELb0ELb1ELb1ELb0ELb1ELb1ELb0ELb0ELi2ELi1ELi2ELi2ELb0EEENS1_21CollectiveEpilogueBwdISC_SD_SF_Li256ELb0ELb0ELi1EEENS1_19SingleTileSchedulerILb0ELb0ELb0ELi128EEEEEEEEEvNT_6ParamsE --------------------------
	.section	.nv.info._ZN7cutlass13device_kernelIN5flash11enable_sm90INS1_16FlashAttnBwdSm90INS1_25CollectiveMainloopBwdSm90ILi2ELi2ELi2EN4cute5tupleIJNS5_1CILi1EEES8_S8_EEENS6_IJNS7_ILi128EEESA_NS7_ILi64EEEEEENS_10bfloat16_tEfNS_4arch4Sm90ELb0ELb1ELb1ELb0ELb1ELb1ELb0ELb0ELi2ELi1ELi2ELi2ELb0EEENS1_21CollectiveEpilogueBwdISC_SD_SF_Li256ELb0ELb0ELi1EEENS1_19SingleTileSchedulerILb0ELb0ELb0ELi128EEEEEEEEEvNT_6ParamsE,"",@"SHT_CUDA_INFO"
	.sectionflags	@""
	.align	4


	//----- nvinfo : EIATTR_CUDA_API_VERSION
	.align		4
        /*0000*/ 	.byte	0x04, 0x37
        /*0002*/ 	.short	(.L_458 - .L_457)
.L_457:
        /*0004*/ 	.word	0x00000082


	//----- nvinfo : EIATTR_KPARAM_INFO
	.align		4
.L_458:
        /*0008*/ 	.byte	0x04, 0x17
        /*000a*/ 	.short	(.L_460 - .L_459)
.L_459:
        /*000c*/ 	.word	0x00000000
        /*0010*/ 	.short	0x0000
        /*0012*/ 	.short	0x0070
        /*0014*/ 	.byte	0x00, 0xf0, 0x01, 0x24


	//----- nvinfo : EIATTR_SPARSE_MMA_MASK
	.align		4
.L_460:
        /*0018*/ 	.byte	0x03, 0x50
        /*001a*/ 	.short	0x0000


	//----- nvinfo : EIATTR_MAXREG_COUNT
	.align		4
        /*001c*/ 	.byte	0x03, 0x1b
        /*001e*/ 	.short	0x00a8


	//----- nvinfo : EIATTR_NUM_BARRIERS
	.align		4
        /*0020*/ 	.byte	0x02, 0x4c
        /*0022*/ 	.byte	0x10
	.zero		1


	//----- nvinfo : EIATTR_EXTERNS
	.align		4
        /*0024*/ 	.byte	0x04, 0x0f
        /*0026*/ 	.short	(.L_462 - .L_461)


	//   ....[0]....
	.align		4
.L_461:
        /*0028*/ 	.word	index@(__assertfail)


	//----- nvinfo : EIATTR_ANNOTATIONS
	.align		4
.L_462:
        /*002c*/ 	.byte	0x04, 0x55
        /*002e*/ 	.short	(.L_464 - .L_463)


	//   ....[0]....
.L_463:
        /* <DEDUP_REMOVED lines=156> */


	//----- nvinfo : EIATTR_MERCURY_ISA_VERSION
	.align		4
.L_464:
        /*09e0*/ 	.byte	0x03, 0x5f
        /*09e2*/ 	.short	0x0101


	//----- nvinfo : EIATTR_INT_WARP_WIDE_INSTR_OFFSETS
	.align		4
        /*09e4*/ 	.byte	0x04, 0x31
        /*09e6*/ 	.short	(.L_466 - .L_465)


	//   ....[0]....
.L_465:
        /*09e8*/ 	.word	0x000001f0


	//   ....[1]....
        /*09ec*/ 	.word	0x00000220


	//   ....[2]....
        /*09f0*/ 	.word	0x00013370


	//   ....[3]....
        /*09f4*/ 	.word	0x00013960


	//   ....[4]....
        /*09f8*/ 	.word	0x00013e10


	//   ....[5]....
        /*09fc*/ 	.word	0x000140d0


	//   ....[6]....
        /*0a00*/ 	.word	0x00014330


	//   ....[7]....
        /*0a04*/ 	.word	0x000144c0


	//----- nvinfo : EIATTR_COOP_GROUP_MASK_REGIDS
	.align		4
.L_466:
        /*0a08*/ 	.byte	0x04, 0x29
        /*0a0a*/ 	.short	(.L_468 - .L_467)


	//   ....[0]....
.L_467:
        /*0a0c*/ 	.word	0xffffffff


	//   ....[1]....
        /*0a10*/ 	.word	0xffffffff


	//   ....[2]....
        /*0a14*/ 	.word	0xffffffff


	//   ....[3]....
        /*0a18*/ 	.word	0xffffffff


	//   ....[4]....
        /*0a1c*/ 	.word	0xffffffff


	//   ....[5]....
        /*0a20*/ 	.word	0xffffffff


	//   ....[6]....
        /*0a24*/ 	.word	0xffffffff


	//   ....[7]....
        /*0a28*/ 	.word	0xffffffff


	//   ....[8]....
        /*0a2c*/ 	.word	0xffffffff


	//   ....[9]....
        /*0a30*/ 	.word	0xffffffff


	//   ....[10]....
        /*0a34*/ 	.word	0xffffffff


	//   ....[11]....
        /*0a38*/ 	.word	0xffffffff


	//   ....[12]....
        /*0a3c*/ 	.word	0xffffffff


	//   ....[13]....
        /*0a40*/ 	.word	0xffffffff


	//   ....[14]....
        /*0a44*/ 	.word	0xffffffff


	//   ....[15]....
        /*0a48*/ 	.word	0xffffffff


	//   ....[16]....
        /*0a4c*/ 	.word	0xffffffff


	//   ....[17]....
        /*0a50*/ 	.word	0xffffffff


	//   ....[18]....
        /*0a54*/ 	.word	0xffffffff


	//   ....[19]....
        /*0a58*/ 	.word	0xffffffff


	//   ....[20]....
        /*0a5c*/ 	.word	0xffffffff


	//   ....[21]....
        /*0a60*/ 	.word	0xffffffff


	//   ....[22]....
        /*0a64*/ 	.word	0xffffffff


	//   ....[23]....
        /*0a68*/ 	.word	0xffffffff


	//   ....[24]....
        /*0a6c*/ 	.word	0xffffffff


	//   ....[25]....
        /*0a70*/ 	.word	0xffffffff


	//   ....[26]....
        /*0a74*/ 	.word	0xffffffff


	//   ....[27]....
        /*0a78*/ 	.word	0xffffffff


	//   ....[28]....
        /*0a7c*/ 	.word	0xffffffff


	//   ....[29]....
        /*0a80*/ 	.word	0xffffffff


	//   ....[30]....
        /*0a84*/ 	.word	0xffffffff


	//   ....[31]....
        /*0a88*/ 	.word	0xffffffff


	//   ....[32]....
        /*0a8c*/ 	.word	0xffffffff


	//   ....[33]....
        /*0a90*/ 	.word	0xffffffff


	//   ....[34]....
        /*0a94*/ 	.word	0xffffffff


	//   ....[35]....
        /*0a98*/ 	.word	0xffffffff


	//   ....[36]....
        /*0a9c*/ 	.word	0xffffffff


	//   ....[37]....
        /*0aa0*/ 	.word	0xffffffff


	//   ....[38]....
        /*0aa4*/ 	.word	0xffffffff


	//   ....[39]....
        /*0aa8*/ 	.word	0xffffffff


	//   ....[40]....
        /*0aac*/ 	.word	0xffffffff


	//   ....[41]....
        /*0ab0*/ 	.word	0xffffffff


	//   ....[42]....
        /*0ab4*/ 	.word	0xffffffff


	//   ....[43]....
        /*0ab8*/ 	.word	0xffffffff


	//   ....[44]....
        /*0abc*/ 	.word	0xffffffff


	//   ....[45]....
        /*0ac0*/ 	.word	0xffffffff


	//   ....[46]....
        /*0ac4*/ 	.word	0xffffffff


	//   ....[47]....
        /*0ac8*/ 	.word	0xffffffff


	//   ....[48]....
        /*0acc*/ 	.word	0xffffffff


	//   ....[49]....
        /*0ad0*/ 	.word	0xffffffff


	//   ....[50]....
        /*0ad4*/ 	.word	0xffffffff


	//   ....[51]....
        /*0ad8*/ 	.word	0xffffffff


	//   ....[52]....
        /*0adc*/ 	.word	0xffffffff


	//   ....[53]....
        /*0ae0*/ 	.word	0xffffffff


	//   ....[54]....
        /*0ae4*/ 	.word	0xffffffff


	//   ....[55]....
        /*0ae8*/ 	.word	0xffffffff


	//   ....[56]....
        /*0aec*/ 	.word	0xffffffff


	//   ....[57]....
        /*0af0*/ 	.word	0xffffffff


	//   ....[58]....
        /*0af4*/ 	.word	0xffffffff


	//   ....[59]....
        /*0af8*/ 	.word	0xffffffff


	//   ....[60]....
        /*0afc*/ 	.word	0xffffffff


	//   ....[61]....
        /*0b00*/ 	.word	0xffffffff


	//   ....[62]....
        /*0b04*/ 	.word	0xffffffff


	//   ....[63]....
        /*0b08*/ 	.word	0xffffffff


	//   ....[64]....
        /*0b0c*/ 	.word	0xffffffff


	//   ....[65]....
        /*0b10*/ 	.word	0xffffffff


	//   ....[66]....
        /*0b14*/ 	.word	0xffffffff


	//   ....[67]....
        /*0b18*/ 	.word	0xffffffff


	//   ....[68]....
        /*0b1c*/ 	.word	0xffffffff


	//   ....[69]....
        /*0b20*/ 	.word	0xffffffff


	//   ....[70]....
        /*0b24*/ 	.word	0xffffffff


	//   ....[71]....
        /*0b28*/ 	.word	0xffffffff


	//   ....[72]....
        /*0b2c*/ 	.word	0xffffffff


	//   ....[73]....
        /*0b30*/ 	.word	0xffffffff


	//   ....[74]....
        /*0b34*/ 	.word	0xffffffff


	//   ....[75]....
        /*0b38*/ 	.word	0xffffffff


	//   ....[76]....
        /*0b3c*/ 	.word	0xffffffff


	//   ....[77]....
        /*0b40*/ 	.word	0xffffffff


	//   ....[78]....
        /*0b44*/ 	.word	0xffffffff


	//   ....[79]....
        /*0b48*/ 	.word	0xffffffff


	//   ....[80]....
        /*0b4c*/ 	.word	0xffffffff


	//   ....[81]....
        /*0b50*/ 	.word	0xffffffff


	//   ....[82]....
        /*0b54*/ 	.word	0xffffffff


	//   ....[83]....
        /*0b58*/ 	.word	0xffffffff


	//   ....[84]....
        /*0b5c*/ 	.word	0xffffffff


	//   ....[85]....
        /*0b60*/ 	.word	0xffffffff


	//   ....[86]....
        /*0b64*/ 	.word	0xffffffff


	//   ....[87]....
        /*0b68*/ 	.word	0xffffffff


	//   ....[88]....
        /*0b6c*/ 	.word	0xffffffff


	//   ....[89]....
        /*0b70*/ 	.word	0xffffffff


	//   ....[90]....
        /*0b74*/ 	.word	0xffffffff


	//   ....[91]....
        /*0b78*/ 	.word	0xffffffff


	//   ....[92]....
        /*0b7c*/ 	.word	0xffffffff


	//   ....[93]....
        /*0b80*/ 	.word	0xffffffff


	//   ....[94]....
        /*0b84*/ 	.word	0xffffffff


	//   ....[95]....
        /*0b88*/ 	.word	0xffffffff


	//   ....[96]....
        /*0b8c*/ 	.word	0xffffffff


	//   ....[97]....
        /*0b90*/ 	.word	0xffffffff


	//   ....[98]....
        /*0b94*/ 	.word	0xffffffff


	//   ....[99]....
        /*0b98*/ 	.word	0xffffffff


	//   ....[100]....
        /*0b9c*/ 	.word	0xffffffff


	//   ....[101]....
        /*0ba0*/ 	.word	0xffffffff


	//   ....[102]....
        /*0ba4*/ 	.word	0xffffffff


	//   ....[103]....
        /*0ba8*/ 	.word	0xffffffff


	//   ....[104]....
        /*0bac*/ 	.word	0xffffffff


	//   ....[105]....
        /*0bb0*/ 	.word	0xffffffff


	//   ....[106]....
        /*0bb4*/ 	.word	0xffffffff


	//   ....[107]....
        /*0bb8*/ 	.word	0xffffffff


	//   ....[108]....
        /*0bbc*/ 	.word	0xffffffff


	//   ....[109]....
        /*0bc0*/ 	.word	0xffffffff


	//   ....[110]....
        /*0bc4*/ 	.word	0xffffffff


	//   ....[111]....
        /*0bc8*/ 	.word	0xffffffff


	//   ....[112]....
        /*0bcc*/ 	.word	0xffffffff


	//   ....[113]....
        /*0bd0*/ 	.word	0xffffffff


	//   ....[114]....
        /*0bd4*/ 	.word	0xffffffff


	//   ....[115]....
        /*0bd8*/ 	.word	0xffffffff


	//   ....[116]....
        /*0bdc*/ 	.word	0xffffffff


	//   ....[117]....
        /*0be0*/ 	.word	0xffffffff


	//   ....[118]....
        /*0be4*/ 	.word	0xffffffff


	//   ....[119]....
        /*0be8*/ 	.word	0xffffffff


	//   ....[120]....
        /*0bec*/ 	.word	0xffffffff


	//   ....[121]....
        /*0bf0*/ 	.word	0xffffffff


	//   ....[122]....
        /*0bf4*/ 	.word	0xffffffff


	//   ....[123]....
        /*0bf8*/ 	.word	0xffffffff


	//   ....[124]....
        /*0bfc*/ 	.word	0xffffffff


	//   ....[125]....
        /*0c00*/ 	.word	0xffffffff


	//   ....[126]....
        /*0c04*/ 	.word	0xffffffff


	//   ....[127]....
        /*0c08*/ 	.word	0xffffffff


	//   ....[128]....
        /*0c0c*/ 	.word	0xffffffff


	//   ....[129]....
        /*0c10*/ 	.word	0xffffffff


	//   ....[130]....
        /*0c14*/ 	.word	0xffffffff


	//   ....[131]....
        /*0c18*/ 	.word	0xffffffff


	//   ....[132]....
        /*0c1c*/ 	.word	0xffffffff


	//   ....[133]....
        /*0c20*/ 	.word	0xffffffff


	//   ....[134]....
        /*0c24*/ 	.word	0xffffffff


	//   ....[135]....
        /*0c28*/ 	.word	0xffffffff


	//   ....[136]....
        /*0c2c*/ 	.word	0xffffffff


	//   ....[137]....
        /*0c30*/ 	.word	0xffffffff


	//   ....[138]....
        /*0c34*/ 	.word	0xffffffff


	//   ....[139]....
        /*0c38*/ 	.word	0xffffffff


	//   ....[140]....
        /*0c3c*/ 	.word	0xffffffff


	//   ....[141]....
        /*0c40*/ 	.word	0xffffffff


	//   ....[142]....
        /*0c44*/ 	.word	0xffffffff


	//   ....[143]....
        /*0c48*/ 	.word	0xffffffff


	//   ....[144]....
        /*0c4c*/ 	.word	0xffffffff


	//   ....[145]....
        /*0c50*/ 	.word	0xffffffff


	//   ....[146]....
        /*0c54*/ 	.word	0xffffffff


	//   ....[147]....
        /*0c58*/ 	.word	0xffffffff


	//   ....[148]....
        /*0c5c*/ 	.word	0xffffffff


	//   ....[149]....
        /*0c60*/ 	.word	0xffffffff


	//   ....[150]....
        /*0c64*/ 	.word	0xffffffff


	//   ....[151]....
        /*0c68*/ 	.word	0xffffffff


	//   ....[152]....
        /*0c6c*/ 	.word	0xffffffff


	//   ....[153]....
        /*0c70*/ 	.word	0xffffffff


	//   ....[154]....
        /*0c74*/ 	.word	0xffffffff


	//   ....[155]....
        /*0c78*/ 	.word	0xffffffff


	//   ....[156]....
        /*0c7c*/ 	.word	0xffffffff


	//   ....[157]....
        /*0c80*/ 	.word	0xffffffff


	//   ....[158]....
        /*0c84*/ 	.word	0xffffffff


	//   ....[159]....
        /*0c88*/ 	.word	0xffffffff


	//   ....[160]....
        /*0c8c*/ 	.word	0xffffffff


	//   ....[161]....
        /*0c90*/ 	.word	0xffffffff


	//   ....[162]....
        /*0c94*/ 	.word	0xffffffff


	//   ....[163]....
        /*0c98*/ 	.word	0xffffffff


	//   ....[164]....
        /*0c9c*/ 	.word	0xffffffff


	//   ....[165]....
        /*0ca0*/ 	.word	0xffffffff


	//   ....[166]....
        /*0ca4*/ 	.word	0xffffffff


	//   ....[167]....
        /*0ca8*/ 	.word	0xffffffff


	//   ....[168]....
        /*0cac*/ 	.word	0xffffffff


	//   ....[169]....
        /*0cb0*/ 	.word	0xffffffff


	//   ....[170]....
        /*0cb4*/ 	.word	0xffffffff


	//   ....[171]....
        /*0cb8*/ 	.word	0xffffffff


	//   ....[172]....
        /*0cbc*/ 	.word	0xffffffff


	//   ....[173]....
        /*0cc0*/ 	.word	0xffffffff


	//   ....[174]....
        /*0cc4*/ 	.word	0xffffffff


	//   ....[175]....
        /*0cc8*/ 	.word	0xffffffff


	//   ....[176]....
        /*0ccc*/ 	.word	0xffffffff


	//   ....[177]....
        /*0cd0*/ 	.word	0xffffffff


	//   ....[178]....
        /*0cd4*/ 	.word	0xffffffff


	//   ....[179]....
        /*0cd8*/ 	.word	0xffffffff


	//   ....[180]....
        /*0cdc*/ 	.word	0xffffffff


	//   ....[181]....
        /*0ce0*/ 	.word	0xffffffff


	//   ....[182]....
        /*0ce4*/ 	.word	0xffffffff


	//   ....[183]....
        /*0ce8*/ 	.word	0xffffffff


	//   ....[184]....
        /*0cec*/ 	.word	0xffffffff


	//   ....[185]....
        /*0cf0*/ 	.word	0xffffffff


	//   ....[186]....
        /*0cf4*/ 	.word	0xffffffff


	//   ....[187]....
        /*0cf8*/ 	.word	0xffffffff


	//   ....[188]....
        /*0cfc*/ 	.word	0xffffffff


	//   ....[189]....
        /*0d00*/ 	.word	0xffffffff


	//   ....[190]....
        /*0d04*/ 	.word	0xffffffff


	//   ....[191]....
        /*0d08*/ 	.word	0xffffffff


	//   ....[192]....
        /*0d0c*/ 	.word	0xffffffff


	//   ....[193]....
        /*0d10*/ 	.word	0xffffffff


	//   ....[194]....
        /*0d14*/ 	.word	0xffffffff


	//   ....[195]....
        /*0d18*/ 	.word	0xffffffff


	//   ....[196]....
        /*0d1c*/ 	.word	0xffffffff


	//   ....[197]....
        /*0d20*/ 	.word	0xffffffff


	//   ....[198]....
        /*0d24*/ 	.word	0xffffffff


	//   ....[199]....
        /*0d28*/ 	.word	0xffffffff


	//   ....[200]....
        /*0d2c*/ 	.word	0xffffffff


	//   ....[201]....
        /*0d30*/ 	.word	0xffffffff


	//   ....[202]....
        /*0d34*/ 	.word	0xffffffff


	//   ....[203]....
        /*0d38*/ 	.word	0xffffffff


	//   ....[204]....
        /*0d3c*/ 	.word	0xffffffff


	//   ....[205]....
        /*0d40*/ 	.word	0xffffffff


	//   ....[206]....
        /*0d44*/ 	.word	0xffffffff


	//   ....[207]....
        /*0d48*/ 	.word	0xffffffff


	//   ....[208]....
        /*0d4c*/ 	.word	0xffffffff


	//   ....[209]....
        /*0d50*/ 	.word	0x0500000f


	//   ....[210]....
        /*0d54*/ 	.word	0x0500000f


	//   ....[211]....
        /*0d58*/ 	.word	0x0500000f


	//   ....[212]....
        /*0d5c*/ 	.word	0x0500000f


	//----- nvinfo : EIATTR_COOP_GROUP_INSTR_OFFSETS
	.align		4
.L_468:
        /*0d60*/ 	.byte	0x04, 0x28
        /*0d62*/ 	.short	(.L_470 - .L_469)


	//   ....[0]....
.L_469:
        /*0d64*/ 	.word	0x00000070


	//   ....[1]....
        /*0d68*/ 	.word	0x00000200


	//   ....[2]....
        /*0d6c*/ 	.word	0x00000250


	//   ....[3]....
        /*0d70*/ 	.word	0x00000440


	//   ....[4]....
        /*0d74*/ 	.word	0x00000670


	//   ....[5]....
        /*0d78*/ 	.word	0x00000fc0


	//   ....[6]....
        /*0d7c*/ 	.word	0x000030e0


	//   ....[7]....
        /*0d80*/ 	.word	0x00003740


	//   ....[8]....
        /*0d84*/ 	.word	0x00003970


	//   ....[9]....
        /*0d88*/ 	.word	0x000039a0


	//   ....[10]....
        /*0d8c*/ 	.word	0x000039d0


	//   ....[11]....
        /*0d90*/ 	.word	0x00003a10


	//   ....[12]....
        /*0d94*/ 	.word	0x00003a50


	//   ....[13]....
        /*0d98*/ 	.word	0x00003b30


	//   ....[14]....
        /*0d9c*/ 	.word	0x00003b70


	//   ....[15]....
        /*0da0*/ 	.word	0x00003ba0


	//   ....[16]....
        /*0da4*/ 	.word	0x00003bc0


	//   ....[17]....
        /*0da8*/ 	.word	0x00003bd0


	//   ....[18]....
        /*0dac*/ 	.word	0x00003c00


	//   ....[19]....
        /*0db0*/ 	.word	0x00003c70


	//   ....[20]....
        /*0db4*/ 	.word	0x00003cb0


	//   ....[21]....
        /*0db8*/ 	.word	0x00003cf0


	//   ....[22]....
        /*0dbc*/ 	.word	0x00003d30


	//   ....[23]....
        /*0dc0*/ 	.word	0x00003d70


	//   ....[24]....
        /*0dc4*/ 	.word	0x00003e60


	//   ....[25]....
        /*0dc8*/ 	.word	0x00003ec0


	//   ....[26]....
        /*0dcc*/ 	.word	0x00003ef0


	//   ....[27]....
        /*0dd0*/ 	.word	0x00003f50


	//   ....[28]....
        /*0dd4*/ 	.word	0x00003f90


	//   ....[29]....
        /*0dd8*/ 	.word	0x00003fb0


	//   ....[30]....
        /*0ddc*/ 	.word	0x00003fe0


	//   ....[31]....
        /*0de0*/ 	.word	0x00004010


	//   ....[32]....
        /*0de4*/ 	.word	0x00004030


	//   ....[33]....
        /*0de8*/ 	.word	0x00004140


	//   ....[34]....
        /*0dec*/ 	.word	0x00004180


	//   ....[35]....
        /*0df0*/ 	.word	0x000041c0


	//   ....[36]....
        /*0df4*/ 	.word	0x000041f0


	//   ....[37]....
        /*0df8*/ 	.word	0x00004210


	//   ....[38]....
        /*0dfc*/ 	.word	0x00004290


	//   ....[39]....
        /*0e00*/ 	.word	0x000042d0


	//   ....[40]....
        /*0e04*/ 	.word	0x00004300


	//   ....[41]....
        /*0e08*/ 	.word	0x00004340


	//   ....[42]....
        /*0e0c*/ 	.word	0x00004360


	//   ....[43]....
        /*0e10*/ 	.word	0x00004380


	//   ....[44]....
        /*0e14*/ 	.word	0x00004390


	//   ....[45]....
        /*0e18*/ 	.word	0x000043e0


	//   ....[46]....
        /*0e1c*/ 	.word	0x00004440


	//   ....[47]....
        /*0e20*/ 	.word	0x00004480


	//   ....[48]....
        /*0e24*/ 	.word	0x00004560


	//   ....[49]....
        /*0e28*/ 	.word	0x00004630


	//   ....[50]....
        /*0e2c*/ 	.word	0x00004640


	//   ....[51]....
        /*0e30*/ 	.word	0x00004710


	//   ....[52]....
        /*0e34*/ 	.word	0x00004740


	//   ....[53]....
        /*0e38*/ 	.word	0x00004780


	//   ....[54]....
        /*0e3c*/ 	.word	0x00004870


	//   ....[55]....
        /*0e40*/ 	.word	0x00004a50


	//   ....[56]....
        /*0e44*/ 	.word	0x00004a90


	//   ....[57]....
        /*0e48*/ 	.word	0x00004b00


	//   ....[58]....
        /*0e4c*/ 	.word	0x00004b40


	//   ....[59]....
        /*0e50*/ 	.word	0x00004b80


	//   ....[60]....
        /*0e54*/ 	.word	0x00004c00


	//   ....[61]....
        /*0e58*/ 	.word	0x00004c40


	//   ....[62]....
        /*0e5c*/ 	.word	0x00004d60


	//   ....[63]....
        /*0e60*/ 	.word	0x00004ec0


	//   ....[64]....
        /*0e64*/ 	.word	0x00004ef0


	//   ....[65]....
        /*0e68*/ 	.word	0x00004f10


	//   ....[66]....
        /*0e6c*/ 	.word	0x00004f50


	//   ....[67]....
        /*0e70*/ 	.word	0x00004f70


	//   ....[68]....
        /*0e74*/ 	.word	0x00004f80


	//   ....[69]....
        /*0e78*/ 	.word	0x00005000


	//   ....[70]....
        /*0e7c*/ 	.word	0x00008260


	//   ....[71]....
        /*0e80*/ 	.word	0x00008270


	//   ....[72]....
        /*0e84*/ 	.word	0x00008280


	//   ....[73]....
        /*0e88*/ 	.word	0x000082d0


	//   ....[74]....
        /*0e8c*/ 	.word	0x000082e0


	//   ....[75]....
        /*0e90*/ 	.word	0x00008360


	//   ....[76]....
        /*0e94*/ 	.word	0x000083f0


	//   ....[77]....
        /*0e98*/ 	.word	0x000084d0


	//   ....[78]....
        /*0e9c*/ 	.word	0x000084f0


	//   ....[79]....
        /*0ea0*/ 	.word	0x00008510


	//   ....[80]....
        /*0ea4*/ 	.word	0x000085a0


	//   ....[81]....
        /*0ea8*/ 	.word	0x00008610


	//   ....[82]....
        /*0eac*/ 	.word	0x00008670


	//   ....[83]....
        /*0eb0*/ 	.word	0x000086d0


	//   ....[84]....
        /*0eb4*/ 	.word	0x00008760


	//   ....[85]....
        /*0eb8*/ 	.word	0x00008780


	//   ....[86]....
        /*0ebc*/ 	.word	0x000087c0


	//   ....[87]....
        /*0ec0*/ 	.word	0x00008800


	//   ....[88]....
        /*0ec4*/ 	.word	0x00008810


	//   ....[89]....
        /*0ec8*/ 	.word	0x000088c0


	//   ....[90]....
        /*0ecc*/ 	.word	0x00008970


	//   ....[91]....
        /*0ed0*/ 	.word	0x000089a0


	//   ....[92]....
        /*0ed4*/ 	.word	0x000089d0


	//   ....[93]....
        /*0ed8*/ 	.word	0x00008a10


	//   ....[94]....
        /*0edc*/ 	.word	0x00008a40


	//   ....[95]....
        /*0ee0*/ 	.word	0x00008a80


	//   ....[96]....
        /*0ee4*/ 	.word	0x00008ab0


	//   ....[97]....
        /*0ee8*/ 	.word	0x00008b30


	//   ....[98]....
        /*0eec*/ 	.word	0x00008b90


	//   ....[99]....
        /*0ef0*/ 	.word	0x00008bf0


	//   ....[100]....
        /*0ef4*/ 	.word	0x00008c50


	//   ....[101]....
        /*0ef8*/ 	.word	0x00008d10


	//   ....[102]....
        /*0efc*/ 	.word	0x00008d50


	//   ....[103]....
        /*0f00*/ 	.word	0x00008f40


	//   ....[104]....
        /*0f04*/ 	.word	0x00008f50


	//   ....[105]....
        /*0f08*/ 	.word	0x00008f80


	//   ....[106]....
        /*0f0c*/ 	.word	0x000090f0


	//   ....[107]....
        /*0f10*/ 	.word	0x00009200


	//   ....[108]....
        /*0f14*/ 	.word	0x00009280


	//   ....[109]....
        /*0f18*/ 	.word	0x000092c0


	//   ....[110]....
        /*0f1c*/ 	.word	0x00009540


	//   ....[111]....
        /*0f20*/ 	.word	0x00009570


	//   ....[112]....
        /*0f24*/ 	.word	0x000095e0


	//   ....[113]....
        /*0f28*/ 	.word	0x00009610


	//   ....[114]....
        /*0f2c*/ 	.word	0x00009640


	//   ....[115]....
        /*0f30*/ 	.word	0x00009670


	//   ....[116]....
        /*0f34*/ 	.word	0x00009690


	//   ....[117]....
        /*0f38*/ 	.word	0x000098c0


	//   ....[118]....
        /*0f3c*/ 	.word	0x00009910


	//   ....[119]....
        /*0f40*/ 	.word	0x00009b40


	//   ....[120]....
        /*0f44*/ 	.word	0x00009b50


	//   ....[121]....
        /*0f48*/ 	.word	0x00009b60


	//   ....[122]....
        /*0f4c*/ 	.word	0x00009b70


	//   ....[123]....
        /*0f50*/ 	.word	0x00009b80


	//   ....[124]....
        /*0f54*/ 	.word	0x00009b90


	//   ....[125]....
        /*0f58*/ 	.word	0x00009ba0


	//   ....[126]....
        /*0f5c*/ 	.word	0x00009f10


	//   ....[127]....
        /*0f60*/ 	.word	0x00009f20


	//   ....[128]....
        /*0f64*/ 	.word	0x00009f30


	//   ....[129]....
        /*0f68*/ 	.word	0x00009f40


	//   ....[130]....
        /*0f6c*/ 	.word	0x00009f50


	//   ....[131]....
        /*0f70*/ 	.word	0x00009f60


	//   ....[132]....
        /*0f74*/ 	.word	0x00009f70


	//   ....[133]....
        /*0f78*/ 	.word	0x00009f80


	//   ....[134]....
        /*0f7c*/ 	.word	0x0000d5c0


	//   ....[135]....
        /*0f80*/ 	.word	0x0000df60


	//   ....[136]....
        /*0f84*/ 	.word	0x0000dfa0


	//   ....[137]....
        /*0f88*/ 	.word	0x0000dfe0


	//   ....[138]....
        /*0f8c*/ 	.word	0x0000e030


	//   ....[139]....
        /*0f90*/ 	.word	0x0000e040


	//   ....[140]....
        /*0f94*/ 	.word	0x0000e0c0


	//   ....[141]....
        /*0f98*/ 	.word	0x0000e0f0


	//   ....[142]....
        /*0f9c*/ 	.word	0x0000e100


	//   ....[143]....
        /*0fa0*/ 	.word	0x0000e110


	//   ....[144]....
        /*0fa4*/ 	.word	0x0000e160


	//   ....[145]....
        /*0fa8*/ 	.word	0x0000e170


	//   ....[146]....
        /*0fac*/ 	.word	0x0000e290


	//   ....[147]....
        /*0fb0*/ 	.word	0x0000e2d0


	//   ....[148]....
        /*0fb4*/ 	.word	0x0000e2f0


	//   ....[149]....
        /*0fb8*/ 	.word	0x0000e300


	//   ....[150]....
        /*0fbc*/ 	.word	0x0000e340


	//   ....[151]....
        /*0fc0*/ 	.word	0x0000e3d0


	//   ....[152]....
        /*0fc4*/ 	.word	0x0000e4d0


	//   ....[153]....
        /*0fc8*/ 	.word	0x0000e510


	//   ....[154]....
        /*0fcc*/ 	.word	0x0000e520


	//   ....[155]....
        /*0fd0*/ 	.word	0x0000e550


	//   ....[156]....
        /*0fd4*/ 	.word	0x0000e560


	//   ....[157]....
        /*0fd8*/ 	.word	0x0000e570


	//   ....[158]....
        /*0fdc*/ 	.word	0x0000e590


	//   ....[159]....
        /*0fe0*/ 	.word	0x0000e5c0


	//   ....[160]....
        /*0fe4*/ 	.word	0x0000e5e0


	//   ....[161]....
        /*0fe8*/ 	.word	0x0000e610


	//   ....[162]....
        /*0fec*/ 	.word	0x0000e640


	//   ....[163]....
        /*0ff0*/ 	.word	0x0000e6f0


	//   ....[164]....
        /*0ff4*/ 	.word	0x0000e720


	//   ....[165]....
        /*0ff8*/ 	.word	0x0000e740


	//   ....[166]....
        /*0ffc*/ 	.word	0x0000e780


	//   ....[167]....
        /*1000*/ 	.word	0x0000e7c0


	//   ....[168]....
        /*1004*/ 	.word	0x0000e7e0


	//   ....[169]....
        /*1008*/ 	.word	0x0000e830


	//   ....[170]....
        /*100c*/ 	.word	0x0000e840


	//   ....[171]....
        /*1010*/ 	.word	0x0000e870


	//   ....[172]....
        /*1014*/ 	.word	0x0000e940


	//   ....[173]....
        /*1018*/ 	.word	0x0000e960


	//   ....[174]....
        /*101c*/ 	.word	0x0000e990


	//   ....[175]....
        /*1020*/ 	.word	0x0000ec60


	//   ....[176]....
        /*1024*/ 	.word	0x0000ece0


	//   ....[177]....
        /*1028*/ 	.word	0x0000ed10


	//   ....[178]....
        /*102c*/ 	.word	0x0000ed20


	//   ....[179]....
        /*1030*/ 	.word	0x0000eda0


	//   ....[180]....
        /*1034*/ 	.word	0x0000ee00


	//   ....[181]....
        /*1038*/ 	.word	0x0000ef20


	//   ....[182]....
        /*103c*/ 	.word	0x0000f020


	//   ....[183]....
        /*1040*/ 	.word	0x0000f140


	//   ....[184]....
        /*1044*/ 	.word	0x0000f170


	//   ....[185]....
        /*1048*/ 	.word	0x0000f190


	//   ....[186]....
        /*104c*/ 	.word	0x0000f1b0


	//   ....[187]....
        /*1050*/ 	.word	0x0000f210


	//   ....[188]....
        /*1054*/ 	.word	0x0000f220


	//   ....[189]....
        /*1058*/ 	.word	0x0000f240


	//   ....[190]....
        /*105c*/ 	.word	0x0000f6c0


	//   ....[191]....
        /*1060*/ 	.word	0x0000f6f0


	//   ....[192]....
        /*1064*/ 	.word	0x0000f700


	//   ....[193]....
        /*1068*/ 	.word	0x0000f710


	//   ....[194]....
        /*106c*/ 	.word	0x0000f720


	//   ....[195]....
        /*1070*/ 	.word	0x0000f730


	//   ....[196]....
        /*1074*/ 	.word	0x0000f740


	//   ....[197]....
        /*1078*/ 	.word	0x0000f760


	//   ....[198]....
        /*107c*/ 	.word	0x00011b20


	//   ....[199]....
        /*1080*/ 	.word	0x00012a20


	//   ....[200]....
        /*1084*/ 	.word	0x00012f70


	//   ....[201]....
        /*1088*/ 	.word	0x000132a0


	//   ....[202]....
        /*108c*/ 	.word	0x000135e0


	//   ....[203]....
        /*1090*/ 	.word	0x00013890


	//   ....[204]....
        /*1094*/ 	.word	0x00013ad0


	//   ....[205]....
        /*1098*/ 	.word	0x00013d40


	//   ....[206]....
        /*109c*/ 	.word	0x00014010


	//   ....[207]....
        /*10a0*/ 	.word	0x00014230


	//   ....[208]....
        /*10a4*/ 	.word	0x000143c0


	//   ....[209]....
        /*10a8*/ 	.word	0x000162e0


	//   ....[210]....
        /*10ac*/ 	.word	0x00016570


	//   ....[211]....
        /*10b0*/ 	.word	0x000165e0


	//   ....[212]....
        /*10b4*/ 	.word	0x00016650


	//----- nvinfo : EIATTR_REG_RECONFIG
	.align		4
.L_470:
        /*10b8*/ 	.byte	0x01, 0x54
	.zero		2


	//----- nvinfo : EIATTR_SYSCALL_OFFSETS
	.align		4
        /*10bc*/ 	.byte	0x04, 0x46
        /*10be*/ 	.short	(.L_472 - .L_471)


	//   ....[0]....
.L_471:
        /*10c0*/ 	.word	0x00000c20


	//   ....[1]....
        /*10c4*/ 	.word	0x00000d10


	//   ....[2]....
        /*10c8*/ 	.word	0x00000e70


	//   ....[3]....
        /*10cc*/ 	.word	0x00000f60


	//   ....[4]....
        /*10d0*/ 	.word	0x000114f0


	//   ....[5]....
        /*10d4*/ 	.word	0x00011620


	//   ....[6]....
        /*10d8*/ 	.word	0x00011740


	//   ....[7]....
        /*10dc*/ 	.word	0x00011860


	//----- nvinfo : EIATTR_MBARRIER_INSTR_OFFSETS
	.align		4
.L_472:
        /*10e0*/ 	.byte	0x04, 0x39
        /*10e2*/ 	.short	(.L_474 - .L_473)


	//   ....[0]....
.L_473:
        /*10e4*/ 	.word	0x000002f0
        /*10e8*/ 	.word	0x000000ff
        /*10ec*/ 	.word	0x00030c00
        /*10f0*/ 	.short	0x0100
        /*10f2*/ 	.byte	0x06
	.zero		1


	//   ....[1]....
        /*10f4*/ 	.word	0x000003f0
        /*10f8*/ 	.word	0x000000ff
        /*10fc*/ 	.word	0x00030c10
        /*1100*/ 	.short	0x0100
        /*1102*/ 	.byte	0x08
	.zero		1


	//   ....[2]....
        /*1104*/ 	.word	0x00000400
        /*1108*/ 	.word	0x000000ff
        /*110c*/ 	.word	0x00030c20
        /*1110*/ 	.short	0x0100
        /*1112*/ 	.byte	0x08
	.zero		1


	//   ....[3]....
        /*1114*/ 	.word	0x00000410
        /*1118*/ 	.word	0x000000ff
        /*111c*/ 	.word	0x00030c18
        /*1120*/ 	.short	0x0100
        /*1122*/ 	.byte	0x08
	.zero		1


	//   ....[4]....
        /*1124*/ 	.word	0x00000420
        /*1128*/ 	.word	0x000000ff
        /*112c*/ 	.word	0x00030c28
        /*1130*/ 	.short	0x0100
        /*1132*/ 	.byte	0x08
	.zero		1


	//   ....[5]....
        /*1134*/ 	.word	0x00000550
        /*1138*/ 	.word	0x000000ff
        /*113c*/ 	.word	0x00030c30
        /*1140*/ 	.short	0x0100
        /*1142*/ 	.byte	0x08
	.zero		1


	//   ....[6]....
        /*1144*/ 	.word	0x00000560
        /*1148*/ 	.word	0x000000ff
        /*114c*/ 	.word	0x00030c40
        /*1150*/ 	.short	0x0100
        /*1152*/ 	.byte	0x08
	.zero		1


	//   ....[7]....
        /*1154*/ 	.word	0x00000570
        /*1158*/ 	.word	0x000000ff
        /*115c*/ 	.word	0x00030c38
        /*1160*/ 	.short	0x0100
        /*1162*/ 	.byte	0x08
	.zero		1


	//   ....[8]....
        /*1164*/ 	.word	0x00000580
        /*1168*/ 	.word	0x000000ff
        /*116c*/ 	.word	0x00030c48
        /*1170*/ 	.short	0x0100
        /*1172*/ 	.byte	0x08
	.zero		1


	//   ....[9]....
        /*1174*/ 	.word	0x00001000
        /*1178*/ 	.word	0x00000010
        /*117c*/ 	.word	0x00030c00
        /*1180*/ 	.short	0x010a
        /*1182*/ 	.byte	0x3f
	.zero		1


	//   ....[10]....
        /*1184*/ 	.word	0x00001130
        /*1188*/ 	.word	0x00000010
        /*118c*/ 	.word	0x00030c00
        /*1190*/ 	.short	0x010a
        /*1192*/ 	.byte	0x3f
	.zero		1


	//   ....[11]....
        /*1194*/ 	.word	0x00001a30
        /*1198*/ 	.word	0x00000006
        /*119c*/ 	.word	0x00030c10
        /*11a0*/ 	.short	0x010a
        /*11a2*/ 	.byte	0x3f
	.zero		1


	//   ....[12]....
        /*11a4*/ 	.word	0x00001aa0
        /*11a8*/ 	.word	0x00000006
        /*11ac*/ 	.word	0x00030c10
        /*11b0*/ 	.short	0x010a
        /*11b2*/ 	.byte	0x3f
	.zero		1


	//   ....[13]....
        /*11b4*/ 	.word	0x00001ed0
        /*11b8*/ 	.word	0x00000006
        /*11bc*/ 	.word	0x00030c30
        /*11c0*/ 	.short	0x010a
        /*11c2*/ 	.byte	0x3f
	.zero		1


	//   ....[14]....
        /*11c4*/ 	.word	0x00001f10
        /*11c8*/ 	.word	0x00000006
        /*11cc*/ 	.word	0x00030c30
        /*11d0*/ 	.short	0x010a
        /*11d2*/ 	.byte	0x3f
	.zero		1


	//   ....[15]....
        /*11d4*/ 	.word	0x000065d0
        /*11d8*/ 	.word	0x00000005
        /*11dc*/ 	.word	0x00000000
        /*11e0*/ 	.short	0x0101
        /*11e2*/ 	.byte	0x3f
	.zero		1


	//   ....[16]....
        /*11e4*/ 	.word	0x00006a20
        /*11e8*/ 	.word	0x00000006
        /*11ec*/ 	.word	0x00000000
        /*11f0*/ 	.short	0x0101
        /*11f2*/ 	.byte	0x3f
	.zero		1


	//   ....[17]....
        /*11f4*/ 	.word	0x00007360
        /*11f8*/ 	.word	0x00000006
        /*11fc*/ 	.word	0x00030c10
        /*1200*/ 	.short	0x010a
        /*1202*/ 	.byte	0x3f
	.zero		1


	//   ....[18]....
        /*1204*/ 	.word	0x000073e0
        /*1208*/ 	.word	0x00000006
        /*120c*/ 	.word	0x00030c10
        /*1210*/ 	.short	0x010a
        /*1212*/ 	.byte	0x3f
	.zero		1


	//   ....[19]....
        /*1214*/ 	.word	0x000077f0
        /*1218*/ 	.word	0x00000006
        /*121c*/ 	.word	0x00030c30
        /*1220*/ 	.short	0x010a
        /*1222*/ 	.byte	0x3f
	.zero		1


	//   ....[20]....
        /*1224*/ 	.word	0x00007830
        /*1228*/ 	.word	0x00000006
        /*122c*/ 	.word	0x00030c30
        /*1230*/ 	.short	0x010a
        /*1232*/ 	.byte	0x3f
	.zero		1


	//   ....[21]....
        /*1234*/ 	.word	0x0000b480
        /*1238*/ 	.word	0x00000005
        /*123c*/ 	.word	0x00000000
        /*1240*/ 	.short	0x0101
        /*1242*/ 	.byte	0x3f
	.zero		1


	//   ....[22]....
        /*1244*/ 	.word	0x0000b8d0
        /*1248*/ 	.word	0x00000006
        /*124c*/ 	.word	0x00000000
        /*1250*/ 	.short	0x0101
        /*1252*/ 	.byte	0x3f
	.zero		1


	//   ....[23]....
        /*1254*/ 	.word	0x0000c0e0
        /*1258*/ 	.word	0x00000006
        /*125c*/ 	.word	0x00030c10
        /*1260*/ 	.short	0x010a
        /*1262*/ 	.byte	0x3f
	.zero		1


	//   ....[24]....
        /*1264*/ 	.word	0x0000c160
        /*1268*/ 	.word	0x00000006
        /*126c*/ 	.word	0x00030c10
        /*1270*/ 	.short	0x010a
        /*1272*/ 	.byte	0x3f
	.zero		1


	//   ....[25]....
        /*1274*/ 	.word	0x0000c590
        /*1278*/ 	.word	0x00000006
        /*127c*/ 	.word	0x00030c30
        /*1280*/ 	.short	0x010a
        /*1282*/ 	.byte	0x3f
	.zero		1


	//   ....[26]....
        /*1284*/ 	.word	0x0000c5d0
        /*1288*/ 	.word	0x00000006
        /*128c*/ 	.word	0x00030c30
        /*1290*/ 	.short	0x010a
        /*1292*/ 	.byte	0x3f
	.zero		1


	//   ....[27]....
        /*1294*/ 	.word	0x00010cc0
        /*1298*/ 	.word	0x00000005
        /*129c*/ 	.word	0x00000000
        /*12a0*/ 	.short	0x0101
        /*12a2*/ 	.byte	0x3f
	.zero		1


	//   ....[28]....
        /*12a4*/ 	.word	0x00011140
        /*12a8*/ 	.word	0x00000006
        /*12ac*/ 	.word	0x00000000
        /*12b0*/ 	.short	0x0101
        /*12b2*/ 	.byte	0x3f
	.zero		1


	//   ....[29]....
        /*12b4*/ 	.word	0x00014a30
        /*12b8*/ 	.word	0x00000010
        /*12bc*/ 	.word	0x00030c20
        /*12c0*/ 	.short	0x010a
        /*12c2*/ 	.byte	0x3f
	.zero		1


	//   ....[30]....
        /*12c4*/ 	.word	0x00015000
        /*12c8*/ 	.word	0x00000010
        /*12cc*/ 	.word	0x00030c40
        /*12d0*/ 	.short	0x010a
        /*12d2*/ 	.byte	0x3f
	.zero		1


	//   ....[31]....
        /*12d4*/ 	.word	0x00015230
        /*12d8*/ 	.word	0x00000010
        /*12dc*/ 	.word	0x00030c28
        /*12e0*/ 	.short	0x010a
        /*12e2*/ 	.byte	0x3f
	.zero		1


	//   ....[32]....
        /*12e4*/ 	.word	0x00015460
        /*12e8*/ 	.word	0x00000010
        /*12ec*/ 	.word	0x00030c48
        /*12f0*/ 	.short	0x010a
        /*12f2*/ 	.byte	0x3f
	.zero		1


	//   ....[33]....
        /*12f4*/ 	.word	0x00015640
        /*12f8*/ 	.word	0x00000010
        /*12fc*/ 	.word	0x00030c20
        /*1300*/ 	.short	0x010a
        /*1302*/ 	.byte	0x3f
	.zero		1


	//   ....[34]....
        /*1304*/ 	.word	0x000158f0
        /*1308*/ 	.word	0x00000010
        /*130c*/ 	.word	0x00030c40
        /*1310*/ 	.short	0x010a
        /*1312*/ 	.byte	0x3f
	.zero		1


	//   ....[35]....
        /*1314*/ 	.word	0x00015af0
        /*1318*/ 	.word	0x00000010
        /*131c*/ 	.word	0x00030c28
        /*1320*/ 	.short	0x010a
        /*1322*/ 	.byte	0x3f
	.zero		1


	//   ....[36]....
        /*1324*/ 	.word	0x00015d70
        /*1328*/ 	.word	0x00000003
        /*132c*/ 	.word	0x00030c40
        /*1330*/ 	.short	0x010a
        /*1332*/ 	.byte	0x3f
	.zero		1


	//   ....[37]....
        /*1334*/ 	.word	0x00016140
        /*1338*/ 	.word	0x00000006
        /*133c*/ 	.word	0x00000000
        /*1340*/ 	.short	0x010a
        /*1342*/ 	.byte	0x3f
	.zero		1


	//   ....[38]....
        /*1344*/ 	.word	0x000161a0
        /*1348*/ 	.word	0x00000003
        /*134c*/ 	.word	0x00000000
        /*1350*/ 	.short	0x010a
        /*1352*/ 	.byte	0x3f
	.zero		1


	//   ....[39]....
        /*1354*/ 	.word	0x00016200
        /*1358*/ 	.word	0x00000002
        /*135c*/ 	.word	0x00000000
        /*1360*/ 	.short	0x010a
        /*1362*/ 	.byte	0x3f
	.zero		1


	//   ....[40]....
        /*1364*/ 	.word	0x00016230
        /*1368*/ 	.word	0x00000003
        /*136c*/ 	.word	0x00000000
        /*1370*/ 	.short	0x010a
        /*1372*/ 	.byte	0x3f
	.zero		1


	//   ....[41]....
        /*1374*/ 	.word	0x00016310
        /*1378*/ 	.word	0x00000010
        /*137c*/ 	.word	0x00030c00
        /*1380*/ 	.short	0x010a
        /*1382*/ 	.byte	0x3f
	.zero		1


	//   ....[42]....
        /*1384*/ 	.word	0x00016360
        /*1388*/ 	.word	0x00000006
        /*138c*/ 	.word	0x00030c10
        /*1390*/ 	.short	0x010a
        /*1392*/ 	.byte	0x3f
	.zero		1


	//   ....[43]....
        /*1394*/ 	.word	0x000163b0
        /*1398*/ 	.word	0x00000006
        /*139c*/ 	.word	0x00030c30
        /*13a0*/ 	.short	0x010a
        /*13a2*/ 	.byte	0x3f
	.zero		1


	//   ....[44]....
        /*13a4*/ 	.word	0x00016400
        /*13a8*/ 	.word	0x00000006
        /*13ac*/ 	.word	0x00030c10
        /*13b0*/ 	.short	0x010a
        /*13b2*/ 	.byte	0x3f
	.zero		1


	//   ....[45]....
        /*13b4*/ 	.word	0x00016450
        /*13b8*/ 	.word	0x00000006
        /*13bc*/ 	.word	0x00030c30
        /*13c0*/ 	.short	0x010a
        /*13c2*/ 	.byte	0x3f
	.zero		1


	//   ....[46]....
        /*13c4*/ 	.word	0x000164a0
        /*13c8*/ 	.word	0x00000006
        /*13cc*/ 	.word	0x00030c10
        /*13d0*/ 	.short	0x010a
        /*13d2*/ 	.byte	0x3f
	.zero		1


	//   ....[47]....
        /*13d4*/ 	.word	0x000164f0
        /*13d8*/ 	.word	0x00000006
        /*13dc*/ 	.word	0x00030c30
        /*13e0*/ 	.short	0x010a
        /*13e2*/ 	.byte	0x3f
	.zero		1


	//   ....[48]....
        /*13e4*/ 	.word	0x00016690
        /*13e8*/ 	.word	0x00000010
        /*13ec*/ 	.word	0x00030c20
        /*13f0*/ 	.short	0x010a
        /*13f2*/ 	.byte	0x3f
	.zero		1


	//   ....[49]....
        /*13f4*/ 	.word	0x000166e0
        /*13f8*/ 	.word	0x00000010
        /*13fc*/ 	.word	0x00030c40
        /*1400*/ 	.short	0x010a
        /*1402*/ 	.byte	0x3f
	.zero		1


	//   ....[50]....
        /*1404*/ 	.word	0x00016730
        /*1408*/ 	.word	0x00000010
        /*140c*/ 	.word	0x00030c28
        /*1410*/ 	.short	0x010a
        /*1412*/ 	.byte	0x3f
	.zero		1


	//   ....[51]....
        /*1414*/ 	.word	0x00016780
        /*1418*/ 	.word	0x00000010
        /*141c*/ 	.word	0x00030c48
        /*1420*/ 	.short	0x010a
        /*1422*/ 	.byte	0x3f
	.zero		1


	//   ....[52]....
        /*1424*/ 	.word	0x000167e0
        /*1428*/ 	.word	0x00000010
        /*142c*/ 	.word	0x00030c20
        /*1430*/ 	.short	0x010a
        /*1432*/ 	.byte	0x3f
	.zero		1


	//   ....[53]....
        /*1434*/ 	.word	0x00016830
        /*1438*/ 	.word	0x00000010
        /*143c*/ 	.word	0x00030c40
        /*1440*/ 	.short	0x010a
        /*1442*/ 	.byte	0x3f
	.zero		1


	//   ....[54]....
        /*1444*/ 	.word	0x00016880
        /*1448*/ 	.word	0x00000010
        /*144c*/ 	.word	0x00030c28
        /*1450*/ 	.short	0x010a
        /*1452*/ 	.byte	0x3f
	.zero		1


	//   ....[55]....
        /*1454*/ 	.word	0x000168d0
        /*1458*/ 	.word	0x00000003
        /*145c*/ 	.word	0x00030c40
        /*1460*/ 	.short	0x010a
        /*1462*/ 	.byte	0x3f
	.zero		1


	//   ....[56]....
        /*1464*/ 	.word	0x000169a0
        /*1468*/ 	.word	0x00000006
        /*146c*/ 	.word	0x00000000
        /*1470*/ 	.short	0x010a
        /*1472*/ 	.byte	0x3f
	.zero		1


	//   ....[57]....
        /*1474*/ 	.word	0x000169f0
        /*1478*/ 	.word	0x00000003
        /*147c*/ 	.word	0x00000000
        /*1480*/ 	.short	0x010a
        /*1482*/ 	.byte	0x3f
	.zero		1


	//   ....[58]....
        /*1484*/ 	.word	0x00016a40
        /*1488*/ 	.word	0x00000002
        /*148c*/ 	.word	0x00000000
        /*1490*/ 	.short	0x010a
        /*1492*/ 	.byte	0x3f
	.zero		1


	//----- nvinfo : EIATTR_NUM_MBARRIERS
	.align		4
.L_474:
        /*1494*/ 	.byte	0x03, 0x38
        /*1496*/ 	.short	0x0009


	//----- nvinfo : EIATTR_EXIT_INSTR_OFFSETS
	.align		4
        /*1498*/ 	.byte	0x04, 0x1c
        /*149a*/ 	.short	(.L_476 - .L_475)


	//   ....[0]....
.L_475:
        /*149c*/ 	.word	0x00016280


	//----- nvinfo : EIATTR_MAX_THREADS
	.align		4
.L_476:
        /*14a0*/ 	.byte	0x04, 0x05
        /*14a2*/ 	.short	(.L_478 - .L_477)
.L_477:
        /*14a4*/ 	.word	0x00000180
        /*14a8*/ 	.word	0x00000001
        /*14ac*/ 	.word	0x00000001


	//----- nvinfo : EIATTR_CRS_STACK_SIZE
	.align		4
.L_478:
        /*14b0*/ 	.byte	0x04, 0x1e
        /*14b2*/ 	.short	(.L_480 - .L_479)
.L_479:
        /*14b4*/ 	.word	0x00000000


	//----- nvinfo : EIATTR_CBANK_PARAM_SIZE
	.align		4
.L_480:
        /*14b8*/ 	.byte	0x03, 0x19
        /*14ba*/ 	.short	0x0970


	//----- nvinfo : EIATTR_PARAM_CBANK
	.align		4
        /*14bc*/ 	.byte	0x04, 0x0a
        /*14be*/ 	.short	(.L_482 - .L_481)
	.align		4
.L_481:
        /*14c0*/ 	.word	index@(.nv.constant0._ZN7cutlass13device_kernelIN5flash11enable_sm90INS1_16FlashAttnBwdSm90INS1_25CollectiveMainloopBwdSm90ILi2ELi2ELi2EN4cute5tupleIJNS5_1CILi1EEES8_S8_EEENS6_IJNS7_ILi128EEESA_NS7_ILi64EEEEEENS_10bfloat16_tEfNS_4arch4Sm90ELb0ELb1ELb1ELb0ELb1ELb1ELb0ELb0ELi2ELi1ELi2ELi2ELb0EEENS1_21CollectiveEpilogueBwdISC_SD_SF_Li256ELb0ELb0ELi1EEENS1_19SingleTileSchedulerILb0ELb0ELb0ELi128EEEEEEEEEvNT_6ParamsE)
        /*14c4*/ 	.short	0x0210
        /*14c6*/ 	.short	0x0970


	//----- nvinfo : EIATTR_SW_WAR
	.align		4
.L_482:
        /*14c8*/ 	.byte	0x04, 0x36
        /*14ca*/ 	.short	(.L_484 - .L_483)
.L_483:
        /*14cc*/ 	.word	0x00000008
.L_484:


//--------------------- .nv.info._ZN7cutlass13device_kernelIN5flash11enable_sm90INS1_16FlashAttnBwdSm90INS1_25CollectiveMainloopBwdSm90ILi2ELi2ELi2EN4cute5tupleIJNS5_1CILi1EEES8_S8_EEENS6_IJNS7_ILi128EEESA_NS7_ILi64EEEEEENS_10bfloat16_tEfNS_4arch4Sm90ELb0ELb1ELb1ELb0ELb0ELb1ELb0ELb0ELi2ELi1ELi2ELi2ELb0EEENS1_24CollectiveEpilogueBwdGQAISC_fSF_Li256ELb0ELb0EEENS1_19SingleTileSchedulerILb0ELb0ELb0ELi128EEEEEEEEEvNT_6ParamsE --------------------------
	.section	.nv.info._ZN7cutlass13device_kernelIN5flash11enable_sm90INS1_16FlashAttnBwdSm90INS1_25CollectiveMainloopBwdSm90ILi2ELi2ELi2EN4cute5tupleIJNS5_1CILi1EEES8_S8_EEENS6_IJNS7_ILi128EEESA_NS7_ILi64EEEEEENS_10bfloat16_tEfNS_4arch4Sm90ELb0ELb1ELb1ELb0ELb0ELb1ELb0ELb0ELi2ELi1ELi2ELi2ELb0EEENS1_24CollectiveEpilogueBwdGQAISC_fSF_Li256ELb0ELb0EEENS1_19SingleTileSchedulerILb0ELb0ELb0ELi128EEEEEEEEEvNT_6ParamsE,"",@"SHT_CUDA_INFO"
	.sectionflags	@""
	.align	4


	//----- nvinfo : EIATTR_CUDA_API_VERSION
	.align		4
        /*0000*/ 	.byte	0x04, 0x37
        /*0002*/ 	.short	(.L_486 - .L_485)
.L_485:
        /*0004*/ 	.word	0x00000082


	//----- nvinfo : EIATTR_KPARAM_INFO
	.align		4
.L_486:
        /*0008*/ 	.byte	0x04, 0x17
        /*000a*/ 	.short	(.L_488 - .L_487)
.L_487:
        /*000c*/ 	.word	0x00000000
        /*0010*/ 	.short	0x0000
        /*0012*/ 	.short	0x0070
        /*0014*/ 	.byte	0x00, 0xf0, 0x01, 0x1a


	//----- nvinfo : EIATTR_SPARSE_MMA_MASK
	.align		4
.L_488:
        /*0018*/ 	.byte	0x03, 0x50
        /*001a*/ 	.short	0x0000


	//----- nvinfo : EIATTR_MAXREG_COUNT
	.align		4
        /*001c*/ 	.byte	0x03, 0x1b
        /*001e*/ 	.short	0x00a8


	//----- nvinfo : EIATTR_NUM_BARRIERS
	.align		4
        /*0020*/ 	.byte	0x02, 0x4c
        /*0022*/ 	.byte	0x10
	.zero		1


	//----- nvinfo : EIATTR_EXTERNS
	.align		4
        /*0024*/ 	.byte	0x04, 0x0f
        /*0026*/ 	.short	(.L_490 - .L_489)


	//   ....[0]....
	.align		4
.L_489:
        /*0028*/ 	.word	index@(__assertfail)


	//----- nvinfo : EIATTR_ANNOTATIONS
	.align		4
.L_490:
        /*002c*/ 	.byte	0x04, 0x55
        /*002e*/ 	.short	(.L_492 - .L_491)


	//   ....[0]....
.L_491:
        /* <DEDUP_REMOVED lines=158> */


	//----- nvinfo : EIATTR_MERCURY_ISA_VERSION
	.align		4
.L_492:
        /*0a00*/ 	.byte	0x03, 0x5f
        /*0a02*/ 	.short	0x0101


	//----- nvinfo : EIATTR_INT_WARP_WIDE_INSTR_OFFSETS
	.align		4
        /*0a04*/ 	.byte	0x04, 0x31
        /*0a06*/ 	.short	(.L_494 - .L_493)


	//   ....[0]....
.L_493:
        /*0a08*/ 	.word	0x00000190


	//   ....[1]....
        /*0a0c*/ 	.word	0x000001c0


	//----- nvinfo : EIATTR_COOP_GROUP_MASK_REGIDS
	.align		4
.L_494:
        /*0a10*/ 	.byte	0x04, 0x29
        /*0a12*/ 	.short	(.L_496 - .L_495)


	//   ....[0]....
.L_495:
        /*0a14*/ 	.word	0xffffffff


	//   ....[1]....
        /*0a18*/ 	.word	0xffffffff


	//   ....[2]....
        /*0a1c*/ 	.word	0xffffffff


	//   ....[3]....
        /*0a20*/ 	.word	0xffffffff


	//   ....[4]....
        /*0a24*/ 	.word	0xffffffff


	//   ....[5]....
        /*0a28*/ 	.word	0xffffffff


	//   ....[6]....
        /*0a2c*/ 	.word	0xffffffff


	//   ....[7]....
        /*0a30*/ 	.word	0xffffffff


	//   ....[8]....
        /*0a34*/ 	.word	0xffffffff


	//   ....[9]....
        /*0a38*/ 	.word	0xffffffff


	//   ....[10]....
        /*0a3c*/ 	.word	0xffffffff


	//   ....[11]....
        /*0a40*/ 	.word	0xffffffff


	//   ....[12]....
        /*0a44*/ 	.word	0xffffffff


	//   ....[13]....
        /*0a48*/ 	.word	0xffffffff


	//   ....[14]....
        /*0a4c*/ 	.word	0xffffffff


	//   ....[15]....
        /*0a50*/ 	.word	0xffffffff


	//   ....[16]....
        /*0a54*/ 	.word	0xffffffff


	//   ....[17]....
        /*0a58*/ 	.word	0xffffffff


	//   ....[18]....
        /*0a5c*/ 	.word	0xffffffff


	//   ....[19]....
        /*0a60*/ 	.word	0xffffffff


	//   ....[20]....
        /*0a64*/ 	.word	0xffffffff


	//   ....[21]....
        /*0a68*/ 	.word	0xffffffff


	//   ....[22]....
        /*0a6c*/ 	.word	0xffffffff


	//   ....[23]....
        /*0a70*/ 	.word	0xffffffff


	//   ....[24]....
        /*0a74*/ 	.word	0xffffffff


	//   ....[25]....
        /*0a78*/ 	.word	0xffffffff


	//   ....[26]....
        /*0a7c*/ 	.word	0xffffffff


	//   ....[27]....
        /*0a80*/ 	.word	0xffffffff


	//   ....[28]....
        /*0a84*/ 	.word	0xffffffff


	//   ....[29]....
        /*0a88*/ 	.word	0xffffffff


	//   ....[30]....
        /*0a8c*/ 	.word	0xffffffff


	//   ....[31]....
        /*0a90*/ 	.word	0xffffffff


	//   ....[32]....
        /*0a94*/ 	.word	0xffffffff


	//   ....[33]....
        /*0a98*/ 	.word	0xffffffff


	//   ....[34]....
        /*0a9c*/ 	.word	0xffffffff


	//   ....[35]....
        /*0aa0*/ 	.word	0xffffffff


	//   ....[36]....
        /*0aa4*/ 	.word	0xffffffff


	//   ....[37]....
        /*0aa8*/ 	.word	0xffffffff


	//   ....[38]....
        /*0aac*/ 	.word	0xffffffff


	//   ....[39]....
        /*0ab0*/ 	.word	0xffffffff


	//   ....[40]....
        /*0ab4*/ 	.word	0xffffffff


	//   ....[41]....
        /*0ab8*/ 	.word	0xffffffff


	//   ....[42]....
        /*0abc*/ 	.word	0xffffffff


	//   ....[43]....
        /*0ac0*/ 	.word	0xffffffff


	//   ....[44]....
        /*0ac4*/ 	.word	0xffffffff


	//   ....[45]....
        /*0ac8*/ 	.word	0xffffffff


	//   ....[46]....
        /*0acc*/ 	.word	0xffffffff


	//   ....[47]....
        /*0ad0*/ 	.word	0xffffffff


	//   ....[48]....
        /*0ad4*/ 	.word	0xffffffff


	//   ....[49]....
        /*0ad8*/ 	.word	0xffffffff


	//   ....[50]....
        /*0adc*/ 	.word	0xffffffff


	//   ....[51]....
        /*0ae0*/ 	.word	0xffffffff


	//   ....[52]....
        /*0ae4*/ 	.word	0xffffffff


	//   ....[53]....
        /*0ae8*/ 	.word	0xffffffff


	//   ....[54]....
        /*0aec*/ 	.word	0xffffffff


	//   ....[55]....
        /*0af0*/ 	.word	0xffffffff


	//   ....[56]....
        /*0af4*/ 	.word	0xffffffff


	//   ....[57]....
        /*0af8*/ 	.word	0xffffffff


	//   ....[58]....
        /*0afc*/ 	.word	0xffffffff


	//   ....[59]....
        /*0b00*/ 	.word	0xffffffff


	//   ....[60]....
        /*0b04*/ 	.word	0xffffffff


	//   ....[61]....
        /*0b08*/ 	.word	0xffffffff


	//   ....[62]....
        /*0b0c*/ 	.word	0xffffffff


	//   ....[63]....
        /*0b10*/ 	.word	0xffffffff


	//   ....[64]....
        /*0b14*/ 	.word	0xffffffff


	//   ....[65]....
        /*0b18*/ 	.word	0xffffffff


	//   ....[66]....
        /*0b1c*/ 	.word	0xffffffff


	//   ....[67]....
        /*0b20*/ 	.word	0xffffffff


	//   ....[68]....
        /*0b24*/ 	.word	0xffffffff


	//   ....[69]....
        /*0b28*/ 	.word	0xffffffff


	//   ....[70]....
        /*0b2c*/ 	.word	0xffffffff


	//   ....[71]....
        /*0b30*/ 	.word	0xffffffff


	//   ....[72]....
        /*0b34*/ 	.word	0xffffffff


	//   ....[73]....
        /*0b38*/ 	.word	0xffffffff


	//   ....[74]....
        /*0b3c*/ 	.word	0xffffffff


	//   ....[75]....
        /*0b40*/ 	.word	0xffffffff


	//   ....[76]....
        /*0b44*/ 	.word	0xffffffff


	//   ....[77]....
        /*0b48*/ 	.word	0xffffffff


	//   ....[78]....
        /*0b4c*/ 	.word	0xffffffff


	//   ....[79]....
        /*0b50*/ 	.word	0xffffffff


	//   ....[80]....
        /*0b54*/ 	.word	0xffffffff


	//   ....[81]....
        /*0b58*/ 	.word	0xffffffff


	//   ....[82]....
        /*0b5c*/ 	.word	0xffffffff


	//   ....[83]....
        /*0b60*/ 	.word	0xffffffff


	//   ....[84]....
        /*0b64*/ 	.word	0xffffffff


	//   ....[85]....
        /*0b68*/ 	.word	0xffffffff


	//   ....[86]....
        /*0b6c*/ 	.word	0xffffffff


	//   ....[87]....
        /*0b70*/ 	.word	0xffffffff


	//   ....[88]....
        /*0b74*/ 	.word	0xffffffff


	//   ....[89]....
        /*0b78*/ 	.word	0xffffffff


	//   ....[90]....
        /*0b7c*/ 	.word	0xffffffff


	//   ....[91]....
        /*0b80*/ 	.word	0xffffffff


	//   ....[92]....
        /*0b84*/ 	.word	0xffffffff


	//   ....[93]....
        /*0b88*/ 	.word	0xffffffff


	//   ....[94]....
        /*0b8c*/ 	.word	0xffffffff


	//   ....[95]....
        /*0b90*/ 	.word	0xffffffff


	//   ....[96]....
        /*0b94*/ 	.word	0xffffffff


	//   ....[97]....
        /*0b98*/ 	.word	0xffffffff


	//   ....[98]....
        /*0b9c*/ 	.word	0xffffffff


	//   ....[99]....
        /*0ba0*/ 	.word	0xffffffff


	//   ....[100]....
        /*0ba4*/ 	.word	0xffffffff


	//   ....[101]....
        /*0ba8*/ 	.word	0xffffffff


	//   ....[102]....
        /*0bac*/ 	.word	0xffffffff


	//   ....[103]....
        /*0bb0*/ 	.word	0xffffffff


	//   ....[104]....
        /*0bb4*/ 	.word	0xffffffff


	//   ....[105]....
        /*0bb8*/ 	.word	0xffffffff


	//   ....[106]....
        /*0bbc*/ 	.word	0xffffffff


	//   ....[107]....
        /*0bc0*/ 	.word	0xffffffff


	//   ....[108]....
        /*0bc4*/ 	.word	0xffffffff


	//   ....[109]....
        /*0bc8*/ 	.word	0xffffffff


	//   ....[110]....
        /*0bcc*/ 	.word	0xffffffff


	//   ....[111]....
        /*0bd0*/ 	.word	0xffffffff


	//   ....[112]....
        /*0bd4*/ 	.word	0xffffffff


	//   ....[113]....
        /*0bd8*/ 	.word	0xffffffff


	//   ....[114]....
        /*0bdc*/ 	.word	0xffffffff


	//   ....[115]....
        /*0be0*/ 	.word	0xffffffff


	//   ....[116]....
        /*0be4*/ 	.word	0xffffffff


	//   ....[117]....
        /*0be8*/ 	.word	0xffffffff


	//   ....[118]....
        /*0bec*/ 	.word	0xffffffff


	//   ....[119]....
        /*0bf0*/ 	.word	0xffffffff


	//   ....[120]....
        /*0bf4*/ 	.word	0xffffffff


	//   ....[121]....
        /*0bf8*/ 	.word	0xffffffff


	//   ....[122]....
        /*0bfc*/ 	.word	0xffffffff


	//   ....[123]....
        /*0c00*/ 	.word	0xffffffff


	//   ....[124]....
        /*0c04*/ 	.word	0xffffffff


	//   ....[125]....
        /*0c08*/ 	.word	0xffffffff


	//   ....[126]....
        /*0c0c*/ 	.word	0xffffffff


	//   ....[127]....
        /*0c10*/ 	.word	0xffffffff


	//   ....[128]....
        /*0c14*/ 	.word	0xffffffff


	//   ....[129]....
        /*0c18*/ 	.word	0xffffffff


	//   ....[130]....
        /*0c1c*/ 	.word	0xffffffff


	//   ....[131]....
        /*0c20*/ 	.word	0xffffffff


	//   ....[132]....
        /*0c24*/ 	.word	0xffffffff


	//   ....[133]....
        /*0c28*/ 	.word	0xffffffff


	//   ....[134]....
        /*0c2c*/ 	.word	0xffffffff


	//   ....[135]....
        /*0c30*/ 	.word	0xffffffff


	//   ....[136]....
        /*0c34*/ 	.word	0xffffffff


	//   ....[137]....
        /*0c38*/ 	.word	0xffffffff


	//   ....[138]....
        /*0c3c*/ 	.word	0xffffffff


	//   ....[139]....
        /*0c40*/ 	.word	0xffffffff


	//   ....[140]....
        /*0c44*/ 	.word	0xffffffff


	//   ....[141]....
        /*0c48*/ 	.word	0xffffffff


	//   ....[142]....
        /*0c4c*/ 	.word	0xffffffff


	//   ....[143]....
        /*0c50*/ 	.word	0xffffffff


	//   ....[144]....
        /*0c54*/ 	.word	0xffffffff


	//   ....[145]....
        /*0c58*/ 	.word	0xffffffff


	//   ....[146]....
        /*0c5c*/ 	.word	0xffffffff


	//   ....[147]....
        /*0c60*/ 	.word	0xffffffff


	//   ....[148]....
        /*0c64*/ 	.word	0xffffffff


	//   ....[149]....
        /*0c68*/ 	.word	0xffffffff


	//   ....[150]....
        /*0c6c*/ 	.word	0xffffffff


	//   ....[151]....
        /*0c70*/ 	.word	0xffffffff


	//   ....[152]....
        /*0c74*/ 	.word	0xffffffff


	//   ....[153]....
        /*0c78*/ 	.word	0xffffffff


	//   ....[154]....
        /*0c7c*/ 	.word	0xffffffff


	//   ....[155]....
        /*0c80*/ 	.word	0xffffffff


	//   ....[156]....
        /*0c84*/ 	.word	0xffffffff


	//   ....[157]....
        /*0c88*/ 	.word	0xffffffff


	//   ....[158]....
        /*0c8c*/ 	.word	0xffffffff


	//   ....[159]....
        /*0c90*/ 	.word	0xffffffff


	//   ....[160]....
        /*0c94*/ 	.word	0xffffffff


	//   ....[161]....
        /*0c98*/ 	.word	0xffffffff


	//   ....[162]....
        /*0c9c*/ 	.word	0xffffffff


	//   ....[163]....
        /*0ca0*/ 	.word	0xffffffff


	//   ....[164]....
        /*0ca4*/ 	.word	0xffffffff


	//   ....[165]....
        /*0ca8*/ 	.word	0xffffffff


	//   ....[166]....
        /*0cac*/ 	.word	0xffffffff


	//   ....[167]....
        /*0cb0*/ 	.word	0xffffffff


	//   ....[168]....
        /*0cb4*/ 	.word	0xffffffff


	//   ....[169]....
        /*0cb8*/ 	.word	0xffffffff


	//   ....[170]....
        /*0cbc*/ 	.word	0xffffffff


	//   ....[171]....
        /*0cc0*/ 	.word	0xffffffff


	//   ....[172]....
        /*0cc4*/ 	.word	0xffffffff


	//   ....[173]....
        /*0cc8*/ 	.word	0xffffffff


	//   ....[174]....
        /*0ccc*/ 	.word	0xffffffff


	//   ....[175]....
        /*0cd0*/ 	.word	0xffffffff


	//   ....[176]....
        /*0cd4*/ 	.word	0xffffffff


	//   ....[177]....
        /*0cd8*/ 	.word	0xffffffff


	//   ....[178]....
        /*0cdc*/ 	.word	0xffffffff


	//   ....[179]....
        /*0ce0*/ 	.word	0xffffffff


	//   ....[180]....
        /*0ce4*/ 	.word	0xffffffff


	//   ....[181]....
        /*0ce8*/ 	.word	0xffffffff


	//   ....[182]....
        /*0cec*/ 	.word	0xffffffff


	//   ....[183]....
        /*0cf0*/ 	.word	0xffffffff


	//   ....[184]....
        /*0cf4*/ 	.word	0xffffffff


	//   ....[185]....
        /*0cf8*/ 	.word	0xffffffff


	//   ....[186]....
        /*0cfc*/ 	.word	0xffffffff


	//   ....[187]....
        /*0d00*/ 	.word	0xffffffff


	//   ....[188]....
        /*0d04*/ 	.word	0xffffffff


	//   ....[189]....
        /*0d08*/ 	.word	0xffffffff


	//   ....[190]....
        /*0d0c*/ 	.word	0xffffffff


	//   ....[191]....
        /*0d10*/ 	.word	0xffffffff


	//   ....[192]....
        /*0d14*/ 	.word	0xffffffff


	//   ....[193]....
        /*0d18*/ 	.word	0xffffffff


	//   ....[194]....
        /*0d1c*/ 	.word	0xffffffff


	//   ....[195]....
        /*0d20*/ 	.word	0xffffffff


	//   ....[196]....
        /*0d24*/ 	.word	0xffffffff


	//   ....[197]....
        /*0d28*/ 	.word	0xffffffff


	//   ....[198]....
        /*0d2c*/ 	.word	0xffffffff


	//   ....[199]....
        /*0d30*/ 	.word	0x0500000f


	//----- nvinfo : EIATTR_COOP_GROUP_INSTR_OFFSETS
	.align		4
.L_496:
        /*0d34*/ 	.byte	0x04, 0x28
        /*0d36*/ 	.short	(.L_498 - .L_497)


	//   ....[0]....
.L_497:
        /*0d38*/ 	.word	0x00000070


	//   ....[1]....
        /*0d3c*/ 	.word	0x000001a0


	//   ....[2]....
        /*0d40*/ 	.word	0x000001f0


	//   ....[3]....
        /*0d44*/ 	.word	0x000003e0


	//   ....[4]....
        /*0d48*/ 	.word	0x00000600


	//   ....[5]....
        /*0d4c*/ 	.word	0x00000f50


	//   ....[6]....
        /*0d50*/ 	.word	0x00003230


	//   ....[7]....
        /*0d54*/ 	.word	0x00003770


	//   ....[8]....
        /*0d58*/ 	.word	0x00003ad0


	//   ....[9]....
        /*0d5c*/ 	.word	0x00003b00


	//   ....[10]....
        /*0d60*/ 	.word	0x00003b50


	//   ....[11]....
        /*0d64*/ 	.word	0x00003b90


	//   ....[12]....
        /*0d68*/ 	.word	0x00003bb0


	//   ....[13]....
        /*0d6c*/ 	.word	0x00003c60


	//   ....[14]....
        /*0d70*/ 	.word	0x00003cb0


	//   ....[15]....
        /*0d74*/ 	.word	0x00003cf0


	//   ....[16]....
        /*0d78*/ 	.word	0x00003d20


	//   ....[17]....
        /*0d7c*/ 	.word	0x00003d40


	//   ....[18]....
        /*0d80*/ 	.word	0x00003d50


	//   ....[19]....
        /*0d84*/ 	.word	0x00003dc0


	//   ....[20]....
        /*0d88*/ 	.word	0x00003e00


	//   ....[21]....
        /*0d8c*/ 	.word	0x00003e30


	//   ....[22]....
        /*0d90*/ 	.word	0x00003e70


	//   ....[23]....
        /*0d94*/ 	.word	0x00003ed0


	//   ....[24]....
        /*0d98*/ 	.word	0x00003fc0


	//   ....[25]....
        /*0d9c*/ 	.word	0x00004030


	//   ....[26]....
        /*0da0*/ 	.word	0x00004060


	//   ....[27]....
        /*0da4*/ 	.word	0x000040c0


	//   ....[28]....
        /*0da8*/ 	.word	0x00004100


	//   ....[29]....
        /*0dac*/ 	.word	0x00004120


	//   ....[30]....
        /*0db0*/ 	.word	0x00004150


	//   ....[31]....
        /*0db4*/ 	.word	0x00004180


	//   ....[32]....
        /*0db8*/ 	.word	0x000041a0


	//   ....[33]....
        /*0dbc*/ 	.word	0x000042c0


	//   ....[34]....
        /*0dc0*/ 	.word	0x00004300


	//   ....[35]....
        /*0dc4*/ 	.word	0x00004330


	//   ....[36]....
        /*0dc8*/ 	.word	0x00004360


	//   ....[37]....
        /*0dcc*/ 	.word	0x00004380


	//   ....[38]....
        /*0dd0*/ 	.word	0x00004430


	//   ....[39]....
        /*0dd4*/ 	.word	0x00004460


	//   ....[40]....
        /*0dd8*/ 	.word	0x000044a0


	//   ....[41]....
        /*0ddc*/ 	.word	0x000044c0


	//   ....[42]....
        /*0de0*/ 	.word	0x000044e0


	//   ....[43]....
        /*0de4*/ 	.word	0x000044f0


	//   ....[44]....
        /*0de8*/ 	.word	0x00004540


	//   ....[45]....
        /*0dec*/ 	.word	0x00004570


	//   ....[46]....
        /*0df0*/ 	.word	0x000045b0


	//   ....[47]....
        /*0df4*/ 	.word	0x000045e0


	//   ....[48]....
        /*0df8*/ 	.word	0x000046f0


	//   ....[49]....
        /*0dfc*/ 	.word	0x00004790


	//   ....[50]....
        /*0e00*/ 	.word	0x000047a0


	//   ....[51]....
        /*0e04*/ 	.word	0x00004870


	//   ....[52]....
        /*0e08*/ 	.word	0x000048a0


	//   ....[53]....
        /*0e0c*/ 	.word	0x000048e0


	//   ....[54]....
        /*0e10*/ 	.word	0x000049a0


	//   ....[55]....
        /*0e14*/ 	.word	0x00004b40


	//   ....[56]....
        /*0e18*/ 	.word	0x00004b80


	//   ....[57]....
        /*0e1c*/ 	.word	0x00004c30


	//   ....[58]....
        /*0e20*/ 	.word	0x00004c70


	//   ....[59]....
        /*0e24*/ 	.word	0x00004cb0


	//   ....[60]....
        /*0e28*/ 	.word	0x00004d30


	//   ....[61]....
        /*0e2c*/ 	.word	0x00004d70


	//   ....[62]....
        /*0e30*/ 	.word	0x00004ea0


	//   ....[63]....
        /*0e34*/ 	.word	0x00005010


	//   ....[64]....
        /*0e38*/ 	.word	0x00005040


	//   ....[65]....
        /*0e3c*/ 	.word	0x00005060


	//   ....[66]....
        /*0e40*/ 	.word	0x00005080


	//   ....[67]....
        /*0e44*/ 	.word	0x000050c0


	//   ....[68]....
        /*0e48*/ 	.word	0x000050e0


	//   ....[69]....
        /*0e4c*/ 	.word	0x00005160


	//   ....[70]....
        /*0e50*/ 	.word	0x00008140


	//   ....[71]....
        /*0e54*/ 	.word	0x000083a0


	//   ....[72]....
        /*0e58*/ 	.word	0x000083c0


	//   ....[73]....
        /*0e5c*/ 	.word	0x00008400


	//   ....[74]....
        /*0e60*/ 	.word	0x00008430


	//   ....[75]....
        /*0e64*/ 	.word	0x000084a0


	//   ....[76]....
        /*0e68*/ 	.word	0x00008550


	//   ....[77]....
        /*0e6c*/ 	.word	0x00008610


	//   ....[78]....
        /*0e70*/ 	.word	0x000086b0


	//   ....[79]....
        /*0e74*/ 	.word	0x000086d0


	//   ....[80]....
        /*0e78*/ 	.word	0x00008700


	//   ....[81]....
        /*0e7c*/ 	.word	0x00008770


	//   ....[82]....
        /*0e80*/ 	.word	0x000087b0


	//   ....[83]....
        /*0e84*/ 	.word	0x00008840


	//   ....[84]....
        /*0e88*/ 	.word	0x00008950


	//   ....[85]....
        /*0e8c*/ 	.word	0x00008a00


	//   ....[86]....
        /*0e90*/ 	.word	0x00008a40


	//   ....[87]....
        /*0e94*/ 	.word	0x00008aa0


	//   ....[88]....
        /*0e98*/ 	.word	0x00008ab0


	//   ....[89]....
        /*0e9c*/ 	.word	0x00008ae0


	//   ....[90]....
        /*0ea0*/ 	.word	0x00008af0


	//   ....[91]....
        /*0ea4*/ 	.word	0x00008b00


	//   ....[92]....
        /*0ea8*/ 	.word	0x00008b90


	//   ....[93]....
        /*0eac*/ 	.word	0x00008c30


	//   ....[94]....
        /*0eb0*/ 	.word	0x00008c60


	//   ....[95]....
        /*0eb4*/ 	.word	0x00008ce0


	//   ....[96]....
        /*0eb8*/ 	.word	0x00008d30


	//   ....[97]....
        /*0ebc*/ 	.word	0x00008d60


	//   ....[98]....
        /*0ec0*/ 	.word	0x00008e10


	//   ....[99]....
        /*0ec4*/ 	.word	0x00008e50


	//   ....[100]....
        /*0ec8*/ 	.word	0x00008e80


	//   ....[101]....
        /*0ecc*/ 	.word	0x00008ed0


	//   ....[102]....
        /*0ed0*/ 	.word	0x00008f00


	//   ....[103]....
        /*0ed4*/ 	.word	0x00008f30


	//   ....[104]....
        /*0ed8*/ 	.word	0x00008f80


	//   ....[105]....
        /*0edc*/ 	.word	0x00009020


	//   ....[106]....
        /*0ee0*/ 	.word	0x000091c0


	//   ....[107]....
        /*0ee4*/ 	.word	0x00009390


	//   ....[108]....
        /*0ee8*/ 	.word	0x000093f0


	//   ....[109]....
        /*0eec*/ 	.word	0x00009440


	//   ....[110]....
        /*0ef0*/ 	.word	0x00009710


	//   ....[111]....
        /*0ef4*/ 	.word	0x00009740


	//   ....[112]....
        /*0ef8*/ 	.word	0x00009780


	//   ....[113]....
        /*0efc*/ 	.word	0x00009790


	//   ....[114]....
        /*0f00*/ 	.word	0x000097a0


	//   ....[115]....
        /*0f04*/ 	.word	0x000097b0


	//   ....[116]....
        /*0f08*/ 	.word	0x00009830


	//   ....[117]....
        /*0f0c*/ 	.word	0x00009970


	//   ....[118]....
        /*0f10*/ 	.word	0x000099c0


	//   ....[119]....
        /*0f14*/ 	.word	0x00009c80


	//   ....[120]....
        /*0f18*/ 	.word	0x00009c90


	//   ....[121]....
        /*0f1c*/ 	.word	0x00009ca0


	//   ....[122]....
        /*0f20*/ 	.word	0x00009cb0


	//   ....[123]....
        /*0f24*/ 	.word	0x00009cd0


	//   ....[124]....
        /*0f28*/ 	.word	0x00009ce0


	//   ....[125]....
        /*0f2c*/ 	.word	0x00009cf0


	//   ....[126]....
        /*0f30*/ 	.word	0x0000a050


	//   ....[127]....
        /*0f34*/ 	.word	0x0000a060


	//   ....[128]....
        /*0f38*/ 	.word	0x0000a070


	//   ....[129]....
        /*0f3c*/ 	.word	0x0000a080


	//   ....[130]....
        /*0f40*/ 	.word	0x0000a090


	//   ....[131]....
        /*0f44*/ 	.word	0x0000a0a0


	//   ....[132]....
        /*0f48*/ 	.word	0x0000a0b0


	//   ....[133]....
        /*0f4c*/ 	.word	0x0000a0c0


	//   ....[134]....
        /*0f50*/ 	.word	0x0000e070


	//   ....[135]....
        /*0f54*/ 	.word	0x0000e0f0


	//   ....[136]....
        /*0f58*/ 	.word	0x0000e130


	//   ....[137]....
        /*0f5c*/ 	.word	0x0000e180


	//   ....[138]....
        /*0f60*/ 	.word	0x0000e1d0


	//   ....[139]....
        /*0f64*/ 	.word	0x0000e1e0


	//   ....[140]....
        /*0f68*/ 	.word	0x0000e260


	//   ....[141]....
        /*0f6c*/ 	.word	0x0000e290


	//   ....[142]....
        /*0f70*/ 	.word	0x0000e2a0


	//   ....[143]....
        /*0f74*/ 	.word	0x0000e2b0


	//   ....[144]....
        /*0f78*/ 	.word	0x0000e300


	//   ....[145]....
        /*0f7c*/ 	.word	0x0000e310


	//   ....[146]....
        /*0f80*/ 	.word	0x0000e3e0


	//   ....[147]....
        /*0f84*/ 	.word	0x0000e470


	//   ....[148]....
        /*0f88*/ 	.word	0x0000e490


	//   ....[149]....
        /*0f8c*/ 	.word	0x0000e4a0


	//   ....[150]....
        /*0f90*/ 	.word	0x0000e520


	//   ....[151]....
        /*0f94*/ 	.word	0x0000e5a0


	//   ....[152]....
        /*0f98*/ 	.word	0x0000e5f0


	//   ....[153]....
        /*0f9c*/ 	.word	0x0000e650


	//   ....[154]....
        /*0fa0*/ 	.word	0x0000e670


	//   ....[155]....
        /*0fa4*/ 	.word	0x0000e6a0


	//   ....[156]....
        /*0fa8*/ 	.word	0x0000e6d0


	//   ....[157]....
        /*0fac*/ 	.word	0x0000e700


	//   ....[158]....
        /*0fb0*/ 	.word	0x0000e720


	//   ....[159]....
        /*0fb4*/ 	.word	0x0000e790


	//   ....[160]....
        /*0fb8*/ 	.word	0x0000e800


	//   ....[161]....
        /*0fbc*/ 	.word	0x0000e850


	//   ....[162]....
        /*0fc0*/ 	.word	0x0000e860


	//   ....[163]....
        /*0fc4*/ 	.word	0x0000e890


	//   ....[164]....
        /*0fc8*/ 	.word	0x0000e8e0


	//   ....[165]....
        /*0fcc*/ 	.word	0x0000e900


	//   ....[166]....
        /*0fd0*/ 	.word	0x0000e950


	//   ....[167]....
        /*0fd4*/ 	.word	0x0000e9b0


	//   ....[168]....
        /*0fd8*/ 	.word	0x0000e9e0


	//   ....[169]....
        /*0fdc*/ 	.word	0x0000ea10


	//   ....[170]....
        /*0fe0*/ 	.word	0x0000ea80


	//   ....[171]....
        /*0fe4*/ 	.word	0x0000eac0


	//   ....[172]....
        /*0fe8*/ 	.word	0x0000eae0


	//   ....[173]....
        /*0fec*/ 	.word	0x0000eb10


	//   ....[174]....
        /*0ff0*/ 	.word	0x0000ec70


	//   ....[175]....
        /*0ff4*/ 	.word	0x0000ecd0


	//   ....[176]....
        /*0ff8*/ 	.word	0x0000edf0


	//   ....[177]....
        /*0ffc*/ 	.word	0x0000ee20


	//   ....[178]....
        /*1000*/ 	.word	0x0000ee40


	//   ....[179]....
        /*1004*/ 	.word	0x0000eea0


	//   ....[180]....
        /*1008*/ 	.word	0x0000ef50


	//   ....[181]....
        /*100c*/ 	.word	0x0000ef80


	//   ....[182]....
        /*1010*/ 	.word	0x0000efa0


	//   ....[183]....
        /*1014*/ 	.word	0x0000f110


	//   ....[184]....
        /*1018*/ 	.word	0x0000f170


	//   ....[185]....
        /*101c*/ 	.word	0x0000f250


	//   ....[186]....
        /*1020*/ 	.word	0x0000f270


	//   ....[187]....
        /*1024*/ 	.word	0x0000f290


	//   ....[188]....
        /*1028*/ 	.word	0x0000f2a0


	//   ....[189]....
        /*102c*/ 	.word	0x0000f2c0


	//   ....[190]....
        /*1030*/ 	.word	0x0000f890


	//   ....[191]....
        /*1034*/ 	.word	0x0000f8b0


	//   ....[192]....
        /*1038*/ 	.word	0x0000f8d0


	//   ....[193]....
        /*103c*/ 	.word	0x0000f8e0


	//   ....[194]....
        /*1040*/ 	.word	0x0000f8f0


	//   ....[195]....
        /*1044*/ 	.word	0x0000f900


	//   ....[196]....
        /*1048*/ 	.word	0x0000f910


	//   ....[197]....
        /*104c*/ 	.word	0x0000f930


	//   ....[198]....
        /*1050*/ 	.word	0x00011d80


	//   ....[199]....
        /*1054*/ 	.word	0x00014730


	//----- nvinfo : EIATTR_REG_RECONFIG
	.align		4
.L_498:
        /*1058*/ 	.byte	0x01, 0x54
	.zero		2


	//----- nvinfo : EIATTR_SYSCALL_OFFSETS
	.align		4
        /*105c*/ 	.byte	0x04, 0x46
        /*105e*/ 	.short	(.L_500 - .L_499)


	//   ....[0]....
.L_499:
        /*1060*/ 	.word	0x00000bb0


	//   ....[1]....
        /*1064*/ 	.word	0x00000ca0


	//   ....[2]....
        /*1068*/ 	.word	0x00000e00


	//   ....[3]....
        /*106c*/ 	.word	0x00000ef0


	//----- nvinfo : EIATTR_MBARRIER_INSTR_OFFSETS
	.align		4
.L_500:
        /*1070*/ 	.byte	0x04, 0x39
        /*1072*/ 	.short	(.L_502 - .L_501)


	//   ....[0]....
.L_501:
        /*1074*/ 	.word	0x00000290
        /*1078*/ 	.word	0x000000ff
        /*107c*/ 	.word	0x00030c00
        /*1080*/ 	.short	0x0100
        /*1082*/ 	.byte	0x06
	.zero		1


	//   ....[1]....
        /*1084*/ 	.word	0x00000390
        /*1088*/ 	.word	0x000000ff
        /*108c*/ 	.word	0x00030c10
        /*1090*/ 	.short	0x0100
        /*1092*/ 	.byte	0x08
	.zero		1


	//   ....[2]....
        /*1094*/ 	.word	0x000003a0
        /*1098*/ 	.word	0x000000ff
        /*109c*/ 	.word	0x00030c20
        /*10a0*/ 	.short	0x0100
        /*10a2*/ 	.byte	0x08
	.zero		1


	//   ....[3]....
        /*10a4*/ 	.word	0x000003b0
        /*10a8*/ 	.word	0x000000ff
        /*10ac*/ 	.word	0x00030c18
        /*10b0*/ 	.short	0x0100
        /*10b2*/ 	.byte	0x08
	.zero		1


	//   ....[4]....
        /*10b4*/ 	.word	0x000003c0
        /*10b8*/ 	.word	0x000000ff
        /*10bc*/ 	.word	0x00030c28
        /*10c0*/ 	.short	0x0100
        /*10c2*/ 	.byte	0x08
	.zero		1


	//   ....[5]....
        /*10c4*/ 	.word	0x000004f0
        /*10c8*/ 	.word	0x000000ff
        /*10cc*/ 	.word	0x00030c30
        /*10d0*/ 	.short	0x0100
        /*10d2*/ 	.byte	0x08
	.zero		1


	//   ....[6]....
        /*10d4*/ 	.word	0x00000500
        /*10d8*/ 	.word	0x000000ff
        /*10dc*/ 	.word	0x00030c40
        /*10e0*/ 	.short	0x0100
        /*10e2*/ 	.byte	0x08
	.zero		1


	//   ....[7]....
        /*10e4*/ 	.word	0x00000510
        /*10e8*/ 	.word	0x000000ff
        /*10ec*/ 	.word	0x00030c38
        /*10f0*/ 	.short	0x0100
        /*10f2*/ 	.byte	0x08
	.zero		1


	//   ....[8]....
        /*10f4*/ 	.word	0x00000520
        /*10f8*/ 	.word	0x000000ff
        /*10fc*/ 	.word	0x00030c48
        /*1100*/ 	.short	0x0100
        /*1102*/ 	.byte	0x08
	.zero		1


	//   ....[9]....
        /*1104*/ 	.word	0x00000f90
        /*1108*/ 	.word	0x00000010
        /*110c*/ 	.word	0x00030c00
        /*1110*/ 	.short	0x010a
        /*1112*/ 	.byte	0x3f
	.zero		1


	//   ....[10]....
        /*1114*/ 	.word	0x000010c0
        /*1118*/ 	.word	0x00000010
        /*111c*/ 	.word	0x00030c00
        /*1120*/ 	.short	0x010a
        /*1122*/ 	.byte	0x3f
	.zero		1


	//   ....[11]....
        /*1124*/ 	.word	0x00001ba0
        /*1128*/ 	.word	0x00000006
        /*112c*/ 	.word	0x00030c10
        /*1130*/ 	.short	0x010a
        /*1132*/ 	.byte	0x3f
	.zero		1


	//   ....[12]....
        /*1134*/ 	.word	0x00001c10
        /*1138*/ 	.word	0x00000006
        /*113c*/ 	.word	0x00030c10
        /*1140*/ 	.short	0x010a
        /*1142*/ 	.byte	0x3f
	.zero		1


	//   ....[13]....
        /*1144*/ 	.word	0x00002040
        /*1148*/ 	.word	0x00000006
        /*114c*/ 	.word	0x00030c30
        /*1150*/ 	.short	0x010a
        /*1152*/ 	.byte	0x3f
	.zero		1


	//   ....[14]....
        /*1154*/ 	.word	0x00002080
        /*1158*/ 	.word	0x00000006
        /*115c*/ 	.word	0x00030c30
        /*1160*/ 	.short	0x010a
        /*1162*/ 	.byte	0x3f
	.zero		1


	//   ....[15]....
        /*1164*/ 	.word	0x00006740
        /*1168*/ 	.word	0x00000005
        /*116c*/ 	.word	0x00000000
        /*1170*/ 	.short	0x0101
        /*1172*/ 	.byte	0x3f
	.zero		1


	//   ....[16]....
        /*1174*/ 	.word	0x00006b90
        /*1178*/ 	.word	0x00000006
        /*117c*/ 	.word	0x00000000
        /*1180*/ 	.short	0x0101
        /*1182*/ 	.byte	0x3f
	.zero		1


	//   ....[17]....
        /*1184*/ 	.word	0x000074c0
        /*1188*/ 	.word	0x00000006
        /*118c*/ 	.word	0x00030c10
        /*1190*/ 	.short	0x010a
        /*1192*/ 	.byte	0x3f
	.zero		1


	//   ....[18]....
        /*1194*/ 	.word	0x00007540
        /*1198*/ 	.word	0x00000006
        /*119c*/ 	.word	0x00030c10
        /*11a0*/ 	.short	0x010a
        /*11a2*/ 	.byte	0x3f
	.zero		1


	//   ....[19]....
        /*11a4*/ 	.word	0x00007950
        /*11a8*/ 	.word	0x00000006
        /*11ac*/ 	.word	0x00030c30
        /*11b0*/ 	.short	0x010a
        /*11b2*/ 	.byte	0x3f
	.zero		1


	//   ....[20]....
        /*11b4*/ 	.word	0x00007990
        /*11b8*/ 	.word	0x00000006
        /*11bc*/ 	.word	0x00030c30
        /*11c0*/ 	.short	0x010a
        /*11c2*/ 	.byte	0x3f
	.zero		1


	//   ....[21]....
        /*11c4*/ 	.word	0x0000b5b0
        /*11c8*/ 	.word	0x00000005
        /*11cc*/ 	.word	0x00000000
        /*11d0*/ 	.short	0x0101
        /*11d2*/ 	.byte	0x3f
	.zero		1


	//   ....[22]....
        /*11d4*/ 	.word	0x0000ba20
        /*11d8*/ 	.word	0x00000006
        /*11dc*/ 	.word	0x00000000
        /*11e0*/ 	.short	0x0101
        /*11e2*/ 	.byte	0x3f
	.zero		1


	//   ....[23]....
        /*11e4*/ 	.word	0x0000c2c0
        /*11e8*/ 	.word	0x00000006
        /*11ec*/ 	.word	0x00030c10
        /*11f0*/ 	.short	0x010a
        /*11f2*/ 	.byte	0x3f
	.zero		1


	//   ....[24]....
        /*11f4*/ 	.word	0x0000c340
        /*11f8*/ 	.word	0x00000006
        /*11fc*/ 	.word	0x00030c10
        /*1200*/ 	.short	0x010a
        /*1202*/ 	.byte	0x3f
	.zero		1


	//   ....[25]....
        /*1204*/ 	.word	0x0000c750
        /*1208*/ 	.word	0x00000006
        /*120c*/ 	.word	0x00030c30
        /*1210*/ 	.short	0x010a
        /*1212*/ 	.byte	0x3f
	.zero		1


	//   ....[26]....
        /*1214*/ 	.word	0x0000c790
        /*1218*/ 	.word	0x00000006
        /*121c*/ 	.word	0x00030c30
        /*1220*/ 	.short	0x010a
        /*1222*/ 	.byte	0x3f
	.zero		1


	//   ....[27]....
        /*1224*/ 	.word	0x00010e70
        /*1228*/ 	.word	0x00000005
        /*122c*/ 	.word	0x00000000
        /*1230*/ 	.short	0x0101
        /*1232*/ 	.byte	0x3f
	.zero		1


	//   ....[28]....
        /*1234*/ 	.word	0x000112f0
        /*1238*/ 	.word	0x00000006
        /*123c*/ 	.word	0x00000000
        /*1240*/ 	.short	0x0101
        /*1242*/ 	.byte	0x3f
	.zero		1


	//   ....[29]....
        /*1244*/ 	.word	0x00012e80
        /*1248*/ 	.word	0x00000010
        /*124c*/ 	.word	0x00030c20
        /*1250*/ 	.short	0x010a
        /*1252*/ 	.byte	0x3f
	.zero		1


	//   ....[30]....
        /*1254*/ 	.word	0x00013450
        /*1258*/ 	.word	0x00000010
        /*125c*/ 	.word	0x00030c40
        /*1260*/ 	.short	0x010a
        /*1262*/ 	.byte	0x3f
	.zero		1


	//   ....[31]....
        /*1264*/ 	.word	0x00013680
        /*1268*/ 	.word	0x00000010
        /*126c*/ 	.word	0x00030c28
        /*1270*/ 	.short	0x010a
        /*1272*/ 	.byte	0x3f
	.zero		1


	//   ....[32]....
        /*1274*/ 	.word	0x000138b0
        /*1278*/ 	.word	0x00000010
        /*127c*/ 	.word	0x00030c48
        /*1280*/ 	.short	0x010a
        /*1282*/ 	.byte	0x3f
	.zero		1


	//   ....[33]....
        /*1284*/ 	.word	0x00013a90
        /*1288*/ 	.word	0x00000010
        /*128c*/ 	.word	0x00030c20
        /*1290*/ 	.short	0x010a
        /*1292*/ 	.byte	0x3f
	.zero		1


	//   ....[34]....
        /*1294*/ 	.word	0x00013d40
        /*1298*/ 	.word	0x00000010
        /*129c*/ 	.word	0x00030c40
        /*12a0*/ 	.short	0x010a
        /*12a2*/ 	.byte	0x3f
	.zero		1


	//   ....[35]....
        /*12a4*/ 	.word	0x00013f40
        /*12a8*/ 	.word	0x00000010
        /*12ac*/ 	.word	0x00030c28
        /*12b0*/ 	.short	0x010a
        /*12b2*/ 	.byte	0x3f
	.zero		1


	//   ....[36]....
        /*12b4*/ 	.word	0x000141c0
        /*12b8*/ 	.word	0x00000003
        /*12bc*/ 	.word	0x00030c40
        /*12c0*/ 	.short	0x010a
        /*12c2*/ 	.byte	0x3f
	.zero		1


	//   ....[37]....
        /*12c4*/ 	.word	0x00014590
        /*12c8*/ 	.word	0x00000006
        /*12cc*/ 	.word	0x00000000
        /*12d0*/ 	.short	0x010a
        /*12d2*/ 	.byte	0x3f
	.zero		1


	//   ....[38]....
        /*12d4*/ 	.word	0x000145f0
        /*12d8*/ 	.word	0x00000003
        /*12dc*/ 	.word	0x00000000
        /*12e0*/ 	.short	0x010a
        /*12e2*/ 	.byte	0x3f
	.zero		1


	//   ....[39]....
        /*12e4*/ 	.word	0x00014650
        /*12e8*/ 	.word	0x00000002
        /*12ec*/ 	.word	0x00000000
        /*12f0*/ 	.short	0x010a
        /*12f2*/ 	.byte	0x3f
	.zero		1


	//   ....[40]....
        /*12f4*/ 	.word	0x00014680
        /*12f8*/ 	.word	0x00000003
        /*12fc*/ 	.word	0x00000000
        /*1300*/ 	.short	0x010a
        /*1302*/ 	.byte	0x3f
	.zero		1


	//   ....[41]....
        /*1304*/ 	.word	0x00014760
        /*1308*/ 	.word	0x00000010
        /*130c*/ 	.word	0x00030c00
        /*1310*/ 	.short	0x010a
        /*1312*/ 	.byte	0x3f
	.zero		1


	//   ....[42]....
        /*1314*/ 	.word	0x000147b0
        /*1318*/ 	.word	0x00000006
        /*131c*/ 	.word	0x00030c10
        /*1320*/ 	.short	0x010a
        /*1322*/ 	.byte	0x3f
	.zero		1


	//   ....[43]....
        /*1324*/ 	.word	0x00014800
        /*1328*/ 	.word	0x00000006
        /*132c*/ 	.word	0x00030c30
        /*1330*/ 	.short	0x010a
        /*1332*/ 	.byte	0x3f
	.zero		1


	//   ....[44]....
        /*1334*/ 	.word	0x00014850
        /*1338*/ 	.word	0x00000006
        /*133c*/ 	.word	0x00030c10
        /*1340*/ 	.short	0x010a
        /*1342*/ 	.byte	0x3f
	.zero		1


	//   ....[45]....
        /*1344*/ 	.word	0x000148a0
        /*1348*/ 	.word	0x00000006
        /*134c*/ 	.word	0x00030c30
        /*1350*/ 	.short	0x010a
        /*1352*/ 	.byte	0x3f
	.zero		1


	//   ....[46]....
        /*1354*/ 	.word	0x000148f0
        /*1358*/ 	.word	0x00000006
        /*135c*/ 	.word	0x00030c10
        /*1360*/ 	.short	0x010a
        /*1362*/ 	.byte	0x3f
	.zero		1


	//   ....[47]....
        /*1364*/ 	.word	0x00014940
        /*1368*/ 	.word	0x00000006
        /*136c*/ 	.word	0x00030c30
        /*1370*/ 	.short	0x010a
        /*1372*/ 	.byte	0x3f
	.zero		1


	//   ....[48]....
        /*1374*/ 	.word	0x00014990
        /*1378*/ 	.word	0x00000010
        /*137c*/ 	.word	0x00030c20
        /*1380*/ 	.short	0x010a
        /*1382*/ 	.byte	0x3f
	.zero		1


	//   ....[49]....
        /*1384*/ 	.word	0x000149e0
        /*1388*/ 	.word	0x00000010
        /*138c*/ 	.word	0x00030c40
        /*1390*/ 	.short	0x010a
        /*1392*/ 	.byte	0x3f
	.zero		1


	//   ....[50]....
        /*1394*/ 	.word	0x00014a30
        /*1398*/ 	.word	0x00000010
        /*139c*/ 	.word	0x00030c28
        /*13a0*/ 	.short	0x010a
        /*13a2*/ 	.byte	0x3f
	.zero		1


	//   ....[51]....
        /*13a4*/ 	.word	0x00014a80
        /*13a8*/ 	.word	0x00000010
        /*13ac*/ 	.word	0x00030c48
        /*13b0*/ 	.short	0x010a
        /*13b2*/ 	.byte	0x3f
	.zero		1


	//   ....[52]....
        /*13b4*/ 	.word	0x00014ae0
        /*13b8*/ 	.word	0x00000010
        /*13bc*/ 	.word	0x00030c20
        /*13c0*/ 	.short	0x010a
        /*13c2*/ 	.byte	0x3f
	.zero		1


	//   ....[53]....
        /*13c4*/ 	.word	0x00014b30
        /*13c8*/ 	.word	0x00000010
        /*13cc*/ 	.word	0x00030c40
        /*13d0*/ 	.short	0x010a
        /*13d2*/ 	.byte	0x3f
	.zero		1


	//   ....[54]....
        /*13d4*/ 	.word	0x00014b80
        /*13d8*/ 	.word	0x00000010
        /*13dc*/ 	.word	0x00030c28
        /*13e0*/ 	.short	0x010a
        /*13e2*/ 	.byte	0x3f
	.zero		1


	//   ....[55]....
        /*13e4*/ 	.word	0x00014bd0
        /*13e8*/ 	.word	0x00000003
        /*13ec*/ 	.word	0x00030c40
        /*13f0*/ 	.short	0x010a
        /*13f2*/ 	.byte	0x3f
	.zero		1


	//   ....[56]....
        /*13f4*/ 	.word	0x00014ca0
        /*13f8*/ 	.word	0x00000006
        /*13fc*/ 	.word	0x00000000
        /*1400*/ 	.short	0x010a
        /*1402*/ 	.byte	0x3f
	.zero		1


	//   ....[57]....
        /*1404*/ 	.word	0x00014cf0
        /*1408*/ 	.word	0x00000003
        /*140c*/ 	.word	0x00000000
        /*1410*/ 	.short	0x010a
        /*1412*/ 	.byte	0x3f
	.zero		1


	//   ....[58]....
        /*1414*/ 	.word	0x00014d40
        /*1418*/ 	.word	0x00000002
        /*141c*/ 	.word	0x00000000
        /*1420*/ 	.short	0x010a
        /*1422*/ 	.byte	0x3f
	.zero		1


	//----- nvinfo : EIATTR_NUM_MBARRIERS
	.align		4
.L_502:
        /*1424*/ 	.byte	0x03, 0x38
        /*1426*/ 	.short	0x0009


	//----- nvinfo : EIATTR_EXIT_INSTR_OFFSETS
	.align		4
        /*1428*/ 	.byte	0x04, 0x1c
        /*142a*/ 	.short	(.L_504 - .L_503)


	//   ....[0]....
.L_503:
        /*142c*/ 	.word	0x000146d0


	//----- nvinfo : EIATTR_MAX_THREADS
	.align		4
.L_504:
        /*1430*/ 	.byte	0x04, 0x05
        /*1432*/ 	.short	(.L_506 - .L_505)
.L_505:
        /*1434*/ 	.word	0x00000180
        /*1438*/ 	.word	0x00000001
        /*143c*/ 	.word	0x00000001


	//----- nvinfo : EIATTR_CRS_STACK_SIZE
	.align		4
.L_506:
        /*1440*/ 	.byte	0x04, 0x1e
        /*1442*/ 	.short	(.L_508 - .L_507)
.L_507:
        /*1444*/ 	.word	0x00000000


	//----- nvinfo : EIATTR_CBANK_PARAM_SIZE
	.align		4
.L_508:
        /*1448*/ 	.byte	0x03, 0x19
        /*144a*/ 	.short	0x06f0


	//----- nvinfo : EIATTR_PARAM_CBANK
	.align		4
        /*144c*/ 	.byte	0x04, 0x0a
        /*144e*/ 	.short	(.L_510 - .L_509)
	.align		4
.L_509:
        /*1450*/ 	.word	index@(.nv.constant0._ZN7cutlass13device_kernelIN5flash11enable_sm90INS1_16FlashAttnBwdSm90INS1_25CollectiveMainloopBwdSm90ILi2ELi2ELi2EN4cute5tupleIJNS5_1CILi1EEES8_S8_EEENS6_IJNS7_ILi128EEESA_NS7_ILi64EEEEEENS_10bfloat16_tEfNS_4arch4Sm90ELb0ELb1ELb1ELb0ELb0ELb1ELb0ELb0ELi2ELi1ELi2ELi2ELb0EEENS1_24CollectiveEpilogueBwdGQAISC_fSF_Li256ELb0ELb0EEENS1_19SingleTileSchedulerILb0ELb0ELb0ELi128EEEEEEEEEvNT_6ParamsE)
        /*1454*/ 	.short	0x0210
        /*1456*/ 	.short	0x06f0


	//----- nvinfo : EIATTR_SW_WAR
	.align		4
.L_510:
        /*1458*/ 	.byte	0x04, 0x36
        /*145a*/ 	.short	(.L_512 - .L_511)
.L_511:
        /*145c*/ 	.word	0x00000008
.L_512:


//--------------------- .nv.info._ZN7cutlass13device_kernelIN5flash11enable_sm90INS1_16FlashAttnBwdSm90INS1_25CollectiveMainloopBwdSm90ILi2ELi2ELi2EN4cute5tupleIJNS5_1CILi1EEES8_S8_EEENS6_IJNS7_ILi128EEESA_NS7_ILi64EEEEEENS_10bfloat16_tEfNS_4arch4Sm90ELb0ELb1ELb1ELb0ELb1ELb1ELb0ELb0ELi2ELi1ELi2ELi2ELb0EEENS1_24CollectiveEpilogueBwdGQAISC_fSF_Li256ELb0ELb1EEENS1_19SingleTileSchedulerILb0ELb0ELb0ELi128EEEEEEEEEvNT_6ParamsE --------------------------
	.section	.nv.info._ZN7cutlass13device_kernelIN5flash11enable_sm90INS1_16FlashAttnBwdSm90INS1_25CollectiveMainloopBwdSm90ILi2ELi2ELi2EN4cute5tupleIJNS5_1CILi1EEES8_S8_EEENS6_IJNS7_ILi128EEESA_NS7_ILi64EEEEEENS_10bfloat16_tEfNS_4arch4Sm90ELb0ELb1ELb1ELb0ELb1ELb1ELb0ELb0ELi2ELi1ELi2ELi2ELb0EEENS1_24CollectiveEpilogueBwdGQAISC_fSF_Li256ELb0ELb1EEENS1_19SingleTileSchedulerILb0ELb0ELb0ELi128EEEEEEEEEvNT_6ParamsE,"",@"SHT_CUDA_INFO"
	.sectionflags	@""
	.align	4


	//----- nvinfo : EIATTR_CUDA_API_VERSION
	.align		4
        /*0000*/ 	.byte	0x04, 0x37
        /*0002*/ 	.short	(.L_514 - .L_513)
.L_513:
        /*0004*/ 	.word	0x00000082


	//----- nvinfo : EIATTR_KPARAM_INFO
	.align		4
.L_514:
        /*0008*/ 	.byte	0x04, 0x17
        /*000a*/ 	.short	(.L_516 - .L_515)
.L_515:
        /*000c*/ 	.word	0x00000000
        /*0010*/ 	.short	0x0000
        /*0012*/ 	.short	0x0070
        /*0014*/ 	.byte	0x00, 0xf0, 0x01, 0x1a


	//----- nvinfo : EIATTR_SPARSE_MMA_MASK
	.align		4
.L_516:
        /*0018*/ 	.byte	0x03, 0x50
        /*001a*/ 	.short	0x0000


	//----- nvinfo : EIATTR_MAXREG_COUNT
	.align		4
        /*001c*/ 	.byte	0x03, 0x1b
        /*001e*/ 	.short	0x00a8


	//----- nvinfo : EIATTR_NUM_BARRIERS
	.align		4
        /*0020*/ 	.byte	0x02, 0x4c
        /*0022*/ 	.byte	0x10
	.zero		1


	//----- nvinfo : EIATTR_EXTERNS
	.align		4
        /*0024*/ 	.byte	0x04, 0x0f
        /*0026*/ 	.short	(.L_518 - .L_517)


	//   ....[0]....
	.align		4
.L_517:
        /*0028*/ 	.word	index@(__assertfail)


	//----- nvinfo : EIATTR_ANNOTATIONS
	.align		4
.L_518:
        /*002c*/ 	.byte	0x04, 0x55
        /*002e*/ 	.short	(.L_520 - .L_519)


	//   ....[0]....
.L_519:
        /* <DEDUP_REMOVED lines=156> */


	//----- nvinfo : EIATTR_MERCURY_ISA_VERSION
	.align		4
.L_520:
        /*09e0*/ 	.byte	0x03, 0x5f
        /*09e2*/ 	.short	0x0101


	//----- nvinfo : EIATTR_INT_WARP_WIDE_INSTR_OFFSETS
	.align		4
        /*09e4*/ 	.byte	0x04, 0x31
        /*09e6*/ 	.short	(.L_522 - .L_521)


	//   ....[0]....
.L_521:
        /*09e8*/ 	.word	0x00000190


	//   ....[1]....
        /*09ec*/ 	.word	0x000001c0


	//   ....[2]....
        /*09f0*/ 	.word	0x00012ac0


	//   ....[3]....
        /*09f4*/ 	.word	0x000130b0


	//   ....[4]....
        /*09f8*/ 	.word	0x00013560


	//   ....[5]....
        /*09fc*/ 	.word	0x00013820


	//   ....[6]....
        /*0a00*/ 	.word	0x00013a80


	//   ....[7]....
        /*0a04*/ 	.word	0x00013c10


	//----- nvinfo : EIATTR_COOP_GROUP_MASK_REGIDS
	.align		4
.L_522:
        /*0a08*/ 	.byte	0x04, 0x29
        /*0a0a*/ 	.short	(.L_524 - .L_523)


	//   ....[0]....
.L_523:
        /*0a0c*/ 	.word	0xffffffff


	//   ....[1]....
        /*0a10*/ 	.word	0xffffffff


	//   ....[2]....
        /*0a14*/ 	.word	0xffffffff


	//   ....[3]....
        /*0a18*/ 	.word	0xffffffff


	//   ....[4]....
        /*0a1c*/ 	.word	0xffffffff


	//   ....[5]....
        /*0a20*/ 	.word	0xffffffff


	//   ....[6]....
        /*0a24*/ 	.word	0xffffffff


	//   ....[7]....
        /*0a28*/ 	.word	0xffffffff


	//   ....[8]....
        /*0a2c*/ 	.word	0xffffffff


	//   ....[9]....
        /*0a30*/ 	.word	0xffffffff


	//   ....[10]....
        /*0a34*/ 	.word	0xffffffff


	//   ....[11]....
        /*0a38*/ 	.word	0xffffffff


	//   ....[12]....
        /*0a3c*/ 	.word	0xffffffff


	//   ....[13]....
        /*0a40*/ 	.word	0xffffffff


	//   ....[14]....
        /*0a44*/ 	.word	0xffffffff


	//   ....[15]....
        /*0a48*/ 	.word	0xffffffff


	//   ....[16]....
        /*0a4c*/ 	.word	0xffffffff


	//   ....[17]....
        /*0a50*/ 	.word	0xffffffff


	//   ....[18]....
        /*0a54*/ 	.word	0xffffffff


	//   ....[19]....
        /*0a58*/ 	.word	0xffffffff


	//   ....[20]....
        /*0a5c*/ 	.word	0xffffffff


	//   ....[21]....
        /*0a60*/ 	.word	0xffffffff


	//   ....[22]....
        /*0a64*/ 	.word	0xffffffff


	//   ....[23]....
        /*0a68*/ 	.word	0xffffffff


	//   ....[24]....
        /*0a6c*/ 	.word	0xffffffff


	//   ....[25]....
        /*0a70*/ 	.word	0xffffffff


	//   ....[26]....
        /*0a74*/ 	.word	0xffffffff


	//   ....[27]....
        /*0a78*/ 	.word	0xffffffff


	//   ....[28]....
        /*0a7c*/ 	.word	0xffffffff


	//   ....[29]....
        /*0a80*/ 	.word	0xffffffff


	//   ....[30]....
        /*0a84*/ 	.word	0xffffffff


	//   ....[31]....
        /*0a88*/ 	.word	0xffffffff


	//   ....[32]....
        /*0a8c*/ 	.word	0xffffffff


	//   ....[33]....
        /*0a90*/ 	.word	0xffffffff


	//   ....[34]....
        /*0a94*/ 	.word	0xffffffff


	//   ....[35]....
        /*0a98*/ 	.word	0xffffffff


	//   ....[36]....
        /*0a9c*/ 	.word	0xffffffff


	//   ....[37]....
        /*0aa0*/ 	.word	0xffffffff


	//   ....[38]....
        /*0aa4*/ 	.word	0xffffffff


	//   ....[39]....
        /*0aa8*/ 	.word	0xffffffff


	//   ....[40]....
        /*0aac*/ 	.word	0xffffffff


	//   ....[41]....
        /*0ab0*/ 	.word	0xffffffff


	//   ....[42]....
        /*0ab4*/ 	.word	0xffffffff


	//   ....[43]....
        /*0ab8*/ 	.word	0xffffffff


	//   ....[44]....
        /*0abc*/ 	.word	0xffffffff


	//   ....[45]....
        /*0ac0*/ 	.word	0xffffffff


	//   ....[46]....
        /*0ac4*/ 	.word	0xffffffff


	//   ....[47]....
        /*0ac8*/ 	.word	0xffffffff


	//   ....[48]....
        /*0acc*/ 	.word	0xffffffff


	//   ....[49]....
        /*0ad0*/ 	.word	0xffffffff


	//   ....[50]....
        /*0ad4*/ 	.word	0xffffffff


	//   ....[51]....
        /*0ad8*/ 	.word	0xffffffff


	//   ....[52]....
        /*0adc*/ 	.word	0xffffffff


	//   ....[53]....
        /*0ae0*/ 	.word	0xffffffff


	//   ....[54]....
        /*0ae4*/ 	.word	0xffffffff


	//   ....[55]....
        /*0ae8*/ 	.word	0xffffffff


	//   ....[56]....
        /*0aec*/ 	.word	0xffffffff


	//   ....[57]....
        /*0af0*/ 	.word	0xffffffff


	//   ....[58]....
        /*0af4*/ 	.word	0xffffffff


	//   ....[59]....
        /*0af8*/ 	.word	0xffffffff


	//   ....[60]....
        /*0afc*/ 	.word	0xffffffff


	//   ....[61]....
        /*0b00*/ 	.word	0xffffffff


	//   ....[62]....
        /*0b04*/ 	.word	0xffffffff


	//   ....[63]....
        /*0b08*/ 	.word	0xffffffff


	//   ....[64]....
        /*0b0c*/ 	.word	0xffffffff


	//   ....[65]....
        /*0b10*/ 	.word	0xffffffff


	//   ....[66]....
        /*0b14*/ 	.word	0xffffffff


	//   ....[67]....
        /*0b18*/ 	.word	0xffffffff


	//   ....[68]....
        /*0b1c*/ 	.word	0xffffffff


	//   ....[69]....
        /*0b20*/ 	.word	0xffffffff


	//   ....[70]....
        /*0b24*/ 	.word	0xffffffff


	//   ....[71]....
        /*0b28*/ 	.word	0xffffffff


	//   ....[72]....
        /*0b2c*/ 	.word	0xffffffff


	//   ....[73]....
        /*0b30*/ 	.word	0xffffffff


	//   ....[74]....
        /*0b34*/ 	.word	0xffffffff


	//   ....[75]....
        /*0b38*/ 	.word	0xffffffff


	//   ....[76]....
        /*0b3c*/ 	.word	0xffffffff


	//   ....[77]....
        /*0b40*/ 	.word	0xffffffff


	//   ....[78]....
        /*0b44*/ 	.word	0xffffffff


	//   ....[79]....
        /*0b48*/ 	.word	0xffffffff


	//   ....[80]....
        /*0b4c*/ 	.word	0xffffffff


	//   ....[81]....
        /*0b50*/ 	.word	0xffffffff


	//   ....[82]....
        /*0b54*/ 	.word	0xffffffff


	//   ....[83]....
        /*0b58*/ 	.word	0xffffffff


	//   ....[84]....
        /*0b5c*/ 	.word	0xffffffff


	//   ....[85]....
        /*0b60*/ 	.word	0xffffffff


	//   ....[86]....
        /*0b64*/ 	.word	0xffffffff


	//   ....[87]....
        /*0b68*/ 	.word	0xffffffff


	//   ....[88]....
        /*0b6c*/ 	.word	0xffffffff


	//   ....[89]....
        /*0b70*/ 	.word	0xffffffff


	//   ....[90]....
        /*0b74*/ 	.word	0xffffffff


	//   ....[91]....
        /*0b78*/ 	.word	0xffffffff


	//   ....[92]....
        /*0b7c*/ 	.word	0xffffffff


	//   ....[93]....
        /*0b80*/ 	.word	0xffffffff


	//   ....[94]....
        /*0b84*/ 	.word	0xffffffff


	//   ....[95]....
        /*0b88*/ 	.word	0xffffffff


	//   ....[96]....
        /*0b8c*/ 	.word	0xffffffff


	//   ....[97]....
        /*0b90*/ 	.word	0xffffffff


	//   ....[98]....
        /*0b94*/ 	.word	0xffffffff


	//   ....[99]....
        /*0b98*/ 	.word	0xffffffff


	//   ....[100]....
        /*0b9c*/ 	.word	0xffffffff


	//   ....[101]....
        /*0ba0*/ 	.word	0xffffffff


	//   ....[102]....
        /*0ba4*/ 	.word	0xffffffff


	//   ....[103]....
        /*0ba8*/ 	.word	0xffffffff


	//   ....[104]....
        /*0bac*/ 	.word	0xffffffff


	//   ....[105]....
        /*0bb0*/ 	.word	0xffffffff


	//   ....[106]....
        /*0bb4*/ 	.word	0xffffffff


	//   ....[107]....
        /*0bb8*/ 	.word	0xffffffff


	//   ....[108]....
        /*0bbc*/ 	.word	0xffffffff


	//   ....[109]....
        /*0bc0*/ 	.word	0xffffffff


	//   ....[110]....
        /*0bc4*/ 	.word	0xffffffff


	//   ....[111]....
        /*0bc8*/ 	.word	0xffffffff


	//   ....[112]....
        /*0bcc*/ 	.word	0xffffffff


	//   ....[113]....
        /*0bd0*/ 	.word	0xffffffff


	//   ....[114]....
        /*0bd4*/ 	.word	0xffffffff


	//   ....[115]....
        /*0bd8*/ 	.word	0xffffffff


	//   ....[116]....
        /*0bdc*/ 	.word	0xffffffff


	//   ....[117]....
        /*0be0*/ 	.word	0xffffffff


	//   ....[118]....
        /*0be4*/ 	.word	0xffffffff


	//   ....[119]....
        /*0be8*/ 	.word	0xffffffff


	//   ....[120]....
        /*0bec*/ 	.word	0xffffffff


	//   ....[121]....
        /*0bf0*/ 	.word	0xffffffff


	//   ....[122]....
        /*0bf4*/ 	.word	0xffffffff


	//   ....[123]....
        /*0bf8*/ 	.word	0xffffffff


	//   ....[124]....
        /*0bfc*/ 	.word	0xffffffff


	//   ....[125]....
        /*0c00*/ 	.word	0xffffffff


	//   ....[126]....
        /*0c04*/ 	.word	0xffffffff


	//   ....[127]....
        /*0c08*/ 	.word	0xffffffff


	//   ....[128]....
        /*0c0c*/ 	.word	0xffffffff


	//   ....[129]....
        /*0c10*/ 	.word	0xffffffff


	//   ....[130]....
        /*0c14*/ 	.word	0xffffffff


	//   ....[131]....
        /*0c18*/ 	.word	0xffffffff


	//   ....[132]....
        /*0c1c*/ 	.word	0xffffffff


	//   ....[133]....
        /*0c20*/ 	.word	0xffffffff


	//   ....[134]....
        /*0c24*/ 	.word	0xffffffff


	//   ....[135]....
        /*0c28*/ 	.word	0xffffffff


	//   ....[136]....
        /*0c2c*/ 	.word	0xffffffff


	//   ....[137]....
        /*0c30*/ 	.word	0xffffffff


	//   ....[138]....
        /*0c34*/ 	.word	0xffffffff


	//   ....[139]....
        /*0c38*/ 	.word	0xffffffff


	//   ....[140]....
        /*0c3c*/ 	.word	0xffffffff


	//   ....[141]....
        /*0c40*/ 	.word	0xffffffff


	//   ....[142]....
        /*0c44*/ 	.word	0xffffffff


	//   ....[143]....
        /*0c48*/ 	.word	0xffffffff


	//   ....[144]....
        /*0c4c*/ 	.word	0xffffffff


	//   ....[145]....
        /*0c50*/ 	.word	0xffffffff


	//   ....[146]....
        /*0c54*/ 	.word	0xffffffff


	//   ....[147]....
        /*0c58*/ 	.word	0xffffffff


	//   ....[148]....
        /*0c5c*/ 	.word	0xffffffff


	//   ....[149]....
        /*0c60*/ 	.word	0xffffffff


	//   ....[150]....
        /*0c64*/ 	.word	0xffffffff


	//   ....[151]....
        /*0c68*/ 	.word	0xffffffff


	//   ....[152]....
        /*0c6c*/ 	.word	0xffffffff


	//   ....[153]....
        /*0c70*/ 	.word	0xffffffff


	//   ....[154]....
        /*0c74*/ 	.word	0xffffffff


	//   ....[155]....
        /*0c78*/ 	.word	0xffffffff


	//   ....[156]....
        /*0c7c*/ 	.word	0xffffffff


	//   ....[157]....
        /*0c80*/ 	.word	0xffffffff


	//   ....[158]....
        /*0c84*/ 	.word	0xffffffff


	//   ....[159]....
        /*0c88*/ 	.word	0xffffffff


	//   ....[160]....
        /*0c8c*/ 	.word	0xffffffff


	//   ....[161]....
        /*0c90*/ 	.word	0xffffffff


	//   ....[162]....
        /*0c94*/ 	.word	0xffffffff


	//   ....[163]....
        /*0c98*/ 	.word	0xffffffff


	//   ....[164]....
        /*0c9c*/ 	.word	0xffffffff


	//   ....[165]....
        /*0ca0*/ 	.word	0xffffffff


	//   ....[166]....
        /*0ca4*/ 	.word	0xffffffff


	//   ....[167]....
        /*0ca8*/ 	.word	0xffffffff


	//   ....[168]....
        /*0cac*/ 	.word	0xffffffff


	//   ....[169]....
        /*0cb0*/ 	.word	0xffffffff


	//   ....[170]....
        /*0cb4*/ 	.word	0xffffffff


	//   ....[171]....
        /*0cb8*/ 	.word	0xffffffff


	//   ....[172]....
        /*0cbc*/ 	.word	0xffffffff


	//   ....[173]....
        /*0cc0*/ 	.word	0xffffffff


	//   ....[174]....
        /*0cc4*/ 	.word	0xffffffff


	//   ....[175]....
        /*0cc8*/ 	.word	0xffffffff


	//   ....[176]....
        /*0ccc*/ 	.word	0xffffffff


	//   ....[177]....
        /*0cd0*/ 	.word	0xffffffff


	//   ....[178]....
        /*0cd4*/ 	.word	0xffffffff


	//   ....[179]....
        /*0cd8*/ 	.word	0xffffffff


	//   ....[180]....
        /*0cdc*/ 	.word	0xffffffff


	//   ....[181]....
        /*0ce0*/ 	.word	0xffffffff


	//   ....[182]....
        /*0ce4*/ 	.word	0xffffffff


	//   ....[183]....
        /*0ce8*/ 	.word	0xffffffff


	//   ....[184]....
        /*0cec*/ 	.word	0xffffffff


	//   ....[185]....
        /*0cf0*/ 	.word	0xffffffff


	//   ....[186]....
        /*0cf4*/ 	.word	0xffffffff


	//   ....[187]....
        /*0cf8*/ 	.word	0xffffffff


	//   ....[188]....
        /*0cfc*/ 	.word	0xffffffff


	//   ....[189]....
        /*0d00*/ 	.word	0xffffffff


	//   ....[190]....
        /*0d04*/ 	.word	0xffffffff


	//   ....[191]....
        /*0d08*/ 	.word	0xffffffff


	//   ....[192]....
        /*0d0c*/ 	.word	0xffffffff


	//   ....[193]....
        /*0d10*/ 	.word	0xffffffff


	//   ....[194]....
        /*0d14*/ 	.word	0xffffffff


	//   ....[195]....
        /*0d18*/ 	.word	0xffffffff


	//   ....[196]....
        /*0d1c*/ 	.word	0xffffffff


	//   ....[197]....
        /*0d20*/ 	.word	0xffffffff


	//   ....[198]....
        /*0d24*/ 	.word	0xffffffff


	//   ....[199]....
        /*0d28*/ 	.word	0xffffffff


	//   ....[200]....
        /*0d2c*/ 	.word	0xffffffff


	//   ....[201]....
        /*0d30*/ 	.word	0xffffffff


	//   ....[202]....
        /*0d34*/ 	.word	0xffffffff


	//   ....[203]....
        /*0d38*/ 	.word	0xffffffff


	//   ....[204]....
        /*0d3c*/ 	.word	0xffffffff


	//   ....[205]....
        /*0d40*/ 	.word	0xffffffff


	//   ....[206]....
        /*0d44*/ 	.word	0xffffffff


	//   ....[207]....
        /*0d48*/ 	.word	0xffffffff


	//   ....[208]....
        /*0d4c*/ 	.word	0xffffffff


	//   ....[209]....
        /*0d50*/ 	.word	0xffffffff


	//   ....[210]....
        /*0d54*/ 	.word	0xffffffff


	//   ....[211]....
        /*0d58*/ 	.word	0xffffffff


	//   ....[212]....
        /*0d5c*/ 	.word	0x0500000f


	//   ....[213]....
        /*0d60*/ 	.word	0x0500000f


	//   ....[214]....
        /*0d64*/ 	.word	0x0500000f


	//   ....[215]....
        /*0d68*/ 	.word	0x0500000f


	//   ....[216]....
        /*0d6c*/ 	.word	0x0500000f


	//   ....[217]....
        /*0d70*/ 	.word	0x0500000f


	//----- nvinfo : EIATTR_COOP_GROUP_INSTR_OFFSETS
	.align		4
.L_524:
        /*0d74*/ 	.byte	0x04, 0x28
        /*0d76*/ 	.short	(.L_526 - .L_525)


	//   ....[0]....
.L_525:
        /*0d78*/ 	.word	0x00000070


	//   ....[1]....
        /*0d7c*/ 	.word	0x000001a0


	//   ....[2]....
        /*0d80*/ 	.word	0x000001f0


	//   ....[3]....
        /*0d84*/ 	.word	0x000003e0


	//   ....[4]....
        /*0d88*/ 	.word	0x00000610


	//   ....[5]....
        /*0d8c*/ 	.word	0x00000f60


	//   ....[6]....
        /*0d90*/ 	.word	0x00003240


	//   ....[7]....
        /*0d94*/ 	.word	0x00003780


	//   ....[8]....
        /*0d98*/ 	.word	0x00003ae0


	//   ....[9]....
        /*0d9c*/ 	.word	0x00003b10


	//   ....[10]....
        /*0da0*/ 	.word	0x00003b60


	//   ....[11]....
        /*0da4*/ 	.word	0x00003ba0


	//   ....[12]....
        /*0da8*/ 	.word	0x00003bc0


	//   ....[13]....
        /*0dac*/ 	.word	0x00003c70


	//   ....[14]....
        /*0db0*/ 	.word	0x00003cc0


	//   ....[15]....
        /*0db4*/ 	.word	0x00003d00


	//   ....[16]....
        /*0db8*/ 	.word	0x00003d30


	//   ....[17]....
        /*0dbc*/ 	.word	0x00003d50


	//   ....[18]....
        /*0dc0*/ 	.word	0x00003d60


	//   ....[19]....
        /*0dc4*/ 	.word	0x00003dd0


	//   ....[20]....
        /*0dc8*/ 	.word	0x00003e10


	//   ....[21]....
        /*0dcc*/ 	.word	0x00003e40


	//   ....[22]....
        /*0dd0*/ 	.word	0x00003e80


	//   ....[23]....
        /*0dd4*/ 	.word	0x00003ee0


	//   ....[24]....
        /*0dd8*/ 	.word	0x00003fd0


	//   ....[25]....
        /*0ddc*/ 	.word	0x00004040


	//   ....[26]....
        /*0de0*/ 	.word	0x00004070


	//   ....[27]....
        /*0de4*/ 	.word	0x000040d0


	//   ....[28]....
        /*0de8*/ 	.word	0x00004110


	//   ....[29]....
        /*0dec*/ 	.word	0x00004130


	//   ....[30]....
        /*0df0*/ 	.word	0x00004160


	//   ....[31]....
        /*0df4*/ 	.word	0x00004190


	//   ....[32]....
        /*0df8*/ 	.word	0x000041b0


	//   ....[33]....
        /*0dfc*/ 	.word	0x000042d0


	//   ....[34]....
        /*0e00*/ 	.word	0x00004310


	//   ....[35]....
        /*0e04*/ 	.word	0x00004340


	//   ....[36]....
        /*0e08*/ 	.word	0x00004370


	//   ....[37]....
        /*0e0c*/ 	.word	0x00004390


	//   ....[38]....
        /*0e10*/ 	.word	0x00004440


	//   ....[39]....
        /*0e14*/ 	.word	0x00004470


	//   ....[40]....
        /*0e18*/ 	.word	0x000044b0


	//   ....[41]....
        /*0e1c*/ 	.word	0x000044d0


	//   ....[42]....
        /*0e20*/ 	.word	0x000044f0


	//   ....[43]....
        /*0e24*/ 	.word	0x00004500


	//   ....[44]....
        /*0e28*/ 	.word	0x00004550


	//   ....[45]....
        /*0e2c*/ 	.word	0x00004580


	//   ....[46]....
        /*0e30*/ 	.word	0x000045c0


	//   ....[47]....
        /*0e34*/ 	.word	0x000045f0


	//   ....[48]....
        /*0e38*/ 	.word	0x00004700


	//   ....[49]....
        /*0e3c*/ 	.word	0x000047a0


	//   ....[50]....
        /*0e40*/ 	.word	0x000047b0


	//   ....[51]....
        /*0e44*/ 	.word	0x00004880


	//   ....[52]....
        /*0e48*/ 	.word	0x000048b0


	//   ....[53]....
        /*0e4c*/ 	.word	0x000048f0


	//   ....[54]....
        /*0e50*/ 	.word	0x000049b0


	//   ....[55]....
        /*0e54*/ 	.word	0x00004b50


	//   ....[56]....
        /*0e58*/ 	.word	0x00004b90


	//   ....[57]....
        /*0e5c*/ 	.word	0x00004c40


	//   ....[58]....
        /*0e60*/ 	.word	0x00004c80


	//   ....[59]....
        /*0e64*/ 	.word	0x00004cc0


	//   ....[60]....
        /*0e68*/ 	.word	0x00004d40


	//   ....[61]....
        /*0e6c*/ 	.word	0x00004d80


	//   ....[62]....
        /*0e70*/ 	.word	0x00004eb0


	//   ....[63]....
        /*0e74*/ 	.word	0x00005020


	//   ....[64]....
        /*0e78*/ 	.word	0x00005050


	//   ....[65]....
        /*0e7c*/ 	.word	0x00005070


	//   ....[66]....
        /*0e80*/ 	.word	0x00005090


	//   ....[67]....
        /*0e84*/ 	.word	0x000050d0


	//   ....[68]....
        /*0e88*/ 	.word	0x000050f0


	//   ....[69]....
        /*0e8c*/ 	.word	0x00005170


	//   ....[70]....
        /*0e90*/ 	.word	0x000083d0


	//   ....[71]....
        /*0e94*/ 	.word	0x000083e0


	//   ....[72]....
        /*0e98*/ 	.word	0x000083f0


	//   ....[73]....
        /*0e9c*/ 	.word	0x00008440


	//   ....[74]....
        /*0ea0*/ 	.word	0x00008450


	//   ....[75]....
        /*0ea4*/ 	.word	0x000084d0


	//   ....[76]....
        /*0ea8*/ 	.word	0x00008560


	//   ....[77]....
        /*0eac*/ 	.word	0x00008640


	//   ....[78]....
        /*0eb0*/ 	.word	0x00008660


	//   ....[79]....
        /*0eb4*/ 	.word	0x00008680


	//   ....[80]....
        /*0eb8*/ 	.word	0x000086e0


	//   ....[81]....
        /*0ebc*/ 	.word	0x00008770


	//   ....[82]....
        /*0ec0*/ 	.word	0x000087d0


	//   ....[83]....
        /*0ec4*/ 	.word	0x00008860


	//   ....[84]....
        /*0ec8*/ 	.word	0x000088f0


	//   ....[85]....
        /*0ecc*/ 	.word	0x00008900


	//   ....[86]....
        /*0ed0*/ 	.word	0x00008930


	//   ....[87]....
        /*0ed4*/ 	.word	0x00008970


	//   ....[88]....
        /*0ed8*/ 	.word	0x00008980


	//   ....[89]....
        /*0edc*/ 	.word	0x00008a80


	//   ....[90]....
        /*0ee0*/ 	.word	0x00008af0


	//   ....[91]....
        /*0ee4*/ 	.word	0x00008b20


	//   ....[92]....
        /*0ee8*/ 	.word	0x00008b50


	//   ....[93]....
        /*0eec*/ 	.word	0x00008b70


	//   ....[94]....
        /*0ef0*/ 	.word	0x00008ba0


	//   ....[95]....
        /*0ef4*/ 	.word	0x00008be0


	//   ....[96]....
        /*0ef8*/ 	.word	0x00008c10


	//   ....[97]....
        /*0efc*/ 	.word	0x00008cd0


	//   ....[98]....
        /*0f00*/ 	.word	0x00008d10


	//   ....[99]....
        /*0f04*/ 	.word	0x00008d70


	//   ....[100]....
        /*0f08*/ 	.word	0x00008dc0


	//   ....[101]....
        /*0f0c*/ 	.word	0x00008e80


	//   ....[102]....
        /*0f10*/ 	.word	0x00008ec0


	//   ....[103]....
        /*0f14*/ 	.word	0x00009080


	//   ....[104]....
        /*0f18*/ 	.word	0x00009090


	//   ....[105]....
        /*0f1c*/ 	.word	0x000090c0


	//   ....[106]....
        /*0f20*/ 	.word	0x00009260


	//   ....[107]....
        /*0f24*/ 	.word	0x00009360


	//   ....[108]....
        /*0f28*/ 	.word	0x000093c0


	//   ....[109]....
        /*0f2c*/ 	.word	0x00009400


	//   ....[110]....
        /*0f30*/ 	.word	0x00009640


	//   ....[111]....
        /*0f34*/ 	.word	0x000096e0


	//   ....[112]....
        /*0f38*/ 	.word	0x00009750


	//   ....[113]....
        /*0f3c*/ 	.word	0x00009760


	//   ....[114]....
        /*0f40*/ 	.word	0x00009770


	//   ....[115]....
        /*0f44*/ 	.word	0x00009810


	//   ....[116]....
        /*0f48*/ 	.word	0x00009880


	//   ....[117]....
        /*0f4c*/ 	.word	0x00009960


	//   ....[118]....
        /*0f50*/ 	.word	0x000099e0


	//   ....[119]....
        /*0f54*/ 	.word	0x00009cb0


	//   ....[120]....
        /*0f58*/ 	.word	0x00009cc0


	//   ....[121]....
        /*0f5c*/ 	.word	0x00009cd0


	//   ....[122]....
        /*0f60*/ 	.word	0x00009ce0


	//   ....[123]....
        /*0f64*/ 	.word	0x00009cf0


	//   ....[124]....
        /*0f68*/ 	.word	0x00009d00


	//   ....[125]....
        /*0f6c*/ 	.word	0x00009d10


	//   ....[126]....
        /*0f70*/ 	.word	0x0000a080


	//   ....[127]....
        /*0f74*/ 	.word	0x0000a090


	//   ....[128]....
        /*0f78*/ 	.word	0x0000a0a0


	//   ....[129]....
        /*0f7c*/ 	.word	0x0000a0b0


	//   ....[130]....
        /*0f80*/ 	.word	0x0000a0c0


	//   ....[131]....
        /*0f84*/ 	.word	0x0000a0d0


	//   ....[132]....
        /*0f88*/ 	.word	0x0000a0e0


	//   ....[133]....
        /*0f8c*/ 	.word	0x0000a0f0


	//   ....[134]....
        /*0f90*/ 	.word	0x0000d730


	//   ....[135]....
        /*0f94*/ 	.word	0x0000e0b0


	//   ....[136]....
        /*0f98*/ 	.word	0x0000e0f0


	//   ....[137]....
        /*0f9c*/ 	.word	0x0000e140


	//   ....[138]....
        /*0fa0*/ 	.word	0x0000e200


	//   ....[139]....
        /*0fa4*/ 	.word	0x0000e210


	//   ....[140]....
        /*0fa8*/ 	.word	0x0000e2a0


	//   ....[141]....
        /*0fac*/ 	.word	0x0000e320


	//   ....[142]....
        /*0fb0*/ 	.word	0x0000e330


	//   ....[143]....
        /*0fb4*/ 	.word	0x0000e340


	//   ....[144]....
        /*0fb8*/ 	.word	0x0000e390


	//   ....[145]....
        /*0fbc*/ 	.word	0x0000e3a0


	//   ....[146]....
        /*0fc0*/ 	.word	0x0000e4c0


	//   ....[147]....
        /*0fc4*/ 	.word	0x0000e500


	//   ....[148]....
        /*0fc8*/ 	.word	0x0000e530


	//   ....[149]....
        /*0fcc*/ 	.word	0x0000e540


	//   ....[150]....
        /*0fd0*/ 	.word	0x0000e580


	//   ....[151]....
        /*0fd4*/ 	.word	0x0000e620


	//   ....[152]....
        /*0fd8*/ 	.word	0x0000e680


	//   ....[153]....
        /*0fdc*/ 	.word	0x0000e6b0


	//   ....[154]....
        /*0fe0*/ 	.word	0x0000e6d0


	//   ....[155]....
        /*0fe4*/ 	.word	0x0000e780


	//   ....[156]....
        /*0fe8*/ 	.word	0x0000e790


	//   ....[157]....
        /*0fec*/ 	.word	0x0000e7a0


	//   ....[158]....
        /*0ff0*/ 	.word	0x0000e7f0


	//   ....[159]....
        /*0ff4*/ 	.word	0x0000e830


	//   ....[160]....
        /*0ff8*/ 	.word	0x0000e840


	//   ....[161]....
        /*0ffc*/ 	.word	0x0000e850


	//   ....[162]....
        /*1000*/ 	.word	0x0000e8a0


	//   ....[163]....
        /*1004*/ 	.word	0x0000e930


	//   ....[164]....
        /*1008*/ 	.word	0x0000e970


	//   ....[165]....
        /*100c*/ 	.word	0x0000e9a0


	//   ....[166]....
        /*1010*/ 	.word	0x0000e9b0


	//   ....[167]....
        /*1014*/ 	.word	0x0000ea10


	//   ....[168]....
        /*1018*/ 	.word	0x0000ea20


	//   ....[169]....
        /*101c*/ 	.word	0x0000ea50


	//   ....[170]....
        /*1020*/ 	.word	0x0000ea60


	//   ....[171]....
        /*1024*/ 	.word	0x0000eaa0


	//   ....[172]....
        /*1028*/ 	.word	0x0000eb20


	//   ....[173]....
        /*102c*/ 	.word	0x0000eb50


	//   ....[174]....
        /*1030*/ 	.word	0x0000eb70


	//   ....[175]....
        /*1034*/ 	.word	0x0000ee10


	//   ....[176]....
        /*1038*/ 	.word	0x0000ee70


	//   ....[177]....
        /*103c*/ 	.word	0x0000eeb0


	//   ....[178]....
        /*1040*/ 	.word	0x0000ef00


	//   ....[179]....
        /*1044*/ 	.word	0x0000ef70


	//   ....[180]....
        /*1048*/ 	.word	0x0000efb0


	//   ....[181]....
        /*104c*/ 	.word	0x0000efc0


	//   ....[182]....
        /*1050*/ 	.word	0x0000f290


	//   ....[183]....
        /*1054*/ 	.word	0x0000f2c0


	//   ....[184]....
        /*1058*/ 	.word	0x0000f300


	//   ....[185]....
        /*105c*/ 	.word	0x0000f320


	//   ....[186]....
        /*1060*/ 	.word	0x0000f330


	//   ....[187]....
        /*1064*/ 	.word	0x0000f340


	//   ....[188]....
        /*1068*/ 	.word	0x0000f350


	//   ....[189]....
        /*106c*/ 	.word	0x0000f360


	//   ....[190]....
        /*1070*/ 	.word	0x0000f6f0


	//   ....[191]....
        /*1074*/ 	.word	0x0000f720


	//   ....[192]....
        /*1078*/ 	.word	0x0000f770


	//   ....[193]....
        /*107c*/ 	.word	0x0000f850


	//   ....[194]....
        /*1080*/ 	.word	0x0000f8a0


	//   ....[195]....
        /*1084*/ 	.word	0x0000f8f0


	//   ....[196]....
        /*1088*/ 	.word	0x0000f920


	//   ....[197]....
        /*108c*/ 	.word	0x0000fc50


	//   ....[198]....
        /*1090*/ 	.word	0x00011ac0


	//   ....[199]....
        /*1094*/ 	.word	0x00011c60


	//   ....[200]....
        /*1098*/ 	.word	0x00011eb0


	//   ....[201]....
        /*109c*/ 	.word	0x00012050


	//   ....[202]....
        /*10a0*/ 	.word	0x00012170


	//   ....[203]....
        /*10a4*/ 	.word	0x000126c0


	//   ....[204]....
        /*10a8*/ 	.word	0x000129f0


	//   ....[205]....
        /*10ac*/ 	.word	0x00012d30


	//   ....[206]....
        /*10b0*/ 	.word	0x00012fe0


	//   ....[207]....
        /*10b4*/ 	.word	0x00013220


	//   ....[208]....
        /*10b8*/ 	.word	0x00013490


	//   ....[209]....
        /*10bc*/ 	.word	0x00013760


	//   ....[210]....
        /*10c0*/ 	.word	0x00013980


	//   ....[211]....
        /*10c4*/ 	.word	0x00013b10


	//   ....[212]....
        /*10c8*/ 	.word	0x00015a30


	//   ....[213]....
        /*10cc*/ 	.word	0x00015cc0


	//   ....[214]....
        /*10d0*/ 	.word	0x00015d30


	//   ....[215]....
        /*10d4*/ 	.word	0x00015da0


	//   ....[216]....
        /*10d8*/ 	.word	0x00015e10


	//   ....[217]....
        /*10dc*/ 	.word	0x00015e80


	//----- nvinfo : EIATTR_REG_RECONFIG
	.align		4
.L_526:
        /*10e0*/ 	.byte	0x01, 0x54
	.zero		2


	//----- nvinfo : EIATTR_SYSCALL_OFFSETS
	.align		4
        /*10e4*/ 	.byte	0x04, 0x46
        /*10e6*/ 	.short	(.L_528 - .L_527)


	//   ....[0]....
.L_527:
        /*10e8*/ 	.word	0x00000bc0


	//   ....[1]....
        /*10ec*/ 	.word	0x00000cb0


	//   ....[2]....
        /*10f0*/ 	.word	0x00000e10


	//   ....[3]....
        /*10f4*/ 	.word	0x00000f00


	//----- nvinfo : EIATTR_MBARRIER_INSTR_OFFSETS
	.align		4
.L_528:
        /*10f8*/ 	.byte	0x04, 0x39
        /*10fa*/ 	.short	(.L_530 - .L_529)


	//   ....[0]....
.L_529:
        /*10fc*/ 	.word	0x00000290
        /*1100*/ 	.word	0x000000ff
        /*1104*/ 	.word	0x00030c00
        /*1108*/ 	.short	0x0100
        /*110a*/ 	.byte	0x06
	.zero		1


	//   ....[1]....
        /*110c*/ 	.word	0x00000390
        /*1110*/ 	.word	0x000000ff
        /*1114*/ 	.word	0x00030c10
        /*1118*/ 	.short	0x0100
        /*111a*/ 	.byte	0x08
	.zero		1


	//   ....[2]....
        /*111c*/ 	.word	0x000003a0
        /*1120*/ 	.word	0x000000ff
        /*1124*/ 	.word	0x00030c20
        /*1128*/ 	.short	0x0100
        /*112a*/ 	.byte	0x08
	.zero		1


	//   ....[3]....
        /*112c*/ 	.word	0x000003b0
        /*1130*/ 	.word	0x000000ff
        /*1134*/ 	.word	0x00030c18
        /*1138*/ 	.short	0x0100
        /*113a*/ 	.byte	0x08
	.zero		1


	//   ....[4]....
        /*113c*/ 	.word	0x000003c0
        /*1140*/ 	.word	0x000000ff
        /*1144*/ 	.word	0x00030c28
        /*1148*/ 	.short	0x0100
        /*114a*/ 	.byte	0x08
	.zero		1


	//   ....[5]....
        /*114c*/ 	.word	0x000004f0
        /*1150*/ 	.word	0x000000ff
        /*1154*/ 	.word	0x00030c30
        /*1158*/ 	.short	0x0100
        /*115a*/ 	.byte	0x08
	.zero		1


	//   ....[6]....
        /*115c*/ 	.word	0x00000500
        /*1160*/ 	.word	0x000000ff
        /*1164*/ 	.word	0x00030c40
        /*1168*/ 	.short	0x0100
        /*116a*/ 	.byte	0x08
	.zero		1


	//   ....[7]....
        /*116c*/ 	.word	0x00000510
        /*1170*/ 	.word	0x000000ff
        /*1174*/ 	.word	0x00030c38
        /*1178*/ 	.short	0x0100
        /*117a*/ 	.byte	0x08
	.zero		1


	//   ....[8]....
        /*117c*/ 	.word	0x00000520
        /*1180*/ 	.word	0x000000ff
        /*1184*/ 	.word	0x00030c48
        /*1188*/ 	.short	0x0100
        /*118a*/ 	.byte	0x08
	.zero		1


	//   ....[9]....
        /*118c*/ 	.word	0x00000fa0
        /*1190*/ 	.word	0x00000010
        /*1194*/ 	.word	0x00030c00
        /*1198*/ 	.short	0x010a
        /*119a*/ 	.byte	0x3f
	.zero		1


	//   ....[10]....
        /*119c*/ 	.word	0x000010d0
        /*11a0*/ 	.word	0x00000010
        /*11a4*/ 	.word	0x00030c00
        /*11a8*/ 	.short	0x010a
        /*11aa*/ 	.byte	0x3f
	.zero		1


	//   ....[11]....
        /*11ac*/ 	.word	0x00001bb0
        /*11b0*/ 	.word	0x00000006
        /*11b4*/ 	.word	0x00030c10
        /*11b8*/ 	.short	0x010a
        /*11ba*/ 	.byte	0x3f
	.zero		1


	//   ....[12]....
        /*11bc*/ 	.word	0x00001c20
        /*11c0*/ 	.word	0x00000006
        /*11c4*/ 	.word	0x00030c10
        /*11c8*/ 	.short	0x010a
        /*11ca*/ 	.byte	0x3f
	.zero		1


	//   ....[13]....
        /*11cc*/ 	.word	0x00002050
        /*11d0*/ 	.word	0x00000006
        /*11d4*/ 	.word	0x00030c30
        /*11d8*/ 	.short	0x010a
        /*11da*/ 	.byte	0x3f
	.zero		1


	//   ....[14]....
        /*11dc*/ 	.word	0x00002090
        /*11e0*/ 	.word	0x00000006
        /*11e4*/ 	.word	0x00030c30
        /*11e8*/ 	.short	0x010a
        /*11ea*/ 	.byte	0x3f
	.zero		1


	//   ....[15]....
        /*11ec*/ 	.word	0x00006750
        /*11f0*/ 	.word	0x00000005
        /*11f4*/ 	.word	0x00000000
        /*11f8*/ 	.short	0x0101
        /*11fa*/ 	.byte	0x3f
	.zero		1


	//   ....[16]....
        /*11fc*/ 	.word	0x00006ba0
        /*1200*/ 	.word	0x00000006
        /*1204*/ 	.word	0x00000000
        /*1208*/ 	.short	0x0101
        /*120a*/ 	.byte	0x3f
	.zero		1


	//   ....[17]....
        /*120c*/ 	.word	0x000074d0
        /*1210*/ 	.word	0x00000006
        /*1214*/ 	.word	0x00030c10
        /*1218*/ 	.short	0x010a
        /*121a*/ 	.byte	0x3f
	.zero		1


	//   ....[18]....
        /*121c*/ 	.word	0x00007550
        /*1220*/ 	.word	0x00000006
        /*1224*/ 	.word	0x00030c10
        /*1228*/ 	.short	0x010a
        /*122a*/ 	.byte	0x3f
	.zero		1


	//   ....[19]....
        /*122c*/ 	.word	0x00007960
        /*1230*/ 	.word	0x00000006
        /*1234*/ 	.word	0x00030c30
        /*1238*/ 	.short	0x010a
        /*123a*/ 	.byte	0x3f
	.zero		1


	//   ....[20]....
        /*123c*/ 	.word	0x000079a0
        /*1240*/ 	.word	0x00000006
        /*1244*/ 	.word	0x00030c30
        /*1248*/ 	.short	0x010a
        /*124a*/ 	.byte	0x3f
	.zero		1


	//   ....[21]....
        /*124c*/ 	.word	0x0000b5f0
        /*1250*/ 	.word	0x00000005
        /*1254*/ 	.word	0x00000000
        /*1258*/ 	.short	0x0101
        /*125a*/ 	.byte	0x3f
	.zero		1


	//   ....[22]....
        /*125c*/ 	.word	0x0000ba40
        /*1260*/ 	.word	0x00000006
        /*1264*/ 	.word	0x00000000
        /*1268*/ 	.short	0x0101
        /*126a*/ 	.byte	0x3f
	.zero		1


	//   ....[23]....
        /*126c*/ 	.word	0x0000c240
        /*1270*/ 	.word	0x00000006
        /*1274*/ 	.word	0x00030c10
        /*1278*/ 	.short	0x010a
        /*127a*/ 	.byte	0x3f
	.zero		1


	//   ....[24]....
        /*127c*/ 	.word	0x0000c2c0
        /*1280*/ 	.word	0x00000006
        /*1284*/ 	.word	0x00030c10
        /*1288*/ 	.short	0x010a
        /*128a*/ 	.byte	0x3f
	.zero		1


	//   ....[25]....
        /*128c*/ 	.word	0x0000c6f0
        /*1290*/ 	.word	0x00000006
        /*1294*/ 	.word	0x00030c30
        /*1298*/ 	.short	0x010a
        /*129a*/ 	.byte	0x3f
	.zero		1


	//   ....[26]....
        /*129c*/ 	.word	0x0000c730
        /*12a0*/ 	.word	0x00000006
        /*12a4*/ 	.word	0x00030c30
        /*12a8*/ 	.short	0x010a
        /*12aa*/ 	.byte	0x3f
	.zero		1


	//   ....[27]....
        /*12ac*/ 	.word	0x00010e20
        /*12b0*/ 	.word	0x00000005
        /*12b4*/ 	.word	0x00000000
        /*12b8*/ 	.short	0x0101
        /*12ba*/ 	.byte	0x3f
	.zero		1


	//   ....[28]....
        /*12bc*/ 	.word	0x000112a0
        /*12c0*/ 	.word	0x00000006
        /*12c4*/ 	.word	0x00000000
        /*12c8*/ 	.short	0x0101
        /*12ca*/ 	.byte	0x3f
	.zero		1


	//   ....[29]....
        /*12cc*/ 	.word	0x00014180
        /*12d0*/ 	.word	0x00000010
        /*12d4*/ 	.word	0x00030c20
        /*12d8*/ 	.short	0x010a
        /*12da*/ 	.byte	0x3f
	.zero		1


	//   ....[30]....
        /*12dc*/ 	.word	0x00014750
        /*12e0*/ 	.word	0x00000010
        /*12e4*/ 	.word	0x00030c40
        /*12e8*/ 	.short	0x010a
        /*12ea*/ 	.byte	0x3f
	.zero		1


	//   ....[31]....
        /*12ec*/ 	.word	0x00014980
        /*12f0*/ 	.word	0x00000010
        /*12f4*/ 	.word	0x00030c28
        /*12f8*/ 	.short	0x010a
        /*12fa*/ 	.byte	0x3f
	.zero		1


	//   ....[32]....
        /*12fc*/ 	.word	0x00014bb0
        /*1300*/ 	.word	0x00000010
        /*1304*/ 	.word	0x00030c48
        /*1308*/ 	.short	0x010a
        /*130a*/ 	.byte	0x3f
	.zero		1


	//   ....[33]....
        /*130c*/ 	.word	0x00014d90
        /*1310*/ 	.word	0x00000010
        /*1314*/ 	.word	0x00030c20
        /*1318*/ 	.short	0x010a
        /*131a*/ 	.byte	0x3f
	.zero		1


	//   ....[34]....
        /*131c*/ 	.word	0x00015040
        /*1320*/ 	.word	0x00000010
        /*1324*/ 	.word	0x00030c40
        /*1328*/ 	.short	0x010a
        /*132a*/ 	.byte	0x3f
	.zero		1


	//   ....[35]....
        /*132c*/ 	.word	0x00015240
        /*1330*/ 	.word	0x00000010
        /*1334*/ 	.word	0x00030c28
        /*1338*/ 	.short	0x010a
        /*133a*/ 	.byte	0x3f
	.zero		1


	//   ....[36]....
        /*133c*/ 	.word	0x000154c0
        /*1340*/ 	.word	0x00000003
        /*1344*/ 	.word	0x00030c40
        /*1348*/ 	.short	0x010a
        /*134a*/ 	.byte	0x3f
	.zero		1


	//   ....[37]....
        /*134c*/ 	.word	0x00015890
        /*1350*/ 	.word	0x00000006
        /*1354*/ 	.word	0x00000000
        /*1358*/ 	.short	0x010a
        /*135a*/ 	.byte	0x3f
	.zero		1


	//   ....[38]....
        /*135c*/ 	.word	0x000158f0
        /*1360*/ 	.word	0x00000003
        /*1364*/ 	.word	0x00000000
        /*1368*/ 	.short	0x010a
        /*136a*/ 	.byte	0x3f
	.zero		1


	//   ....[39]....
        /*136c*/ 	.word	0x00015950
        /*1370*/ 	.word	0x00000002
        /*1374*/ 	.word	0x00000000
        /*1378*/ 	.short	0x010a
        /*137a*/ 	.byte	0x3f
	.zero		1


	//   ....[40]....
        /*137c*/ 	.word	0x00015980
        /*1380*/ 	.word	0x00000003
        /*1384*/ 	.word	0x00000000
        /*1388*/ 	.short	0x010a
        /*138a*/ 	.byte	0x3f
	.zero		1


	//   ....[41]....
        /*138c*/ 	.word	0x00015a60
        /*1390*/ 	.word	0x00000010
        /*1394*/ 	.word	0x00030c00
        /*1398*/ 	.short	0x010a
        /*139a*/ 	.byte	0x3f
	.zero		1


	//   ....[42]....
        /*139c*/ 	.word	0x00015ab0
        /*13a0*/ 	.word	0x00000006
        /*13a4*/ 	.word	0x00030c10
        /*13a8*/ 	.short	0x010a
        /*13aa*/ 	.byte	0x3f
	.zero		1


	//   ....[43]....
        /*13ac*/ 	.word	0x00015b00
        /*13b0*/ 	.word	0x00000006
        /*13b4*/ 	.word	0x00030c30
        /*13b8*/ 	.short	0x010a
        /*13ba*/ 	.byte	0x3f
	.zero		1


	//   ....[44]....
        /*13bc*/ 	.word	0x00015b50
        /*13c0*/ 	.word	0x00000006
        /*13c4*/ 	.word	0x00030c10
        /*13c8*/ 	.short	0x010a
        /*13ca*/ 	.byte	0x3f
	.zero		1


	//   ....[45]....
        /*13cc*/ 	.word	0x00015ba0
        /*13d0*/ 	.word	0x00000006
        /*13d4*/ 	.word	0x00030c30
        /*13d8*/ 	.short	0x010a
        /*13da*/ 	.byte	0x3f
	.zero		1


	//   ....[46]....
        /*13dc*/ 	.word	0x00015bf0
        /*13e0*/ 	.word	0x00000006
        /*13e4*/ 	.word	0x00030c10
        /*13e8*/ 	.short	0x010a
        /*13ea*/ 	.byte	0x3f
	.zero		1


	//   ....[47]....
        /*13ec*/ 	.word	0x00015c40
        /*13f0*/ 	.word	0x00000006
        /*13f4*/ 	.word	0x00030c30
        /*13f8*/ 	.short	0x010a
        /*13fa*/ 	.byte	0x3f
	.zero		1


	//   ....[48]....
        /*13fc*/ 	.word	0x00015ec0
        /*1400*/ 	.word	0x00000010
        /*1404*/ 	.word	0x00030c20
        /*1408*/ 	.short	0x010a
        /*140a*/ 	.byte	0x3f
	.zero		1


	//   ....[49]....
        /*140c*/ 	.word	0x00015f10
        /*1410*/ 	.word	0x00000010
        /*1414*/ 	.word	0x00030c40
        /*1418*/ 	.short	0x010a
        /*141a*/ 	.byte	0x3f
	.zero		1


	//   ....[50]....
        /*141c*/ 	.word	0x00015f60
        /*1420*/ 	.word	0x00000010
        /*1424*/ 	.word	0x00030c28
        /*1428*/ 	.short	0x010a
        /*142a*/ 	.byte	0x3f
	.zero		1


	//   ....[51]....
        /*142c*/ 	.word	0x00015fb0
        /*1430*/ 	.word	0x00000010
        /*1434*/ 	.word	0x00030c48
        /*1438*/ 	.short	0x010a
        /*143a*/ 	.byte	0x3f
	.zero		1


	//   ....[52]....
        /*143c*/ 	.word	0x00016010
        /*1440*/ 	.word	0x00000010
        /*1444*/ 	.word	0x00030c20
        /*1448*/ 	.short	0x010a
        /*144a*/ 	.byte	0x3f
	.zero		1


	//   ....[53]....
        /*144c*/ 	.word	0x00016060
        /*1450*/ 	.word	0x00000010
        /*1454*/ 	.word	0x00030c40
        /*1458*/ 	.short	0x010a
        /*145a*/ 	.byte	0x3f
	.zero		1


	//   ....[54]....
        /*145c*/ 	.word	0x000160b0
        /*1460*/ 	.word	0x00000010
        /*1464*/ 	.word	0x00030c28
        /*1468*/ 	.short	0x010a
        /*146a*/ 	.byte	0x3f
	.zero		1


	//   ....[55]....
        /*146c*/ 	.word	0x00016100
        /*1470*/ 	.word	0x00000003
        /*1474*/ 	.word	0x00030c40
        /*1478*/ 	.short	0x010a
        /*147a*/ 	.byte	0x3f
	.zero		1


	//   ....[56]....
        /*147c*/ 	.word	0x000161d0
        /*1480*/ 	.word	0x00000006
        /*1484*/ 	.word	0x00000000
        /*1488*/ 	.short	0x010a
        /*148a*/ 	.byte	0x3f
	.zero		1


	//   ....[57]....
        /*148c*/ 	.word	0x00016220
        /*1490*/ 	.word	0x00000003
        /*1494*/ 	.word	0x00000000
        /*1498*/ 	.short	0x010a
        /*149a*/ 	.byte	0x3f
	.zero		1


	//   ....[58]....
        /*149c*/ 	.word	0x00016270
        /*14a0*/ 	.word	0x00000002
        /*14a4*/ 	.word	0x00000000
        /*14a8*/ 	.short	0x010a
        /*14aa*/ 	.byte	0x3f
	.zero		1


	//----- nvinfo : EIATTR_NUM_MBARRIERS
	.align		4
.L_530:
        /*14ac*/ 	.byte	0x03, 0x38
        /*14ae*/ 	.short	0x0009


	//----- nvinfo : EIATTR_EXIT_INSTR_OFFSETS
	.align		4
        /*14b0*/ 	.byte	0x04, 0x1c
        /*14b2*/ 	.short	(.L_532 - .L_531)


	//   ....[0]....
.L_531:
        /*14b4*/ 	.word	0x000159d0


	//----- nvinfo : EIATTR_MAX_THREADS
	.align		4
.L_532:
        /*14b8*/ 	.byte	0x04, 0x05
        /*14ba*/ 	.short	(.L_534 - .L_533)
.L_533:
        /*14bc*/ 	.word	0x00000180
        /*14c0*/ 	.word	0x00000001
        /*14c4*/ 	.word	0x00000001


	//----- nvinfo : EIATTR_CRS_STACK_SIZE
	.align		4
.L_534:
        /*14c8*/ 	.byte	0x04, 0x1e
        /*14ca*/ 	.short	(.L_536 - .L_535)
.L_535:
        /*14cc*/ 	.word	0x00000000


	//----- nvinfo : EIATTR_CBANK_PARAM_SIZE
	.align		4
.L_536:
        /*14d0*/ 	.byte	0x03, 0x19
        /*14d2*/ 	.short	0x06f0


	//----- nvinfo : EIATTR_PARAM_CBANK
	.align		4
        /*14d4*/ 	.byte	0x04, 0x0a
        /*14d6*/ 	.short	(.L_538 - .L_537)
	.align		4
.L_537:
        /*14d8*/ 	.word	index@(.nv.constant0._ZN7cutlass13device_kernelIN5flash11enable_sm90INS1_16FlashAttnBwdSm90INS1_25CollectiveMainloopBwdSm90ILi2ELi2ELi2EN4cute5tupleIJNS5_1CILi1EEES8_S8_EEENS6_IJNS7_ILi128EEESA_NS7_ILi64EEEEEENS_10bfloat16_tEfNS_4arch4Sm90ELb0ELb1ELb1ELb0ELb1ELb1ELb0ELb0ELi2ELi1ELi2ELi2ELb0EEENS1_24CollectiveEpilogueBwdGQAISC_fSF_Li256ELb0ELb1EEENS1_19SingleTileSchedulerILb0ELb0ELb0ELi128EEEEEEEEEvNT_6ParamsE)
        /*14dc*/ 	.short	0x0210
        /*14de*/ 	.short	0x06f0


	//----- nvinfo : EIATTR_SW_WAR
	.align		4
.L_538:
        /*14e0*/ 	.byte	0x04, 0x36
        /*14e2*/ 	.short	(.L_540 - .L_539)
.L_539:
        /*14e4*/ 	.word	0x00000008
.L_540:


//--------------------- .nv.info._ZN7cutlass13device_kernelIN5flash22FlashAttnBwdPreprocessIN4cute5tupleIJNS3_1CILi128EEENS5_ILi64EEEEEENS_10bfloat16_tEfNS_4arch4Sm90ELb1ELb0EEEEEvNT_6ParamsE --------------------------
	.section	.nv.info._ZN7cutlass13device_kernelIN5flash22FlashAttnBwdPreprocessIN4cute5tupleIJNS3_1CILi128EEENS5_ILi64EEEEEENS_10bfloat16_tEfNS_4arch4Sm90ELb1ELb0EEEEEvNT_6ParamsE,"",@"SHT_CUDA_INFO"
	.sectionflags	@""
	.align	4


	//----- nvinfo : EIATTR_CUDA_API_VERSION
	.align		4
        /*0000*/ 	.byte	0x04, 0x37
        /*0002*/ 	.short	(.L_542 - .L_541)
.L_541:
        /*0004*/ 	.word	0x00000082


	//----- nvinfo : EIATTR_KPARAM_INFO
	.align		4
.L_542:
        /*0008*/ 	.byte	0x04, 0x17
        /*000a*/ 	.short	(.L_544 - .L_543)
.L_543:
        /*000c*/ 	.word	0x00000000
        /*0010*/ 	.short	0x0000
        /*0012*/ 	.short	0x0000
        /*0014*/ 	.byte	0x00, 0xf0, 0xc1, 0x03


	//----- nvinfo : EIATTR_SPARSE_MMA_MASK
	.align		4
.L_544:
        /*0018*/ 	.byte	0x03, 0x50
        /*001a*/ 	.short	0x0000


	//----- nvinfo : EIATTR_MAXREG_COUNT
	.align		4
        /*001c*/ 	.byte	0x03, 0x1b
        /*001e*/ 	.short	0x0080


	//----- nvinfo : EIATTR_MERCURY_ISA_VERSION
	.align		4
        /*0020*/ 	.byte	0x03, 0x5f
        /*0022*/ 	.short	0x0101


	//----- nvinfo : EIATTR_COOP_GROUP_MASK_REGIDS
	.align		4
        /*0024*/ 	.byte	0x04, 0x29
        /*0026*/ 	.short	(.L_546 - .L_545)


	//   ....[0]....
.L_545:
        /*0028*/ 	.word	0xffffffff


	//   ....[1]....
        /*002c*/ 	.word	0xffffffff


	//   ....[2]....
        /*0030*/ 	.word	0xffffffff


	//   ....[3]....
        /*0034*/ 	.word	0xffffffff


	//   ....[4]....
        /*0038*/ 	.word	0xffffffff


	//   ....[5]....
        /*003c*/ 	.word	0xffffffff


	//   ....[6]....
        /*0040*/ 	.word	0xffffffff


	//   ....[7]....
        /*0044*/ 	.word	0xffffffff


	//   ....[8]....
        /*0048*/ 	.word	0xffffffff


	//   ....[9]....
        /*004c*/ 	.word	0xffffffff


	//   ....[10]....
        /*0050*/ 	.word	0xffffffff


	//   ....[11]....
        /*0054*/ 	.word	0xffffffff


	//----- nvinfo : EIATTR_COOP_GROUP_INSTR_OFFSETS
	.align		4
.L_546:
        /*0058*/ 	.byte	0x04, 0x28
        /*005a*/ 	.short	(.L_548 - .L_547)


	//   ....[0]....
.L_547:
        /*005c*/ 	.word	0x00001110


	//   ....[1]....
        /*0060*/ 	.word	0x00001120


	//   ....[2]....
        /*0064*/ 	.word	0x00001130


	//   ....[3]....
        /*0068*/ 	.word	0x00001140


	//   ....[4]....
        /*006c*/ 	.word	0x00001190


	//   ....[5]....
        /*0070*/ 	.word	0x000011a0


	//   ....[6]....
        /*0074*/ 	.word	0x000011b0


	//   ....[7]....
        /*0078*/ 	.word	0x000011c0


	//   ....[8]....
        /*007c*/ 	.word	0x00001230


	//   ....[9]....
        /*0080*/ 	.word	0x00001250


	//   ....[10]....
        /*0084*/ 	.word	0x00001260


	//   ....[11]....
        /*0088*/ 	.word	0x00001280


	//----- nvinfo : EIATTR_EXIT_INSTR_OFFSETS
	.align		4
.L_548:
        /*008c*/ 	.byte	0x04, 0x1c
        /*008e*/ 	.short	(.L_550 - .L_549)


	//   ....[0]....
.L_549:
        /*0090*/ 	.word	0x00001840


	//   ....[1]....
        /*0094*/ 	.word	0x000018c0


	//----- nvinfo : EIATTR_MAX_THREADS
	.align		4
.L_550:
        /*0098*/ 	.byte	0x04, 0x05
        /*009a*/ 	.short	(.L_552 - .L_551)
.L_551:
        /*009c*/ 	.word	0x00000100
        /*00a0*/ 	.word	0x00000001
        /*00a4*/ 	.word	0x00000001


	//----- nvinfo : EIATTR_CRS_STACK_SIZE
	.align		4
.L_552:
        /*00a8*/ 	.byte	0x04, 0x1e
        /*00aa*/ 	.short	(.L_554 - .L_553)
.L_553:
        /*00ac*/ 	.word	0x00000000


	//----- nvinfo : EIATTR_CBANK_PARAM_SIZE
	.align		4
.L_554:
        /*00b0*/ 	.byte	0x03, 0x19
        /*00b2*/ 	.short	0x00f0


	//----- nvinfo : EIATTR_PARAM_CBANK
	.align		4
        /*00b4*/ 	.byte	0x04, 0x0a
        /*00b6*/ 	.short	(.L_556 - .L_555)
	.align		4
.L_555:
        /*00b8*/ 	.word	index@(.nv.constant0._ZN7cutlass13device_kernelIN5flash22FlashAttnBwdPreprocessIN4cute5tupleIJNS3_1CILi128EEENS5_ILi64EEEEEENS_10bfloat16_tEfNS_4arch4Sm90ELb1ELb0EEEEEvNT_6ParamsE)
        /*00bc*/ 	.short	0x0210
        /*00be*/ 	.short	0x00f0


	//----- nvinfo : EIATTR_SW_WAR
	.align		4
.L_556:
        /*00c0*/ 	.byte	0x04, 0x36
        /*00c2*/ 	.short	(.L_558 - .L_557)
.L_557:
        /*00c4*/ 	.word	0x00000008
.L_558:


//--------------------- .nv.info._ZN7cutlass13device_kernelIN5flash11enable_sm90INS1_16FlashAttnBwdSm90INS1_25CollectiveMainloopBwdSm90ILi2ELi2ELi2EN4cute5tupleIJNS5_1CILi1EEES8_S8_EEENS6_IJNS7_ILi128EEESA_NS7_ILi64EEEEEENS_10bfloat16_tEfNS_4arch4Sm90ELb0ELb1ELb1ELb1ELb0ELb1ELb0ELb0ELi2ELi1ELi2ELi2ELb0EEENS1_21CollectiveEpilogueBwdISC_SD_SF_Li256ELb1ELb0ELi1EEENS1_19SingleTileSchedulerILb1ELb0ELb0ELi128EEEEEEEEEvNT_6ParamsE --------------------------
	.section	.nv.info._ZN7cutlass13device_kernelIN5flash11enable_sm90INS1_16FlashAttnBwdSm90INS1_25CollectiveMainloopBwdSm90ILi2ELi2ELi2EN4cute5tupleIJNS5_1CILi1EEES8_S8_EEENS6_IJNS7_ILi128EEESA_NS7_ILi64EEEEEENS_10bfloat16_tEfNS_4arch4Sm90ELb0ELb1ELb1ELb1ELb0ELb1ELb0ELb0ELi2ELi1ELi2ELi2ELb0EEENS1_21CollectiveEpilogueBwdISC_SD_SF_Li256ELb1ELb0ELi1EEENS1_19SingleTileSchedulerILb1ELb0ELb0ELi128EEEEEEEEEvNT_6ParamsE,"",@"SHT_CUDA_INFO"
	.sectionflags	@""
	.align	4


	//----- nvinfo : EIATTR_CUDA_API_VERSION
	.align		4
        /*0000*/ 	.byte	0x04, 0x37
        /*0002*/ 	.short	(.L_560 - .L_559)
.L_559:
        /*0004*/ 	.word	0x00000082


	//----- nvinfo : EIATTR_KPARAM_INFO
	.align		4
.L_560:
        /*0008*/ 	.byte	0x04, 0x17
        /*000a*/ 	.short	(.L_562 - .L_561)
.L_561:
        /*000c*/ 	.word	0x00000000
        /*0010*/ 	.short	0x0000
        /*0012*/ 	.short	0x0070
        /*0014*/ 	.byte	0x00, 0xf0, 0x01, 0x1a


	//----- nvinfo : EIATTR_SPARSE_MMA_MASK
	.align		4
.L_562:
        /*0018*/ 	.byte	0x03, 0x50
        /*001a*/ 	.short	0x0000


	//----- nvinfo : EIATTR_MAXREG_COUNT
	.align		4
        /*001c*/ 	.byte	0x03, 0x1b
        /*001e*/ 	.short	0x00a8


	//----- nvinfo : EIATTR_NUM_BARRIERS
	.align		4
        /*0020*/ 	.byte	0x02, 0x4c
        /*0022*/ 	.byte	0x10
	.zero		1


	//----- nvinfo : EIATTR_EXTERNS
	.align		4
        /*0024*/ 	.byte	0x04, 0x0f
        /*0026*/ 	.short	(.L_564 - .L_563)


	//   ....[0]....
	.align		4
.L_563:
        /*0028*/ 	.word	index@(__assertfail)


	//----- nvinfo : EIATTR_ANNOTATIONS
	.align		4
.L_564:
        /*002c*/ 	.byte	0x04, 0x55
        /*002e*/ 	.short	(.L_566 - .L_565)


	//   ....[0]....
.L_565:
        /* <DEDUP_REMOVED lines=158> */


	//----- nvinfo : EIATTR_MERCURY_ISA_VERSION
	.align		4
.L_566:
        /*09f8*/ 	.byte	0x03, 0x5f
        /*09fa*/ 	.short	0x0101


	//----- nvinfo : EIATTR_INT_WARP_WIDE_INSTR_OFFSETS
	.align		4
        /*09fc*/ 	.byte	0x04, 0x31
        /*09fe*/ 	.short	(.L_568 - .L_567)


	//   ....[0]....
.L_567:
        /*0a00*/ 	.word	0x00000190


	//   ....[1]....
        /*0a04*/ 	.word	0x000001c0


	//----- nvinfo : EIATTR_COOP_GROUP_MASK_REGIDS
	.align		4
.L_568:
        /*0a08*/ 	.byte	0x04, 0x29
        /*0a0a*/ 	.short	(.L_570 - .L_569)


	//   ....[0]....
.L_569:
        /*0a0c*/ 	.word	0xffffffff


	//   ....[1]....
        /*0a10*/ 	.word	0xffffffff


	//   ....[2]....
        /*0a14*/ 	.word	0xffffffff


	//   ....[3]....
        /*0a18*/ 	.word	0xffffffff


	//   ....[4]....
        /*0a1c*/ 	.word	0xffffffff


	//   ....[5]....
        /*0a20*/ 	.word	0xffffffff


	//   ....[6]....
        /*0a24*/ 	.word	0xffffffff


	//   ....[7]....
        /*0a28*/ 	.word	0xffffffff


	//   ....[8]....
        /*0a2c*/ 	.word	0xffffffff


	//   ....[9]....
        /*0a30*/ 	.word	0xffffffff


	//   ....[10]....
        /*0a34*/ 	.word	0xffffffff


	//   ....[11]....
        /*0a38*/ 	.word	0xffffffff


	//   ....[12]....
        /*0a3c*/ 	.word	0xffffffff


	//   ....[13]....
        /*0a40*/ 	.word	0xffffffff


	//   ....[14]....
        /*0a44*/ 	.word	0xffffffff


	//   ....[15]....
        /*0a48*/ 	.word	0xffffffff


	//   ....[16]....
        /*0a4c*/ 	.word	0xffffffff


	//   ....[17]....
        /*0a50*/ 	.word	0xffffffff


	//   ....[18]....
        /*0a54*/ 	.word	0xffffffff


	//   ....[19]....
        /*0a58*/ 	.word	0xffffffff


	//   ....[20]....
        /*0a5c*/ 	.word	0xffffffff


	//   ....[21]....
        /*0a60*/ 	.word	0xffffffff


	//   ....[22]....
        /*0a64*/ 	.word	0xffffffff


	//   ....[23]....
        /*0a68*/ 	.word	0xffffffff


	//   ....[24]....
        /*0a6c*/ 	.word	0xffffffff


	//   ....[25]....
        /*0a70*/ 	.word	0xffffffff


	//   ....[26]....
        /*0a74*/ 	.word	0xffffffff


	//   ....[27]....
        /*0a78*/ 	.word	0xffffffff


	//   ....[28]....
        /*0a7c*/ 	.word	0xffffffff


	//   ....[29]....
        /*0a80*/ 	.word	0xffffffff


	//   ....[30]....
        /*0a84*/ 	.word	0xffffffff


	//   ....[31]....
        /*0a88*/ 	.word	0xffffffff


	//   ....[32]....
        /*0a8c*/ 	.word	0xffffffff


	//   ....[33]....
        /*0a90*/ 	.word	0xffffffff


	//   ....[34]....
        /*0a94*/ 	.word	0xffffffff


	//   ....[35]....
        /*0a98*/ 	.word	0xffffffff


	//   ....[36]....
        /*0a9c*/ 	.word	0xffffffff


	//   ....[37]....
        /*0aa0*/ 	.word	0xffffffff


	//   ....[38]....
        /*0aa4*/ 	.word	0xffffffff


	//   ....[39]....
        /*0aa8*/ 	.word	0xffffffff


	//   ....[40]....
        /*0aac*/ 	.word	0xffffffff


	//   ....[41]....
        /*0ab0*/ 	.word	0xffffffff


	//   ....[42]....
        /*0ab4*/ 	.word	0xffffffff


	//   ....[43]....
        /*0ab8*/ 	.word	0xffffffff


	//   ....[44]....
        /*0abc*/ 	.word	0xffffffff


	//   ....[45]....
        /*0ac0*/ 	.word	0xffffffff


	//   ....[46]....
        /*0ac4*/ 	.word	0xffffffff


	//   ....[47]....
        /*0ac8*/ 	.word	0xffffffff


	//   ....[48]....
        /*0acc*/ 	.word	0xffffffff


	//   ....[49]....
        /*0ad0*/ 	.word	0xffffffff


	//   ....[50]....
        /*0ad4*/ 	.word	0xffffffff


	//   ....[51]....
        /*0ad8*/ 	.word	0xffffffff


	//   ....[52]....
        /*0adc*/ 	.word	0xffffffff


	//   ....[53]....
        /*0ae0*/ 	.word	0xffffffff


	//   ....[54]....
        /*0ae4*/ 	.word	0xffffffff


	//   ....[55]....
        /*0ae8*/ 	.word	0xffffffff


	//   ....[56]....
        /*0aec*/ 	.word	0xffffffff


	//   ....[57]....
        /*0af0*/ 	.word	0xffffffff


	//   ....[58]....
        /*0af4*/ 	.word	0xffffffff


	//   ....[59]....
        /*0af8*/ 	.word	0xffffffff


	//   ....[60]....
        /*0afc*/ 	.word	0xffffffff


	//   ....[61]....
        /*0b00*/ 	.word	0xffffffff


	//   ....[62]....
        /*0b04*/ 	.word	0xffffffff


	//   ....[63]....
        /*0b08*/ 	.word	0xffffffff


	//   ....[64]....
        /*0b0c*/ 	.word	0xffffffff


	//   ....[65]....
        /*0b10*/ 	.word	0xffffffff


	//   ....[66]....
        /*0b14*/ 	.word	0xffffffff


	//   ....[67]....
        /*0b18*/ 	.word	0xffffffff


	//   ....[68]....
        /*0b1c*/ 	.word	0xffffffff


	//   ....[69]....
        /*0b20*/ 	.word	0xffffffff


	//   ....[70]....
        /*0b24*/ 	.word	0xffffffff


	//   ....[71]....
        /*0b28*/ 	.word	0xffffffff


	//   ....[72]....
        /*0b2c*/ 	.word	0xffffffff


	//   ....[73]....
        /*0b30*/ 	.word	0xffffffff


	//   ....[74]....
        /*0b34*/ 	.word	0xffffffff


	//   ....[75]....
        /*0b38*/ 	.word	0xffffffff


	//   ....[76]....
        /*0b3c*/ 	.word	0xffffffff


	//   ....[77]....
        /*0b40*/ 	.word	0xffffffff


	//   ....[78]....
        /*0b44*/ 	.word	0xffffffff


	//   ....[79]....
        /*0b48*/ 	.word	0xffffffff


	//   ....[80]....
        /*0b4c*/ 	.word	0xffffffff


	//   ....[81]....
        /*0b50*/ 	.word	0xffffffff


	//   ....[82]....
        /*0b54*/ 	.word	0xffffffff


	//   ....[83]....
        /*0b58*/ 	.word	0xffffffff


	//   ....[84]....
        /*0b5c*/ 	.word	0xffffffff


	//   ....[85]....
        /*0b60*/ 	.word	0xffffffff


	//   ....[86]....
        /*0b64*/ 	.word	0xffffffff


	//   ....[87]....
        /*0b68*/ 	.word	0xffffffff


	//   ....[88]....
        /*0b6c*/ 	.word	0xffffffff


	//   ....[89]....
        /*0b70*/ 	.word	0xffffffff


	//   ....[90]....
        /*0b74*/ 	.word	0xffffffff


	//   ....[91]....
        /*0b78*/ 	.word	0xffffffff


	//   ....[92]....
        /*0b7c*/ 	.word	0xffffffff


	//   ....[93]....
        /*0b80*/ 	.word	0xffffffff


	//   ....[94]....
        /*0b84*/ 	.word	0xffffffff


	//   ....[95]....
        /*0b88*/ 	.word	0xffffffff


	//   ....[96]....
        /*0b8c*/ 	.word	0xffffffff


	//   ....[97]....
        /*0b90*/ 	.word	0xffffffff


	//   ....[98]....
        /*0b94*/ 	.word	0xffffffff


	//   ....[99]....
        /*0b98*/ 	.word	0xffffffff


	//   ....[100]....
        /*0b9c*/ 	.word	0xffffffff


	//   ....[101]....
        /*0ba0*/ 	.word	0xffffffff


	//   ....[102]....
        /*0ba4*/ 	.word	0xffffffff


	//   ....[103]....
        /*0ba8*/ 	.word	0xffffffff


	//   ....[104]....
        /*0bac*/ 	.word	0xffffffff


	//   ....[105]....
        /*0bb0*/ 	.word	0xffffffff


	//   ....[106]....
        /*0bb4*/ 	.word	0xffffffff


	//   ....[107]....
        /*0bb8*/ 	.word	0xffffffff


	//   ....[108]....
        /*0bbc*/ 	.word	0xffffffff


	//   ....[109]....
        /*0bc0*/ 	.word	0xffffffff


	//   ....[110]....
        /*0bc4*/ 	.word	0xffffffff


	//   ....[111]....
        /*0bc8*/ 	.word	0xffffffff


	//   ....[112]....
        /*0bcc*/ 	.word	0xffffffff


	//   ....[113]....
        /*0bd0*/ 	.word	0xffffffff


	//   ....[114]....
        /*0bd4*/ 	.word	0xffffffff


	//   ....[115]....
        /*0bd8*/ 	.word	0xffffffff


	//   ....[116]....
        /*0bdc*/ 	.word	0xffffffff


	//   ....[117]....
        /*0be0*/ 	.word	0xffffffff


	//   ....[118]....
        /*0be4*/ 	.word	0xffffffff


	//   ....[119]....
        /*0be8*/ 	.word	0xffffffff


	//   ....[120]....
        /*0bec*/ 	.word	0xffffffff


	//   ....[121]....
        /*0bf0*/ 	.word	0xffffffff


	//   ....[122]....
        /*0bf4*/ 	.word	0xffffffff


	//   ....[123]....
        /*0bf8*/ 	.word	0xffffffff


	//   ....[124]....
        /*0bfc*/ 	.word	0xffffffff


	//   ....[125]....
        /*0c00*/ 	.word	0xffffffff


	//   ....[126]....
        /*0c04*/ 	.word	0xffffffff


	//   ....[127]....
        /*0c08*/ 	.word	0xffffffff


	//   ....[128]....
        /*0c0c*/ 	.word	0xffffffff


	//   ....[129]....
        /*0c10*/ 	.word	0xffffffff


	//   ....[130]....
        /*0c14*/ 	.word	0xffffffff


	//   ....[131]....
        /*0c18*/ 	.word	0xffffffff


	//   ....[132]....
        /*0c1c*/ 	.word	0xffffffff


	//   ....[133]....
        /*0c20*/ 	.word	0xffffffff


	//   ....[134]....
        /*0c24*/ 	.word	0xffffffff


	//   ....[135]....
        /*0c28*/ 	.word	0xffffffff


	//   ....[136]....
        /*0c2c*/ 	.word	0xffffffff


	//   ....[137]....
        /*0c30*/ 	.word	0xffffffff


	//   ....[138]....
        /*0c34*/ 	.word	0xffffffff


	//   ....[139]....
        /*0c38*/ 	.word	0xffffffff


	//   ....[140]....
        /*0c3c*/ 	.word	0xffffffff


	//   ....[141]....
        /*0c40*/ 	.word	0xffffffff


	//   ....[142]....
        /*0c44*/ 	.word	0xffffffff


	//   ....[143]....
        /*0c48*/ 	.word	0xffffffff


	//   ....[144]....
        /*0c4c*/ 	.word	0xffffffff


	//   ....[145]....
        /*0c50*/ 	.word	0xffffffff


	//   ....[146]....
        /*0c54*/ 	.word	0xffffffff


	//   ....[147]....
        /*0c58*/ 	.word	0xffffffff


	//   ....[148]....
        /*0c5c*/ 	.word	0xffffffff


	//   ....[149]....
        /*0c60*/ 	.word	0xffffffff


	//   ....[150]....
        /*0c64*/ 	.word	0xffffffff


	//   ....[151]....
        /*0c68*/ 	.word	0xffffffff


	//   ....[152]....
        /*0c6c*/ 	.word	0xffffffff


	//   ....[153]....
        /*0c70*/ 	.word	0xffffffff


	//   ....[154]....
        /*0c74*/ 	.word	0xffffffff


	//   ....[155]....
        /*0c78*/ 	.word	0xffffffff


	//   ....[156]....
        /*0c7c*/ 	.word	0xffffffff


	//   ....[157]....
        /*0c80*/ 	.word	0xffffffff


	//   ....[158]....
        /*0c84*/ 	.word	0xffffffff


	//   ....[159]....
        /*0c88*/ 	.word	0xffffffff


	//   ....[160]....
        /*0c8c*/ 	.word	0xffffffff


	//   ....[161]....
        /*0c90*/ 	.word	0xffffffff


	//   ....[162]....
        /*0c94*/ 	.word	0xffffffff


	//   ....[163]....
        /*0c98*/ 	.word	0xffffffff


	//   ....[164]....
        /*0c9c*/ 	.word	0xffffffff


	//   ....[165]....
        /*0ca0*/ 	.word	0xffffffff


	//   ....[166]....
        /*0ca4*/ 	.word	0xffffffff


	//   ....[167]....
        /*0ca8*/ 	.word	0xffffffff


	//   ....[168]....
        /*0cac*/ 	.word	0xffffffff


	//   ....[169]....
        /*0cb0*/ 	.word	0xffffffff


	//   ....[170]....
        /*0cb4*/ 	.word	0xffffffff


	//   ....[171]....
        /*0cb8*/ 	.word	0xffffffff


	//   ....[172]....
        /*0cbc*/ 	.word	0xffffffff


	//   ....[173]....
        /*0cc0*/ 	.word	0xffffffff


	//   ....[174]....
        /*0cc4*/ 	.word	0xffffffff


	//   ....[175]....
        /*0cc8*/ 	.word	0xffffffff


	//   ....[176]....
        /*0ccc*/ 	.word	0xffffffff


	//   ....[177]....
        /*0cd0*/ 	.word	0xffffffff


	//   ....[178]....
        /*0cd4*/ 	.word	0xffffffff


	//   ....[179]....
        /*0cd8*/ 	.word	0xffffffff


	//   ....[180]....
        /*0cdc*/ 	.word	0xffffffff


	//   ....[181]....
        /*0ce0*/ 	.word	0xffffffff


	//   ....[182]....
        /*0ce4*/ 	.word	0xffffffff


	//   ....[183]....
        /*0ce8*/ 	.word	0xffffffff


	//   ....[184]....
        /*0cec*/ 	.word	0xffffffff


	//   ....[185]....
        /*0cf0*/ 	.word	0xffffffff


	//   ....[186]....
        /*0cf4*/ 	.word	0xffffffff


	//   ....[187]....
        /*0cf8*/ 	.word	0xffffffff


	//   ....[188]....
        /*0cfc*/ 	.word	0xffffffff


	//   ....[189]....
        /*0d00*/ 	.word	0xffffffff


	//   ....[190]....
        /*0d04*/ 	.word	0xffffffff


	//   ....[191]....
        /*0d08*/ 	.word	0xffffffff


	//   ....[192]....
        /*0d0c*/ 	.word	0xffffffff


	//   ....[193]....
        /*0d10*/ 	.word	0xffffffff


	//   ....[194]....
        /*0d14*/ 	.word	0xffffffff


	//   ....[195]....
        /*0d18*/ 	.word	0xffffffff


	//   ....[196]....
        /*0d1c*/ 	.word	0xffffffff


	//   ....[197]....
        /*0d20*/ 	.word	0xffffffff


	//   ....[198]....
        /*0d24*/ 	.word	0xffffffff


	//   ....[199]....
        /*0d28*/ 	.word	0x0500000f


	//----- nvinfo : EIATTR_COOP_GROUP_INSTR_OFFSETS
	.align		4
.L_570:
        /*0d2c*/ 	.byte	0x04, 0x28
        /*0d2e*/ 	.short	(.L_572 - .L_571)


	//   ....[0]....
.L_571:
        /*0d30*/ 	.word	0x00000070


	//   ....[1]....
        /*0d34*/ 	.word	0x000001a0


	//   ....[2]....
        /*0d38*/ 	.word	0x000001f0


	//   ....[3]....
        /*0d3c*/ 	.word	0x000003e0


	//   ....[4]....
        /*0d40*/ 	.word	0x00000620


	//   ....[5]....
        /*0d44*/ 	.word	0x00001410


	//   ....[6]....
        /*0d48*/ 	.word	0x000034f0


	//   ....[7]....
        /*0d4c*/ 	.word	0x00003a40


	//   ....[8]....
        /*0d50*/ 	.word	0x00003b90


	//   ....[9]....
        /*0d54*/ 	.word	0x00003db0


	//   ....[10]....
        /*0d58*/ 	.word	0x00003de0


	//   ....[11]....
        /*0d5c*/ 	.word	0x00003e10


	//   ....[12]....
        /*0d60*/ 	.word	0x00003e50


	//   ....[13]....
        /*0d64*/ 	.word	0x00003f30


	//   ....[14]....
        /*0d68*/ 	.word	0x00003f70


	//   ....[15]....
        /*0d6c*/ 	.word	0x00003fa0


	//   ....[16]....
        /*0d70*/ 	.word	0x00003fb0


	//   ....[17]....
        /*0d74*/ 	.word	0x00003fd0


	//   ....[18]....
        /*0d78*/ 	.word	0x00003fe0


	//   ....[19]....
        /*0d7c*/ 	.word	0x00004050


	//   ....[20]....
        /*0d80*/ 	.word	0x00004090


	//   ....[21]....
        /*0d84*/ 	.word	0x000040d0


	//   ....[22]....
        /*0d88*/ 	.word	0x00004110


	//   ....[23]....
        /*0d8c*/ 	.word	0x00004160


	//   ....[24]....
        /*0d90*/ 	.word	0x00004260


	//   ....[25]....
        /*0d94*/ 	.word	0x000042c0


	//   ....[26]....
        /*0d98*/ 	.word	0x000042f0


	//   ....[27]....
        /*0d9c*/ 	.word	0x00004350


	//   ....[28]....
        /*0da0*/ 	.word	0x00004390


	//   ....[29]....
        /*0da4*/ 	.word	0x000043b0


	//   ....[30]....
        /*0da8*/ 	.word	0x000043e0


	//   ....[31]....
        /*0dac*/ 	.word	0x00004410


	//   ....[32]....
        /*0db0*/ 	.word	0x00004430


	//   ....[33]....
        /*0db4*/ 	.word	0x00004540


	//   ....[34]....
        /*0db8*/ 	.word	0x00004580


	//   ....[35]....
        /*0dbc*/ 	.word	0x000045c0


	//   ....[36]....
        /*0dc0*/ 	.word	0x000045f0


	//   ....[37]....
        /*0dc4*/ 	.word	0x00004610


	//   ....[38]....
        /*0dc8*/ 	.word	0x00004690


	//   ....[39]....
        /*0dcc*/ 	.word	0x000046d0


	//   ....[40]....
        /*0dd0*/ 	.word	0x00004700


	//   ....[41]....
        /*0dd4*/ 	.word	0x00004740


	//   ....[42]....
        /*0dd8*/ 	.word	0x00004760


	//   ....[43]....
        /*0ddc*/ 	.word	0x00004780


	//   ....[44]....
        /*0de0*/ 	.word	0x00004790


	//   ....[45]....
        /*0de4*/ 	.word	0x000047e0


	//   ....[46]....
        /*0de8*/ 	.word	0x00004840


	//   ....[47]....
        /*0dec*/ 	.word	0x00004880


	//   ....[48]....
        /*0df0*/ 	.word	0x00004960


	//   ....[49]....
        /*0df4*/ 	.word	0x00004a30


	//   ....[50]....
        /*0df8*/ 	.word	0x00004a40


	//   ....[51]....
        /*0dfc*/ 	.word	0x00004b10


	//   ....[52]....
        /*0e00*/ 	.word	0x00004b40


	//   ....[53]....
        /*0e04*/ 	.word	0x00004b80


	//   ....[54]....
        /*0e08*/ 	.word	0x00004c70


	//   ....[55]....
        /*0e0c*/ 	.word	0x00004e50


	//   ....[56]....
        /*0e10*/ 	.word	0x00004e90


	//   ....[57]....
        /*0e14*/ 	.word	0x00004f00


	//   ....[58]....
        /*0e18*/ 	.word	0x00004f40


	//   ....[59]....
        /*0e1c*/ 	.word	0x00004f80


	//   ....[60]....
        /*0e20*/ 	.word	0x00005000


	//   ....[61]....
        /*0e24*/ 	.word	0x00005040


	//   ....[62]....
        /*0e28*/ 	.word	0x00005160


	//   ....[63]....
        /*0e2c*/ 	.word	0x000052c0


	//   ....[64]....
        /*0e30*/ 	.word	0x000052f0


	//   ....[65]....
        /*0e34*/ 	.word	0x00005310


	//   ....[66]....
        /*0e38*/ 	.word	0x00005350


	//   ....[67]....
        /*0e3c*/ 	.word	0x00005370


	//   ....[68]....
        /*0e40*/ 	.word	0x00005380


	//   ....[69]....
        /*0e44*/ 	.word	0x00005400


	//   ....[70]....
        /*0e48*/ 	.word	0x000083d0


	//   ....[71]....
        /*0e4c*/ 	.word	0x00008630


	//   ....[72]....
        /*0e50*/ 	.word	0x00008650


	//   ....[73]....
        /*0e54*/ 	.word	0x00008690


	//   ....[74]....
        /*0e58*/ 	.word	0x000086c0


	//   ....[75]....
        /*0e5c*/ 	.word	0x00008730


	//   ....[76]....
        /*0e60*/ 	.word	0x000087e0


	//   ....[77]....
        /*0e64*/ 	.word	0x000088a0


	//   ....[78]....
        /*0e68*/ 	.word	0x00008940


	//   ....[79]....
        /*0e6c*/ 	.word	0x00008960


	//   ....[80]....
        /*0e70*/ 	.word	0x00008990


	//   ....[81]....
        /*0e74*/ 	.word	0x00008a00


	//   ....[82]....
        /*0e78*/ 	.word	0x00008a40


	//   ....[83]....
        /*0e7c*/ 	.word	0x00008ad0


	//   ....[84]....
        /*0e80*/ 	.word	0x00008be0


	//   ....[85]....
        /*0e84*/ 	.word	0x00008c90


	//   ....[86]....
        /*0e88*/ 	.word	0x00008cd0


	//   ....[87]....
        /*0e8c*/ 	.word	0x00008d30


	//   ....[88]....
        /*0e90*/ 	.word	0x00008d40


	//   ....[89]....
        /*0e94*/ 	.word	0x00008d70


	//   ....[90]....
        /*0e98*/ 	.word	0x00008d80


	//   ....[91]....
        /*0e9c*/ 	.word	0x00008d90


	//   ....[92]....
        /*0ea0*/ 	.word	0x00008e20


	//   ....[93]....
        /*0ea4*/ 	.word	0x00008ec0


	//   ....[94]....
        /*0ea8*/ 	.word	0x00008ef0


	//   ....[95]....
        /*0eac*/ 	.word	0x00008f70


	//   ....[96]....
        /*0eb0*/ 	.word	0x00008fc0


	//   ....[97]....
        /*0eb4*/ 	.word	0x00008ff0


	//   ....[98]....
        /*0eb8*/ 	.word	0x000090a0


	//   ....[99]....
        /*0ebc*/ 	.word	0x000090e0


	//   ....[100]....
        /*0ec0*/ 	.word	0x00009170


	//   ....[101]....
        /*0ec4*/ 	.word	0x00009190


	//   ....[102]....
        /*0ec8*/ 	.word	0x000091b0


	//   ....[103]....
        /*0ecc*/ 	.word	0x000091d0


	//   ....[104]....
        /*0ed0*/ 	.word	0x00009320


	//   ....[105]....
        /*0ed4*/ 	.word	0x000093b0


	//   ....[106]....
        /*0ed8*/ 	.word	0x00009450


	//   ....[107]....
        /*0edc*/ 	.word	0x00009660


	//   ....[108]....
        /*0ee0*/ 	.word	0x000096c0


	//   ....[109]....
        /*0ee4*/ 	.word	0x000096f0


	//   ....[110]....
        /*0ee8*/ 	.word	0x00009950


	//   ....[111]....
        /*0eec*/ 	.word	0x000099b0


	//   ....[112]....
        /*0ef0*/ 	.word	0x000099e0


	//   ....[113]....
        /*0ef4*/ 	.word	0x00009a10


	//   ....[114]....
        /*0ef8*/ 	.word	0x00009a30


	//   ....[115]....
        /*0efc*/ 	.word	0x00009a60


	//   ....[116]....
        /*0f00*/ 	.word	0x00009a70


	//   ....[117]....
        /*0f04*/ 	.word	0x00009c80


	//   ....[118]....
        /*0f08*/ 	.word	0x00009cd0


	//   ....[119]....
        /*0f0c*/ 	.word	0x00009f10


	//   ....[120]....
        /*0f10*/ 	.word	0x00009f20


	//   ....[121]....
        /*0f14*/ 	.word	0x00009f30


	//   ....[122]....
        /*0f18*/ 	.word	0x00009f40


	//   ....[123]....
        /*0f1c*/ 	.word	0x00009f60


	//   ....[124]....
        /*0f20*/ 	.word	0x00009f70


	//   ....[125]....
        /*0f24*/ 	.word	0x00009f80


	//   ....[126]....
        /*0f28*/ 	.word	0x0000a2e0


	//   ....[127]....
        /*0f2c*/ 	.word	0x0000a2f0


	//   ....[128]....
        /*0f30*/ 	.word	0x0000a300


	//   ....[129]....
        /*0f34*/ 	.word	0x0000a310


	//   ....[130]....
        /*0f38*/ 	.word	0x0000a320


	//   ....[131]....
        /*0f3c*/ 	.word	0x0000a330


	//   ....[132]....
        /*0f40*/ 	.word	0x0000a340


	//   ....[133]....
        /*0f44*/ 	.word	0x0000a350


	//   ....[134]....
        /*0f48*/ 	.word	0x0000dc10


	//   ....[135]....
        /*0f4c*/ 	.word	0x0000e380


	//   ....[136]....
        /*0f50*/ 	.word	0x0000e3c0


	//   ....[137]....
        /*0f54*/ 	.word	0x0000e400


	//   ....[138]....
        /*0f58*/ 	.word	0x0000e450


	//   ....[139]....
        /*0f5c*/ 	.word	0x0000e460


	//   ....[140]....
        /*0f60*/ 	.word	0x0000e4e0


	//   ....[141]....
        /*0f64*/ 	.word	0x0000e510


	//   ....[142]....
        /*0f68*/ 	.word	0x0000e520


	//   ....[143]....
        /*0f6c*/ 	.word	0x0000e530


	//   ....[144]....
        /*0f70*/ 	.word	0x0000e580


	//   ....[145]....
        /*0f74*/ 	.word	0x0000e590


	//   ....[146]....
        /*0f78*/ 	.word	0x0000e5d0


	//   ....[147]....
        /*0f7c*/ 	.word	0x0000e680


	//   ....[148]....
        /*0f80*/ 	.word	0x0000e710


	//   ....[149]....
        /*0f84*/ 	.word	0x0000e720


	//   ....[150]....
        /*0f88*/ 	.word	0x0000e790


	//   ....[151]....
        /*0f8c*/ 	.word	0x0000e830


	//   ....[152]....
        /*0f90*/ 	.word	0x0000e890


	//   ....[153]....
        /*0f94*/ 	.word	0x0000e8d0


	//   ....[154]....
        /*0f98*/ 	.word	0x0000e920


	//   ....[155]....
        /*0f9c*/ 	.word	0x0000e930


	//   ....[156]....
        /*0fa0*/ 	.word	0x0000e960


	//   ....[157]....
        /*0fa4*/ 	.word	0x0000e9a0


	//   ....[158]....
        /*0fa8*/ 	.word	0x0000e9c0


	//   ....[159]....
        /*0fac*/ 	.word	0x0000e9f0


	//   ....[160]....
        /*0fb0*/ 	.word	0x0000ea90


	//   ....[161]....
        /*0fb4*/ 	.word	0x0000ead0


	//   ....[162]....
        /*0fb8*/ 	.word	0x0000eb00


	//   ....[163]....
        /*0fbc*/ 	.word	0x0000eb10


	//   ....[164]....
        /*0fc0*/ 	.word	0x0000eb20


	//   ....[165]....
        /*0fc4*/ 	.word	0x0000eb50


	//   ....[166]....
        /*0fc8*/ 	.word	0x0000eba0


	//   ....[167]....
        /*0fcc*/ 	.word	0x0000ebe0


	//   ....[168]....
        /*0fd0*/ 	.word	0x0000ec70


	//   ....[169]....
        /*0fd4*/ 	.word	0x0000ec80


	//   ....[170]....
        /*0fd8*/ 	.word	0x0000ece0


	//   ....[171]....
        /*0fdc*/ 	.word	0x0000ed60


	//   ....[172]....
        /*0fe0*/ 	.word	0x0000eda0


	//   ....[173]....
        /*0fe4*/ 	.word	0x0000edc0


	//   ....[174]....
        /*0fe8*/ 	.word	0x0000edf0


	//   ....[175]....
        /*0fec*/ 	.word	0x0000ef40


	//   ....[176]....
        /*0ff0*/ 	.word	0x0000efb0


	//   ....[177]....
        /*0ff4*/ 	.word	0x0000efd0


	//   ....[178]....
        /*0ff8*/ 	.word	0x0000f000


	//   ....[179]....
        /*0ffc*/ 	.word	0x0000f100


	//   ....[180]....
        /*1000*/ 	.word	0x0000f190


	//   ....[181]....
        /*1004*/ 	.word	0x0000f220


	//   ....[182]....
        /*1008*/ 	.word	0x0000f250


	//   ....[183]....
        /*100c*/ 	.word	0x0000f430


	//   ....[184]....
        /*1010*/ 	.word	0x0000f470


	//   ....[185]....
        /*1014*/ 	.word	0x0000f4b0


	//   ....[186]....
        /*1018*/ 	.word	0x0000f4d0


	//   ....[187]....
        /*101c*/ 	.word	0x0000f500


	//   ....[188]....
        /*1020*/ 	.word	0x0000f520


	//   ....[189]....
        /*1024*/ 	.word	0x0000f540


	//   ....[190]....
        /*1028*/ 	.word	0x0000fb00


	//   ....[191]....
        /*102c*/ 	.word	0x0000fb10


	//   ....[192]....
        /*1030*/ 	.word	0x0000fb30


	//   ....[193]....
        /*1034*/ 	.word	0x0000fb40


	//   ....[194]....
        /*1038*/ 	.word	0x0000fb50


	//   ....[195]....
        /*103c*/ 	.word	0x0000fb60


	//   ....[196]....
        /*1040*/ 	.word	0x0000fb70


	//   ....[197]....
        /*1044*/ 	.word	0x0000fb90


	//   ....[198]....
        /*1048*/ 	.word	0x00013760


	//   ....[199]....
        /*104c*/ 	.word	0x00016eb0


	//----- nvinfo : EIATTR_REG_RECONFIG
	.align		4
.L_572:
        /*1050*/ 	.byte	0x01, 0x54
	.zero		2


	//----- nvinfo : EIATTR_SYSCALL_OFFSETS
	.align		4
        /*1054*/ 	.byte	0x04, 0x46
        /*1056*/ 	.short	(.L_574 - .L_573)


	//   ....[0]....
.L_573:
        /*1058*/ 	.word	0x00001070


	//   ....[1]....
        /*105c*/ 	.word	0x00001160


	//   ....[2]....
        /*1060*/ 	.word	0x000012c0


	//   ....[3]....
        /*1064*/ 	.word	0x000013b0


	//----- nvinfo : EIATTR_MBARRIER_INSTR_OFFSETS
	.align		4
.L_574:
        /*1068*/ 	.byte	0x04, 0x39
        /*106a*/ 	.short	(.L_576 - .L_575)


	//   ....[0]....
.L_575:
        /*106c*/ 	.word	0x00000290
        /*1070*/ 	.word	0x000000ff
        /*1074*/ 	.word	0x00030c00
        /*1078*/ 	.short	0x0100
        /*107a*/ 	.byte	0x06
	.zero		1


	//   ....[1]....
        /*107c*/ 	.word	0x00000390
        /*1080*/ 	.word	0x000000ff
        /*1084*/ 	.word	0x00030c10
        /*1088*/ 	.short	0x0100
        /*108a*/ 	.byte	0x08
	.zero		1


	//   ....[2]....
        /*108c*/ 	.word	0x000003a0
        /*1090*/ 	.word	0x000000ff
        /*1094*/ 	.word	0x00030c20
        /*1098*/ 	.short	0x0100
        /*109a*/ 	.byte	0x08
	.zero		1


	//   ....[3]....
        /*109c*/ 	.word	0x000003b0
        /*10a0*/ 	.word	0x000000ff
        /*10a4*/ 	.word	0x00030c18
        /*10a8*/ 	.short	0x0100
        /*10aa*/ 	.byte	0x08
	.zero		1


	//   ....[4]....
        /*10ac*/ 	.word	0x000003c0
        /*10b0*/ 	.word	0x000000ff
        /*10b4*/ 	.word	0x00030c28
        /*10b8*/ 	.short	0x0100
        /*10ba*/ 	.byte	0x08
	.zero		1


	//   ....[5]....
        /*10bc*/ 	.word	0x000004f0
        /*10c0*/ 	.word	0x000000ff
        /*10c4*/ 	.word	0x00030c30
        /*10c8*/ 	.short	0x0100
        /*10ca*/ 	.byte	0x08
	.zero		1


	//   ....[6]....
        /*10cc*/ 	.word	0x00000500
        /*10d0*/ 	.word	0x000000ff
        /*10d4*/ 	.word	0x00030c40
        /*10d8*/ 	.short	0x0100
        /*10da*/ 	.byte	0x08
	.zero		1


	//   ....[7]....
        /*10dc*/ 	.word	0x00000510
        /*10e0*/ 	.word	0x000000ff
        /*10e4*/ 	.word	0x00030c38
        /*10e8*/ 	.short	0x0100
        /*10ea*/ 	.byte	0x08
	.zero		1


	//   ....[8]....
        /*10ec*/ 	.word	0x00000520
        /*10f0*/ 	.word	0x000000ff
        /*10f4*/ 	.word	0x00030c48
        /*10f8*/ 	.short	0x0100
        /*10fa*/ 	.byte	0x08
	.zero		1


	//   ....[9]....
        /*10fc*/ 	.word	0x00001450
        /*1100*/ 	.word	0x00000010
        /*1104*/ 	.word	0x00030c00
        /*1108*/ 	.short	0x010a
        /*110a*/ 	.byte	0x3f
	.zero		1


	//   ....[10]....
        /*110c*/ 	.word	0x00001580
        /*1110*/ 	.word	0x00000010
        /*1114*/ 	.word	0x00030c00
        /*1118*/ 	.short	0x010a
        /*111a*/ 	.byte	0x3f
	.zero		1


	//   ....[11]....
        /*111c*/ 	.word	0x00001e40
        /*1120*/ 	.word	0x00000006
        /*1124*/ 	.word	0x00030c10
        /*1128*/ 	.short	0x010a
        /*112a*/ 	.byte	0x3f
	.zero		1


	//   ....[12]....
        /*112c*/ 	.word	0x00001eb0
        /*1130*/ 	.word	0x00000006
        /*1134*/ 	.word	0x00030c10
        /*1138*/ 	.short	0x010a
        /*113a*/ 	.byte	0x3f
	.zero		1


	//   ....[13]....
        /*113c*/ 	.word	0x000022e0
        /*1140*/ 	.word	0x00000006
        /*1144*/ 	.word	0x00030c30
        /*1148*/ 	.short	0x010a
        /*114a*/ 	.byte	0x3f
	.zero		1


	//   ....[14]....
        /*114c*/ 	.word	0x00002320
        /*1150*/ 	.word	0x00000006
        /*1154*/ 	.word	0x00030c30
        /*1158*/ 	.short	0x010a
        /*115a*/ 	.byte	0x3f
	.zero		1


	//   ....[15]....
        /*115c*/ 	.word	0x000069d0
        /*1160*/ 	.word	0x00000005
        /*1164*/ 	.word	0x00000000
        /*1168*/ 	.short	0x0101
        /*116a*/ 	.byte	0x3f
	.zero		1


	//   ....[16]....
        /*116c*/ 	.word	0x00006e20
        /*1170*/ 	.word	0x00000006
        /*1174*/ 	.word	0x00000000
        /*1178*/ 	.short	0x0101
        /*117a*/ 	.byte	0x3f
	.zero		1


	//   ....[17]....
        /*117c*/ 	.word	0x00007750
        /*1180*/ 	.word	0x00000006
        /*1184*/ 	.word	0x00030c10
        /*1188*/ 	.short	0x010a
        /*118a*/ 	.byte	0x3f
	.zero		1


	//   ....[18]....
        /*118c*/ 	.word	0x000077d0
        /*1190*/ 	.word	0x00000006
        /*1194*/ 	.word	0x00030c10
        /*1198*/ 	.short	0x010a
        /*119a*/ 	.byte	0x3f
	.zero		1


	//   ....[19]....
        /*119c*/ 	.word	0x00007be0
        /*11a0*/ 	.word	0x00000006
        /*11a4*/ 	.word	0x00030c30
        /*11a8*/ 	.short	0x010a
        /*11aa*/ 	.byte	0x3f
	.zero		1


	//   ....[20]....
        /*11ac*/ 	.word	0x00007c20
        /*11b0*/ 	.word	0x00000006
        /*11b4*/ 	.word	0x00030c30
        /*11b8*/ 	.short	0x010a
        /*11ba*/ 	.byte	0x3f
	.zero		1


	//   ....[21]....
        /*11bc*/ 	.word	0x0000b840
        /*11c0*/ 	.word	0x00000005
        /*11c4*/ 	.word	0x00000000
        /*11c8*/ 	.short	0x0101
        /*11ca*/ 	.byte	0x3f
	.zero		1


	//   ....[22]....
        /*11cc*/ 	.word	0x0000bcb0
        /*11d0*/ 	.word	0x00000006
        /*11d4*/ 	.word	0x00000000
        /*11d8*/ 	.short	0x0101
        /*11da*/ 	.byte	0x3f
	.zero		1


	//   ....[23]....
        /*11dc*/ 	.word	0x0000c550
        /*11e0*/ 	.word	0x00000006
        /*11e4*/ 	.word	0x00030c10
        /*11e8*/ 	.short	0x010a
        /*11ea*/ 	.byte	0x3f
	.zero		1


	//   ....[24]....
        /*11ec*/ 	.word	0x0000c5d0
        /*11f0*/ 	.word	0x00000006
        /*11f4*/ 	.word	0x00030c10
        /*11f8*/ 	.short	0x010a
        /*11fa*/ 	.byte	0x3f
	.zero		1


	//   ....[25]....
        /*11fc*/ 	.word	0x0000c9e0
        /*1200*/ 	.word	0x00000006
        /*1204*/ 	.word	0x00030c30
        /*1208*/ 	.short	0x010a
        /*120a*/ 	.byte	0x3f
	.zero		1


	//   ....[26]....
        /*120c*/ 	.word	0x0000ca20
        /*1210*/ 	.word	0x00000006
        /*1214*/ 	.word	0x00030c30
        /*1218*/ 	.short	0x010a
        /*121a*/ 	.byte	0x3f
	.zero		1


	//   ....[27]....
        /*121c*/ 	.word	0x000110f0
        /*1220*/ 	.word	0x00000005
        /*1224*/ 	.word	0x00000000
        /*1228*/ 	.short	0x0101
        /*122a*/ 	.byte	0x3f
	.zero		1


	//   ....[28]....
        /*122c*/ 	.word	0x00011570
        /*1230*/ 	.word	0x00000006
        /*1234*/ 	.word	0x00000000
        /*1238*/ 	.short	0x0101
        /*123a*/ 	.byte	0x3f
	.zero		1


	//   ....[29]....
        /*123c*/ 	.word	0x000154e0
        /*1240*/ 	.word	0x0000000f
        /*1244*/ 	.word	0x00030c20
        /*1248*/ 	.short	0x010a
        /*124a*/ 	.byte	0x3f
	.zero		1


	//   ....[30]....
        /*124c*/ 	.word	0x00015ad0
        /*1250*/ 	.word	0x0000000f
        /*1254*/ 	.word	0x00030c40
        /*1258*/ 	.short	0x010a
        /*125a*/ 	.byte	0x3f
	.zero		1


	//   ....[31]....
        /*125c*/ 	.word	0x00015d30
        /*1260*/ 	.word	0x0000000f
        /*1264*/ 	.word	0x00030c28
        /*1268*/ 	.short	0x010a
        /*126a*/ 	.byte	0x3f
	.zero		1


	//   ....[32]....
        /*126c*/ 	.word	0x00015f90
        /*1270*/ 	.word	0x0000000f
        /*1274*/ 	.word	0x00030c48
        /*1278*/ 	.short	0x010a
        /*127a*/ 	.byte	0x3f
	.zero		1


	//   ....[33]....
        /*127c*/ 	.word	0x00016190
        /*1280*/ 	.word	0x0000000f
        /*1284*/ 	.word	0x00030c20
        /*1288*/ 	.short	0x010a
        /*128a*/ 	.byte	0x3f
	.zero		1


	//   ....[34]....
        /*128c*/ 	.word	0x00016460
        /*1290*/ 	.word	0x0000000f
        /*1294*/ 	.word	0x00030c40
        /*1298*/ 	.short	0x010a
        /*129a*/ 	.byte	0x3f
	.zero		1


	//   ....[35]....
        /*129c*/ 	.word	0x00016690
        /*12a0*/ 	.word	0x0000000f
        /*12a4*/ 	.word	0x00030c28
        /*12a8*/ 	.short	0x010a
        /*12aa*/ 	.byte	0x3f
	.zero		1


	//   ....[36]....
        /*12ac*/ 	.word	0x00016930
        /*12b0*/ 	.word	0x00000003
        /*12b4*/ 	.word	0x00030c40
        /*12b8*/ 	.short	0x010a
        /*12ba*/ 	.byte	0x3f
	.zero		1


	//   ....[37]....
        /*12bc*/ 	.word	0x00016d10
        /*12c0*/ 	.word	0x00000007
        /*12c4*/ 	.word	0x00000000
        /*12c8*/ 	.short	0x010a
        /*12ca*/ 	.byte	0x3f
	.zero		1


	//   ....[38]....
        /*12cc*/ 	.word	0x00016d70
        /*12d0*/ 	.word	0x00000003
        /*12d4*/ 	.word	0x00000000
        /*12d8*/ 	.short	0x010a
        /*12da*/ 	.byte	0x3f
	.zero		1


	//   ....[39]....
        /*12dc*/ 	.word	0x00016dd0
        /*12e0*/ 	.word	0x00000005
        /*12e4*/ 	.word	0x00000000
        /*12e8*/ 	.short	0x010a
        /*12ea*/ 	.byte	0x3f
	.zero		1


	//   ....[40]....
        /*12ec*/ 	.word	0x00016e00
        /*12f0*/ 	.word	0x00000003
        /*12f4*/ 	.word	0x00000000
        /*12f8*/ 	.short	0x010a
        /*12fa*/ 	.byte	0x3f
	.zero		1


	//   ....[41]....
        /*12fc*/ 	.word	0x00016ee0
        /*1300*/ 	.word	0x00000010
        /*1304*/ 	.word	0x00030c00
        /*1308*/ 	.short	0x010a
        /*130a*/ 	.byte	0x3f
	.zero		1


	//   ....[42]....
        /*130c*/ 	.word	0x00016f30
        /*1310*/ 	.word	0x00000006
        /*1314*/ 	.word	0x00030c10
        /*1318*/ 	.short	0x010a
        /*131a*/ 	.byte	0x3f
	.zero		1


	//   ....[43]....
        /*131c*/ 	.word	0x00016f80
        /*1320*/ 	.word	0x00000006
        /*1324*/ 	.word	0x00030c30
        /*1328*/ 	.short	0x010a
        /*132a*/ 	.byte	0x3f
	.zero		1


	//   ....[44]....
        /*132c*/ 	.word	0x00016fd0
        /*1330*/ 	.word	0x00000006
        /*1334*/ 	.word	0x00030c10
        /*1338*/ 	.short	0x010a
        /*133a*/ 	.byte	0x3f
	.zero		1


	//   ....[45]....
        /*133c*/ 	.word	0x00017020
        /*1340*/ 	.word	0x00000006
        /*1344*/ 	.word	0x00030c30
        /*1348*/ 	.short	0x010a
        /*134a*/ 	.byte	0x3f
	.zero		1


	//   ....[46]....
        /*134c*/ 	.word	0x00017070
        /*1350*/ 	.word	0x00000006
        /*1354*/ 	.word	0x00030c10
        /*1358*/ 	.short	0x010a
        /*135a*/ 	.byte	0x3f
	.zero		1


	//   ....[47]....
        /*135c*/ 	.word	0x000170c0
        /*1360*/ 	.word	0x00000006
        /*1364*/ 	.word	0x00030c30
        /*1368*/ 	.short	0x010a
        /*136a*/ 	.byte	0x3f
	.zero		1


	//   ....[48]....
        /*136c*/ 	.word	0x00017110
        /*1370*/ 	.word	0x0000000f
        /*1374*/ 	.word	0x00030c20
        /*1378*/ 	.short	0x010a
        /*137a*/ 	.byte	0x3f
	.zero		1


	//   ....[49]....
        /*137c*/ 	.word	0x00017160
        /*1380*/ 	.word	0x0000000f
        /*1384*/ 	.word	0x00030c40
        /*1388*/ 	.short	0x010a
        /*138a*/ 	.byte	0x3f
	.zero		1


	//   ....[50]....
        /*138c*/ 	.word	0x000171b0
        /*1390*/ 	.word	0x0000000f
        /*1394*/ 	.word	0x00030c28
        /*1398*/ 	.short	0x010a
        /*139a*/ 	.byte	0x3f
	.zero		1


	//   ....[51]....
        /*139c*/ 	.word	0x00017200
        /*13a0*/ 	.word	0x0000000f
        /*13a4*/ 	.word	0x00030c48
        /*13a8*/ 	.short	0x010a
        /*13aa*/ 	.byte	0x3f
	.zero		1


	//   ....[52]....
        /*13ac*/ 	.word	0x00017260
        /*13b0*/ 	.word	0x0000000f
        /*13b4*/ 	.word	0x00030c20
        /*13b8*/ 	.short	0x010a
        /*13ba*/ 	.byte	0x3f
	.zero		1


	//   ....[53]....
        /*13bc*/ 	.word	0x000172b0
        /*13c0*/ 	.word	0x0000000f
        /*13c4*/ 	.word	0x00030c40
        /*13c8*/ 	.short	0x010a
        /*13ca*/ 	.byte	0x3f
	.zero		1


	//   ....[54]....
        /*13cc*/ 	.word	0x00017300
        /*13d0*/ 	.word	0x0000000f
        /*13d4*/ 	.word	0x00030c28
        /*13d8*/ 	.short	0x010a
        /*13da*/ 	.byte	0x3f
	.zero		1


	//   ....[55]....
        /*13dc*/ 	.word	0x00017350
        /*13e0*/ 	.word	0x00000003
        /*13e4*/ 	.word	0x00030c40
        /*13e8*/ 	.short	0x010a
        /*13ea*/ 	.byte	0x3f
	.zero		1


	//   ....[56]....
        /*13ec*/ 	.word	0x00017420
        /*13f0*/ 	.word	0x00000007
        /*13f4*/ 	.word	0x00000000
        /*13f8*/ 	.short	0x010a
        /*13fa*/ 	.byte	0x3f
	.zero		1


	//   ....[57]....
        /*13fc*/ 	.word	0x00017470
        /*1400*/ 	.word	0x00000003
        /*1404*/ 	.word	0x00000000
        /*1408*/ 	.short	0x010a
        /*140a*/ 	.byte	0x3f
	.zero		1


	//   ....[58]....
        /*140c*/ 	.word	0x000174c0
        /*1410*/ 	.word	0x00000005
        /*1414*/ 	.word	0x00000000
        /*1418*/ 	.short	0x010a
        /*141a*/ 	.byte	0x3f
	.zero		1


	//----- nvinfo : EIATTR_NUM_MBARRIERS
	.align		4
.L_576:
        /*141c*/ 	.byte	0x03, 0x38
        /*141e*/ 	.short	0x0009


	//----- nvinfo : EIATTR_EXIT_INSTR_OFFSETS
	.align		4
        /*1420*/ 	.byte	0x04, 0x1c
        /*1422*/ 	.short	(.L_578 - .L_577)


	//   ....[0]....
.L_577:
        /*1424*/ 	.word	0x00016e50


	//----- nvinfo : EIATTR_MAX_THREADS
	.align		4
.L_578:
        /*1428*/ 	.byte	0x04, 0x05
        /*142a*/ 	.short	(.L_580 - .L_579)
.L_579:
        /*142c*/ 	.word	0x00000180
        /*1430*/ 	.word	0x00000001
        /*1434*/ 	.word	0x00000001


	//----- nvinfo : EIATTR_CRS_STACK_SIZE
	.align		4
.L_580:
        /*1438*/ 	.byte	0x04, 0x1e
        /*143a*/ 	.short	(.L_582 - .L_581)
.L_581:
        /*143c*/ 	.word	0x00000000


	//----- nvinfo : EIATTR_CBANK_PARAM_SIZE
	.align		4
.L_582:
        /*1440*/ 	.byte	0x03, 0x19
        /*1442*/ 	.short	0x06f0


	//----- nvinfo : EIATTR_PARAM_CBANK
	.align		4
        /*1444*/ 	.byte	0x04, 0x0a
        /*1446*/ 	.short	(.L_584 - .L_583)
	.align		4
.L_583:
        /*1448*/ 	.word	index@(.nv.constant0._ZN7cutlass13device_kernelIN5flash11enable_sm90INS1_16FlashAttnBwdSm90INS1_25CollectiveMainloopBwdSm90ILi2ELi2ELi2EN4cute5tupleIJNS5_1CILi1EEES8_S8_EEENS6_IJNS7_ILi128EEESA_NS7_ILi64EEEEEENS_10bfloat16_tEfNS_4arch4Sm90ELb0ELb1ELb1ELb1ELb0ELb1ELb0ELb0ELi2ELi1ELi2ELi2ELb0EEENS1_21CollectiveEpilogueBwdISC_SD_SF_Li256ELb1ELb0ELi1EEENS1_19SingleTileSchedulerILb1ELb0ELb0ELi128EEEEEEEEEvNT_6ParamsE)
        /*144c*/ 	.short	0x0210
        /*144e*/ 	.short	0x06f0


	//----- nvinfo : EIATTR_SW_WAR
	.align		4
.L_584:
        /*1450*/ 	.byte	0x04, 0x36
        /*1452*/ 	.short	(.L_586 - .L_585)
.L_585:
        /*1454*/ 	.word	0x00000008
.L_586:


//--------------------- .nv.info._ZN7cutlass13device_kernelIN5flash11enable_sm90INS1_16FlashAttnBwdSm90INS1_25CollectiveMainloopBwdSm90ILi2ELi2ELi2EN4cute5tupleIJNS5_1CILi1EEES8_S8_EEENS6_IJNS7_ILi128EEESA_NS7_ILi64EEEEEENS_10bfloat16_tEfNS_4arch4Sm90ELb0ELb1ELb1ELb1ELb1ELb1ELb0ELb0ELi2ELi1ELi2ELi2ELb0EEENS1_21CollectiveEpilogueBwdISC_SD_SF_Li256ELb1ELb0ELi1EEENS1_19SingleTileSchedulerILb1ELb0ELb0ELi128EEEEEEEEEvNT_6ParamsE --------------------------
	.section	.nv.info._ZN7cutlass13device_kernelIN5flash11enable_sm90INS1_16FlashAttnBwdSm90INS1_25CollectiveMainloopBwdSm90ILi2ELi2ELi2EN4cute5tupleIJNS5_1CILi1EEES8_S8_EEENS6_IJNS7_ILi128EEESA_NS7_ILi64EEEEEENS_10bfloat16_tEfNS_4arch4Sm90ELb0ELb1ELb1ELb1ELb1ELb1ELb0ELb0ELi2ELi1ELi2ELi2ELb0EEENS1_21CollectiveEpilogueBwdISC_SD_SF_Li256ELb1ELb0ELi1EEENS1_19SingleTileSchedulerILb1ELb0ELb0ELi128EEEEEEEEEvNT_6ParamsE,"",@"SHT_CUDA_INFO"
	.sectionflags	@""
	.align	4


	//----- nvinfo : EIATTR_CUDA_API_VERSION
	.align		4
        /*0000*/ 	.byte	0x04, 0x37
        /*0002*/ 	.short	(.L_588 - .L_587)
.L_587:
        /*0004*/ 	.word	0x00000082


	//----- nvinfo : EIATTR_KPARAM_INFO
	.align		4
.L_588:
        /*0008*/ 	.byte	0x04, 0x17
        /*000a*/ 	.short	(.L_590 - .L_589)
.L_589:
        /*000c*/ 	.word	0x00000000
        /*0010*/ 	.short	0x0000
        /*0012*/ 	.short	0x0070
        /*0014*/ 	.byte	0x00, 0xf0, 0x01, 0x1a


	//----- nvinfo : EIATTR_SPARSE_MMA_MASK
	.align		4
.L_590:
        /*0018*/ 	.byte	0x03, 0x50
        /*001a*/ 	.short	0x0000


	//----- nvinfo : EIATTR_MAXREG_COUNT
	.align		4
        /*001c*/ 	.byte	0x03, 0x1b
        /*001e*/ 	.short	0x00a8


	//----- nvinfo : EIATTR_NUM_BARRIERS
	.align		4
        /*0020*/ 	.byte	0x02, 0x4c
        /*0022*/ 	.byte	0x10
	.zero		1


	//----- nvinfo : EIATTR_EXTERNS
	.align		4
        /*0024*/ 	.byte	0x04, 0x0f
        /*0026*/ 	.short	(.L_592 - .L_591)


	//   ....[0]....
	.align		4
.L_591:
        /*0028*/ 	.word	index@(__assertfail)


	//----- nvinfo : EIATTR_ANNOTATIONS
	.align		4
.L_592:
        /*002c*/ 	.byte	0x04, 0x55
        /*002e*/ 	.short	(.L_594 - .L_593)


	//   ....[0]....
.L_593:
        /* <DEDUP_REMOVED lines=155> */


	//----- nvinfo : EIATTR_MERCURY_ISA_VERSION
	.align		4
.L_594:
        /*09d0*/ 	.byte	0x03, 0x5f
        /*09d2*/ 	.short	0x0101


	//----- nvinfo : EIATTR_INT_WARP_WIDE_INSTR_OFFSETS
	.align		4
        /*09d4*/ 	.byte	0x04, 0x31
        /*09d6*/ 	.short	(.L_596 - .L_595)


	//   ....[0]....
.L_595:
        /*09d8*/ 	.word	0x00000190


	//   ....[1]....
        /*09dc*/ 	.word	0x000001c0


	//   ....[2]....
        /*09e0*/ 	.word	0x000145a0


	//   ....[3]....
        /*09e4*/ 	.word	0x00014bf0


	//   ....[4]....
        /*09e8*/ 	.word	0x000150a0


	//   ....[5]....
        /*09ec*/ 	.word	0x00015360


	//   ....[6]....
        /*09f0*/ 	.word	0x000155c0


	//   ....[7]....
        /*09f4*/ 	.word	0x00015750


	//----- nvinfo : EIATTR_COOP_GROUP_MASK_REGIDS
	.align		4
.L_596:
        /*09f8*/ 	.byte	0x04, 0x29
        /*09fa*/ 	.short	(.L_598 - .L_597)


	//   ....[0]....
.L_597:
        /*09fc*/ 	.word	0xffffffff


	//   ....[1]....
        /*0a00*/ 	.word	0xffffffff


	//   ....[2]....
        /*0a04*/ 	.word	0xffffffff


	//   ....[3]....
        /*0a08*/ 	.word	0xffffffff


	//   ....[4]....
        /*0a0c*/ 	.word	0xffffffff


	//   ....[5]....
        /*0a10*/ 	.word	0xffffffff


	//   ....[6]....
        /*0a14*/ 	.word	0xffffffff


	//   ....[7]....
        /*0a18*/ 	.word	0xffffffff


	//   ....[8]....
        /*0a1c*/ 	.word	0xffffffff


	//   ....[9]....
        /*0a20*/ 	.word	0xffffffff


	//   ....[10]....
        /*0a24*/ 	.word	0xffffffff


	//   ....[11]....
        /*0a28*/ 	.word	0xffffffff


	//   ....[12]....
        /*0a2c*/ 	.word	0xffffffff


	//   ....[13]....
        /*0a30*/ 	.word	0xffffffff


	//   ....[14]....
        /*0a34*/ 	.word	0xffffffff


	//   ....[15]....
        /*0a38*/ 	.word	0xffffffff


	//   ....[16]....
        /*0a3c*/ 	.word	0xffffffff


	//   ....[17]....
        /*0a40*/ 	.word	0xffffffff


	//   ....[18]....
        /*0a44*/ 	.word	0xffffffff


	//   ....[19]....
        /*0a48*/ 	.word	0xffffffff


	//   ....[20]....
        /*0a4c*/ 	.word	0xffffffff


	//   ....[21]....
        /*0a50*/ 	.word	0xffffffff


	//   ....[22]....
        /*0a54*/ 	.word	0xffffffff


	//   ....[23]....
        /*0a58*/ 	.word	0xffffffff


	//   ....[24]....
        /*0a5c*/ 	.word	0xffffffff


	//   ....[25]....
        /*0a60*/ 	.word	0xffffffff


	//   ....[26]....
        /*0a64*/ 	.word	0xffffffff


	//   ....[27]....
        /*0a68*/ 	.word	0xffffffff


	//   ....[28]....
        /*0a6c*/ 	.word	0xffffffff


	//   ....[29]....
        /*0a70*/ 	.word	0xffffffff


	//   ....[30]....
        /*0a74*/ 	.word	0xffffffff


	//   ....[31]....
        /*0a78*/ 	.word	0xffffffff


	//   ....[32]....
        /*0a7c*/ 	.word	0xffffffff


	//   ....[33]....
        /*0a80*/ 	.word	0xffffffff


	//   ....[34]....
        /*0a84*/ 	.word	0xffffffff


	//   ....[35]....
        /*0a88*/ 	.word	0xffffffff


	//   ....[36]....
        /*0a8c*/ 	.word	0xffffffff


	//   ....[37]....
        /*0a90*/ 	.word	0xffffffff


	//   ....[38]....
        /*0a94*/ 	.word	0xffffffff


	//   ....[39]....
        /*0a98*/ 	.word	0xffffffff


	//   ....[40]....
        /*0a9c*/ 	.word	0xffffffff


	//   ....[41]....
        /*0aa0*/ 	.word	0xffffffff


	//   ....[42]....
        /*0aa4*/ 	.word	0xffffffff


	//   ....[43]....
        /*0aa8*/ 	.word	0xffffffff


	//   ....[44]....
        /*0aac*/ 	.word	0xffffffff


	//   ....[45]....
        /*0ab0*/ 	.word	0xffffffff


	//   ....[46]....
        /*0ab4*/ 	.word	0xffffffff


	//   ....[47]....
        /*0ab8*/ 	.word	0xffffffff


	//   ....[48]....
        /*0abc*/ 	.word	0xffffffff


	//   ....[49]....
        /*0ac0*/ 	.word	0xffffffff


	//   ....[50]....
        /*0ac4*/ 	.word	0xffffffff


	//   ....[51]....
        /*0ac8*/ 	.word	0xffffffff


	//   ....[52]....
        /*0acc*/ 	.word	0xffffffff


	//   ....[53]....
        /*0ad0*/ 	.word	0xffffffff


	//   ....[54]....
        /*0ad4*/ 	.word	0xffffffff


	//   ....[55]....
        /*0ad8*/ 	.word	0xffffffff


	//   ....[56]....
        /*0adc*/ 	.word	0xffffffff


	//   ....[57]....
        /*0ae0*/ 	.word	0xffffffff


	//   ....[58]....
        /*0ae4*/ 	.word	0xffffffff


	//   ....[59]....
        /*0ae8*/ 	.word	0xffffffff


	//   ....[60]....
        /*0aec*/ 	.word	0xffffffff


	//   ....[61]....
        /*0af0*/ 	.word	0xffffffff


	//   ....[62]....
        /*0af4*/ 	.word	0xffffffff


	//   ....[63]....
        /*0af8*/ 	.word	0xffffffff


	//   ....[64]....
        /*0afc*/ 	.word	0xffffffff


	//   ....[65]....
        /*0b00*/ 	.word	0xffffffff


	//   ....[66]....
        /*0b04*/ 	.word	0xffffffff


	//   ....[67]....
        /*0b08*/ 	.word	0xffffffff


	//   ....[68]....
        /*0b0c*/ 	.word	0xffffffff


	//   ....[69]....
        /*0b10*/ 	.word	0xffffffff


	//   ....[70]....
        /*0b14*/ 	.word	0xffffffff


	//   ....[71]....
        /*0b18*/ 	.word	0xffffffff


	//   ....[72]....
        /*0b1c*/ 	.word	0xffffffff


	//   ....[73]....
        /*0b20*/ 	.word	0xffffffff


	//   ....[74]....
        /*0b24*/ 	.word	0xffffffff


	//   ....[75]....
        /*0b28*/ 	.word	0xffffffff


	//   ....[76]....
        /*0b2c*/ 	.word	0xffffffff


	//   ....[77]....
        /*0b30*/ 	.word	0xffffffff


	//   ....[78]....
        /*0b34*/ 	.word	0xffffffff


	//   ....[79]....
        /*0b38*/ 	.word	0xffffffff


	//   ....[80]....
        /*0b3c*/ 	.word	0xffffffff


	//   ....[81]....
        /*0b40*/ 	.word	0xffffffff


	//   ....[82]....
        /*0b44*/ 	.word	0xffffffff


	//   ....[83]....
        /*0b48*/ 	.word	0xffffffff


	//   ....[84]....
        /*0b4c*/ 	.word	0xffffffff


	//   ....[85]....
        /*0b50*/ 	.word	0xffffffff


	//   ....[86]....
        /*0b54*/ 	.word	0xffffffff


	//   ....[87]....
        /*0b58*/ 	.word	0xffffffff


	//   ....[88]....
        /*0b5c*/ 	.word	0xffffffff


	//   ....[89]....
        /*0b60*/ 	.word	0xffffffff


	//   ....[90]....
        /*0b64*/ 	.word	0xffffffff


	//   ....[91]....
        /*0b68*/ 	.word	0xffffffff


	//   ....[92]....
        /*0b6c*/ 	.word	0xffffffff


	//   ....[93]....
        /*0b70*/ 	.word	0xffffffff


	//   ....[94]....
        /*0b74*/ 	.word	0xffffffff


	//   ....[95]....
        /*0b78*/ 	.word	0xffffffff


	//   ....[96]....
        /*0b7c*/ 	.word	0xffffffff


	//   ....[97]....
        /*0b80*/ 	.word	0xffffffff


	//   ....[98]....
        /*0b84*/ 	.word	0xffffffff


	//   ....[99]....
        /*0b88*/ 	.word	0xffffffff


	//   ....[100]....
        /*0b8c*/ 	.word	0xffffffff


	//   ....[101]....
        /*0b90*/ 	.word	0xffffffff


	//   ....[102]....
        /*0b94*/ 	.word	0xffffffff


	//   ....[103]....
        /*0b98*/ 	.word	0xffffffff


	//   ....[104]....
        /*0b9c*/ 	.word	0xffffffff


	//   ....[105]....
        /*0ba0*/ 	.word	0xffffffff


	//   ....[106]....
        /*0ba4*/ 	.word	0xffffffff


	//   ....[107]....
        /*0ba8*/ 	.word	0xffffffff


	//   ....[108]....
        /*0bac*/ 	.word	0xffffffff


	//   ....[109]....
        /*0bb0*/ 	.word	0xffffffff


	//   ....[110]....
        /*0bb4*/ 	.word	0xffffffff


	//   ....[111]....
        /*0bb8*/ 	.word	0xffffffff


	//   ....[112]....
        /*0bbc*/ 	.word	0xffffffff


	//   ....[113]....
        /*0bc0*/ 	.word	0xffffffff


	//   ....[114]....
        /*0bc4*/ 	.word	0xffffffff


	//   ....[115]....
        /*0bc8*/ 	.word	0xffffffff


	//   ....[116]....
        /*0bcc*/ 	.word	0xffffffff


	//   ....[117]....
        /*0bd0*/ 	.word	0xffffffff


	//   ....[118]....
        /*0bd4*/ 	.word	0xffffffff


	//   ....[119]....
        /*0bd8*/ 	.word	0xffffffff


	//   ....[120]....
        /*0bdc*/ 	.word	0xffffffff


	//   ....[121]....
        /*0be0*/ 	.word	0xffffffff


	//   ....[122]....
        /*0be4*/ 	.word	0xffffffff


	//   ....[123]....
        /*0be8*/ 	.word	0xffffffff


	//   ....[124]....
        /*0bec*/ 	.word	0xffffffff


	//   ....[125]....
        /*0bf0*/ 	.word	0xffffffff


	//   ....[126]....
        /*0bf4*/ 	.word	0xffffffff


	//   ....[127]....
        /*0bf8*/ 	.word	0xffffffff


	//   ....[128]....
        /*0bfc*/ 	.word	0xffffffff


	//   ....[129]....
        /*0c00*/ 	.word	0xffffffff


	//   ....[130]....
        /*0c04*/ 	.word	0xffffffff


	//   ....[131]....
        /*0c08*/ 	.word	0xffffffff


	//   ....[132]....
        /*0c0c*/ 	.word	0xffffffff


	//   ....[133]....
        /*0c10*/ 	.word	0xffffffff


	//   ....[134]....
        /*0c14*/ 	.word	0xffffffff


	//   ....[135]....
        /*0c18*/ 	.word	0xffffffff


	//   ....[136]....
        /*0c1c*/ 	.word	0xffffffff


	//   ....[137]....
        /*0c20*/ 	.word	0xffffffff


	//   ....[138]....
        /*0c24*/ 	.word	0xffffffff


	//   ....[139]....
        /*0c28*/ 	.word	0xffffffff


	//   ....[140]....
        /*0c2c*/ 	.word	0xffffffff


	//   ....[141]....
        /*0c30*/ 	.word	0xffffffff


	//   ....[142]....
        /*0c34*/ 	.word	0xffffffff


	//   ....[143]....
        /*0c38*/ 	.word	0xffffffff


	//   ....[144]....
        /*0c3c*/ 	.word	0xffffffff


	//   ....[145]....
        /*0c40*/ 	.word	0xffffffff


	//   ....[146]....
        /*0c44*/ 	.word	0xffffffff


	//   ....[147]....
        /*0c48*/ 	.word	0xffffffff


	//   ....[148]....
        /*0c4c*/ 	.word	0xffffffff


	//   ....[149]....
        /*0c50*/ 	.word	0xffffffff


	//   ....[150]....
        /*0c54*/ 	.word	0xffffffff


	//   ....[151]....
        /*0c58*/ 	.word	0xffffffff


	//   ....[152]....
        /*0c5c*/ 	.word	0xffffffff


	//   ....[153]....
        /*0c60*/ 	.word	0xffffffff


	//   ....[154]....
        /*0c64*/ 	.word	0xffffffff


	//   ....[155]....
        /*0c68*/ 	.word	0xffffffff


	//   ....[156]....
        /*0c6c*/ 	.word	0xffffffff


	//   ....[157]....
        /*0c70*/ 	.word	0xffffffff


	//   ....[158]....
        /*0c74*/ 	.word	0xffffffff


	//   ....[159]....
        /*0c78*/ 	.word	0xffffffff


	//   ....[160]....
        /*0c7c*/ 	.word	0xffffffff


	//   ....[161]....
        /*0c80*/ 	.word	0xffffffff


	//   ....[162]....
        /*0c84*/ 	.word	0xffffffff


	//   ....[163]....
        /*0c88*/ 	.word	0xffffffff


	//   ....[164]....
        /*0c8c*/ 	.word	0xffffffff


	//   ....[165]....
        /*0c90*/ 	.word	0xffffffff


	//   ....[166]....
        /*0c94*/ 	.word	0xffffffff


	//   ....[167]....
        /*0c98*/ 	.word	0xffffffff


	//   ....[168]....
        /*0c9c*/ 	.word	0xffffffff


	//   ....[169]....
        /*0ca0*/ 	.word	0xffffffff


	//   ....[170]....
        /*0ca4*/ 	.word	0xffffffff


	//   ....[171]....
        /*0ca8*/ 	.word	0xffffffff


	//   ....[172]....
        /*0cac*/ 	.word	0xffffffff


	//   ....[173]....
        /*0cb0*/ 	.word	0xffffffff


	//   ....[174]....
        /*0cb4*/ 	.word	0xffffffff


	//   ....[175]....
        /*0cb8*/ 	.word	0xffffffff


	//   ....[176]....
        /*0cbc*/ 	.word	0xffffffff


	//   ....[177]....
        /*0cc0*/ 	.word	0xffffffff


	//   ....[178]....
        /*0cc4*/ 	.word	0xffffffff


	//   ....[179]....
        /*0cc8*/ 	.word	0xffffffff


	//   ....[180]....
        /*0ccc*/ 	.word	0xffffffff


	//   ....[181]....
        /*0cd0*/ 	.word	0xffffffff


	//   ....[182]....
        /*0cd4*/ 	.word	0xffffffff


	//   ....[183]....
        /*0cd8*/ 	.word	0xffffffff


	//   ....[184]....
        /*0cdc*/ 	.word	0xffffffff


	//   ....[185]....
        /*0ce0*/ 	.word	0xffffffff


	//   ....[186]....
        /*0ce4*/ 	.word	0xffffffff


	//   ....[187]....
        /*0ce8*/ 	.word	0xffffffff


	//   ....[188]....
        /*0cec*/ 	.word	0xffffffff


	//   ....[189]....
        /*0cf0*/ 	.word	0xffffffff


	//   ....[190]....
        /*0cf4*/ 	.word	0xffffffff


	//   ....[191]....
        /*0cf8*/ 	.word	0xffffffff


	//   ....[192]....
        /*0cfc*/ 	.word	0xffffffff


	//   ....[193]....
        /*0d00*/ 	.word	0xffffffff


	//   ....[194]....
        /*0d04*/ 	.word	0xffffffff


	//   ....[195]....
        /*0d08*/ 	.word	0xffffffff


	//   ....[196]....
        /*0d0c*/ 	.word	0xffffffff


	//   ....[197]....
        /*0d10*/ 	.word	0xffffffff


	//   ....[198]....
        /*0d14*/ 	.word	0xffffffff


	//   ....[199]....
        /*0d18*/ 	.word	0xffffffff


	//   ....[200]....
        /*0d1c*/ 	.word	0xffffffff


	//   ....[201]....
        /*0d20*/ 	.word	0xffffffff


	//   ....[202]....
        /*0d24*/ 	.word	0xffffffff


	//   ....[203]....
        /*0d28*/ 	.word	0xffffffff


	//   ....[204]....
        /*0d2c*/ 	.word	0xffffffff


	//   ....[205]....
        /*0d30*/ 	.word	0xffffffff


	//   ....[206]....
        /*0d34*/ 	.word	0xffffffff


	//   ....[207]....
        /*0d38*/ 	.word	0xffffffff


	//   ....[208]....
        /*0d3c*/ 	.word	0x0500000f


	//   ....[209]....
        /*0d40*/ 	.word	0x0500000f


	//   ....[210]....
        /*0d44*/ 	.word	0x0500000f


	//   ....[211]....
        /*0d48*/ 	.word	0x0500000f


	//----- nvinfo : EIATTR_COOP_GROUP_INSTR_OFFSETS
	.align		4
.L_598:
        /*0d4c*/ 	.byte	0x04, 0x28
        /*0d4e*/ 	.short	(.L_600 - .L_599)


	//   ....[0]....
.L_599:
        /*0d50*/ 	.word	0x00000070


	//   ....[1]....
        /*0d54*/ 	.word	0x000001a0


	//   ....[2]....
        /*0d58*/ 	.word	0x000001f0


	//   ....[3]....
        /*0d5c*/ 	.word	0x000003e0


	//   ....[4]....
        /*0d60*/ 	.word	0x00000620


	//   ....[5]....
        /*0d64*/ 	.word	0x00001410


	//   ....[6]....
        /*0d68*/ 	.word	0x000034f0


	//   ....[7]....
        /*0d6c*/ 	.word	0x00003a40


	//   ....[8]....
        /*0d70*/ 	.word	0x00003b90


	//   ....[9]....
        /*0d74*/ 	.word	0x00003db0


	//   ....[10]....
        /*0d78*/ 	.word	0x00003de0


	//   ....[11]....
        /*0d7c*/ 	.word	0x00003e10


	//   ....[12]....
        /*0d80*/ 	.word	0x00003e50


	//   ....[13]....
        /*0d84*/ 	.word	0x00003f30


	//   ....[14]....
        /*0d88*/ 	.word	0x00003f70


	//   ....[15]....
        /*0d8c*/ 	.word	0x00003fa0


	//   ....[16]....
        /*0d90*/ 	.word	0x00003fb0


	//   ....[17]....
        /*0d94*/ 	.word	0x00003fd0


	//   ....[18]....
        /*0d98*/ 	.word	0x00003fe0


	//   ....[19]....
        /*0d9c*/ 	.word	0x00004050


	//   ....[20]....
        /*0da0*/ 	.word	0x00004090


	//   ....[21]....
        /*0da4*/ 	.word	0x000040d0


	//   ....[22]....
        /*0da8*/ 	.word	0x00004110


	//   ....[23]....
        /*0dac*/ 	.word	0x00004160


	//   ....[24]....
        /*0db0*/ 	.word	0x00004260


	//   ....[25]....
        /*0db4*/ 	.word	0x000042c0


	//   ....[26]....
        /*0db8*/ 	.word	0x000042f0


	//   ....[27]....
        /*0dbc*/ 	.word	0x00004350


	//   ....[28]....
        /*0dc0*/ 	.word	0x00004390


	//   ....[29]....
        /*0dc4*/ 	.word	0x000043b0


	//   ....[30]....
        /*0dc8*/ 	.word	0x000043e0


	//   ....[31]....
        /*0dcc*/ 	.word	0x00004410


	//   ....[32]....
        /*0dd0*/ 	.word	0x00004430


	//   ....[33]....
        /*0dd4*/ 	.word	0x00004540


	//   ....[34]....
        /*0dd8*/ 	.word	0x00004580


	//   ....[35]....
        /*0ddc*/ 	.word	0x000045c0


	//   ....[36]....
        /*0de0*/ 	.word	0x000045f0


	//   ....[37]....
        /*0de4*/ 	.word	0x00004610


	//   ....[38]....
        /*0de8*/ 	.word	0x00004690


	//   ....[39]....
        /*0dec*/ 	.word	0x000046d0


	//   ....[40]....
        /*0df0*/ 	.word	0x00004700


	//   ....[41]....
        /*0df4*/ 	.word	0x00004740


	//   ....[42]....
        /*0df8*/ 	.word	0x00004760


	//   ....[43]....
        /*0dfc*/ 	.word	0x00004780


	//   ....[44]....
        /*0e00*/ 	.word	0x00004790


	//   ....[45]....
        /*0e04*/ 	.word	0x000047e0


	//   ....[46]....
        /*0e08*/ 	.word	0x00004840


	//   ....[47]....
        /*0e0c*/ 	.word	0x00004880


	//   ....[48]....
        /*0e10*/ 	.word	0x00004960


	//   ....[49]....
        /*0e14*/ 	.word	0x00004a30


	//   ....[50]....
        /*0e18*/ 	.word	0x00004a40


	//   ....[51]....
        /*0e1c*/ 	.word	0x00004b10


	//   ....[52]....
        /*0e20*/ 	.word	0x00004b40


	//   ....[53]....
        /*0e24*/ 	.word	0x00004b80


	//   ....[54]....
        /*0e28*/ 	.word	0x00004c70


	//   ....[55]....
        /*0e2c*/ 	.word	0x00004e50


	//   ....[56]....
        /*0e30*/ 	.word	0x00004e90


	//   ....[57]....
        /*0e34*/ 	.word	0x00004f00


	//   ....[58]....
        /*0e38*/ 	.word	0x00004f40


	//   ....[59]....
        /*0e3c*/ 	.word	0x00004f80


	//   ....[60]....
        /*0e40*/ 	.word	0x00005000


	//   ....[61]....
        /*0e44*/ 	.word	0x00005040


	//   ....[62]....
        /*0e48*/ 	.word	0x00005160


	//   ....[63]....
        /*0e4c*/ 	.word	0x000052c0


	//   ....[64]....
        /*0e50*/ 	.word	0x000052f0


	//   ....[65]....
        /*0e54*/ 	.word	0x00005310


	//   ....[66]....
        /*0e58*/ 	.word	0x00005350


	//   ....[67]....
        /*0e5c*/ 	.word	0x00005370


	//   ....[68]....
        /*0e60*/ 	.word	0x00005380


	//   ....[69]....
        /*0e64*/ 	.word	0x00005400


	//   ....[70]....
        /*0e68*/ 	.word	0x00008620


	//   ....[71]....
        /*0e6c*/ 	.word	0x00008630


	//   ....[72]....
        /*0e70*/ 	.word	0x00008640


	//   ....[73]....
        /*0e74*/ 	.word	0x00008690


	//   ....[74]....
        /*0e78*/ 	.word	0x000086a0


	//   ....[75]....
        /*0e7c*/ 	.word	0x00008730


	//   ....[76]....
        /*0e80*/ 	.word	0x00008780


	//   ....[77]....
        /*0e84*/ 	.word	0x00008830


	//   ....[78]....
        /*0e88*/ 	.word	0x00008870


	//   ....[79]....
        /*0e8c*/ 	.word	0x00008890


	//   ....[80]....
        /*0e90*/ 	.word	0x00008910


	//   ....[81]....
        /*0e94*/ 	.word	0x00008930


	//   ....[82]....
        /*0e98*/ 	.word	0x00008960


	//   ....[83]....
        /*0e9c*/ 	.word	0x00008980


	//   ....[84]....
        /*0ea0*/ 	.word	0x00008a10


	//   ....[85]....
        /*0ea4*/ 	.word	0x00008b10


	//   ....[86]....
        /*0ea8*/ 	.word	0x00008b50


	//   ....[87]....
        /*0eac*/ 	.word	0x00008b90


	//   ....[88]....
        /*0eb0*/ 	.word	0x00008bf0


	//   ....[89]....
        /*0eb4*/ 	.word	0x00008c70


	//   ....[90]....
        /*0eb8*/ 	.word	0x00008d20


	//   ....[91]....
        /*0ebc*/ 	.word	0x00008df0


	//   ....[92]....
        /*0ec0*/ 	.word	0x00008e60


	//   ....[93]....
        /*0ec4*/ 	.word	0x00008ea0


	//   ....[94]....
        /*0ec8*/ 	.word	0x00008ed0


	//   ....[95]....
        /*0ecc*/ 	.word	0x00008f00


	//   ....[96]....
        /*0ed0*/ 	.word	0x00008f20


	//   ....[97]....
        /*0ed4*/ 	.word	0x00008fe0


	//   ....[98]....
        /*0ed8*/ 	.word	0x00009010


	//   ....[99]....
        /*0edc*/ 	.word	0x00009040


	//   ....[100]....
        /*0ee0*/ 	.word	0x00009160


	//   ....[101]....
        /*0ee4*/ 	.word	0x000091a0


	//   ....[102]....
        /*0ee8*/ 	.word	0x000091c0


	//   ....[103]....
        /*0eec*/ 	.word	0x000092f0


	//   ....[104]....
        /*0ef0*/ 	.word	0x00009330


	//   ....[105]....
        /*0ef4*/ 	.word	0x00009380


	//   ....[106]....
        /*0ef8*/ 	.word	0x00009480


	//   ....[107]....
        /*0efc*/ 	.word	0x00009560


	//   ....[108]....
        /*0f00*/ 	.word	0x00009600


	//   ....[109]....
        /*0f04*/ 	.word	0x00009630


	//   ....[110]....
        /*0f08*/ 	.word	0x000098c0


	//   ....[111]....
        /*0f0c*/ 	.word	0x00009950


	//   ....[112]....
        /*0f10*/ 	.word	0x00009980


	//   ....[113]....
        /*0f14*/ 	.word	0x000099c0


	//   ....[114]....
        /*0f18*/ 	.word	0x000099d0


	//   ....[115]....
        /*0f1c*/ 	.word	0x00009a10


	//   ....[116]....
        /*0f20*/ 	.word	0x00009c80


	//   ....[117]....
        /*0f24*/ 	.word	0x00009cf0


	//   ....[118]....
        /*0f28*/ 	.word	0x00009d50


	//   ....[119]....
        /*0f2c*/ 	.word	0x00009ef0


	//   ....[120]....
        /*0f30*/ 	.word	0x00009f00


	//   ....[121]....
        /*0f34*/ 	.word	0x00009f10


	//   ....[122]....
        /*0f38*/ 	.word	0x00009f20


	//   ....[123]....
        /*0f3c*/ 	.word	0x00009f30


	//   ....[124]....
        /*0f40*/ 	.word	0x00009f40


	//   ....[125]....
        /*0f44*/ 	.word	0x00009f50


	//   ....[126]....
        /*0f48*/ 	.word	0x0000a2d0


	//   ....[127]....
        /*0f4c*/ 	.word	0x0000a2f0


	//   ....[128]....
        /*0f50*/ 	.word	0x0000a310


	//   ....[129]....
        /*0f54*/ 	.word	0x0000a320


	//   ....[130]....
        /*0f58*/ 	.word	0x0000a330


	//   ....[131]....
        /*0f5c*/ 	.word	0x0000a340


	//   ....[132]....
        /*0f60*/ 	.word	0x0000a350


	//   ....[133]....
        /*0f64*/ 	.word	0x0000a360


	//   ....[134]....
        /*0f68*/ 	.word	0x0000d960


	//   ....[135]....
        /*0f6c*/ 	.word	0x0000e300


	//   ....[136]....
        /*0f70*/ 	.word	0x0000e340


	//   ....[137]....
        /*0f74*/ 	.word	0x0000e380


	//   ....[138]....
        /*0f78*/ 	.word	0x0000e3d0


	//   ....[139]....
        /*0f7c*/ 	.word	0x0000e3e0


	//   ....[140]....
        /*0f80*/ 	.word	0x0000e460


	//   ....[141]....
        /*0f84*/ 	.word	0x0000e490


	//   ....[142]....
        /*0f88*/ 	.word	0x0000e4a0


	//   ....[143]....
        /*0f8c*/ 	.word	0x0000e4b0


	//   ....[144]....
        /*0f90*/ 	.word	0x0000e500


	//   ....[145]....
        /*0f94*/ 	.word	0x0000e510


	//   ....[146]....
        /*0f98*/ 	.word	0x0000e550


	//   ....[147]....
        /*0f9c*/ 	.word	0x0000e640


	//   ....[148]....
        /*0fa0*/ 	.word	0x0000e690


	//   ....[149]....
        /*0fa4*/ 	.word	0x0000e6a0


	//   ....[150]....
        /*0fa8*/ 	.word	0x0000e6d0


	//   ....[151]....
        /*0fac*/ 	.word	0x0000e770


	//   ....[152]....
        /*0fb0*/ 	.word	0x0000e8a0


	//   ....[153]....
        /*0fb4*/ 	.word	0x0000e8b0


	//   ....[154]....
        /*0fb8*/ 	.word	0x0000e8e0


	//   ....[155]....
        /*0fbc*/ 	.word	0x0000e8f0


	//   ....[156]....
        /*0fc0*/ 	.word	0x0000e900


	//   ....[157]....
        /*0fc4*/ 	.word	0x0000e910


	//   ....[158]....
        /*0fc8*/ 	.word	0x0000e930


	//   ....[159]....
        /*0fcc*/ 	.word	0x0000e960


	//   ....[160]....
        /*0fd0*/ 	.word	0x0000e980


	//   ....[161]....
        /*0fd4*/ 	.word	0x0000e9b0


	//   ....[162]....
        /*0fd8*/ 	.word	0x0000e9e0


	//   ....[163]....
        /*0fdc*/ 	.word	0x0000ea90


	//   ....[164]....
        /*0fe0*/ 	.word	0x0000eac0


	//   ....[165]....
        /*0fe4*/ 	.word	0x0000eae0


	//   ....[166]....
        /*0fe8*/ 	.word	0x0000eb20


	//   ....[167]....
        /*0fec*/ 	.word	0x0000eb60


	//   ....[168]....
        /*0ff0*/ 	.word	0x0000eb80


	//   ....[169]....
        /*0ff4*/ 	.word	0x0000ebd0


	//   ....[170]....
        /*0ff8*/ 	.word	0x0000ebe0


	//   ....[171]....
        /*0ffc*/ 	.word	0x0000ec10


	//   ....[172]....
        /*1000*/ 	.word	0x0000ece0


	//   ....[173]....
        /*1004*/ 	.word	0x0000ecf0


	//   ....[174]....
        /*1008*/ 	.word	0x0000ed30


	//   ....[175]....
        /*100c*/ 	.word	0x0000ef80


	//   ....[176]....
        /*1010*/ 	.word	0x0000f020


	//   ....[177]....
        /*1014*/ 	.word	0x0000f050


	//   ....[178]....
        /*1018*/ 	.word	0x0000f060


	//   ....[179]....
        /*101c*/ 	.word	0x0000f130


	//   ....[180]....
        /*1020*/ 	.word	0x0000f190


	//   ....[181]....
        /*1024*/ 	.word	0x0000f2b0


	//   ....[182]....
        /*1028*/ 	.word	0x0000f3b0


	//   ....[183]....
        /*102c*/ 	.word	0x0000f4d0


	//   ....[184]....
        /*1030*/ 	.word	0x0000f500


	//   ....[185]....
        /*1034*/ 	.word	0x0000f520


	//   ....[186]....
        /*1038*/ 	.word	0x0000f540


	//   ....[187]....
        /*103c*/ 	.word	0x0000f5a0


	//   ....[188]....
        /*1040*/ 	.word	0x0000f5b0


	//   ....[189]....
        /*1044*/ 	.word	0x0000f5d0


	//   ....[190]....
        /*1048*/ 	.word	0x0000fa50


	//   ....[191]....
        /*104c*/ 	.word	0x0000fa80


	//   ....[192]....
        /*1050*/ 	.word	0x0000fa90


	//   ....[193]....
        /*1054*/ 	.word	0x0000faa0


	//   ....[194]....
        /*1058*/ 	.word	0x0000fab0


	//   ....[195]....
        /*105c*/ 	.word	0x0000fac0


	//   ....[196]....
        /*1060*/ 	.word	0x0000fad0


	//   ....[197]....
        /*1064*/ 	.word	0x0000faf0


	//   ....[198]....
        /*1068*/ 	.word	0x000136c0


	//   ....[199]....
        /*106c*/ 	.word	0x000141a0


	//   ....[200]....
        /*1070*/ 	.word	0x000144d0


	//   ....[201]....
        /*1074*/ 	.word	0x00014850


	//   ....[202]....
        /*1078*/ 	.word	0x00014b20


	//   ....[203]....
        /*107c*/ 	.word	0x00014d60


	//   ....[204]....
        /*1080*/ 	.word	0x00014fd0


	//   ....[205]....
        /*1084*/ 	.word	0x000152a0


	//   ....[206]....
        /*1088*/ 	.word	0x000154c0


	//   ....[207]....
        /*108c*/ 	.word	0x00015650


	//   ....[208]....
        /*1090*/ 	.word	0x00017d20


	//   ....[209]....
        /*1094*/ 	.word	0x00017fb0


	//   ....[210]....
        /*1098*/ 	.word	0x00018020


	//   ....[211]....
        /*109c*/ 	.word	0x00018090


	//----- nvinfo : EIATTR_REG_RECONFIG
	.align		4
.L_600:
        /*10a0*/ 	.byte	0x01, 0x54
	.zero		2


	//----- nvinfo : EIATTR_SYSCALL_OFFSETS
	.align		4
        /*10a4*/ 	.byte	0x04, 0x46
        /*10a6*/ 	.short	(.L_602 - .L_601)


	//   ....[0]....
.L_601:
        /*10a8*/ 	.word	0x00001070


	//   ....[1]....
        /*10ac*/ 	.word	0x00001160


	//   ....[2]....
        /*10b0*/ 	.word	0x000012c0


	//   ....[3]....
        /*10b4*/ 	.word	0x000013b0


	//----- nvinfo : EIATTR_MBARRIER_INSTR_OFFSETS
	.align		4
.L_602:
        /*10b8*/ 	.byte	0x04, 0x39
        /*10ba*/ 	.short	(.L_604 - .L_603)


	//   ....[0]....
.L_603:
        /*10bc*/ 	.word	0x00000290
        /*10c0*/ 	.word	0x000000ff
        /*10c4*/ 	.word	0x00030c00
        /*10c8*/ 	.short	0x0100
        /*10ca*/ 	.byte	0x06
	.zero		1


	//   ....[1]....
        /*10cc*/ 	.word	0x00000390
        /*10d0*/ 	.word	0x000000ff
        /*10d4*/ 	.word	0x00030c10
        /*10d8*/ 	.short	0x0100
        /*10da*/ 	.byte	0x08
	.zero		1


	//   ....[2]....
        /*10dc*/ 	.word	0x000003a0
        /*10e0*/ 	.word	0x000000ff
        /*10e4*/ 	.word	0x00030c20
        /*10e8*/ 	.short	0x0100
        /*10ea*/ 	.byte	0x08
	.zero		1


	//   ....[3]....
        /*10ec*/ 	.word	0x000003b0
        /*10f0*/ 	.word	0x000000ff
        /*10f4*/ 	.word	0x00030c18
        /*10f8*/ 	.short	0x0100
        /*10fa*/ 	.byte	0x08
	.zero		1


	//   ....[4]....
        /*10fc*/ 	.word	0x000003c0
        /*1100*/ 	.word	0x000000ff
        /*1104*/ 	.word	0x00030c28
        /*1108*/ 	.short	0x0100
        /*110a*/ 	.byte	0x08
	.zero		1


	//   ....[5]....
        /*110c*/ 	.word	0x000004f0
        /*1110*/ 	.word	0x000000ff
        /*1114*/ 	.word	0x00030c30
        /*1118*/ 	.short	0x0100
        /*111a*/ 	.byte	0x08
	.zero		1


	//   ....[6]....
        /*111c*/ 	.word	0x00000500
        /*1120*/ 	.word	0x000000ff
        /*1124*/ 	.word	0x00030c40
        /*1128*/ 	.short	0x0100
        /*112a*/ 	.byte	0x08
	.zero		1


	//   ....[7]....
        /*112c*/ 	.word	0x00000510
        /*1130*/ 	.word	0x000000ff
        /*1134*/ 	.word	0x00030c38
        /*1138*/ 	.short	0x0100
        /*113a*/ 	.byte	0x08
	.zero		1


	//   ....[8]....
        /*113c*/ 	.word	0x00000520
        /*1140*/ 	.word	0x000000ff
        /*1144*/ 	.word	0x00030c48
        /*1148*/ 	.short	0x0100
        /*114a*/ 	.byte	0x08
	.zero		1


	//   ....[9]....
        /*114c*/ 	.word	0x00001450
        /*1150*/ 	.word	0x00000010
        /*1154*/ 	.word	0x00030c00
        /*1158*/ 	.short	0x010a
        /*115a*/ 	.byte	0x3f
	.zero		1


	//   ....[10]....
        /*115c*/ 	.word	0x00001580
        /*1160*/ 	.word	0x00000010
        /*1164*/ 	.word	0x00030c00
        /*1168*/ 	.short	0x010a
        /*116a*/ 	.byte	0x3f
	.zero		1


	//   ....[11]....
        /*116c*/ 	.word	0x00001e40
        /*1170*/ 	.word	0x00000006
        /*1174*/ 	.word	0x00030c10
        /*1178*/ 	.short	0x010a
        /*117a*/ 	.byte	0x3f
	.zero		1


	//   ....[12]....
        /*117c*/ 	.word	0x00001eb0
        /*1180*/ 	.word	0x00000006
        /*1184*/ 	.word	0x00030c10
        /*1188*/ 	.short	0x010a
        /*118a*/ 	.byte	0x3f
	.zero		1


	//   ....[13]....
        /*118c*/ 	.word	0x000022e0
        /*1190*/ 	.word	0x00000006
        /*1194*/ 	.word	0x00030c30
        /*1198*/ 	.short	0x010a
        /*119a*/ 	.byte	0x3f
	.zero		1


	//   ....[14]....
        /*119c*/ 	.word	0x00002320
        /*11a0*/ 	.word	0x00000006
        /*11a4*/ 	.word	0x00030c30
        /*11a8*/ 	.short	0x010a
        /*11aa*/ 	.byte	0x3f
	.zero		1


	//   ....[15]....
        /*11ac*/ 	.word	0x000069d0
        /*11b0*/ 	.word	0x00000005
        /*11b4*/ 	.word	0x00000000
        /*11b8*/ 	.short	0x0101
        /*11ba*/ 	.byte	0x3f
	.zero		1


	//   ....[16]....
        /*11bc*/ 	.word	0x00006e20
        /*11c0*/ 	.word	0x00000006
        /*11c4*/ 	.word	0x00000000
        /*11c8*/ 	.short	0x0101
        /*11ca*/ 	.byte	0x3f
	.zero		1


	//   ....[17]....
        /*11cc*/ 	.word	0x00007710
        /*11d0*/ 	.word	0x00000006
        /*11d4*/ 	.word	0x00030c10
        /*11d8*/ 	.short	0x010a
        /*11da*/ 	.byte	0x3f
	.zero		1


	//   ....[18]....
        /*11dc*/ 	.word	0x00007790
        /*11e0*/ 	.word	0x00000006
        /*11e4*/ 	.word	0x00030c10
        /*11e8*/ 	.short	0x010a
        /*11ea*/ 	.byte	0x3f
	.zero		1


	//   ....[19]....
        /*11ec*/ 	.word	0x00007ba0
        /*11f0*/ 	.word	0x00000006
        /*11f4*/ 	.word	0x00030c30
        /*11f8*/ 	.short	0x010a
        /*11fa*/ 	.byte	0x3f
	.zero		1


	//   ....[20]....
        /*11fc*/ 	.word	0x00007be0
        /*1200*/ 	.word	0x00000006
        /*1204*/ 	.word	0x00030c30
        /*1208*/ 	.short	0x010a
        /*120a*/ 	.byte	0x3f
	.zero		1


	//   ....[21]....
        /*120c*/ 	.word	0x0000b840
        /*1210*/ 	.word	0x00000005
        /*1214*/ 	.word	0x00000000
        /*1218*/ 	.short	0x0101
        /*121a*/ 	.byte	0x3f
	.zero		1


	//   ....[22]....
        /*121c*/ 	.word	0x0000bc90
        /*1220*/ 	.word	0x00000006
        /*1224*/ 	.word	0x00000000
        /*1228*/ 	.short	0x0101
        /*122a*/ 	.byte	0x3f
	.zero		1


	//   ....[23]....
        /*122c*/ 	.word	0x0000c490
        /*1230*/ 	.word	0x00000006
        /*1234*/ 	.word	0x00030c10
        /*1238*/ 	.short	0x010a
        /*123a*/ 	.byte	0x3f
	.zero		1


	//   ....[24]....
        /*123c*/ 	.word	0x0000c510
        /*1240*/ 	.word	0x00000006
        /*1244*/ 	.word	0x00030c10
        /*1248*/ 	.short	0x010a
        /*124a*/ 	.byte	0x3f
	.zero		1


	//   ....[25]....
        /*124c*/ 	.word	0x0000c940
        /*1250*/ 	.word	0x00000006
        /*1254*/ 	.word	0x00030c30
        /*1258*/ 	.short	0x010a
        /*125a*/ 	.byte	0x3f
	.zero		1


	//   ....[26]....
        /*125c*/ 	.word	0x0000c980
        /*1260*/ 	.word	0x00000006
        /*1264*/ 	.word	0x00030c30
        /*1268*/ 	.short	0x010a
        /*126a*/ 	.byte	0x3f
	.zero		1


	//   ....[27]....
        /*126c*/ 	.word	0x00011050
        /*1270*/ 	.word	0x00000005
        /*1274*/ 	.word	0x00000000
        /*1278*/ 	.short	0x0101
        /*127a*/ 	.byte	0x3f
	.zero		1


	//   ....[28]....
        /*127c*/ 	.word	0x000114d0
        /*1280*/ 	.word	0x00000006
        /*1284*/ 	.word	0x00000000
        /*1288*/ 	.short	0x0101
        /*128a*/ 	.byte	0x3f
	.zero		1


	//   ....[29]....
        /*128c*/ 	.word	0x00016350
        /*1290*/ 	.word	0x0000000f
        /*1294*/ 	.word	0x00030c20
        /*1298*/ 	.short	0x010a
        /*129a*/ 	.byte	0x3f
	.zero		1


	//   ....[30]....
        /*129c*/ 	.word	0x00016940
        /*12a0*/ 	.word	0x0000000f
        /*12a4*/ 	.word	0x00030c40
        /*12a8*/ 	.short	0x010a
        /*12aa*/ 	.byte	0x3f
	.zero		1


	//   ....[31]....
        /*12ac*/ 	.word	0x00016ba0
        /*12b0*/ 	.word	0x0000000f
        /*12b4*/ 	.word	0x00030c28
        /*12b8*/ 	.short	0x010a
        /*12ba*/ 	.byte	0x3f
	.zero		1


	//   ....[32]....
        /*12bc*/ 	.word	0x00016e00
        /*12c0*/ 	.word	0x0000000f
        /*12c4*/ 	.word	0x00030c48
        /*12c8*/ 	.short	0x010a
        /*12ca*/ 	.byte	0x3f
	.zero		1


	//   ....[33]....
        /*12cc*/ 	.word	0x00017000
        /*12d0*/ 	.word	0x0000000f
        /*12d4*/ 	.word	0x00030c20
        /*12d8*/ 	.short	0x010a
        /*12da*/ 	.byte	0x3f
	.zero		1


	//   ....[34]....
        /*12dc*/ 	.word	0x000172d0
        /*12e0*/ 	.word	0x0000000f
        /*12e4*/ 	.word	0x00030c40
        /*12e8*/ 	.short	0x010a
        /*12ea*/ 	.byte	0x3f
	.zero		1


	//   ....[35]....
        /*12ec*/ 	.word	0x00017500
        /*12f0*/ 	.word	0x0000000f
        /*12f4*/ 	.word	0x00030c28
        /*12f8*/ 	.short	0x010a
        /*12fa*/ 	.byte	0x3f
	.zero		1


	//   ....[36]....
        /*12fc*/ 	.word	0x000177a0
        /*1300*/ 	.word	0x00000003
        /*1304*/ 	.word	0x00030c40
        /*1308*/ 	.short	0x010a
        /*130a*/ 	.byte	0x3f
	.zero		1


	//   ....[37]....
        /*130c*/ 	.word	0x00017b90
        /*1310*/ 	.word	0x00000007
        /*1314*/ 	.word	0x00000000
        /*1318*/ 	.short	0x010a
        /*131a*/ 	.byte	0x3f
	.zero		1


	//   ....[38]....
        /*131c*/ 	.word	0x00017be0
        /*1320*/ 	.word	0x00000003
        /*1324*/ 	.word	0x00000000
        /*1328*/ 	.short	0x010a
        /*132a*/ 	.byte	0x3f
	.zero		1


	//   ....[39]....
        /*132c*/ 	.word	0x00017c40
        /*1330*/ 	.word	0x00000005
        /*1334*/ 	.word	0x00000000
        /*1338*/ 	.short	0x010a
        /*133a*/ 	.byte	0x3f
	.zero		1


	//   ....[40]....
        /*133c*/ 	.word	0x00017c70
        /*1340*/ 	.word	0x00000003
        /*1344*/ 	.word	0x00000000
        /*1348*/ 	.short	0x010a
        /*134a*/ 	.byte	0x3f
	.zero		1


	//   ....[41]....
        /*134c*/ 	.word	0x00017d50
        /*1350*/ 	.word	0x00000010
        /*1354*/ 	.word	0x00030c00
        /*1358*/ 	.short	0x010a
        /*135a*/ 	.byte	0x3f
	.zero		1


	//   ....[42]....
        /*135c*/ 	.word	0x00017da0
        /*1360*/ 	.word	0x00000006
        /*1364*/ 	.word	0x00030c10
        /*1368*/ 	.short	0x010a
        /*136a*/ 	.byte	0x3f
	.zero		1


	//   ....[43]....
        /*136c*/ 	.word	0x00017df0
        /*1370*/ 	.word	0x00000006
        /*1374*/ 	.word	0x00030c30
        /*1378*/ 	.short	0x010a
        /*137a*/ 	.byte	0x3f
	.zero		1


	//   ....[44]....
        /*137c*/ 	.word	0x00017e40
        /*1380*/ 	.word	0x00000006
        /*1384*/ 	.word	0x00030c10
        /*1388*/ 	.short	0x010a
        /*138a*/ 	.byte	0x3f
	.zero		1


	//   ....[45]....
        /*138c*/ 	.word	0x00017e90
        /*1390*/ 	.word	0x00000006
        /*1394*/ 	.word	0x00030c30
        /*1398*/ 	.short	0x010a
        /*139a*/ 	.byte	0x3f
	.zero		1


	//   ....[46]....
        /*139c*/ 	.word	0x00017ee0
        /*13a0*/ 	.word	0x00000006
        /*13a4*/ 	.word	0x00030c10
        /*13a8*/ 	.short	0x010a
        /*13aa*/ 	.byte	0x3f
	.zero		1


	//   ....[47]....
        /*13ac*/ 	.word	0x00017f30
        /*13b0*/ 	.word	0x00000006
        /*13b4*/ 	.word	0x00030c30
        /*13b8*/ 	.short	0x010a
        /*13ba*/ 	.byte	0x3f
	.zero		1


	//   ....[48]....
        /*13bc*/ 	.word	0x000180d0
        /*13c0*/ 	.word	0x0000000f
        /*13c4*/ 	.word	0x00030c20
        /*13c8*/ 	.short	0x010a
        /*13ca*/ 	.byte	0x3f
	.zero		1


	//   ....[49]....
        /*13cc*/ 	.word	0x00018120
        /*13d0*/ 	.word	0x0000000f
        /*13d4*/ 	.word	0x00030c40
        /*13d8*/ 	.short	0x010a
        /*13da*/ 	.byte	0x3f
	.zero		1


	//   ....[50]....
        /*13dc*/ 	.word	0x00018170
        /*13e0*/ 	.word	0x0000000f
        /*13e4*/ 	.word	0x00030c28
        /*13e8*/ 	.short	0x010a
        /*13ea*/ 	.byte	0x3f
	.zero		1


	//   ....[51]....
        /*13ec*/ 	.word	0x000181c0
        /*13f0*/ 	.word	0x0000000f
        /*13f4*/ 	.word	0x00030c48
        /*13f8*/ 	.short	0x010a
        /*13fa*/ 	.byte	0x3f
	.zero		1


	//   ....[52]....
        /*13fc*/ 	.word	0x00018220
        /*1400*/ 	.word	0x0000000f
        /*1404*/ 	.word	0x00030c20
        /*1408*/ 	.short	0x010a
        /*140a*/ 	.byte	0x3f
	.zero		1


	//   ....[53]....
        /*140c*/ 	.word	0x00018270
        /*1410*/ 	.word	0x0000000f
        /*1414*/ 	.word	0x00030c40
        /*1418*/ 	.short	0x010a
        /*141a*/ 	.byte	0x3f
	.zero		1


	//   ....[54]....
        /*141c*/ 	.word	0x000182c0
        /*1420*/ 	.word	0x0000000f
        /*1424*/ 	.word	0x00030c28
        /*1428*/ 	.short	0x010a
        /*142a*/ 	.byte	0x3f
	.zero		1


	//   ....[55]....
        /*142c*/ 	.word	0x00018310
        /*1430*/ 	.word	0x00000003
        /*1434*/ 	.word	0x00030c40
        /*1438*/ 	.short	0x010a
        /*143a*/ 	.byte	0x3f
	.zero		1


	//   ....[56]....
        /*143c*/ 	.word	0x000183e0
        /*1440*/ 	.word	0x00000007
        /*1444*/ 	.word	0x00000000
        /*1448*/ 	.short	0x010a
        /*144a*/ 	.byte	0x3f
	.zero		1


	//   ....[57]....
        /*144c*/ 	.word	0x00018430
        /*1450*/ 	.word	0x00000003
        /*1454*/ 	.word	0x00000000
        /*1458*/ 	.short	0x010a
        /*145a*/ 	.byte	0x3f
	.zero		1


	//   ....[58]....
        /*145c*/ 	.word	0x00018480
        /*1460*/ 	.word	0x00000005
        /*1464*/ 	.word	0x00000000
        /*1468*/ 	.short	0x010a
        /*146a*/ 	.byte	0x3f
	.zero		1


	//----- nvinfo : EIATTR_NUM_MBARRIERS
	.align		4
.L_604:
        /*146c*/ 	.byte	0x03, 0x38
        /*146e*/ 	.short	0x0009


	//----- nvinfo : EIATTR_EXIT_INSTR_OFFSETS
	.align		4
        /*1470*/ 	.byte	0x04, 0x1c
        /*1472*/ 	.short	(.L_606 - .L_605)


	//   ....[0]....
.L_605:
        /*1474*/ 	.word	0x00017cc0


	//----- nvinfo : EIATTR_MAX_THREADS
	.align		4
.L_606:
        /*1478*/ 	.byte	0x04, 0x05
        /*147a*/ 	.short	(.L_608 - .L_607)
.L_607:
        /*147c*/ 	.word	0x00000180
        /*1480*/ 	.word	0x00000001
        /*1484*/ 	.word	0x00000001


	//----- nvinfo : EIATTR_CRS_STACK_SIZE
	.align		4
.L_608:
        /*1488*/ 	.byte	0x04, 0x1e
        /*148a*/ 	.short	(.L_610 - .L_609)
.L_609:
        /*148c*/ 	.word	0x00000000


	//----- nvinfo : EIATTR_CBANK_PARAM_SIZE
	.align		4
.L_610:
        /*1490*/ 	.byte	0x03, 0x19
        /*1492*/ 	.short	0x06f0


	//----- nvinfo : EIATTR_PARAM_CBANK
	.align		4
        /*1494*/ 	.byte	0x04, 0x0a
        /*1496*/ 	.short	(.L_612 - .L_611)
	.align		4
.L_611:
        /*1498*/ 	.word	index@(.nv.constant0._ZN7cutlass13device_kernelIN5flash11enable_sm90INS1_16FlashAttnBwdSm90INS1_25CollectiveMainloopBwdSm90ILi2ELi2ELi2EN4cute5tupleIJNS5_1CILi1EEES8_S8_EEENS6_IJNS7_ILi128EEESA_NS7_ILi64EEEEEENS_10bfloat16_tEfNS_4arch4Sm90ELb0ELb1ELb1ELb1ELb1ELb1ELb0ELb0ELi2ELi1ELi2ELi2ELb0EEENS1_21CollectiveEpilogueBwdISC_SD_SF_Li256ELb1ELb0ELi1EEENS1_19SingleTileSchedulerILb1ELb0ELb0ELi128EEEEEEEEEvNT_6ParamsE)
        /*149c*/ 	.short	0x0210
        /*149e*/ 	.short	0x06f0


	//----- nvinfo : EIATTR_SW_WAR
	.align		4
.L_612:
        /*14a0*/ 	.byte	0x04, 0x36
        /*14a2*/ 	.short	(.L_614 - .L_613)
.L_613:
        /*14a4*/ 	.word	0x00000008
.L_614:


//--------------------- .nv.info._ZN7cutlass13device_kernelIN5flash11enable_sm90INS1_16FlashAttnBwdSm90INS1_25CollectiveMainloopBwdSm90ILi2ELi2ELi2EN4cute5tupleIJNS5_1CILi1EEES8_S8_EEENS6_IJNS7_ILi128EEESA_NS7_ILi64EEEEEENS_10bfloat16_tEfNS_4arch4Sm90ELb0ELb1ELb1ELb1ELb0ELb1ELb0ELb0ELi2ELi1ELi2ELi2ELb0EEENS1_24CollectiveEpilogueBwdGQAISC_fSF_Li256ELb1ELb0EEENS1_19SingleTileSchedulerILb1ELb0ELb0ELi128EEEEEEEEEvNT_6ParamsE --------------------------
	.section	.nv.info._ZN7cutlass13device_kernelIN5flash11enable_sm90INS1_16FlashAttnBwdSm90INS1_25CollectiveMainloopBwdSm90ILi2ELi2ELi2EN4cute5tupleIJNS5_1CILi1EEES8_S8_EEENS6_IJNS7_ILi128EEESA_NS7_ILi64EEEEEENS_10bfloat16_tEfNS_4arch4Sm90ELb0ELb1ELb1ELb1ELb0ELb1ELb0ELb0ELi2ELi1ELi2ELi2ELb0EEENS1_24CollectiveEpilogueBwdGQAISC_fSF_Li256ELb1ELb0EEENS1_19SingleTileSchedulerILb1ELb0ELb0ELi128EEEEEEEEEvNT_6ParamsE,"",@"SHT_CUDA_INFO"
	.sectionflags	@""
	.align	4


	//----- nvinfo : EIATTR_CUDA_API_VERSION
	.align		4
        /*0000*/ 	.byte	0x04, 0x37
        /*0002*/ 	.short	(.L_616 - .L_615)
.L_615:
        /*0004*/ 	.word	0x00000082


	//----- nvinfo : EIATTR_KPARAM_INFO
	.align		4
.L_616:
        /*0008*/ 	.byte	0x04, 0x17
        /*000a*/ 	.short	(.L_618 - .L_617)
.L_617:
        /*000c*/ 	.word	0x00000000
        /*0010*/ 	.short	0x0000
        /*0012*/ 	.short	0x0070
        /*0014*/ 	.byte	0x00, 0xf0, 0x01, 0x1a


	//----- nvinfo : EIATTR_SPARSE_MMA_MASK
	.align		4
.L_618:
        /*0018*/ 	.byte	0x03, 0x50
        /*001a*/ 	.short	0x0000


	//----- nvinfo : EIATTR_MAXREG_COUNT
	.align		4
        /*001c*/ 	.byte	0x03, 0x1b
        /*001e*/ 	.short	0x00a8


	//----- nvinfo : EIATTR_NUM_BARRIERS
	.align		4
        /*0020*/ 	.byte	0x02, 0x4c
        /*0022*/ 	.byte	0x10
	.zero		1


	//----- nvinfo : EIATTR_EXTERNS
	.align		4
        /*0024*/ 	.byte	0x04, 0x0f
        /*0026*/ 	.short	(.L_620 - .L_619)


	//   ....[0]....
	.align		4
.L_619:
        /*0028*/ 	.word	index@(__assertfail)


	//----- nvinfo : EIATTR_ANNOTATIONS
	.align		4
.L_620:
        /*002c*/ 	.byte	0x04, 0x55
        /*002e*/ 	.short	(.L_622 - .L_621)


	//   ....[0]....
.L_621:
        /* <DEDUP_REMOVED lines=158> */


	//----- nvinfo : EIATTR_MERCURY_ISA_VERSION
	.align		4
.L_622:
        /*09f8*/ 	.byte	0x03, 0x5f
        /*09fa*/ 	.short	0x0101


	//----- nvinfo : EIATTR_INT_WARP_WIDE_INSTR_OFFSETS
	.align		4
        /*09fc*/ 	.byte	0x04, 0x31
        /*09fe*/ 	.short	(.L_624 - .L_623)


	//   ....[0]....
.L_623:
        /*0a00*/ 	.word	0x00000190


	//   ....[1]....
        /*0a04*/ 	.word	0x000001c0


	//----- nvinfo : EIATTR_COOP_GROUP_MASK_REGIDS
	.align		4
.L_624:
        /*0a08*/ 	.byte	0x04, 0x29
        /*0a0a*/ 	.short	(.L_626 - .L_625)


	//   ....[0]....
.L_625:
        /*0a0c*/ 	.word	0xffffffff


	//   ....[1]....
        /*0a10*/ 	.word	0xffffffff


	//   ....[2]....
        /*0a14*/ 	.word	0xffffffff


	//   ....[3]....
        /*0a18*/ 	.word	0xffffffff


	//   ....[4]....
        /*0a1c*/ 	.word	0xffffffff


	//   ....[5]....
        /*0a20*/ 	.word	0xffffffff


	//   ....[6]....
        /*0a24*/ 	.word	0xffffffff


	//   ....[7]....
        /*0a28*/ 	.word	0xffffffff


	//   ....[8]....
        /*0a2c*/ 	.word	0xffffffff


	//   ....[9]....
        /*0a30*/ 	.word	0xffffffff


	//   ....[10]....
        /*0a34*/ 	.word	0xffffffff


	//   ....[11]....
        /*0a38*/ 	.word	0xffffffff


	//   ....[12]....
        /*0a3c*/ 	.word	0xffffffff


	//   ....[13]....
        /*0a40*/ 	.word	0xffffffff


	//   ....[14]....
        /*0a44*/ 	.word	0xffffffff


	//   ....[15]....
        /*0a48*/ 	.word	0xffffffff


	//   ....[16]....
        /*0a4c*/ 	.word	0xffffffff


	//   ....[17]....
        /*0a50*/ 	.word	0xffffffff


	//   ....[18]....
        /*0a54*/ 	.word	0xffffffff


	//   ....[19]....
        /*0a58*/ 	.word	0xffffffff


	//   ....[20]....
        /*0a5c*/ 	.word	0xffffffff


	//   ....[21]....
        /*0a60*/ 	.word	0xffffffff


	//   ....[22]....
        /*0a64*/ 	.word	0xffffffff


	//   ....[23]....
        /*0a68*/ 	.word	0xffffffff


	//   ....[24]....
        /*0a6c*/ 	.word	0xffffffff


	//   ....[25]....
        /*0a70*/ 	.word	0xffffffff


	//   ....[26]....
        /*0a74*/ 	.word	0xffffffff


	//   ....[27]....
        /*0a78*/ 	.word	0xffffffff


	//   ....[28]....
        /*0a7c*/ 	.word	0xffffffff


	//   ....[29]....
        /*0a80*/ 	.word	0xffffffff


	//   ....[30]....
        /*0a84*/ 	.word	0xffffffff


	//   ....[31]....
        /*0a88*/ 	.word	0xffffffff


	//   ....[32]....
        /*0a8c*/ 	.word	0xffffffff


	//   ....[33]....
        /*0a90*/ 	.word	0xffffffff


	//   ....[34]....
        /*0a94*/ 	.word	0xffffffff


	//   ....[35]....
        /*0a98*/ 	.word	0xffffffff


	//   ....[36]....
        /*0a9c*/ 	.word	0xffffffff


	//   ....[37]....
        /*0aa0*/ 	.word	0xffffffff


	//   ....[38]....
        /*0aa4*/ 	.word	0xffffffff


	//   ....[39]....
        /*0aa8*/ 	.word	0xffffffff


	//   ....[40]....
        /*0aac*/ 	.word	0xffffffff


	//   ....[41]....
        /*0ab0*/ 	.word	0xffffffff


	//   ....[42]....
        /*0ab4*/ 	.word	0xffffffff


	//   ....[43]....
        /*0ab8*/ 	.word	0xffffffff


	//   ....[44]....
        /*0abc*/ 	.word	0xffffffff


	//   ....[45]....
        /*0ac0*/ 	.word	0xffffffff


	//   ....[46]....
        /*0ac4*/ 	.word	0xffffffff


	//   ....[47]....
        /*0ac8*/ 	.word	0xffffffff


	//   ....[48]....
        /*0acc*/ 	.word	0xffffffff


	//   ....[49]....
        /*0ad0*/ 	.word	0xffffffff


	//   ....[50]....
        /*0ad4*/ 	.word	0xffffffff


	//   ....[51]....
        /*0ad8*/ 	.word	0xffffffff


	//   ....[52]....
        /*0adc*/ 	.word	0xffffffff


	//   ....[53]....
        /*0ae0*/ 	.word	0xffffffff


	//   ....[54]....
        /*0ae4*/ 	.word	0xffffffff


	//   ....[55]....
        /*0ae8*/ 	.word	0xffffffff


	//   ....[56]....
        /*0aec*/ 	.word	0xffffffff


	//   ....[57]....
        /*0af0*/ 	.word	0xffffffff


	//   ....[58]....
        /*0af4*/ 	.word	0xffffffff


	//   ....[59]....
        /*0af8*/ 	.word	0xffffffff


	//   ....[60]....
        /*0afc*/ 	.word	0xffffffff


	//   ....[61]....
        /*0b00*/ 	.word	0xffffffff


	//   ....[62]....
        /*0b04*/ 	.word	0xffffffff


	//   ....[63]....
        /*0b08*/ 	.word	0xffffffff


	//   ....[64]....
        /*0b0c*/ 	.word	0xffffffff


	//   ....[65]....
        /*0b10*/ 	.word	0xffffffff


	//   ....[66]....
        /*0b14*/ 	.word	0xffffffff


	//   ....[67]....
        /*0b18*/ 	.word	0xffffffff


	//   ....[68]....
        /*0b1c*/ 	.word	0xffffffff


	//   ....[69]....
        /*0b20*/ 	.word	0xffffffff


	//   ....[70]....
        /*0b24*/ 	.word	0xffffffff


	//   ....[71]....
        /*0b28*/ 	.word	0xffffffff


	//   ....[72]....
        /*0b2c*/ 	.word	0xffffffff


	//   ....[73]....
        /*0b30*/ 	.word	0xffffffff


	//   ....[74]....
        /*0b34*/ 	.word	0xffffffff


	//   ....[75]....
        /*0b38*/ 	.word	0xffffffff


	//   ....[76]....
        /*0b3c*/ 	.word	0xffffffff


	//   ....[77]....
        /*0b40*/ 	.word	0xffffffff


	//   ....[78]....
        /*0b44*/ 	.word	0xffffffff


	//   ....[79]....
        /*0b48*/ 	.word	0xffffffff


	//   ....[80]....
        /*0b4c*/ 	.word	0xffffffff


	//   ....[81]....
        /*0b50*/ 	.word	0xffffffff


	//   ....[82]....
        /*0b54*/ 	.word	0xffffffff


	//   ....[83]....
        /*0b58*/ 	.word	0xffffffff


	//   ....[84]....
        /*0b5c*/ 	.word	0xffffffff


	//   ....[85]....
        /*0b60*/ 	.word	0xffffffff


	//   ....[86]....
        /*0b64*/ 	.word	0xffffffff


	//   ....[87]....
        /*0b68*/ 	.word	0xffffffff


	//   ....[88]....
        /*0b6c*/ 	.word	0xffffffff


	//   ....[89]....
        /*0b70*/ 	.word	0xffffffff


	//   ....[90]....
        /*0b74*/ 	.word	0xffffffff


	//   ....[91]....
        /*0b78*/ 	.word	0xffffffff


	//   ....[92]....
        /*0b7c*/ 	.word	0xffffffff


	//   ....[93]....
        /*0b80*/ 	.word	0xffffffff


	//   ....[94]....
        /*0b84*/ 	.word	0xffffffff


	//   ....[95]....
        /*0b88*/ 	.word	0xffffffff


	//   ....[96]....
        /*0b8c*/ 	.word	0xffffffff


	//   ....[97]....
        /*0b90*/ 	.word	0xffffffff


	//   ....[98]....
        /*0b94*/ 	.word	0xffffffff


	//   ....[99]....
        /*0b98*/ 	.word	0xffffffff


	//   ....[100]....
        /*0b9c*/ 	.word	0xffffffff


	//   ....[101]....
        /*0ba0*/ 	.word	0xffffffff


	//   ....[102]....
        /*0ba4*/ 	.word	0xffffffff


	//   ....[103]....
        /*0ba8*/ 	.word	0xffffffff


	//   ....[104]....
        /*0bac*/ 	.word	0xffffffff


	//   ....[105]....
        /*0bb0*/ 	.word	0xffffffff


	//   ....[106]....
        /*0bb4*/ 	.word	0xffffffff


	//   ....[107]....
        /*0bb8*/ 	.word	0xffffffff


	//   ....[108]....
        /*0bbc*/ 	.word	0xffffffff


	//   ....[109]....
        /*0bc0*/ 	.word	0xffffffff


	//   ....[110]....
        /*0bc4*/ 	.word	0xffffffff


	//   ....[111]....
        /*0bc8*/ 	.word	0xffffffff


	//   ....[112]....
        /*0bcc*/ 	.word	0xffffffff


	//   ....[113]....
        /*0bd0*/ 	.word	0xffffffff


	//   ....[114]....
        /*0bd4*/ 	.word	0xffffffff


	//   ....[115]....
        /*0bd8*/ 	.word	0xffffffff


	//   ....[116]....
        /*0bdc*/ 	.word	0xffffffff


	//   ....[117]....
        /*0be0*/ 	.word	0xffffffff


	//   ....[118]....
        /*0be4*/ 	.word	0xffffffff


	//   ....[119]....
        /*0be8*/ 	.word	0xffffffff


	//   ....[120]....
        /*0bec*/ 	.word	0xffffffff


	//   ....[121]....
        /*0bf0*/ 	.word	0xffffffff


	//   ....[122]....
        /*0bf4*/ 	.word	0xffffffff


	//   ....[123]....
        /*0bf8*/ 	.word	0xffffffff


	//   ....[124]....
        /*0bfc*/ 	.word	0xffffffff


	//   ....[125]....
        /*0c00*/ 	.word	0xffffffff


	//   ....[126]....
        /*0c04*/ 	.word	0xffffffff


	//   ....[127]....
        /*0c08*/ 	.word	0xffffffff


	//   ....[128]....
        /*0c0c*/ 	.word	0xffffffff


	//   ....[129]....
        /*0c10*/ 	.word	0xffffffff


	//   ....[130]....
        /*0c14*/ 	.word	0xffffffff


	//   ....[131]....
        /*0c18*/ 	.word	0xffffffff


	//   ....[132]....
        /*0c1c*/ 	.word	0xffffffff


	//   ....[133]....
        /*0c20*/ 	.word	0xffffffff


	//   ....[134]....
        /*0c24*/ 	.word	0xffffffff


	//   ....[135]....
        /*0c28*/ 	.word	0xffffffff


	//   ....[136]....
        /*0c2c*/ 	.word	0xffffffff


	//   ....[137]....
        /*0c30*/ 	.word	0xffffffff


	//   ....[138]....
        /*0c34*/ 	.word	0xffffffff


	//   ....[139]....
        /*0c38*/ 	.word	0xffffffff


	//   ....[140]....
        /*0c3c*/ 	.word	0xffffffff


	//   ....[141]....
        /*0c40*/ 	.word	0xffffffff


	//   ....[142]....
        /*0c44*/ 	.word	0xffffffff


	//   ....[143]....
        /*0c48*/ 	.word	0xffffffff


	//   ....[144]....
        /*0c4c*/ 	.word	0xffffffff


	//   ....[145]....
        /*0c50*/ 	.word	0xffffffff


	//   ....[146]....
        /*0c54*/ 	.word	0xffffffff


	//   ....[147]....
        /*0c58*/ 	.word	0xffffffff


	//   ....[148]....
        /*0c5c*/ 	.word	0xffffffff


	//   ....[149]....
        /*0c60*/ 	.word	0xffffffff


	//   ....[150]....
        /*0c64*/ 	.word	0xffffffff


	//   ....[151]....
        /*0c68*/ 	.word	0xffffffff


	//   ....[152]....
        /*0c6c*/ 	.word	0xffffffff


	//   ....[153]....
        /*0c70*/ 	.word	0xffffffff


	//   ....[154]....
        /*0c74*/ 	.word	0xffffffff


	//   ....[155]....
        /*0c78*/ 	.word	0xffffffff


	//   ....[156]....
        /*0c7c*/ 	.word	0xffffffff


	//   ....[157]....
        /*0c80*/ 	.word	0xffffffff


	//   ....[158]....
        /*0c84*/ 	.word	0xffffffff


	//   ....[159]....
        /*0c88*/ 	.word	0xffffffff


	//   ....[160]....
        /*0c8c*/ 	.word	0xffffffff


	//   ....[161]....
        /*0c90*/ 	.word	0xffffffff


	//   ....[162]....
        /*0c94*/ 	.word	0xffffffff


	//   ....[163]....
        /*0c98*/ 	.word	0xffffffff


	//   ....[164]....
        /*0c9c*/ 	.word	0xffffffff


	//   ....[165]....
        /*0ca0*/ 	.word	0xffffffff


	//   ....[166]....
        /*0ca4*/ 	.word	0xffffffff


	//   ....[167]....
        /*0ca8*/ 	.word	0xffffffff


	//   ....[168]....
        /*0cac*/ 	.word	0xffffffff


	//   ....[169]....
        /*0cb0*/ 	.word	0xffffffff


	//   ....[170]....
        /*0cb4*/ 	.word	0xffffffff


	//   ....[171]....
        /*0cb8*/ 	.word	0xffffffff


	//   ....[172]....
        /*0cbc*/ 	.word	0xffffffff


	//   ....[173]....
        /*0cc0*/ 	.word	0xffffffff


	//   ....[174]....
        /*0cc4*/ 	.word	0xffffffff


	//   ....[175]....
        /*0cc8*/ 	.word	0xffffffff


	//   ....[176]....
        /*0ccc*/ 	.word	0xffffffff


	//   ....[177]....
        /*0cd0*/ 	.word	0xffffffff


	//   ....[178]....
        /*0cd4*/ 	.word	0xffffffff


	//   ....[179]....
        /*0cd8*/ 	.word	0xffffffff


	//   ....[180]....
        /*0cdc*/ 	.word	0xffffffff


	//   ....[181]....
        /*0ce0*/ 	.word	0xffffffff


	//   ....[182]....
        /*0ce4*/ 	.word	0xffffffff


	//   ....[183]....
        /*0ce8*/ 	.word	0xffffffff


	//   ....[184]....
        /*0cec*/ 	.word	0xffffffff


	//   ....[185]....
        /*0cf0*/ 	.word	0xffffffff


	//   ....[186]....
        /*0cf4*/ 	.word	0xffffffff


	//   ....[187]....
        /*0cf8*/ 	.word	0xffffffff


	//   ....[188]....
        /*0cfc*/ 	.word	0xffffffff


	//   ....[189]....
        /*0d00*/ 	.word	0xffffffff


	//   ....[190]....
        /*0d04*/ 	.word	0xffffffff


	//   ....[191]....
        /*0d08*/ 	.word	0xffffffff


	//   ....[192]....
        /*0d0c*/ 	.word	0xffffffff


	//   ....[193]....
        /*0d10*/ 	.word	0xffffffff


	//   ....[194]....
        /*0d14*/ 	.word	0xffffffff


	//   ....[195]....
        /*0d18*/ 	.word	0xffffffff


	//   ....[196]....
        /*0d1c*/ 	.word	0xffffffff


	//   ....[197]....
        /*0d20*/ 	.word	0xffffffff


	//   ....[198]....
        /*0d24*/ 	.word	0xffffffff


	//   ....[199]....
        /*0d28*/ 	.word	0x0500000f


	//----- nvinfo : EIATTR_COOP_GROUP_INSTR_OFFSETS
	.align		4
.L_626:
        /*0d2c*/ 	.byte	0x04, 0x28
        /*0d2e*/ 	.short	(.L_628 - .L_627)


	//   ....[0]....
.L_627:
        /*0d30*/ 	.word	0x00000070


	//   ....[1]....
        /*0d34*/ 	.word	0x000001a0


	//   ....[2]....
        /*0d38*/ 	.word	0x000001f0


	//   ....[3]....
        /*0d3c*/ 	.word	0x000003e0


	//   ....[4]....
        /*0d40*/ 	.word	0x00000620


	//   ....[5]....
        /*0d44*/ 	.word	0x00001410


	//   ....[6]....
        /*0d48*/ 	.word	0x00003700


	//   ....[7]....
        /*0d4c*/ 	.word	0x00003d40


	//   ....[8]....
        /*0d50*/ 	.word	0x00003f60


	//   ....[9]....
        /*0d54*/ 	.word	0x00003f90


	//   ....[10]....
        /*0d58*/ 	.word	0x00003fc0


	//   ....[11]....
        /*0d5c*/ 	.word	0x00004000


	//   ....[12]....
        /*0d60*/ 	.word	0x00004040


	//   ....[13]....
        /*0d64*/ 	.word	0x00004120


	//   ....[14]....
        /*0d68*/ 	.word	0x00004160


	//   ....[15]....
        /*0d6c*/ 	.word	0x00004190


	//   ....[16]....
        /*0d70*/ 	.word	0x000041a0


	//   ....[17]....
        /*0d74*/ 	.word	0x000041c0


	//   ....[18]....
        /*0d78*/ 	.word	0x000041d0


	//   ....[19]....
        /*0d7c*/ 	.word	0x00004240


	//   ....[20]....
        /*0d80*/ 	.word	0x00004280


	//   ....[21]....
        /*0d84*/ 	.word	0x000042c0


	//   ....[22]....
        /*0d88*/ 	.word	0x00004300


	//   ....[23]....
        /*0d8c*/ 	.word	0x00004350


	//   ....[24]....
        /*0d90*/ 	.word	0x00004450


	//   ....[25]....
        /*0d94*/ 	.word	0x000044b0


	//   ....[26]....
        /*0d98*/ 	.word	0x000044e0


	//   ....[27]....
        /*0d9c*/ 	.word	0x00004540


	//   ....[28]....
        /*0da0*/ 	.word	0x00004580


	//   ....[29]....
        /*0da4*/ 	.word	0x000045a0


	//   ....[30]....
        /*0da8*/ 	.word	0x000045d0


	//   ....[31]....
        /*0dac*/ 	.word	0x00004600


	//   ....[32]....
        /*0db0*/ 	.word	0x00004620


	//   ....[33]....
        /*0db4*/ 	.word	0x00004740


	//   ....[34]....
        /*0db8*/ 	.word	0x00004780


	//   ....[35]....
        /*0dbc*/ 	.word	0x000047b0


	//   ....[36]....
        /*0dc0*/ 	.word	0x000047e0


	//   ....[37]....
        /*0dc4*/ 	.word	0x00004800


	//   ....[38]....
        /*0dc8*/ 	.word	0x000048b0


	//   ....[39]....
        /*0dcc*/ 	.word	0x000048e0


	//   ....[40]....
        /*0dd0*/ 	.word	0x00004920


	//   ....[41]....
        /*0dd4*/ 	.word	0x00004940


	//   ....[42]....
        /*0dd8*/ 	.word	0x00004960


	//   ....[43]....
        /*0ddc*/ 	.word	0x00004970


	//   ....[44]....
        /*0de0*/ 	.word	0x000049c0


	//   ....[45]....
        /*0de4*/ 	.word	0x000049f0


	//   ....[46]....
        /*0de8*/ 	.word	0x00004a30


	//   ....[47]....
        /*0dec*/ 	.word	0x00004a60


	//   ....[48]....
        /*0df0*/ 	.word	0x00004b70


	//   ....[49]....
        /*0df4*/ 	.word	0x00004c10


	//   ....[50]....
        /*0df8*/ 	.word	0x00004c20


	//   ....[51]....
        /*0dfc*/ 	.word	0x00004cf0


	//   ....[52]....
        /*0e00*/ 	.word	0x00004d20


	//   ....[53]....
        /*0e04*/ 	.word	0x00004d60


	//   ....[54]....
        /*0e08*/ 	.word	0x00004e20


	//   ....[55]....
        /*0e0c*/ 	.word	0x00004fc0


	//   ....[56]....
        /*0e10*/ 	.word	0x00005000


	//   ....[57]....
        /*0e14*/ 	.word	0x000050b0


	//   ....[58]....
        /*0e18*/ 	.word	0x000050f0


	//   ....[59]....
        /*0e1c*/ 	.word	0x00005130


	//   ....[60]....
        /*0e20*/ 	.word	0x000051b0


	//   ....[61]....
        /*0e24*/ 	.word	0x000051f0


	//   ....[62]....
        /*0e28*/ 	.word	0x00005320


	//   ....[63]....
        /*0e2c*/ 	.word	0x00005490


	//   ....[64]....
        /*0e30*/ 	.word	0x000054c0


	//   ....[65]....
        /*0e34*/ 	.word	0x000054e0


	//   ....[66]....
        /*0e38*/ 	.word	0x00005500


	//   ....[67]....
        /*0e3c*/ 	.word	0x00005540


	//   ....[68]....
        /*0e40*/ 	.word	0x00005560


	//   ....[69]....
        /*0e44*/ 	.word	0x000055e0


	//   ....[70]....
        /*0e48*/ 	.word	0x000085c0


	//   ....[71]....
        /*0e4c*/ 	.word	0x00008820


	//   ....[72]....
        /*0e50*/ 	.word	0x00008840


	//   ....[73]....
        /*0e54*/ 	.word	0x00008880


	//   ....[74]....
        /*0e58*/ 	.word	0x000088b0


	//   ....[75]....
        /*0e5c*/ 	.word	0x00008920


	//   ....[76]....
        /*0e60*/ 	.word	0x000089d0


	//   ....[77]....
        /*0e64*/ 	.word	0x00008a90


	//   ....[78]....
        /*0e68*/ 	.word	0x00008b30


	//   ....[79]....
        /*0e6c*/ 	.word	0x00008b50


	//   ....[80]....
        /*0e70*/ 	.word	0x00008b80


	//   ....[81]....
        /*0e74*/ 	.word	0x00008bf0


	//   ....[82]....
        /*0e78*/ 	.word	0x00008c30


	//   ....[83]....
        /*0e7c*/ 	.word	0x00008cc0


	//   ....[84]....
        /*0e80*/ 	.word	0x00008dd0


	//   ....[85]....
        /*0e84*/ 	.word	0x00008e80


	//   ....[86]....
        /*0e88*/ 	.word	0x00008ec0


	//   ....[87]....
        /*0e8c*/ 	.word	0x00008f20


	//   ....[88]....
        /*0e90*/ 	.word	0x00008f30


	//   ....[89]....
        /*0e94*/ 	.word	0x00008f60


	//   ....[90]....
        /*0e98*/ 	.word	0x00008f70


	//   ....[91]....
        /*0e9c*/ 	.word	0x00008f80


	//   ....[92]....
        /*0ea0*/ 	.word	0x00009010


	//   ....[93]....
        /*0ea4*/ 	.word	0x000090b0


	//   ....[94]....
        /*0ea8*/ 	.word	0x000090e0


	//   ....[95]....
        /*0eac*/ 	.word	0x00009160


	//   ....[96]....
        /*0eb0*/ 	.word	0x000091b0


	//   ....[97]....
        /*0eb4*/ 	.word	0x000091e0


	//   ....[98]....
        /*0eb8*/ 	.word	0x00009290


	//   ....[99]....
        /*0ebc*/ 	.word	0x000092d0


	//   ....[100]....
        /*0ec0*/ 	.word	0x00009300


	//   ....[101]....
        /*0ec4*/ 	.word	0x00009350


	//   ....[102]....
        /*0ec8*/ 	.word	0x00009380


	//   ....[103]....
        /*0ecc*/ 	.word	0x000093b0


	//   ....[104]....
        /*0ed0*/ 	.word	0x00009400


	//   ....[105]....
        /*0ed4*/ 	.word	0x000094a0


	//   ....[106]....
        /*0ed8*/ 	.word	0x00009640


	//   ....[107]....
        /*0edc*/ 	.word	0x00009810


	//   ....[108]....
        /*0ee0*/ 	.word	0x00009870


	//   ....[109]....
        /*0ee4*/ 	.word	0x000098c0


	//   ....[110]....
        /*0ee8*/ 	.word	0x00009b90


	//   ....[111]....
        /*0eec*/ 	.word	0x00009bc0


	//   ....[112]....
        /*0ef0*/ 	.word	0x00009c00


	//   ....[113]....
        /*0ef4*/ 	.word	0x00009c10


	//   ....[114]....
        /*0ef8*/ 	.word	0x00009c20


	//   ....[115]....
        /*0efc*/ 	.word	0x00009c30


	//   ....[116]....
        /*0f00*/ 	.word	0x00009cb0


	//   ....[117]....
        /*0f04*/ 	.word	0x00009df0


	//   ....[118]....
        /*0f08*/ 	.word	0x00009e40


	//   ....[119]....
        /*0f0c*/ 	.word	0x0000a100


	//   ....[120]....
        /*0f10*/ 	.word	0x0000a110


	//   ....[121]....
        /*0f14*/ 	.word	0x0000a120


	//   ....[122]....
        /*0f18*/ 	.word	0x0000a130


	//   ....[123]....
        /*0f1c*/ 	.word	0x0000a150


	//   ....[124]....
        /*0f20*/ 	.word	0x0000a160


	//   ....[125]....
        /*0f24*/ 	.word	0x0000a170


	//   ....[126]....
        /*0f28*/ 	.word	0x0000a4d0


	//   ....[127]....
        /*0f2c*/ 	.word	0x0000a4e0


	//   ....[128]....
        /*0f30*/ 	.word	0x0000a4f0


	//   ....[129]....
        /*0f34*/ 	.word	0x0000a500


	//   ....[130]....
        /*0f38*/ 	.word	0x0000a510


	//   ....[131]....
        /*0f3c*/ 	.word	0x0000a520


	//   ....[132]....
        /*0f40*/ 	.word	0x0000a530


	//   ....[133]....
        /*0f44*/ 	.word	0x0000a540


	//   ....[134]....
        /*0f48*/ 	.word	0x0000ddf0


	//   ....[135]....
        /*0f4c*/ 	.word	0x0000e560


	//   ....[136]....
        /*0f50*/ 	.word	0x0000e5a0


	//   ....[137]....
        /*0f54*/ 	.word	0x0000e5f0


	//   ....[138]....
        /*0f58*/ 	.word	0x0000e640


	//   ....[139]....
        /*0f5c*/ 	.word	0x0000e650


	//   ....[140]....
        /*0f60*/ 	.word	0x0000e6d0


	//   ....[141]....
        /*0f64*/ 	.word	0x0000e700


	//   ....[142]....
        /*0f68*/ 	.word	0x0000e710


	//   ....[143]....
        /*0f6c*/ 	.word	0x0000e720


	//   ....[144]....
        /*0f70*/ 	.word	0x0000e770


	//   ....[145]....
        /*0f74*/ 	.word	0x0000e780


	//   ....[146]....
        /*0f78*/ 	.word	0x0000e7c0


	//   ....[147]....
        /*0f7c*/ 	.word	0x0000e870


	//   ....[148]....
        /*0f80*/ 	.word	0x0000e900


	//   ....[149]....
        /*0f84*/ 	.word	0x0000e910


	//   ....[150]....
        /*0f88*/ 	.word	0x0000e990


	//   ....[151]....
        /*0f8c*/ 	.word	0x0000ea10


	//   ....[152]....
        /*0f90*/ 	.word	0x0000ea60


	//   ....[153]....
        /*0f94*/ 	.word	0x0000eac0


	//   ....[154]....
        /*0f98*/ 	.word	0x0000eae0


	//   ....[155]....
        /*0f9c*/ 	.word	0x0000eb10


	//   ....[156]....
        /*0fa0*/ 	.word	0x0000eb40


	//   ....[157]....
        /*0fa4*/ 	.word	0x0000eb70


	//   ....[158]....
        /*0fa8*/ 	.word	0x0000eb90


	//   ....[159]....
        /*0fac*/ 	.word	0x0000ec00


	//   ....[160]....
        /*0fb0*/ 	.word	0x0000ec70


	//   ....[161]....
        /*0fb4*/ 	.word	0x0000ecc0


	//   ....[162]....
        /*0fb8*/ 	.word	0x0000ecd0


	//   ....[163]....
        /*0fbc*/ 	.word	0x0000ed00


	//   ....[164]....
        /*0fc0*/ 	.word	0x0000ed50


	//   ....[165]....
        /*0fc4*/ 	.word	0x0000ed70


	//   ....[166]....
        /*0fc8*/ 	.word	0x0000edc0


	//   ....[167]....
        /*0fcc*/ 	.word	0x0000ee20


	//   ....[168]....
        /*0fd0*/ 	.word	0x0000ee50


	//   ....[169]....
        /*0fd4*/ 	.word	0x0000ee80


	//   ....[170]....
        /*0fd8*/ 	.word	0x0000eef0


	//   ....[171]....
        /*0fdc*/ 	.word	0x0000ef30


	//   ....[172]....
        /*0fe0*/ 	.word	0x0000ef50


	//   ....[173]....
        /*0fe4*/ 	.word	0x0000ef80


	//   ....[174]....
        /*0fe8*/ 	.word	0x0000f0e0


	//   ....[175]....
        /*0fec*/ 	.word	0x0000f140


	//   ....[176]....
        /*0ff0*/ 	.word	0x0000f250


	//   ....[177]....
        /*0ff4*/ 	.word	0x0000f290


	//   ....[178]....
        /*0ff8*/ 	.word	0x0000f330


	//   ....[179]....
        /*0ffc*/ 	.word	0x0000f380


	//   ....[180]....
        /*1000*/ 	.word	0x0000f3d0


	//   ....[181]....
        /*1004*/ 	.word	0x0000f3f0


	//   ....[182]....
        /*1008*/ 	.word	0x0000f410


	//   ....[183]....
        /*100c*/ 	.word	0x0000f580


	//   ....[184]....
        /*1010*/ 	.word	0x0000f5e0


	//   ....[185]....
        /*1014*/ 	.word	0x0000f6c0


	//   ....[186]....
        /*1018*/ 	.word	0x0000f6e0


	//   ....[187]....
        /*101c*/ 	.word	0x0000f700


	//   ....[188]....
        /*1020*/ 	.word	0x0000f710


	//   ....[189]....
        /*1024*/ 	.word	0x0000f730


	//   ....[190]....
        /*1028*/ 	.word	0x0000fd00


	//   ....[191]....
        /*102c*/ 	.word	0x0000fd20


	//   ....[192]....
        /*1030*/ 	.word	0x0000fd40


	//   ....[193]....
        /*1034*/ 	.word	0x0000fd50


	//   ....[194]....
        /*1038*/ 	.word	0x0000fd60


	//   ....[195]....
        /*103c*/ 	.word	0x0000fd70


	//   ....[196]....
        /*1040*/ 	.word	0x0000fd80


	//   ....[197]....
        /*1044*/ 	.word	0x0000fda0


	//   ....[198]....
        /*1048*/ 	.word	0x000122f0


	//   ....[199]....
        /*104c*/ 	.word	0x00015a40


	//----- nvinfo : EIATTR_REG_RECONFIG
	.align		4
.L_628:
        /*1050*/ 	.byte	0x01, 0x54
	.zero		2


	//----- nvinfo : EIATTR_SYSCALL_OFFSETS
	.align		4
        /*1054*/ 	.byte	0x04, 0x46
        /*1056*/ 	.short	(.L_630 - .L_629)


	//   ....[0]....
.L_629:
        /*1058*/ 	.word	0x00001070


	//   ....[1]....
        /*105c*/ 	.word	0x00001160


	//   ....[2]....
        /*1060*/ 	.word	0x000012c0


	//   ....[3]....
        /*1064*/ 	.word	0x000013b0


	//----- nvinfo : EIATTR_MBARRIER_INSTR_OFFSETS
	.align		4
.L_630:
        /*1068*/ 	.byte	0x04, 0x39
        /*106a*/ 	.short	(.L_632 - .L_631)


	//   ....[0]....
.L_631:
        /*106c*/ 	.word	0x00000290
        /*1070*/ 	.word	0x000000ff
        /*1074*/ 	.word	0x00030c00
        /*1078*/ 	.short	0x0100
        /*107a*/ 	.byte	0x06
	.zero		1


	//   ....[1]....
        /*107c*/ 	.word	0x00000390
        /*1080*/ 	.word	0x000000ff
        /*1084*/ 	.word	0x00030c10
        /*1088*/ 	.short	0x0100
        /*108a*/ 	.byte	0x08
	.zero		1


	//   ....[2]....
        /*108c*/ 	.word	0x000003a0
        /*1090*/ 	.word	0x000000ff
        /*1094*/ 	.word	0x00030c20
        /*1098*/ 	.short	0x0100
        /*109a*/ 	.byte	0x08
	.zero		1


	//   ....[3]....
        /*109c*/ 	.word	0x000003b0
        /*10a0*/ 	.word	0x000000ff
        /*10a4*/ 	.word	0x00030c18
        /*10a8*/ 	.short	0x0100
        /*10aa*/ 	.byte	0x08
	.zero		1


	//   ....[4]....
        /*10ac*/ 	.word	0x000003c0
        /*10b0*/ 	.word	0x000000ff
        /*10b4*/ 	.word	0x00030c28
        /*10b8*/ 	.short	0x0100
        /*10ba*/ 	.byte	0x08
	.zero		1


	//   ....[5]....
        /*10bc*/ 	.word	0x000004f0
        /*10c0*/ 	.word	0x000000ff
        /*10c4*/ 	.word	0x00030c30
        /*10c8*/ 	.short	0x0100
        /*10ca*/ 	.byte	0x08
	.zero		1


	//   ....[6]....
        /*10cc*/ 	.word	0x00000500
        /*10d0*/ 	.word	0x000000ff
        /*10d4*/ 	.word	0x00030c40
        /*10d8*/ 	.short	0x0100
        /*10da*/ 	.byte	0x08
	.zero		1


	//   ....[7]....
        /*10dc*/ 	.word	0x00000510
        /*10e0*/ 	.word	0x000000ff
        /*10e4*/ 	.word	0x00030c38
        /*10e8*/ 	.short	0x0100
        /*10ea*/ 	.byte	0x08
	.zero		1


	//   ....[8]....
        /*10ec*/ 	.word	0x00000520
        /*10f0*/ 	.word	0x000000ff
        /*10f4*/ 	.word	0x00030c48
        /*10f8*/ 	.short	0x0100
        /*10fa*/ 	.byte	0x08
	.zero		1


	//   ....[9]....
        /*10fc*/ 	.word	0x00001450
        /*1100*/ 	.word	0x00000010
        /*1104*/ 	.word	0x00030c00
        /*1108*/ 	.short	0x010a
        /*110a*/ 	.byte	0x3f
	.zero		1


	//   ....[10]....
        /*110c*/ 	.word	0x00001580
        /*1110*/ 	.word	0x00000010
        /*1114*/ 	.word	0x00030c00
        /*1118*/ 	.short	0x010a
        /*111a*/ 	.byte	0x3f
	.zero		1


	//   ....[11]....
        /*111c*/ 	.word	0x00002030
        /*1120*/ 	.word	0x00000006
        /*1124*/ 	.word	0x00030c10
        /*1128*/ 	.short	0x010a
        /*112a*/ 	.byte	0x3f
	.zero		1


	//   ....[12]....
        /*112c*/ 	.word	0x000020a0
        /*1130*/ 	.word	0x00000006
        /*1134*/ 	.word	0x00030c10
        /*1138*/ 	.short	0x010a
        /*113a*/ 	.byte	0x3f
	.zero		1


	//   ....[13]....
        /*113c*/ 	.word	0x000024d0
        /*1140*/ 	.word	0x00000006
        /*1144*/ 	.word	0x00030c30
        /*1148*/ 	.short	0x010a
        /*114a*/ 	.byte	0x3f
	.zero		1


	//   ....[14]....
        /*114c*/ 	.word	0x00002510
        /*1150*/ 	.word	0x00000006
        /*1154*/ 	.word	0x00030c30
        /*1158*/ 	.short	0x010a
        /*115a*/ 	.byte	0x3f
	.zero		1


	//   ....[15]....
        /*115c*/ 	.word	0x00006bc0
        /*1160*/ 	.word	0x00000005
        /*1164*/ 	.word	0x00000000
        /*1168*/ 	.short	0x0101
        /*116a*/ 	.byte	0x3f
	.zero		1


	//   ....[16]....
        /*116c*/ 	.word	0x00007010
        /*1170*/ 	.word	0x00000006
        /*1174*/ 	.word	0x00000000
        /*1178*/ 	.short	0x0101
        /*117a*/ 	.byte	0x3f
	.zero		1


	//   ....[17]....
        /*117c*/ 	.word	0x00007940
        /*1180*/ 	.word	0x00000006
        /*1184*/ 	.word	0x00030c10
        /*1188*/ 	.short	0x010a
        /*118a*/ 	.byte	0x3f
	.zero		1


	//   ....[18]....
        /*118c*/ 	.word	0x000079c0
        /*1190*/ 	.word	0x00000006
        /*1194*/ 	.word	0x00030c10
        /*1198*/ 	.short	0x010a
        /*119a*/ 	.byte	0x3f
	.zero		1


	//   ....[19]....
        /*119c*/ 	.word	0x00007dd0
        /*11a0*/ 	.word	0x00000006
        /*11a4*/ 	.word	0x00030c30
        /*11a8*/ 	.short	0x010a
        /*11aa*/ 	.byte	0x3f
	.zero		1


	//   ....[20]....
        /*11ac*/ 	.word	0x00007e10
        /*11b0*/ 	.word	0x00000006
        /*11b4*/ 	.word	0x00030c30
        /*11b8*/ 	.short	0x010a
        /*11ba*/ 	.byte	0x3f
	.zero		1


	//   ....[21]....
        /*11bc*/ 	.word	0x0000ba30
        /*11c0*/ 	.word	0x00000005
        /*11c4*/ 	.word	0x00000000
        /*11c8*/ 	.short	0x0101
        /*11ca*/ 	.byte	0x3f
	.zero		1


	//   ....[22]....
        /*11cc*/ 	.word	0x0000bea0
        /*11d0*/ 	.word	0x00000006
        /*11d4*/ 	.word	0x00000000
        /*11d8*/ 	.short	0x0101
        /*11da*/ 	.byte	0x3f
	.zero		1


	//   ....[23]....
        /*11dc*/ 	.word	0x0000c740
        /*11e0*/ 	.word	0x00000006
        /*11e4*/ 	.word	0x00030c10
        /*11e8*/ 	.short	0x010a
        /*11ea*/ 	.byte	0x3f
	.zero		1


	//   ....[24]....
        /*11ec*/ 	.word	0x0000c7c0
        /*11f0*/ 	.word	0x00000006
        /*11f4*/ 	.word	0x00030c10
        /*11f8*/ 	.short	0x010a
        /*11fa*/ 	.byte	0x3f
	.zero		1


	//   ....[25]....
        /*11fc*/ 	.word	0x0000cbd0
        /*1200*/ 	.word	0x00000006
        /*1204*/ 	.word	0x00030c30
        /*1208*/ 	.short	0x010a
        /*120a*/ 	.byte	0x3f
	.zero		1


	//   ....[26]....
        /*120c*/ 	.word	0x0000cc10
        /*1210*/ 	.word	0x00000006
        /*1214*/ 	.word	0x00030c30
        /*1218*/ 	.short	0x010a
        /*121a*/ 	.byte	0x3f
	.zero		1


	//   ....[27]....
        /*121c*/ 	.word	0x000112e0
        /*1220*/ 	.word	0x00000005
        /*1224*/ 	.word	0x00000000
        /*1228*/ 	.short	0x0101
        /*122a*/ 	.byte	0x3f
	.zero		1


	//   ....[28]....
        /*122c*/ 	.word	0x00011760
        /*1230*/ 	.word	0x00000006
        /*1234*/ 	.word	0x00000000
        /*1238*/ 	.short	0x0101
        /*123a*/ 	.byte	0x3f
	.zero		1


	//   ....[29]....
        /*123c*/ 	.word	0x00014070
        /*1240*/ 	.word	0x0000000f
        /*1244*/ 	.word	0x00030c20
        /*1248*/ 	.short	0x010a
        /*124a*/ 	.byte	0x3f
	.zero		1


	//   ....[30]....
        /*124c*/ 	.word	0x00014660
        /*1250*/ 	.word	0x0000000f
        /*1254*/ 	.word	0x00030c40
        /*1258*/ 	.short	0x010a
        /*125a*/ 	.byte	0x3f
	.zero		1


	//   ....[31]....
        /*125c*/ 	.word	0x000148c0
        /*1260*/ 	.word	0x0000000f
        /*1264*/ 	.word	0x00030c28
        /*1268*/ 	.short	0x010a
        /*126a*/ 	.byte	0x3f
	.zero		1


	//   ....[32]....
        /*126c*/ 	.word	0x00014b20
        /*1270*/ 	.word	0x0000000f
        /*1274*/ 	.word	0x00030c48
        /*1278*/ 	.short	0x010a
        /*127a*/ 	.byte	0x3f
	.zero		1


	//   ....[33]....
        /*127c*/ 	.word	0x00014d20
        /*1280*/ 	.word	0x0000000f
        /*1284*/ 	.word	0x00030c20
        /*1288*/ 	.short	0x010a
        /*128a*/ 	.byte	0x3f
	.zero		1


	//   ....[34]....
        /*128c*/ 	.word	0x00014ff0
        /*1290*/ 	.word	0x0000000f
        /*1294*/ 	.word	0x00030c40
        /*1298*/ 	.short	0x010a
        /*129a*/ 	.byte	0x3f
	.zero		1


	//   ....[35]....
        /*129c*/ 	.word	0x00015220
        /*12a0*/ 	.word	0x0000000f
        /*12a4*/ 	.word	0x00030c28
        /*12a8*/ 	.short	0x010a
        /*12aa*/ 	.byte	0x3f
	.zero		1


	//   ....[36]....
        /*12ac*/ 	.word	0x000154c0
        /*12b0*/ 	.word	0x00000003
        /*12b4*/ 	.word	0x00030c40
        /*12b8*/ 	.short	0x010a
        /*12ba*/ 	.byte	0x3f
	.zero		1


	//   ....[37]....
        /*12bc*/ 	.word	0x000158a0
        /*12c0*/ 	.word	0x00000007
        /*12c4*/ 	.word	0x00000000
        /*12c8*/ 	.short	0x010a
        /*12ca*/ 	.byte	0x3f
	.zero		1


	//   ....[38]....
        /*12cc*/ 	.word	0x00015900
        /*12d0*/ 	.word	0x00000003
        /*12d4*/ 	.word	0x00000000
        /*12d8*/ 	.short	0x010a
        /*12da*/ 	.byte	0x3f
	.zero		1


	//   ....[39]....
        /*12dc*/ 	.word	0x00015960
        /*12e0*/ 	.word	0x00000005
        /*12e4*/ 	.word	0x00000000
        /*12e8*/ 	.short	0x010a
        /*12ea*/ 	.byte	0x3f
	.zero		1


	//   ....[40]....
        /*12ec*/ 	.word	0x00015990
        /*12f0*/ 	.word	0x00000003
        /*12f4*/ 	.word	0x00000000
        /*12f8*/ 	.short	0x010a
        /*12fa*/ 	.byte	0x3f
	.zero		1


	//   ....[41]....
        /*12fc*/ 	.word	0x00015a70
        /*1300*/ 	.word	0x00000010
        /*1304*/ 	.word	0x00030c00
        /*1308*/ 	.short	0x010a
        /*130a*/ 	.byte	0x3f
	.zero		1


	//   ....[42]....
        /*130c*/ 	.word	0x00015ac0
        /*1310*/ 	.word	0x00000006
        /*1314*/ 	.word	0x00030c10
        /*1318*/ 	.short	0x010a
        /*131a*/ 	.byte	0x3f
	.zero		1


	//   ....[43]....
        /*131c*/ 	.word	0x00015b10
        /*1320*/ 	.word	0x00000006
        /*1324*/ 	.word	0x00030c30
        /*1328*/ 	.short	0x010a
        /*132a*/ 	.byte	0x3f
	.zero		1


	//   ....[44]....
        /*132c*/ 	.word	0x00015b60
        /*1330*/ 	.word	0x00000006
        /*1334*/ 	.word	0x00030c10
        /*1338*/ 	.short	0x010a
        /*133a*/ 	.byte	0x3f
	.zero		1


	//   ....[45]....
        /*133c*/ 	.word	0x00015bb0
        /*1340*/ 	.word	0x00000006
        /*1344*/ 	.word	0x00030c30
        /*1348*/ 	.short	0x010a
        /*134a*/ 	.byte	0x3f
	.zero		1


	//   ....[46]....
        /*134c*/ 	.word	0x00015c00
        /*1350*/ 	.word	0x00000006
        /*1354*/ 	.word	0x00030c10
        /*1358*/ 	.short	0x010a
        /*135a*/ 	.byte	0x3f
	.zero		1


	//   ....[47]....
        /*135c*/ 	.word	0x00015c50
        /*1360*/ 	.word	0x00000006
        /*1364*/ 	.word	0x00030c30
        /*1368*/ 	.short	0x010a
        /*136a*/ 	.byte	0x3f
	.zero		1


	//   ....[48]....
        /*136c*/ 	.word	0x00015ca0
        /*1370*/ 	.word	0x0000000f
        /*1374*/ 	.word	0x00030c20
        /*1378*/ 	.short	0x010a
        /*137a*/ 	.byte	0x3f
	.zero		1


	//   ....[49]....
        /*137c*/ 	.word	0x00015cf0
        /*1380*/ 	.word	0x0000000f
        /*1384*/ 	.word	0x00030c40
        /*1388*/ 	.short	0x010a
        /*138a*/ 	.byte	0x3f
	.zero		1


	//   ....[50]....
        /*138c*/ 	.word	0x00015d40
        /*1390*/ 	.word	0x0000000f
        /*1394*/ 	.word	0x00030c28
        /*1398*/ 	.short	0x010a
        /*139a*/ 	.byte	0x3f
	.zero		1


	//   ....[51]....
        /*139c*/ 	.word	0x00015d90
        /*13a0*/ 	.word	0x0000000f
        /*13a4*/ 	.word	0x00030c48
        /*13a8*/ 	.short	0x010a
        /*13aa*/ 	.byte	0x3f
	.zero		1


	//   ....[52]....
        /*13ac*/ 	.word	0x00015df0
        /*13b0*/ 	.word	0x0000000f
        /*13b4*/ 	.word	0x00030c20
        /*13b8*/ 	.short	0x010a
        /*13ba*/ 	.byte	0x3f
	.zero		1


	//   ....[53]....
        /*13bc*/ 	.word	0x00015e40
        /*13c0*/ 	.word	0x0000000f
        /*13c4*/ 	.word	0x00030c40
        /*13c8*/ 	.short	0x010a
        /*13ca*/ 	.byte	0x3f
	.zero		1


	//   ....[54]....
        /*13cc*/ 	.word	0x00015e90
        /*13d0*/ 	.word	0x0000000f
        /*13d4*/ 	.word	0x00030c28
        /*13d8*/ 	.short	0x010a
        /*13da*/ 	.byte	0x3f
	.zero		1


	//   ....[55]....
        /*13dc*/ 	.word	0x00015ee0
        /*13e0*/ 	.word	0x00000003
        /*13e4*/ 	.word	0x00030c40
        /*13e8*/ 	.short	0x010a
        /*13ea*/ 	.byte	0x3f
	.zero		1


	//   ....[56]....
        /*13ec*/ 	.word	0x00015fb0
        /*13f0*/ 	.word	0x00000007
        /*13f4*/ 	.word	0x00000000
        /*13f8*/ 	.short	0x010a
        /*13fa*/ 	.byte	0x3f
	.zero		1


	//   ....[57]....
        /*13fc*/ 	.word	0x00016000
        /*1400*/ 	.word	0x00000003
        /*1404*/ 	.word	0x00000000
        /*1408*/ 	.short	0x010a
        /*140a*/ 	.byte	0x3f
	.zero		1


	//   ....[58]....
        /*140c*/ 	.word	0x00016050
        /*1410*/ 	.word	0x00000005
        /*1414*/ 	.word	0x00000000
        /*1418*/ 	.short	0x010a
        /*141a*/ 	.byte	0x3f
	.zero		1


	//----- nvinfo : EIATTR_NUM_MBARRIERS
	.align		4
.L_632:
        /*141c*/ 	.byte	0x03, 0x38
        /*141e*/ 	.short	0x0009


	//----- nvinfo : EIATTR_EXIT_INSTR_OFFSETS
	.align		4
        /*1420*/ 	.byte	0x04, 0x1c
        /*1422*/ 	.short	(.L_634 - .L_633)


	//   ....[0]....
.L_633:
        /*1424*/ 	.word	0x000159e0


	//----- nvinfo : EIATTR_MAX_THREADS
	.align		4
.L_634:
        /*1428*/ 	.byte	0x04, 0x05
        /*142a*/ 	.short	(.L_636 - .L_635)
.L_635:
        /*142c*/ 	.word	0x00000180
        /*1430*/ 	.word	0x00000001
        /*1434*/ 	.word	0x00000001


	//----- nvinfo : EIATTR_CRS_STACK_SIZE
	.align		4
.L_636:
        /*1438*/ 	.byte	0x04, 0x1e
        /*143a*/ 	.short	(.L_638 - .L_637)
.L_637:
        /*143c*/ 	.word	0x00000000


	//----- nvinfo : EIATTR_CBANK_PARAM_SIZE
	.align		4
.L_638:
        /*1440*/ 	.byte	0x03, 0x19
        /*1442*/ 	.short	0x06f0


	//----- nvinfo : EIATTR_PARAM_CBANK
	.align		4
        /*1444*/ 	.byte	0x04, 0x0a
        /*1446*/ 	.short	(.L_640 - .L_639)
	.align		4
.L_639:
        /*1448*/ 	.word	index@(.nv.constant0._ZN7cutlass13device_kernelIN5flash11enable_sm90INS1_16FlashAttnBwdSm90INS1_25CollectiveMainloopBwdSm90ILi2ELi2ELi2EN4cute5tupleIJNS5_1CILi1EEES8_S8_EEENS6_IJNS7_ILi128EEESA_NS7_ILi64EEEEEENS_10bfloat16_tEfNS_4arch4Sm90ELb0ELb1ELb1ELb1ELb0ELb1ELb0ELb0ELi2ELi1ELi2ELi2ELb0EEENS1_24CollectiveEpilogueBwdGQAISC_fSF_Li256ELb1ELb0EEENS1_19SingleTileSchedulerILb1ELb0ELb0ELi128EEEEEEEEEvNT_6ParamsE)
        /*144c*/ 	.short	0x0210
        /*144e*/ 	.short	0x06f0


	//----- nvinfo : EIATTR_SW_WAR
	.align		4
.L_640:
        /*1450*/ 	.byte	0x04, 0x36
        /*1452*/ 	.short	(.L_642 - .L_641)
.L_641:
        /*1454*/ 	.word	0x00000008
.L_642:


//--------------------- .nv.info._ZN7cutlass13device_kernelIN5flash32FlashAttnBwdPostprocessConvertdQIN4cute5tupleIJNS3_1CILi128EEENS5_ILi64EEEEEENS_10bfloat16_tEfNS_4arch4Sm90ELi256ENS3_8TiledMMAINS3_8MMA_AtomIJNS3_4SM904GMMA27MMA_64x64x16_F32BF16BF16_SSILNSF_5MajorE0ELSH_1ELNSF_7ScaleInE1ELSI_1EEEEEENS3_6LayoutINS4_IJNS5_ILi2EEENS5_ILi1EEESN_EEENS4_IJSN_NS5_ILi0EEESP_EEEEENS4_IJNS3_10UnderscoreESS_SS_EEEEELb0EEEEEvNT_6ParamsE --------------------------
	.section	.nv.info._ZN7cutlass13device_kernelIN5flash32FlashAttnBwdPostprocessConvertdQIN4cute5tupleIJNS3_1CILi128EEENS5_ILi64EEEEEENS_10bfloat16_tEfNS_4arch4Sm90ELi256ENS3_8TiledMMAINS3_8MMA_AtomIJNS3_4SM904GMMA27MMA_64x64x16_F32BF16BF16_SSILNSF_5MajorE0ELSH_1ELNSF_7ScaleInE1ELSI_1EEEEEENS3_6LayoutINS4_IJNS5_ILi2EEENS5_ILi1EEESN_EEENS4_IJSN_NS5_ILi0EEESP_EEEEENS4_IJNS3_10UnderscoreESS_SS_EEEEELb0EEEEEvNT_6ParamsE,"",@"SHT_CUDA_INFO"
	.sectionflags	@""
	.align	4


	//----- nvinfo : EIATTR_CUDA_API_VERSION
	.align		4
        /*0000*/ 	.byte	0x04, 0x37
        /*0002*/ 	.short	(.L_644 - .L_643)
.L_643:
        /*0004*/ 	.word	0x00000082


	//----- nvinfo : EIATTR_KPARAM_INFO
	.align		4
.L_644:
        /*0008*/ 	.byte	0x04, 0x17
        /*000a*/ 	.short	(.L_646 - .L_645)
.L_645:
        /*000c*/ 	.word	0x00000000
        /*0010*/ 	.short	0x0000
        /*0012*/ 	.short	0x0000
        /*0014*/ 	.byte	0x00, 0xf0, 0xc1, 0x01


	//----- nvinfo : EIATTR_SPARSE_MMA_MASK
	.align		4
.L_646:
        /*0018*/ 	.byte	0x03, 0x50
        /*001a*/ 	.short	0x0000


	//----- nvinfo : EIATTR_MAXREG_COUNT
	.align		4
        /*001c*/ 	.byte	0x03, 0x1b
        /*001e*/ 	.short	0x0080


	//----- nvinfo : EIATTR_NUM_BARRIERS
	.align		4
        /*0020*/ 	.byte	0x02, 0x4c
        /*0022*/ 	.byte	0x01
	.zero		1


	//----- nvinfo : EIATTR_MERCURY_ISA_VERSION
	.align		4
        /*0024*/ 	.byte	0x03, 0x5f
        /*0026*/ 	.short	0x0101


	//----- nvinfo : EIATTR_MBARRIER_INSTR_OFFSETS
	.align		4
        /*0028*/ 	.byte	0x04, 0x39
        /*002a*/ 	.short	(.L_648 - .L_647)


	//   ....[0]....
.L_647:
        /*002c*/ 	.word	0x000004a0
        /*0030*/ 	.word	0x000000ff
        /*0034*/ 	.word	0x0000c000
        /*0038*/ 	.short	0x0100
        /*003a*/ 	.byte	0x06
	.zero		1


	//   ....[1]....
        /*003c*/ 	.word	0x000005b0
        /*0040*/ 	.word	0x00000029
        /*0044*/ 	.word	0x0000c000
        /*0048*/ 	.short	0x010a
        /*004a*/ 	.byte	0x3f
	.zero		1


	//----- nvinfo : EIATTR_NUM_MBARRIERS
	.align		4
.L_648:
        /*004c*/ 	.byte	0x03, 0x38
        /*004e*/ 	.short	0x0001


	//----- nvinfo : EIATTR_EXIT_INSTR_OFFSETS
	.align		4
        /*0050*/ 	.byte	0x04, 0x1c
        /*0052*/ 	.short	(.L_650 - .L_649)


	//   ....[0]....
.L_649:
        /*0054*/ 	.word	0x000001b0


	//   ....[1]....
        /*0058*/ 	.word	0x000011a0


	//   ....[2]....
        /*005c*/ 	.word	0x00001270


	//----- nvinfo : EIATTR_MAX_THREADS
	.align		4
.L_650:
        /*0060*/ 	.byte	0x04, 0x05
        /*0062*/ 	.short	(.L_652 - .L_651)
.L_651:
        /*0064*/ 	.word	0x00000100
        /*0068*/ 	.word	0x00000001
        /*006c*/ 	.word	0x00000001


	//----- nvinfo : EIATTR_CRS_STACK_SIZE
	.align		4
.L_652:
        /*0070*/ 	.byte	0x04, 0x1e
        /*0072*/ 	.short	(.L_654 - .L_653)
.L_653:
        /*0074*/ 	.word	0x00000000


	//----- nvinfo : EIATTR_CBANK_PARAM_SIZE
	.align		4
.L_654:
        /*0078*/ 	.byte	0x03, 0x19
        /*007a*/ 	.short	0x0070


	//----- nvinfo : EIATTR_PARAM_CBANK
	.align		4
        /*007c*/ 	.byte	0x04, 0x0a
        /*007e*/ 	.short	(.L_656 - .L_655)
	.align		4
.L_655:
        /*0080*/ 	.word	index@(.nv.constant0._ZN7cutlass13device_kernelIN5flash32FlashAttnBwdPostprocessConvertdQIN4cute5tupleIJNS3_1CILi128EEENS5_ILi64EEEEEENS_10bfloat16_tEfNS_4arch4Sm90ELi256ENS3_8TiledMMAINS3_8MMA_AtomIJNS3_4SM904GMMA27MMA_64x64x16_F32BF16BF16_SSILNSF_5MajorE0ELSH_1ELNSF_7ScaleInE1ELSI_1EEEEEENS3_6LayoutINS4_IJNS5_ILi2EEENS5_ILi1EEESN_EEENS4_IJSN_NS5_ILi0EEESP_EEEEENS4_IJNS3_10UnderscoreESS_SS_EEEEELb0EEEEEvNT_6ParamsE)
        /*0084*/ 	.short	0x0210
        /*0086*/ 	.short	0x0070


	//----- nvinfo : EIATTR_SW_WAR
	.align		4
.L_656:
        /*0088*/ 	.byte	0x04, 0x36
        /*008a*/ 	.short	(.L_658 - .L_657)
.L_657:
        /*008c*/ 	.word	0x00000008
.L_658:


//--------------------- .nv.info._ZN7cutlass13device_kernelIN5flash11enable_sm90INS1_16FlashAttnBwdSm90INS1_25CollectiveMainloopBwdSm90ILi2ELi2ELi2EN4cute5tupleIJNS5_1CILi1EEES8_S8_EEENS6_IJNS7_ILi128EEESA_NS7_ILi64EEEEEENS_10bfloat16_tEfNS_4arch4Sm90ELb0ELb1ELb1ELb1ELb1ELb1ELb0ELb0ELi2ELi1ELi2ELi2ELb0EEENS1_24CollectiveEpilogueBwdGQAISC_fSF_Li256ELb1ELb1EEENS1_19SingleTileSchedulerILb1ELb0ELb0ELi128EEEEEEEEEvNT_6ParamsE --------------------------
	.section	.nv.info._ZN7cutlass13device_kernelIN5flash11enable_sm90INS1_16FlashAttnBwdSm90INS1_25CollectiveMainloopBwdSm90ILi2ELi2ELi2EN4cute5tupleIJNS5_1CILi1EEES8_S8_EEENS6_IJNS7_ILi128EEESA_NS7_ILi64EEEEEENS_10bfloat16_tEfNS_4arch4Sm90ELb0ELb1ELb1ELb1ELb1ELb1ELb0ELb0ELi2ELi1ELi2ELi2ELb0EEENS1_24CollectiveEpilogueBwdGQAISC_fSF_Li256ELb1ELb1EEENS1_19SingleTileSchedulerILb1ELb0ELb0ELi128EEEEEEEEEvNT_6ParamsE,"",@"SHT_CUDA_INFO"
	.sectionflags	@""
	.align	4


	//----- nvinfo : EIATTR_CUDA_API_VERSION
	.align		4
        /*0000*/ 	.byte	0x04, 0x37
        /*0002*/ 	.short	(.L_660 - .L_659)
.L_659:
        /*0004*/ 	.word	0x00000082


	//----- nvinfo : EIATTR_KPARAM_INFO
	.align		4
.L_660:
        /*0008*/ 	.byte	0x04, 0x17
        /*000a*/ 	.short	(.L_662 - .L_661)
.L_661:
        /*000c*/ 	.word	0x00000000
        /*0010*/ 	.short	0x0000
        /*0012*/ 	.short	0x0070
        /*0014*/ 	.byte	0x00, 0xf0, 0x01, 0x1a


	//----- nvinfo : EIATTR_SPARSE_MMA_MASK
	.align		4
.L_662:
        /*0018*/ 	.byte	0x03, 0x50
        /*001a*/ 	.short	0x0000


	//----- nvinfo : EIATTR_MAXREG_COUNT
	.align		4
        /*001c*/ 	.byte	0x03, 0x1b
        /*001e*/ 	.short	0x00a8


	//----- nvinfo : EIATTR_NUM_BARRIERS
	.align		4
        /*0020*/ 	.byte	0x02, 0x4c
        /*0022*/ 	.byte	0x10
	.zero		1


	//----- nvinfo : EIATTR_EXTERNS
	.align		4
        /*0024*/ 	.byte	0x04, 0x0f
        /*0026*/ 	.short	(.L_664 - .L_663)


	//   ....[0]....
	.align		4
.L_663:
        /*0028*/ 	.word	index@(__assertfail)


	//----- nvinfo : EIATTR_ANNOTATIONS
	.align		4
.L_664:
        /*002c*/ 	.byte	0x04, 0x55
        /*002e*/ 	.short	(.L_666 - .L_665)


	//   ....[0]....
.L_665:
        /* <DEDUP_REMOVED lines=155> */


	//----- nvinfo : EIATTR_MERCURY_ISA_VERSION
	.align		4
.L_666:
        /*09d0*/ 	.byte	0x03, 0x5f
        /*09d2*/ 	.short	0x0101


	//----- nvinfo : EIATTR_INT_WARP_WIDE_INSTR_OFFSETS
	.align		4
        /*09d4*/ 	.byte	0x04, 0x31
        /*09d6*/ 	.short	(.L_668 - .L_667)


	//   ....[0]....
.L_667:
        /*09d8*/ 	.word	0x00000190


	//   ....[1]....
        /*09dc*/ 	.word	0x000001c0


	//   ....[2]....
        /*09e0*/ 	.word	0x000135c0


	//   ....[3]....
        /*09e4*/ 	.word	0x00013c10


	//   ....[4]....
        /*09e8*/ 	.word	0x000140c0


	//   ....[5]....
        /*09ec*/ 	.word	0x00014380


	//   ....[6]....
        /*09f0*/ 	.word	0x000145e0


	//   ....[7]....
        /*09f4*/ 	.word	0x00014770


	//----- nvinfo : EIATTR_COOP_GROUP_MASK_REGIDS
	.align		4
.L_668:
        /*09f8*/ 	.byte	0x04, 0x29
        /*09fa*/ 	.short	(.L_670 - .L_669)


	//   ....[0]....
.L_669:
        /*09fc*/ 	.word	0xffffffff


	//   ....[1]....
        /*0a00*/ 	.word	0xffffffff


	//   ....[2]....
        /*0a04*/ 	.word	0xffffffff


	//   ....[3]....
        /*0a08*/ 	.word	0xffffffff


	//   ....[4]....
        /*0a0c*/ 	.word	0xffffffff


	//   ....[5]....
        /*0a10*/ 	.word	0xffffffff


	//   ....[6]....
        /*0a14*/ 	.word	0xffffffff


	//   ....[7]....
        /*0a18*/ 	.word	0xffffffff


	//   ....[8]....
        /*0a1c*/ 	.word	0xffffffff


	//   ....[9]....
        /*0a20*/ 	.word	0xffffffff


	//   ....[10]....
        /*0a24*/ 	.word	0xffffffff


	//   ....[11]....
        /*0a28*/ 	.word	0xffffffff


	//   ....[12]....
        /*0a2c*/ 	.word	0xffffffff


	//   ....[13]....
        /*0a30*/ 	.word	0xffffffff


	//   ....[14]....
        /*0a34*/ 	.word	0xffffffff


	//   ....[15]....
        /*0a38*/ 	.word	0xffffffff


	//   ....[16]....
        /*0a3c*/ 	.word	0xffffffff


	//   ....[17]....
        /*0a40*/ 	.word	0xffffffff


	//   ....[18]....
        /*0a44*/ 	.word	0xffffffff


	//   ....[19]....
        /*0a48*/ 	.word	0xffffffff


	//   ....[20]....
        /*0a4c*/ 	.word	0xffffffff


	//   ....[21]....
        /*0a50*/ 	.word	0xffffffff


	//   ....[22]....
        /*0a54*/ 	.word	0xffffffff


	//   ....[23]....
        /*0a58*/ 	.word	0xffffffff


	//   ....[24]....
        /*0a5c*/ 	.word	0xffffffff


	//   ....[25]....
        /*0a60*/ 	.word	0xffffffff


	//   ....[26]....
        /*0a64*/ 	.word	0xffffffff


	//   ....[27]....
        /*0a68*/ 	.word	0xffffffff


	//   ....[28]....
        /*0a6c*/ 	.word	0xffffffff


	//   ....[29]....
        /*0a70*/ 	.word	0xffffffff


	//   ....[30]....
        /*0a74*/ 	.word	0xffffffff


	//   ....[31]....
        /*0a78*/ 	.word	0xffffffff


	//   ....[32]....
        /*0a7c*/ 	.word	0xffffffff


	//   ....[33]....
        /*0a80*/ 	.word	0xffffffff


	//   ....[34]....
        /*0a84*/ 	.word	0xffffffff


	//   ....[35]....
        /*0a88*/ 	.word	0xffffffff


	//   ....[36]....
        /*0a8c*/ 	.word	0xffffffff


	//   ....[37]....
        /*0a90*/ 	.word	0xffffffff


	//   ....[38]....
        /*0a94*/ 	.word	0xffffffff


	//   ....[39]....
        /*0a98*/ 	.word	0xffffffff


	//   ....[40]....
        /*0a9c*/ 	.word	0xffffffff


	//   ....[41]....
        /*0aa0*/ 	.word	0xffffffff


	//   ....[42]....
        /*0aa4*/ 	.word	0xffffffff


	//   ....[43]....
        /*0aa8*/ 	.word	0xffffffff


	//   ....[44]....
        /*0aac*/ 	.word	0xffffffff


	//   ....[45]....
        /*0ab0*/ 	.word	0xffffffff


	//   ....[46]....
        /*0ab4*/ 	.word	0xffffffff


	//   ....[47]....
        /*0ab8*/ 	.word	0xffffffff


	//   ....[48]....
        /*0abc*/ 	.word	0xffffffff


	//   ....[49]....
        /*0ac0*/ 	.word	0xffffffff


	//   ....[50]....
        /*0ac4*/ 	.word	0xffffffff


	//   ....[51]....
        /*0ac8*/ 	.word	0xffffffff


	//   ....[52]....
        /*0acc*/ 	.word	0xffffffff


	//   ....[53]....
        /*0ad0*/ 	.word	0xffffffff


	//   ....[54]....
        /*0ad4*/ 	.word	0xffffffff


	//   ....[55]....
        /*0ad8*/ 	.word	0xffffffff


	//   ....[56]....
        /*0adc*/ 	.word	0xffffffff


	//   ....[57]....
        /*0ae0*/ 	.word	0xffffffff


	//   ....[58]....
        /*0ae4*/ 	.word	0xffffffff


	//   ....[59]....
        /*0ae8*/ 	.word	0xffffffff


	//   ....[60]....
        /*0aec*/ 	.word	0xffffffff


	//   ....[61]....
        /*0af0*/ 	.word	0xffffffff


	//   ....[62]....
        /*0af4*/ 	.word	0xffffffff


	//   ....[63]....
        /*0af8*/ 	.word	0xffffffff


	//   ....[64]....
        /*0afc*/ 	.word	0xffffffff


	//   ....[65]....
        /*0b00*/ 	.word	0xffffffff


	//   ....[66]....
        /*0b04*/ 	.word	0xffffffff


	//   ....[67]....
        /*0b08*/ 	.word	0xffffffff


	//   ....[68]....
        /*0b0c*/ 	.word	0xffffffff


	//   ....[69]....
        /*0b10*/ 	.word	0xffffffff


	//   ....[70]....
        /*0b14*/ 	.word	0xffffffff


	//   ....[71]....
        /*0b18*/ 	.word	0xffffffff


	//   ....[72]....
        /*0b1c*/ 	.word	0xffffffff


	//   ....[73]....
        /*0b20*/ 	.word	0xffffffff


	//   ....[74]....
        /*0b24*/ 	.word	0xffffffff


	//   ....[75]....
        /*0b28*/ 	.word	0xffffffff


	//   ....[76]....
        /*0b2c*/ 	.word	0xffffffff


	//   ....[77]....
        /*0b30*/ 	.word	0xffffffff


	//   ....[78]....
        /*0b34*/ 	.word	0xffffffff


	//   ....[79]....
        /*0b38*/ 	.word	0xffffffff


	//   ....[80]....
        /*0b3c*/ 	.word	0xffffffff


	//   ....[81]....
        /*0b40*/ 	.word	0xffffffff


	//   ....[82]....
        /*0b44*/ 	.word	0xffffffff


	//   ....[83]....
        /*0b48*/ 	.word	0xffffffff


	//   ....[84]....
        /*0b4c*/ 	.word	0xffffffff


	//   ....[85]....
        /*0b50*/ 	.word	0xffffffff


	//   ....[86]....
        /*0b54*/ 	.word	0xffffffff


	//   ....[87]....
        /*0b58*/ 	.word	0xffffffff


	//   ....[88]....
        /*0b5c*/ 	.word	0xffffffff


	//   ....[89]....
        /*0b60*/ 	.word	0xffffffff


	//   ....[90]....
        /*0b64*/ 	.word	0xffffffff


	//   ....[91]....
        /*0b68*/ 	.word	0xffffffff


	//   ....[92]....
        /*0b6c*/ 	.word	0xffffffff


	//   ....[93]....
        /*0b70*/ 	.word	0xffffffff


	//   ....[94]....
        /*0b74*/ 	.word	0xffffffff


	//   ....[95]....
        /*0b78*/ 	.word	0xffffffff


	//   ....[96]....
        /*0b7c*/ 	.word	0xffffffff


	//   ....[97]....
        /*0b80*/ 	.word	0xffffffff


	//   ....[98]....
        /*0b84*/ 	.word	0xffffffff


	//   ....[99]....
        /*0b88*/ 	.word	0xffffffff


	//   ....[100]....
        /*0b8c*/ 	.word	0xffffffff


	//   ....[101]....
        /*0b90*/ 	.word	0xffffffff


	//   ....[102]....
        /*0b94*/ 	.word	0xffffffff


	//   ....[103]....
        /*0b98*/ 	.word	0xffffffff


	//   ....[104]....
        /*0b9c*/ 	.word	0xffffffff


	//   ....[105]....
        /*0ba0*/ 	.word	0xffffffff


	//   ....[106]....
        /*0ba4*/ 	.word	0xffffffff


	//   ....[107]....
        /*0ba8*/ 	.word	0xffffffff


	//   ....[108]....
        /*0bac*/ 	.word	0xffffffff


	//   ....[109]....
        /*0bb0*/ 	.word	0xffffffff


	//   ....[110]....
        /*0bb4*/ 	.word	0xffffffff


	//   ....[111]....
        /*0bb8*/ 	.word	0xffffffff


	//   ....[112]....
        /*0bbc*/ 	.word	0xffffffff


	//   ....[113]....
        /*0bc0*/ 	.word	0xffffffff


	//   ....[114]....
        /*0bc4*/ 	.word	0xffffffff


	//   ....[115]....
        /*0bc8*/ 	.word	0xffffffff


	//   ....[116]....
        /*0bcc*/ 	.word	0xffffffff


	//   ....[117]....
        /*0bd0*/ 	.word	0xffffffff


	//   ....[118]....
        /*0bd4*/ 	.word	0xffffffff


	//   ....[119]....
        /*0bd8*/ 	.word	0xffffffff


	//   ....[120]....
        /*0bdc*/ 	.word	0xffffffff


	//   ....[121]....
        /*0be0*/ 	.word	0xffffffff


	//   ....[122]....
        /*0be4*/ 	.word	0xffffffff


	//   ....[123]....
        /*0be8*/ 	.word	0xffffffff


	//   ....[124]....
        /*0bec*/ 	.word	0xffffffff


	//   ....[125]....
        /*0bf0*/ 	.word	0xffffffff


	//   ....[126]....
        /*0bf4*/ 	.word	0xffffffff


	//   ....[127]....
        /*0bf8*/ 	.word	0xffffffff


	//   ....[128]....
        /*0bfc*/ 	.word	0xffffffff


	//   ....[129]....
        /*0c00*/ 	.word	0xffffffff


	//   ....[130]....
        /*0c04*/ 	.word	0xffffffff


	//   ....[131]....
        /*0c08*/ 	.word	0xffffffff


	//   ....[132]....
        /*0c0c*/ 	.word	0xffffffff


	//   ....[133]....
        /*0c10*/ 	.word	0xffffffff


	//   ....[134]....
        /*0c14*/ 	.word	0xffffffff


	//   ....[135]....
        /*0c18*/ 	.word	0xffffffff


	//   ....[136]....
        /*0c1c*/ 	.word	0xffffffff


	//   ....[137]....
        /*0c20*/ 	.word	0xffffffff


	//   ....[138]....
        /*0c24*/ 	.word	0xffffffff


	//   ....[139]....
        /*0c28*/ 	.word	0xffffffff


	//   ....[140]....
        /*0c2c*/ 	.word	0xffffffff


	//   ....[141]....
        /*0c30*/ 	.word	0xffffffff


	//   ....[142]....
        /*0c34*/ 	.word	0xffffffff


	//   ....[143]....
        /*0c38*/ 	.word	0xffffffff


	//   ....[144]....
        /*0c3c*/ 	.word	0xffffffff


	//   ....[145]....
        /*0c40*/ 	.word	0xffffffff


	//   ....[146]....
        /*0c44*/ 	.word	0xffffffff


	//   ....[147]....
        /*0c48*/ 	.word	0xffffffff


	//   ....[148]....
        /*0c4c*/ 	.word	0xffffffff


	//   ....[149]....
        /*0c50*/ 	.word	0xffffffff


	//   ....[150]....
        /*0c54*/ 	.word	0xffffffff


	//   ....[151]....
        /*0c58*/ 	.word	0xffffffff


	//   ....[152]....
        /*0c5c*/ 	.word	0xffffffff


	//   ....[153]....
        /*0c60*/ 	.word	0xffffffff


	//   ....[154]....
        /*0c64*/ 	.word	0xffffffff


	//   ....[155]....
        /*0c68*/ 	.word	0xffffffff


	//   ....[156]....
        /*0c6c*/ 	.word	0xffffffff


	//   ....[157]....
        /*0c70*/ 	.word	0xffffffff


	//   ....[158]....
        /*0c74*/ 	.word	0xffffffff


	//   ....[159]....
        /*0c78*/ 	.word	0xffffffff


	//   ....[160]....
        /*0c7c*/ 	.word	0xffffffff


	//   ....[161]....
        /*0c80*/ 	.word	0xffffffff


	//   ....[162]....
        /*0c84*/ 	.word	0xffffffff


	//   ....[163]....
        /*0c88*/ 	.word	0xffffffff


	//   ....[164]....
        /*0c8c*/ 	.word	0xffffffff


	//   ....[165]....
        /*0c90*/ 	.word	0xffffffff


	//   ....[166]....
        /*0c94*/ 	.word	0xffffffff


	//   ....[167]....
        /*0c98*/ 	.word	0xffffffff


	//   ....[168]....
        /*0c9c*/ 	.word	0xffffffff


	//   ....[169]....
        /*0ca0*/ 	.word	0xffffffff


	//   ....[170]....
        /*0ca4*/ 	.word	0xffffffff


	//   ....[171]....
        /*0ca8*/ 	.word	0xffffffff


	//   ....[172]....
        /*0cac*/ 	.word	0xffffffff


	//   ....[173]....
        /*0cb0*/ 	.word	0xffffffff


	//   ....[174]....
        /*0cb4*/ 	.word	0xffffffff


	//   ....[175]....
        /*0cb8*/ 	.word	0xffffffff


	//   ....[176]....
        /*0cbc*/ 	.word	0xffffffff


	//   ....[177]....
        /*0cc0*/ 	.word	0xffffffff


	//   ....[178]....
        /*0cc4*/ 	.word	0xffffffff


	//   ....[179]....
        /*0cc8*/ 	.word	0xffffffff


	//   ....[180]....
        /*0ccc*/ 	.word	0xffffffff


	//   ....[181]....
        /*0cd0*/ 	.word	0xffffffff


	//   ....[182]....
        /*0cd4*/ 	.word	0xffffffff


	//   ....[183]....
        /*0cd8*/ 	.word	0xffffffff


	//   ....[184]....
        /*0cdc*/ 	.word	0xffffffff


	//   ....[185]....
        /*0ce0*/ 	.word	0xffffffff


	//   ....[186]....
        /*0ce4*/ 	.word	0xffffffff


	//   ....[187]....
        /*0ce8*/ 	.word	0xffffffff


	//   ....[188]....
        /*0cec*/ 	.word	0xffffffff


	//   ....[189]....
        /*0cf0*/ 	.word	0xffffffff


	//   ....[190]....
        /*0cf4*/ 	.word	0xffffffff


	//   ....[191]....
        /*0cf8*/ 	.word	0xffffffff


	//   ....[192]....
        /*0cfc*/ 	.word	0xffffffff


	//   ....[193]....
        /*0d00*/ 	.word	0xffffffff


	//   ....[194]....
        /*0d04*/ 	.word	0xffffffff


	//   ....[195]....
        /*0d08*/ 	.word	0xffffffff


	//   ....[196]....
        /*0d0c*/ 	.word	0xffffffff


	//   ....[197]....
        /*0d10*/ 	.word	0xffffffff


	//   ....[198]....
        /*0d14*/ 	.word	0xffffffff


	//   ....[199]....
        /*0d18*/ 	.word	0xffffffff


	//   ....[200]....
        /*0d1c*/ 	.word	0xffffffff


	//   ....[201]....
        /*0d20*/ 	.word	0xffffffff


	//   ....[202]....
        /*0d24*/ 	.word	0xffffffff


	//   ....[203]....
        /*0d28*/ 	.word	0xffffffff


	//   ....[204]....
        /*0d2c*/ 	.word	0xffffffff


	//   ....[205]....
        /*0d30*/ 	.word	0xffffffff


	//   ....[206]....
        /*0d34*/ 	.word	0xffffffff


	//   ....[207]....
        /*0d38*/ 	.word	0xffffffff


	//   ....[208]....
        /*0d3c*/ 	.word	0xffffffff


	//   ....[209]....
        /*0d40*/ 	.word	0xffffffff


	//   ....[210]....
        /*0d44*/ 	.word	0xffffffff


	//   ....[211]....
        /*0d48*/ 	.word	0xffffffff


	//   ....[212]....
        /*0d4c*/ 	.word	0x0500000f


	//   ....[213]....
        /*0d50*/ 	.word	0x0500000f


	//   ....[214]....
        /*0d54*/ 	.word	0x0500000f


	//   ....[215]....
        /*0d58*/ 	.word	0x0500000f


	//   ....[216]....
        /*0d5c*/ 	.word	0x0500000f


	//   ....[217]....
        /*0d60*/ 	.word	0x0500000f


	//----- nvinfo : EIATTR_COOP_GROUP_INSTR_OFFSETS
	.align		4
.L_670:
        /*0d64*/ 	.byte	0x04, 0x28
        /*0d66*/ 	.short	(.L_672 - .L_671)


	//   ....[0]....
.L_671:
        /*0d68*/ 	.word	0x00000070


	//   ....[1]....
        /*0d6c*/ 	.word	0x000001a0


	//   ....[2]....
        /*0d70*/ 	.word	0x000001f0


	//   ....[3]....
        /*0d74*/ 	.word	0x000003e0


	//   ....[4]....
        /*0d78*/ 	.word	0x00000620


	//   ....[5]....
        /*0d7c*/ 	.word	0x00001410


	//   ....[6]....
        /*0d80*/ 	.word	0x00003700


	//   ....[7]....
        /*0d84*/ 	.word	0x00003d40


	//   ....[8]....
        /*0d88*/ 	.word	0x00003f60


	//   ....[9]....
        /*0d8c*/ 	.word	0x00003f90


	//   ....[10]....
        /*0d90*/ 	.word	0x00003fc0


	//   ....[11]....
        /*0d94*/ 	.word	0x00004000


	//   ....[12]....
        /*0d98*/ 	.word	0x00004040


	//   ....[13]....
        /*0d9c*/ 	.word	0x00004120


	//   ....[14]....
        /*0da0*/ 	.word	0x00004160


	//   ....[15]....
        /*0da4*/ 	.word	0x00004190


	//   ....[16]....
        /*0da8*/ 	.word	0x000041a0


	//   ....[17]....
        /*0dac*/ 	.word	0x000041c0


	//   ....[18]....
        /*0db0*/ 	.word	0x000041d0


	//   ....[19]....
        /*0db4*/ 	.word	0x00004240


	//   ....[20]....
        /*0db8*/ 	.word	0x00004280


	//   ....[21]....
        /*0dbc*/ 	.word	0x000042c0


	//   ....[22]....
        /*0dc0*/ 	.word	0x00004300


	//   ....[23]....
        /*0dc4*/ 	.word	0x00004350


	//   ....[24]....
        /*0dc8*/ 	.word	0x00004450


	//   ....[25]....
        /*0dcc*/ 	.word	0x000044b0


	//   ....[26]....
        /*0dd0*/ 	.word	0x000044e0


	//   ....[27]....
        /*0dd4*/ 	.word	0x00004540


	//   ....[28]....
        /*0dd8*/ 	.word	0x00004580


	//   ....[29]....
        /*0ddc*/ 	.word	0x000045a0


	//   ....[30]....
        /*0de0*/ 	.word	0x000045d0


	//   ....[31]....
        /*0de4*/ 	.word	0x00004600


	//   ....[32]....
        /*0de8*/ 	.word	0x00004620


	//   ....[33]....
        /*0dec*/ 	.word	0x00004740


	//   ....[34]....
        /*0df0*/ 	.word	0x00004780


	//   ....[35]....
        /*0df4*/ 	.word	0x000047b0


	//   ....[36]....
        /*0df8*/ 	.word	0x000047e0


	//   ....[37]....
        /*0dfc*/ 	.word	0x00004800


	//   ....[38]....
        /*0e00*/ 	.word	0x000048b0


	//   ....[39]....
        /*0e04*/ 	.word	0x000048e0


	//   ....[40]....
        /*0e08*/ 	.word	0x00004920


	//   ....[41]....
        /*0e0c*/ 	.word	0x00004940


	//   ....[42]....
        /*0e10*/ 	.word	0x00004960


	//   ....[43]....
        /*0e14*/ 	.word	0x00004970


	//   ....[44]....
        /*0e18*/ 	.word	0x000049c0


	//   ....[45]....
        /*0e1c*/ 	.word	0x000049f0


	//   ....[46]....
        /*0e20*/ 	.word	0x00004a30


	//   ....[47]....
        /*0e24*/ 	.word	0x00004a60


	//   ....[48]....
        /*0e28*/ 	.word	0x00004b70


	//   ....[49]....
        /*0e2c*/ 	.word	0x00004c10


	//   ....[50]....
        /*0e30*/ 	.word	0x00004c20


	//   ....[51]....
        /*0e34*/ 	.word	0x00004cf0


	//   ....[52]....
        /*0e38*/ 	.word	0x00004d20


	//   ....[53]....
        /*0e3c*/ 	.word	0x00004d60


	//   ....[54]....
        /*0e40*/ 	.word	0x00004e20


	//   ....[55]....
        /*0e44*/ 	.word	0x00004fc0


	//   ....[56]....
        /*0e48*/ 	.word	0x00005000


	//   ....[57]....
        /*0e4c*/ 	.word	0x000050b0


	//   ....[58]....
        /*0e50*/ 	.word	0x000050f0


	//   ....[59]....
        /*0e54*/ 	.word	0x00005130


	//   ....[60]....
        /*0e58*/ 	.word	0x000051b0


	//   ....[61]....
        /*0e5c*/ 	.word	0x000051f0


	//   ....[62]....
        /*0e60*/ 	.word	0x00005320


	//   ....[63]....
        /*0e64*/ 	.word	0x00005490


	//   ....[64]....
        /*0e68*/ 	.word	0x000054c0


	//   ....[65]....
        /*0e6c*/ 	.word	0x000054e0


	//   ....[66]....
        /*0e70*/ 	.word	0x00005500


	//   ....[67]....
        /*0e74*/ 	.word	0x00005540


	//   ....[68]....
        /*0e78*/ 	.word	0x00005560


	//   ....[69]....
        /*0e7c*/ 	.word	0x000055e0


	//   ....[70]....
        /*0e80*/ 	.word	0x00008810


	//   ....[71]....
        /*0e84*/ 	.word	0x00008820


	//   ....[72]....
        /*0e88*/ 	.word	0x00008830


	//   ....[73]....
        /*0e8c*/ 	.word	0x00008880


	//   ....[74]....
        /*0e90*/ 	.word	0x00008890


	//   ....[75]....
        /*0e94*/ 	.word	0x00008920


	//   ....[76]....
        /*0e98*/ 	.word	0x00008970


	//   ....[77]....
        /*0e9c*/ 	.word	0x00008a20


	//   ....[78]....
        /*0ea0*/ 	.word	0x00008a60


	//   ....[79]....
        /*0ea4*/ 	.word	0x00008a80


	//   ....[80]....
        /*0ea8*/ 	.word	0x00008b00


	//   ....[81]....
        /*0eac*/ 	.word	0x00008b20


	//   ....[82]....
        /*0eb0*/ 	.word	0x00008b50


	//   ....[83]....
        /*0eb4*/ 	.word	0x00008b70


	//   ....[84]....
        /*0eb8*/ 	.word	0x00008bf0


	//   ....[85]....
        /*0ebc*/ 	.word	0x00008ce0


	//   ....[86]....
        /*0ec0*/ 	.word	0x00008d20


	//   ....[87]....
        /*0ec4*/ 	.word	0x00008d70


	//   ....[88]....
        /*0ec8*/ 	.word	0x00008df0


	//   ....[89]....
        /*0ecc*/ 	.word	0x00008e20


	//   ....[90]....
        /*0ed0*/ 	.word	0x00008ed0


	//   ....[91]....
        /*0ed4*/ 	.word	0x00008f70


	//   ....[92]....
        /*0ed8*/ 	.word	0x00008ff0


	//   ....[93]....
        /*0edc*/ 	.word	0x00009020


	//   ....[94]....
        /*0ee0*/ 	.word	0x00009080


	//   ....[95]....
        /*0ee4*/ 	.word	0x000090b0


	//   ....[96]....
        /*0ee8*/ 	.word	0x000090f0


	//   ....[97]....
        /*0eec*/ 	.word	0x00009150


	//   ....[98]....
        /*0ef0*/ 	.word	0x00009200


	//   ....[99]....
        /*0ef4*/ 	.word	0x00009230


	//   ....[100]....
        /*0ef8*/ 	.word	0x00009270


	//   ....[101]....
        /*0efc*/ 	.word	0x00009340


	//   ....[102]....
        /*0f00*/ 	.word	0x000093d0


	//   ....[103]....
        /*0f04*/ 	.word	0x000094f0


	//   ....[104]....
        /*0f08*/ 	.word	0x00009520


	//   ....[105]....
        /*0f0c*/ 	.word	0x00009570


	//   ....[106]....
        /*0f10*/ 	.word	0x00009660


	//   ....[107]....
        /*0f14*/ 	.word	0x00009740


	//   ....[108]....
        /*0f18*/ 	.word	0x000097e0


	//   ....[109]....
        /*0f1c*/ 	.word	0x00009810


	//   ....[110]....
        /*0f20*/ 	.word	0x00009aa0


	//   ....[111]....
        /*0f24*/ 	.word	0x00009b10


	//   ....[112]....
        /*0f28*/ 	.word	0x00009b30


	//   ....[113]....
        /*0f2c*/ 	.word	0x00009bd0


	//   ....[114]....
        /*0f30*/ 	.word	0x00009c60


	//   ....[115]....
        /*0f34*/ 	.word	0x00009c90


	//   ....[116]....
        /*0f38*/ 	.word	0x00009dc0


	//   ....[117]....
        /*0f3c*/ 	.word	0x00009e30


	//   ....[118]....
        /*0f40*/ 	.word	0x00009ea0


	//   ....[119]....
        /*0f44*/ 	.word	0x0000a0e0


	//   ....[120]....
        /*0f48*/ 	.word	0x0000a0f0


	//   ....[121]....
        /*0f4c*/ 	.word	0x0000a100


	//   ....[122]....
        /*0f50*/ 	.word	0x0000a110


	//   ....[123]....
        /*0f54*/ 	.word	0x0000a120


	//   ....[124]....
        /*0f58*/ 	.word	0x0000a130


	//   ....[125]....
        /*0f5c*/ 	.word	0x0000a140


	//   ....[126]....
        /*0f60*/ 	.word	0x0000a4c0


	//   ....[127]....
        /*0f64*/ 	.word	0x0000a4e0


	//   ....[128]....
        /*0f68*/ 	.word	0x0000a500


	//   ....[129]....
        /*0f6c*/ 	.word	0x0000a510


	//   ....[130]....
        /*0f70*/ 	.word	0x0000a520


	//   ....[131]....
        /*0f74*/ 	.word	0x0000a530


	//   ....[132]....
        /*0f78*/ 	.word	0x0000a540


	//   ....[133]....
        /*0f7c*/ 	.word	0x0000a550


	//   ....[134]....
        /*0f80*/ 	.word	0x0000db50


	//   ....[135]....
        /*0f84*/ 	.word	0x0000e4f0


	//   ....[136]....
        /*0f88*/ 	.word	0x0000e530


	//   ....[137]....
        /*0f8c*/ 	.word	0x0000e570


	//   ....[138]....
        /*0f90*/ 	.word	0x0000e640


	//   ....[139]....
        /*0f94*/ 	.word	0x0000e650


	//   ....[140]....
        /*0f98*/ 	.word	0x0000e6e0


	//   ....[141]....
        /*0f9c*/ 	.word	0x0000e750


	//   ....[142]....
        /*0fa0*/ 	.word	0x0000e760


	//   ....[143]....
        /*0fa4*/ 	.word	0x0000e770


	//   ....[144]....
        /*0fa8*/ 	.word	0x0000e7c0


	//   ....[145]....
        /*0fac*/ 	.word	0x0000e7d0


	//   ....[146]....
        /*0fb0*/ 	.word	0x0000e810


	//   ....[147]....
        /*0fb4*/ 	.word	0x0000e900


	//   ....[148]....
        /*0fb8*/ 	.word	0x0000e950


	//   ....[149]....
        /*0fbc*/ 	.word	0x0000e960


	//   ....[150]....
        /*0fc0*/ 	.word	0x0000e9a0


	//   ....[151]....
        /*0fc4*/ 	.word	0x0000ea70


	//   ....[152]....
        /*0fc8*/ 	.word	0x0000eae0


	//   ....[153]....
        /*0fcc*/ 	.word	0x0000eb00


	//   ....[154]....
        /*0fd0*/ 	.word	0x0000eb10


	//   ....[155]....
        /*0fd4*/ 	.word	0x0000ebb0


	//   ....[156]....
        /*0fd8*/ 	.word	0x0000ebc0


	//   ....[157]....
        /*0fdc*/ 	.word	0x0000ebd0


	//   ....[158]....
        /*0fe0*/ 	.word	0x0000ec20


	//   ....[159]....
        /*0fe4*/ 	.word	0x0000ec60


	//   ....[160]....
        /*0fe8*/ 	.word	0x0000ec70


	//   ....[161]....
        /*0fec*/ 	.word	0x0000ec80


	//   ....[162]....
        /*0ff0*/ 	.word	0x0000ecd0


	//   ....[163]....
        /*0ff4*/ 	.word	0x0000ed60


	//   ....[164]....
        /*0ff8*/ 	.word	0x0000eda0


	//   ....[165]....
        /*0ffc*/ 	.word	0x0000edd0


	//   ....[166]....
        /*1000*/ 	.word	0x0000ede0


	//   ....[167]....
        /*1004*/ 	.word	0x0000ee40


	//   ....[168]....
        /*1008*/ 	.word	0x0000ee50


	//   ....[169]....
        /*100c*/ 	.word	0x0000ee80


	//   ....[170]....
        /*1010*/ 	.word	0x0000ee90


	//   ....[171]....
        /*1014*/ 	.word	0x0000eed0


	//   ....[172]....
        /*1018*/ 	.word	0x0000ef40


	//   ....[173]....
        /*101c*/ 	.word	0x0000ef80


	//   ....[174]....
        /*1020*/ 	.word	0x0000efa0


	//   ....[175]....
        /*1024*/ 	.word	0x0000f210


	//   ....[176]....
        /*1028*/ 	.word	0x0000f280


	//   ....[177]....
        /*102c*/ 	.word	0x0000f2e0


	//   ....[178]....
        /*1030*/ 	.word	0x0000f330


	//   ....[179]....
        /*1034*/ 	.word	0x0000f390


	//   ....[180]....
        /*1038*/ 	.word	0x0000f3d0


	//   ....[181]....
        /*103c*/ 	.word	0x0000f3e0


	//   ....[182]....
        /*1040*/ 	.word	0x0000f6b0


	//   ....[183]....
        /*1044*/ 	.word	0x0000f6e0


	//   ....[184]....
        /*1048*/ 	.word	0x0000f720


	//   ....[185]....
        /*104c*/ 	.word	0x0000f740


	//   ....[186]....
        /*1050*/ 	.word	0x0000f750


	//   ....[187]....
        /*1054*/ 	.word	0x0000f760


	//   ....[188]....
        /*1058*/ 	.word	0x0000f770


	//   ....[189]....
        /*105c*/ 	.word	0x0000f780


	//   ....[190]....
        /*1060*/ 	.word	0x0000fb10


	//   ....[191]....
        /*1064*/ 	.word	0x0000fb40


	//   ....[192]....
        /*1068*/ 	.word	0x0000fb90


	//   ....[193]....
        /*106c*/ 	.word	0x0000fc70


	//   ....[194]....
        /*1070*/ 	.word	0x0000fcc0


	//   ....[195]....
        /*1074*/ 	.word	0x0000fd10


	//   ....[196]....
        /*1078*/ 	.word	0x0000fd40


	//   ....[197]....
        /*107c*/ 	.word	0x00010070


	//   ....[198]....
        /*1080*/ 	.word	0x00012040


	//   ....[199]....
        /*1084*/ 	.word	0x000121e0


	//   ....[200]....
        /*1088*/ 	.word	0x00012430


	//   ....[201]....
        /*108c*/ 	.word	0x000125d0


	//   ....[202]....
        /*1090*/ 	.word	0x000126e0


	//   ....[203]....
        /*1094*/ 	.word	0x000131c0


	//   ....[204]....
        /*1098*/ 	.word	0x000134f0


	//   ....[205]....
        /*109c*/ 	.word	0x00013870


	//   ....[206]....
        /*10a0*/ 	.word	0x00013b40


	//   ....[207]....
        /*10a4*/ 	.word	0x00013d80


	//   ....[208]....
        /*10a8*/ 	.word	0x00013ff0


	//   ....[209]....
        /*10ac*/ 	.word	0x000142c0


	//   ....[210]....
        /*10b0*/ 	.word	0x000144e0


	//   ....[211]....
        /*10b4*/ 	.word	0x00014670


	//   ....[212]....
        /*10b8*/ 	.word	0x00016d40


	//   ....[213]....
        /*10bc*/ 	.word	0x00016fd0


	//   ....[214]....
        /*10c0*/ 	.word	0x00017040


	//   ....[215]....
        /*10c4*/ 	.word	0x000170b0


	//   ....[216]....
        /*10c8*/ 	.word	0x00017120


	//   ....[217]....
        /*10cc*/ 	.word	0x00017190


	//----- nvinfo : EIATTR_REG_RECONFIG
	.align		4
.L_672:
        /*10d0*/ 	.byte	0x01, 0x54
	.zero		2


	//----- nvinfo : EIATTR_SYSCALL_OFFSETS
	.align		4
        /*10d4*/ 	.byte	0x04, 0x46
        /*10d6*/ 	.short	(.L_674 - .L_673)


	//   ....[0]....
.L_673:
        /*10d8*/ 	.word	0x00001070


	//   ....[1]....
        /*10dc*/ 	.word	0x00001160


	//   ....[2]....
        /*10e0*/ 	.word	0x000012c0


	//   ....[3]....
        /*10e4*/ 	.word	0x000013b0


	//----- nvinfo : EIATTR_MBARRIER_INSTR_OFFSETS
	.align		4
.L_674:
        /*10e8*/ 	.byte	0x04, 0x39
        /*10ea*/ 	.short	(.L_676 - .L_675)


	//   ....[0]....
.L_675:
        /*10ec*/ 	.word	0x00000290
        /*10f0*/ 	.word	0x000000ff
        /*10f4*/ 	.word	0x00030c00
        /*10f8*/ 	.short	0x0100
        /*10fa*/ 	.byte	0x06
	.zero		1


	//   ....[1]....
        /*10fc*/ 	.word	0x00000390
        /*1100*/ 	.word	0x000000ff
        /*1104*/ 	.word	0x00030c10
        /*1108*/ 	.short	0x0100
        /*110a*/ 	.byte	0x08
	.zero		1


	//   ....[2]....
        /*110c*/ 	.word	0x000003a0
        /*1110*/ 	.word	0x000000ff
        /*1114*/ 	.word	0x00030c20
        /*1118*/ 	.short	0x0100
        /*111a*/ 	.byte	0x08
	.zero		1


	//   ....[3]....
        /*111c*/ 	.word	0x000003b0
        /*1120*/ 	.word	0x000000ff
        /*1124*/ 	.word	0x00030c18
        /*1128*/ 	.short	0x0100
        /*112a*/ 	.byte	0x08
	.zero		1


	//   ....[4]....
        /*112c*/ 	.word	0x000003c0
        /*1130*/ 	.word	0x000000ff
        /*1134*/ 	.word	0x00030c28
        /*1138*/ 	.short	0x0100
        /*113a*/ 	.byte	0x08
	.zero		1


	//   ....[5]....
        /*113c*/ 	.word	0x000004f0
        /*1140*/ 	.word	0x000000ff
        /*1144*/ 	.word	0x00030c30
        /*1148*/ 	.short	0x0100
        /*114a*/ 	.byte	0x08
	.zero		1


	//   ....[6]....
        /*114c*/ 	.word	0x00000500
        /*1150*/ 	.word	0x000000ff
        /*1154*/ 	.word	0x00030c40
        /*1158*/ 	.short	0x0100
        /*115a*/ 	.byte	0x08
	.zero		1


	//   ....[7]....
        /*115c*/ 	.word	0x00000510
        /*1160*/ 	.word	0x000000ff
        /*1164*/ 	.word	0x00030c38
        /*1168*/ 	.short	0x0100
        /*116a*/ 	.byte	0x08
	.zero		1


	//   ....[8]....
        /*116c*/ 	.word	0x00000520
        /*1170*/ 	.word	0x000000ff
        /*1174*/ 	.word	0x00030c48
        /*1178*/ 	.short	0x0100
        /*117a*/ 	.byte	0x08
	.zero		1


	//   ....[9]....
        /*117c*/ 	.word	0x00001450
        /*1180*/ 	.word	0x00000010
        /*1184*/ 	.word	0x00030c00
        /*1188*/ 	.short	0x010a
        /*118a*/ 	.byte	0x3f
	.zero		1


	//   ....[10]....
        /*118c*/ 	.word	0x00001580
        /*1190*/ 	.word	0x00000010
        /*1194*/ 	.word	0x00030c00
        /*1198*/ 	.short	0x010a
        /*119a*/ 	.byte	0x3f
	.zero		1


	//   ....[11]....
        /*119c*/ 	.word	0x00002030
        /*11a0*/ 	.word	0x00000006
        /*11a4*/ 	.word	0x00030c10
        /*11a8*/ 	.short	0x010a
        /*11aa*/ 	.byte	0x3f
	.zero		1


	//   ....[12]....
        /*11ac*/ 	.word	0x000020a0
        /*11b0*/ 	.word	0x00000006
        /*11b4*/ 	.word	0x00030c10
        /*11b8*/ 	.short	0x010a
        /*11ba*/ 	.byte	0x3f
	.zero		1


	//   ....[13]....
        /*11bc*/ 	.word	0x000024d0
        /*11c0*/ 	.word	0x00000006
        /*11c4*/ 	.word	0x00030c30
        /*11c8*/ 	.short	0x010a
        /*11ca*/ 	.byte	0x3f
	.zero		1


	//   ....[14]....
        /*11cc*/ 	.word	0x00002510
        /*11d0*/ 	.word	0x00000006
        /*11d4*/ 	.word	0x00030c30
        /*11d8*/ 	.short	0x010a
        /*11da*/ 	.byte	0x3f
	.zero		1


	//   ....[15]....
        /*11dc*/ 	.word	0x00006bc0
        /*11e0*/ 	.word	0x00000005
        /*11e4*/ 	.word	0x00000000
        /*11e8*/ 	.short	0x0101
        /*11ea*/ 	.byte	0x3f
	.zero		1


	//   ....[16]....
        /*11ec*/ 	.word	0x00007010
        /*11f0*/ 	.word	0x00000006
        /*11f4*/ 	.word	0x00000000
        /*11f8*/ 	.short	0x0101
        /*11fa*/ 	.byte	0x3f
	.zero		1


	//   ....[17]....
        /*11fc*/ 	.word	0x00007900
        /*1200*/ 	.word	0x00000006
        /*1204*/ 	.word	0x00030c10
        /*1208*/ 	.short	0x010a
        /*120a*/ 	.byte	0x3f
	.zero		1


	//   ....[18]....
        /*120c*/ 	.word	0x00007980
        /*1210*/ 	.word	0x00000006
        /*1214*/ 	.word	0x00030c10
        /*1218*/ 	.short	0x010a
        /*121a*/ 	.byte	0x3f
	.zero		1


	//   ....[19]....
        /*121c*/ 	.word	0x00007d90
        /*1220*/ 	.word	0x00000006
        /*1224*/ 	.word	0x00030c30
        /*1228*/ 	.short	0x010a
        /*122a*/ 	.byte	0x3f
	.zero		1


	//   ....[20]....
        /*122c*/ 	.word	0x00007dd0
        /*1230*/ 	.word	0x00000006
        /*1234*/ 	.word	0x00030c30
        /*1238*/ 	.short	0x010a
        /*123a*/ 	.byte	0x3f
	.zero		1


	//   ....[21]....
        /*123c*/ 	.word	0x0000ba30
        /*1240*/ 	.word	0x00000005
        /*1244*/ 	.word	0x00000000
        /*1248*/ 	.short	0x0101
        /*124a*/ 	.byte	0x3f
	.zero		1


	//   ....[22]....
        /*124c*/ 	.word	0x0000be80
        /*1250*/ 	.word	0x00000006
        /*1254*/ 	.word	0x00000000
        /*1258*/ 	.short	0x0101
        /*125a*/ 	.byte	0x3f
	.zero		1


	//   ....[23]....
        /*125c*/ 	.word	0x0000c680
        /*1260*/ 	.word	0x00000006
        /*1264*/ 	.word	0x00030c10
        /*1268*/ 	.short	0x010a
        /*126a*/ 	.byte	0x3f
	.zero		1


	//   ....[24]....
        /*126c*/ 	.word	0x0000c700
        /*1270*/ 	.word	0x00000006
        /*1274*/ 	.word	0x00030c10
        /*1278*/ 	.short	0x010a
        /*127a*/ 	.byte	0x3f
	.zero		1


	//   ....[25]....
        /*127c*/ 	.word	0x0000cb30
        /*1280*/ 	.word	0x00000006
        /*1284*/ 	.word	0x00030c30
        /*1288*/ 	.short	0x010a
        /*128a*/ 	.byte	0x3f
	.zero		1


	//   ....[26]....
        /*128c*/ 	.word	0x0000cb70
        /*1290*/ 	.word	0x00000006
        /*1294*/ 	.word	0x00030c30
        /*1298*/ 	.short	0x010a
        /*129a*/ 	.byte	0x3f
	.zero		1


	//   ....[27]....
        /*129c*/ 	.word	0x00011240
        /*12a0*/ 	.word	0x00000005
        /*12a4*/ 	.word	0x00000000
        /*12a8*/ 	.short	0x0101
        /*12aa*/ 	.byte	0x3f
	.zero		1


	//   ....[28]....
        /*12ac*/ 	.word	0x000116c0
        /*12b0*/ 	.word	0x00000006
        /*12b4*/ 	.word	0x00000000
        /*12b8*/ 	.short	0x0101
        /*12ba*/ 	.byte	0x3f
	.zero		1


	//   ....[29]....
        /*12bc*/ 	.word	0x00015370
        /*12c0*/ 	.word	0x0000000f
        /*12c4*/ 	.word	0x00030c20
        /*12c8*/ 	.short	0x010a
        /*12ca*/ 	.byte	0x3f
	.zero		1


	//   ....[30]....
        /*12cc*/ 	.word	0x00015960
        /*12d0*/ 	.word	0x0000000f
        /*12d4*/ 	.word	0x00030c40
        /*12d8*/ 	.short	0x010a
        /*12da*/ 	.byte	0x3f
	.zero		1


	//   ....[31]....
        /*12dc*/ 	.word	0x00015bc0
        /*12e0*/ 	.word	0x0000000f
        /*12e4*/ 	.word	0x00030c28
        /*12e8*/ 	.short	0x010a
        /*12ea*/ 	.byte	0x3f
	.zero		1


	//   ....[32]....
        /*12ec*/ 	.word	0x00015e20
        /*12f0*/ 	.word	0x0000000f
        /*12f4*/ 	.word	0x00030c48
        /*12f8*/ 	.short	0x010a
        /*12fa*/ 	.byte	0x3f
	.zero		1


	//   ....[33]....
        /*12fc*/ 	.word	0x00016020
        /*1300*/ 	.word	0x0000000f
        /*1304*/ 	.word	0x00030c20
        /*1308*/ 	.short	0x010a
        /*130a*/ 	.byte	0x3f
	.zero		1


	//   ....[34]....
        /*130c*/ 	.word	0x000162f0
        /*1310*/ 	.word	0x0000000f
        /*1314*/ 	.word	0x00030c40
        /*1318*/ 	.short	0x010a
        /*131a*/ 	.byte	0x3f
	.zero		1


	//   ....[35]....
        /*131c*/ 	.word	0x00016520
        /*1320*/ 	.word	0x0000000f
        /*1324*/ 	.word	0x00030c28
        /*1328*/ 	.short	0x010a
        /*132a*/ 	.byte	0x3f
	.zero		1


	//   ....[36]....
        /*132c*/ 	.word	0x000167c0
        /*1330*/ 	.word	0x00000003
        /*1334*/ 	.word	0x00030c40
        /*1338*/ 	.short	0x010a
        /*133a*/ 	.byte	0x3f
	.zero		1


	//   ....[37]....
        /*133c*/ 	.word	0x00016bb0
        /*1340*/ 	.word	0x00000007
        /*1344*/ 	.word	0x00000000
        /*1348*/ 	.short	0x010a
        /*134a*/ 	.byte	0x3f
	.zero		1


	//   ....[38]....
        /*134c*/ 	.word	0x00016c00
        /*1350*/ 	.word	0x00000003
        /*1354*/ 	.word	0x00000000
        /*1358*/ 	.short	0x010a
        /*135a*/ 	.byte	0x3f
	.zero		1


	//   ....[39]....
        /*135c*/ 	.word	0x00016c60
        /*1360*/ 	.word	0x00000005
        /*1364*/ 	.word	0x00000000
        /*1368*/ 	.short	0x010a
        /*136a*/ 	.byte	0x3f
	.zero		1


	//   ....[40]....
        /*136c*/ 	.word	0x00016c90
        /*1370*/ 	.word	0x00000003
        /*1374*/ 	.word	0x00000000
        /*1378*/ 	.short	0x010a
        /*137a*/ 	.byte	0x3f
	.zero		1


	//   ....[41]....
        /*137c*/ 	.word	0x00016d70
        /*1380*/ 	.word	0x00000010
        /*1384*/ 	.word	0x00030c00
        /*1388*/ 	.short	0x010a
        /*138a*/ 	.byte	0x3f
	.zero		1


	//   ....[42]....
        /*138c*/ 	.word	0x00016dc0
        /*1390*/ 	.word	0x00000006
        /*1394*/ 	.word	0x00030c10
        /*1398*/ 	.short	0x010a
        /*139a*/ 	.byte	0x3f
	.zero		1


	//   ....[43]....
        /*139c*/ 	.word	0x00016e10
        /*13a0*/ 	.word	0x00000006
        /*13a4*/ 	.word	0x00030c30
        /*13a8*/ 	.short	0x010a
        /*13aa*/ 	.byte	0x3f
	.zero		1


	//   ....[44]....
        /*13ac*/ 	.word	0x00016e60
        /*13b0*/ 	.word	0x00000006
        /*13b4*/ 	.word	0x00030c10
        /*13b8*/ 	.short	0x010a
        /*13ba*/ 	.byte	0x3f
	.zero		1


	//   ....[45]....
        /*13bc*/ 	.word	0x00016eb0
        /*13c0*/ 	.word	0x00000006
        /*13c4*/ 	.word	0x00030c30
        /*13c8*/ 	.short	0x010a
        /*13ca*/ 	.byte	0x3f
	.zero		1


	//   ....[46]....
        /*13cc*/ 	.word	0x00016f00
        /*13d0*/ 	.word	0x00000006
        /*13d4*/ 	.word	0x00030c10
        /*13d8*/ 	.short	0x010a
        /*13da*/ 	.byte	0x3f
	.zero		1


	//   ....[47]....
        /*13dc*/ 	.word	0x00016f50
        /*13e0*/ 	.word	0x00000006
        /*13e4*/ 	.word	0x00030c30
        /*13e8*/ 	.short	0x010a
        /*13ea*/ 	.byte	0x3f
	.zero		1


	//   ....[48]....
        /*13ec*/ 	.word	0x000171d0
        /*13f0*/ 	.word	0x0000000f
        /*13f4*/ 	.word	0x00030c20
        /*13f8*/ 	.short	0x010a
        /*13fa*/ 	.byte	0x3f
	.zero		1


	//   ....[49]....
        /*13fc*/ 	.word	0x00017220
        /*1400*/ 	.word	0x0000000f
        /*1404*/ 	.word	0x00030c40
        /*1408*/ 	.short	0x010a
        /*140a*/ 	.byte	0x3f
	.zero		1


	//   ....[50]....
        /*140c*/ 	.word	0x00017270
        /*1410*/ 	.word	0x0000000f
        /*1414*/ 	.word	0x00030c28
        /*1418*/ 	.short	0x010a
        /*141a*/ 	.byte	0x3f
	.zero		1


	//   ....[51]....
        /*141c*/ 	.word	0x000172c0
        /*1420*/ 	.word	0x0000000f
        /*1424*/ 	.word	0x00030c48
        /*1428*/ 	.short	0x010a
        /*142a*/ 	.byte	0x3f
	.zero		1


	//   ....[52]....
        /*142c*/ 	.word	0x00017320
        /*1430*/ 	.word	0x0000000f
        /*1434*/ 	.word	0x00030c20
        /*1438*/ 	.short	0x010a
        /*143a*/ 	.byte	0x3f
	.zero		1


	//   ....[53]....
        /*143c*/ 	.word	0x00017370
        /*1440*/ 	.word	0x0000000f
        /*1444*/ 	.word	0x00030c40
        /*1448*/ 	.short	0x010a
        /*144a*/ 	.byte	0x3f
	.zero		1


	//   ....[54]....
        /*144c*/ 	.word	0x000173c0
        /*1450*/ 	.word	0x0000000f
        /*1454*/ 	.word	0x00030c28
        /*1458*/ 	.short	0x010a
        /*145a*/ 	.byte	0x3f
	.zero		1


	//   ....[55]....
        /*145c*/ 	.word	0x00017410
        /*1460*/ 	.word	0x00000003
        /*1464*/ 	.word	0x00030c40
        /*1468*/ 	.short	0x010a
        /*146a*/ 	.byte	0x3f
	.zero		1


	//   ....[56]....
        /*146c*/ 	.word	0x000174e0
        /*1470*/ 	.word	0x00000007
        /*1474*/ 	.word	0x00000000
        /*1478*/ 	.short	0x010a
        /*147a*/ 	.byte	0x3f
	.zero		1


	//   ....[57]....
        /*147c*/ 	.word	0x00017530
        /*1480*/ 	.word	0x00000003
        /*1484*/ 	.word	0x00000000
        /*1488*/ 	.short	0x010a
        /*148a*/ 	.byte	0x3f
	.zero		1


	//   ....[58]....
        /*148c*/ 	.word	0x00017580
        /*1490*/ 	.word	0x00000005
        /*1494*/ 	.word	0x00000000
        /*1498*/ 	.short	0x010a
        /*149a*/ 	.byte	0x3f
	.zero		1


	//----- nvinfo : EIATTR_NUM_MBARRIERS
	.align		4
.L_676:
        /*149c*/ 	.byte	0x03, 0x38
        /*149e*/ 	.short	0x0009


	//----- nvinfo : EIATTR_EXIT_INSTR_OFFSETS
	.align		4
        /*14a0*/ 	.byte	0x04, 0x1c
        /*14a2*/ 	.short	(.L_678 - .L_677)


	//   ....[0]....
.L_677:
        /*14a4*/ 	.word	0x00016ce0


	//----- nvinfo : EIATTR_MAX_THREADS
	.align		4
.L_678:
        /*14a8*/ 	.byte	0x04, 0x05
        /*14aa*/ 	.short	(.L_680 - .L_679)
.L_679:
        /*14ac*/ 	.word	0x00000180
        /*14b0*/ 	.word	0x00000001
        /*14b4*/ 	.word	0x00000001


	//----- nvinfo : EIATTR_CRS_STACK_SIZE
	.align		4
.L_680:
        /*14b8*/ 	.byte	0x04, 0x1e
        /*14ba*/ 	.short	(.L_682 - .L_681)
.L_681:
        /*14bc*/ 	.word	0x00000000


	//----- nvinfo : EIATTR_CBANK_PARAM_SIZE
	.align		4
.L_682:
        /*14c0*/ 	.byte	0x03, 0x19
        /*14c2*/ 	.short	0x06f0


	//----- nvinfo : EIATTR_PARAM_CBANK
	.align		4
        /*14c4*/ 	.byte	0x04, 0x0a
        /*14c6*/ 	.short	(.L_684 - .L_683)
	.align		4
.L_683:
        /*14c8*/ 	.word	index@(.nv.constant0._ZN7cutlass13device_kernelIN5flash11enable_sm90INS1_16FlashAttnBwdSm90INS1_25CollectiveMainloopBwdSm90ILi2ELi2ELi2EN4cute5tupleIJNS5_1CILi1EEES8_S8_EEENS6_IJNS7_ILi128EEESA_NS7_ILi64EEEEEENS_10bfloat16_tEfNS_4arch4Sm90ELb0ELb1ELb1ELb1ELb1ELb1ELb0ELb0ELi2ELi1ELi2ELi2ELb0EEENS1_24CollectiveEpilogueBwdGQAISC_fSF_Li256ELb1ELb1EEENS1_19SingleTileSchedulerILb1ELb0ELb0ELi128EEEEEEEEEvNT_6ParamsE)
        /*14cc*/ 	.short	0x0210
        /*14ce*/ 	.short	0x06f0


	//----- nvinfo : EIATTR_SW_WAR
	.align		4
.L_684:
        /*14d0*/ 	.byte	0x04, 0x36
        /*14d2*/ 	.short	(.L_686 - .L_685)
.L_685:
        /*14d4*/ 	.word	0x00000008
.L_686:


//--------------------- .nv.info._ZN7cutlass13device_kernelIN5flash22FlashAttnBwdPreprocessIN4cute5tupleIJNS3_1CILi128EEENS5_ILi64EEEEEENS_10bfloat16_tEfNS_4arch4Sm90ELb1ELb1EEEEEvNT_6ParamsE --------------------------
	.section	.nv.info._ZN7cutlass13device_kernelIN5flash22FlashAttnBwdPreprocessIN4cute5tupleIJNS3_1CILi128EEENS5_ILi64EEEEEENS_10bfloat16_tEfNS_4arch4Sm90ELb1ELb1EEEEEvNT_6ParamsE,"",@"SHT_CUDA_INFO"
	.sectionflags	@""
	.align	4


	//----- nvinfo : EIATTR_CUDA_API_VERSION
	.align		4
        /*0000*/ 	.byte	0x04, 0x37
        /*0002*/ 	.short	(.L_688 - .L_687)
.L_687:
        /*0004*/ 	.word	0x00000082


	//----- nvinfo : EIATTR_KPARAM_INFO
	.align		4
.L_688:
        /*0008*/ 	.byte	0x04, 0x17
        /*000a*/ 	.short	(.L_690 - .L_689)
.L_689:
        /*000c*/ 	.word	0x00000000
        /*0010*/ 	.short	0x0000
        /*0012*/ 	.short	0x0000
        /*0014*/ 	.byte	0x00, 0xf0, 0xc1, 0x03


	//----- nvinfo : EIATTR_SPARSE_MMA_MASK
	.align		4
.L_690:
        /*0018*/ 	.byte	0x03, 0x50
        /*001a*/ 	.short	0x0000


	//----- nvinfo : EIATTR_MAXREG_COUNT
	.align		4
        /*001c*/ 	.byte	0x03, 0x1b
        /*001e*/ 	.short	0x0080


	//----- nvinfo : EIATTR_MERCURY_ISA_VERSION
	.align		4
        /*0020*/ 	.byte	0x03, 0x5f
        /*0022*/ 	.short	0x0101


	//----- nvinfo : EIATTR_COOP_GROUP_MASK_REGIDS
	.align		4
        /*0024*/ 	.byte	0x04, 0x29
        /*0026*/ 	.short	(.L_692 - .L_691)


	//   ....[0]....
.L_691:
        /*0028*/ 	.word	0xffffffff


	//   ....[1]....
        /*002c*/ 	.word	0xffffffff


	//   ....[2]....
        /*0030*/ 	.word	0xffffffff


	//   ....[3]....
        /*0034*/ 	.word	0xffffffff


	//   ....[4]....
        /*0038*/ 	.word	0xffffffff


	//   ....[5]....
        /*003c*/ 	.word	0xffffffff


	//   ....[6]....
        /*0040*/ 	.word	0xffffffff


	//   ....[7]....
        /*0044*/ 	.word	0xffffffff


	//   ....[8]....
        /*0048*/ 	.word	0xffffffff


	//   ....[9]....
        /*004c*/ 	.word	0xffffffff


	//   ....[10]....
        /*0050*/ 	.word	0xffffffff


	//   ....[11]....
        /*0054*/ 	.word	0xffffffff


	//----- nvinfo : EIATTR_COOP_GROUP_INSTR_OFFSETS
	.align		4
.L_692:
        /*0058*/ 	.byte	0x04, 0x28
        /*005a*/ 	.short	(.L_694 - .L_693)


	//   ....[0]....
.L_693:
        /*005c*/ 	.word	0x000013a0


	//   ....[1]....
        /*0060*/ 	.word	0x000013b0


	//   ....[2]....
        /*0064*/ 	.word	0x000013c0


	//   ....[3]....
        /*0068*/ 	.word	0x000013d0


	//   ....[4]....
        /*006c*/ 	.word	0x00001420


	//   ....[5]....
        /*0070*/ 	.word	0x00001430


	//   ....[6]....
        /*0074*/ 	.word	0x00001440


	//   ....[7]....
        /*0078*/ 	.word	0x00001450


	//   ....[8]....
        /*007c*/ 	.word	0x000014b0


	//   ....[9]....
        /*0080*/ 	.word	0x000014c0


	//   ....[10]....
        /*0084*/ 	.word	0x000014d0


	//   ....[11]....
        /*0088*/ 	.word	0x000014e0


	//----- nvinfo : EIATTR_EXIT_INSTR_OFFSETS
	.align		4
.L_694:
        /*008c*/ 	.byte	0x04, 0x1c
        /*008e*/ 	.short	(.L_696 - .L_695)


	//   ....[0]....
.L_695:
        /*0090*/ 	.word	0x000001c0


	//   ....[1]....
        /*0094*/ 	.word	0x00001b30


	//   ....[2]....
        /*0098*/ 	.word	0x00001bb0


	//----- nvinfo : EIATTR_MAX_THREADS
	.align		4
.L_696:
        /*009c*/ 	.byte	0x04, 0x05
        /*009e*/ 	.short	(.L_698 - .L_697)
.L_697:
        /*00a0*/ 	.word	0x00000100
        /*00a4*/ 	.word	0x00000001
        /*00a8*/ 	.word	0x00000001


	//----- nvinfo : EIATTR_CRS_STACK_SIZE
	.align		4
.L_698:
        /*00ac*/ 	.byte	0x04, 0x1e
        /*00ae*/ 	.short	(.L_700 - .L_699)
.L_699:
        /*00b0*/ 	.word	0x00000000


	//----- nvinfo : EIATTR_CBANK_PARAM_SIZE
	.align		4
.L_700:
        /*00b4*/ 	.byte	0x03, 0x19
        /*00b6*/ 	.short	0x00f0


	//----- nvinfo : EIATTR_PARAM_CBANK
	.align		4
        /*00b8*/ 	.byte	0x04, 0x0a
        /*00ba*/ 	.short	(.L_702 - .L_701)
	.align		4
.L_701:
        /*00bc*/ 	.word	index@(.nv.constant0._ZN7cutlass13device_kernelIN5flash22FlashAttnBwdPreprocessIN4cute5tupleIJNS3_1CILi128EEENS5_ILi64EEEEEENS_10bfloat16_tEfNS_4arch4Sm90ELb1ELb1EEEEEvNT_6ParamsE)
        /*00c0*/ 	.short	0x0210
        /*00c2*/ 	.short	0x00f0


	//----- nvinfo : EIATTR_SW_WAR
	.align		4
.L_702:
        /*00c4*/ 	.byte	0x04, 0x36
        /*00c6*/ 	.short	(.L_704 - .L_703)
.L_703:
        /*00c8*/ 	.word	0x00000008
.L_704:


//--------------------- .nv.info._ZN7cutlass13device_kernelIN5flash11enable_sm90INS1_16FlashAttnBwdSm90INS1_25CollectiveMainloopBwdSm90ILi2ELi2ELi2EN4cute5tupleIJNS5_1CILi1EEES8_S8_EEENS6_IJNS7_ILi96EEENS7_ILi128EEENS7_ILi64EEEEEENS_10bfloat16_tEfNS_4arch4Sm90ELb1ELb0ELb1ELb0ELb0ELb1ELb0ELb1ELi2ELi1ELi2ELi2ELb0EEENS1_21CollectiveEpilogueBwdISD_SE_SG_Li256ELb0ELb0ELi1EEENS1_25SingleTileBwdLPTSchedulerILb0ELi128ELb0EEEEEEEEEvNT_6ParamsE --------------------------
	.section	.nv.info._ZN7cutlass13device_kernelIN5flash11enable_sm90INS1_16FlashAttnBwdSm90INS1_25CollectiveMainloopBwdSm90ILi2ELi2ELi2EN4cute5tupleIJNS5_1CILi1EEES8_S8_EEENS6_IJNS7_ILi96EEENS7_ILi128EEENS7_ILi64EEEEEENS_10bfloat16_tEfNS_4arch4Sm90ELb1ELb0ELb1ELb0ELb0ELb1ELb0ELb1ELi2ELi1ELi2ELi2ELb0EEENS1_21CollectiveEpilogueBwdISD_SE_SG_Li256ELb0ELb0ELi1EEENS1_25SingleTileBwdLPTSchedulerILb0ELi128ELb0EEEEEEEEEvNT_6ParamsE,"",@"SHT_CUDA_INFO"
	.sectionflags	@""
	.align	4


	//----- nvinfo : EIATTR_CUDA_API_VERSION
	.align		4
        /*0000*/ 	.byte	0x04, 0x37
        /*0002*/ 	.short	(.L_706 - .L_705)
.L_705:
        /*0004*/ 	.word	0x00000082


	//----- nvinfo : EIATTR_KPARAM_INFO
	.align		4
.L_706:
        /*0008*/ 	.byte	0x04, 0x17
        /*000a*/ 	.short	(.L_708 - .L_707)
.L_707:
        /*000c*/ 	.word	0x00000000
        /*0010*/ 	.short	0x0000
        /*0012*/ 	.short	0x0070
        /*0014*/ 	.byte	0x00, 0xf0, 0x01, 0x24


	//----- nvinfo : EIATTR_SPARSE_MMA_MASK
	.align		4
.L_708:
        /*0018*/ 	.byte	0x03, 0x50
        /*001a*/ 	.short	0x0000


	//----- nvinfo : EIATTR_MAXREG_COUNT
	.align		4
        /*001c*/ 	.byte	0x03, 0x1b
        /*001e*/ 	.short	0x00a8


	//----- nvinfo : EIATTR_NUM_BARRIERS
	.align		4
        /*0020*/ 	.byte	0x02, 0x4c
        /*0022*/ 	.byte	0x10
	.zero		1


	//----- nvinfo : EIATTR_EXTERNS
	.align		4
        /*0024*/ 	.byte	0x04, 0x0f
        /*0026*/ 	.short	(.L_710 - .L_709)


	//   ....[0]....
	.align		4
.L_709:
        /*0028*/ 	.word	index@(__assertfail)


	//----- nvinfo : EIATTR_ANNOTATIONS
	.align		4
.L_710:
        /*002c*/ 	.byte	0x04, 0x55
        /*002e*/ 	.short	(.L_712 - .L_711)


	//   ....[0]....
.L_711:
        /* <DEDUP_REMOVED lines=29> */


	//----- nvinfo : EIATTR_MERCURY_ISA_VERSION
	.align		4
.L_712:
        /*01e8*/ 	.byte	0x03, 0x5f
        /*01ea*/ 	.short	0x0101


	//----- nvinfo : EIATTR_INT_WARP_WIDE_INSTR_OFFSETS
	.align		4
        /*01ec*/ 	.byte	0x04, 0x31
        /*01ee*/ 	.short	(.L_714 - .L_713)


	//   ....[0]....
.L_713:
        /*01f0*/ 	.word	0x000001e0


	//   ....[1]....
        /*01f4*/ 	.word	0x000002a0


	//----- nvinfo : EIATTR_COOP_GROUP_MASK_REGIDS
	.align		4
.L_714:
        /*01f8*/ 	.byte	0x04, 0x29
        /*01fa*/ 	.short	(.L_716 - .L_715)


	//   ....[0]....
.L_715:
        /*01fc*/ 	.word	0xffffffff


	//   ....[1]....
        /*0200*/ 	.word	0xffffffff


	//   ....[2]....
        /*0204*/ 	.word	0xffffffff


	//   ....[3]....
        /*0208*/ 	.word	0xffffffff


	//   ....[4]....
        /*020c*/ 	.word	0xffffffff


	//   ....[5]....
        /*0210*/ 	.word	0xffffffff


	//   ....[6]....
        /*0214*/ 	.word	0xffffffff


	//   ....[7]....
        /*0218*/ 	.word	0xffffffff


	//   ....[8]....
        /*021c*/ 	.word	0xffffffff


	//   ....[9]....
        /*0220*/ 	.word	0xffffffff


	//   ....[10]....
        /*0224*/ 	.word	0xffffffff


	//   ....[11]....
        /*0228*/ 	.word	0xffffffff


	//   ....[12]....
        /*022c*/ 	.word	0xffffffff


	//   ....[13]....
        /*0230*/ 	.word	0xffffffff


	//   ....[14]....
        /*0234*/ 	.word	0xffffffff


	//   ....[15]....
        /*0238*/ 	.word	0xffffffff


	//   ....[16]....
        /*023c*/ 	.word	0xffffffff


	//   ....[17]....
        /*0240*/ 	.word	0xffffffff


	//   ....[18]....
        /*0244*/ 	.word	0xffffffff


	//   ....[19]....
        /*0248*/ 	.word	0xffffffff


	//   ....[20]....
        /*024c*/ 	.word	0xffffffff


	//   ....[21]....
        /*0250*/ 	.word	0xffffffff


	//   ....[22]....
        /*0254*/ 	.word	0xffffffff


	//   ....[23]....
        /*0258*/ 	.word	0xffffffff


	//   ....[24]....
        /*025c*/ 	.word	0xffffffff


	//   ....[25]....
        /*0260*/ 	.word	0xffffffff


	//   ....[26]....
        /*0264*/ 	.word	0xffffffff


	//   ....[27]....
        /*0268*/ 	.word	0xffffffff


	//   ....[28]....
        /*026c*/ 	.word	0xffffffff


	//   ....[29]....
        /*0270*/ 	.word	0xffffffff


	//   ....[30]....
        /*0274*/ 	.word	0xffffffff


	//   ....[31]....
        /*0278*/ 	.word	0xffffffff


	//   ....[32]....
        /*027c*/ 	.word	0xffffffff


	//   ....[33]....
        /*0280*/ 	.word	0xffffffff


	//   ....[34]....
        /*0284*/ 	.word	0xffffffff


	//   ....[35]....
        /*0288*/ 	.word	0xffffffff


	//   ....[36]....
        /*028c*/ 	.word	0xffffffff


	//   ....[37]....
        /*0290*/ 	.word	0xffffffff


	//   ....[38]....
        /*0294*/ 	.word	0xffffffff


	//   ....[39]....
        /*0298*/ 	.word	0xffffffff


	//   ....[40]....
        /*029c*/ 	.word	0xffffffff


	//   ....[41]....
        /*02a0*/ 	.word	0xffffffff


	//   ....[42]....
        /*02a4*/ 	.word	0xffffffff


	//   ....[43]....
        /*02a8*/ 	.word	0xffffffff


	//   ....[44]....
        /*02ac*/ 	.word	0xffffffff


	//   ....[45]....
        /*02b0*/ 	.word	0xffffffff


	//   ....[46]....
        /*02b4*/ 	.word	0xffffffff


	//   ....[47]....
        /*02b8*/ 	.word	0xffffffff


	//   ....[48]....
        /*02bc*/ 	.word	0xffffffff


	//   ....[49]....
        /*02c0*/ 	.word	0xffffffff


	//   ....[50]....
        /*02c4*/ 	.word	0xffffffff


	//   ....[51]....
        /*02c8*/ 	.word	0xffffffff


	//   ....[52]....
        /*02cc*/ 	.word	0xffffffff


	//   ....[53]....
        /*02d0*/ 	.word	0xffffffff


	//   ....[54]....
        /*02d4*/ 	.word	0xffffffff


	//   ....[55]....
        /*02d8*/ 	.word	0xffffffff


	//   ....[56]....
        /*02dc*/ 	.word	0xffffffff


	//   ....[57]....
        /*02e0*/ 	.word	0xffffffff


	//   ....[58]....
        /*02e4*/ 	.word	0xffffffff


	//   ....[59]....
        /*02e8*/ 	.word	0xffffffff


	//   ....[60]....
        /*02ec*/ 	.word	0xffffffff


	//   ....[61]....
        /*02f0*/ 	.word	0xffffffff


	//   ....[62]....
        /*02f4*/ 	.word	0xffffffff


	//   ....[63]....
        /*02f8*/ 	.word	0xffffffff


	//   ....[64]....
        /*02fc*/ 	.word	0xffffffff


	//   ....[65]....
        /*0300*/ 	.word	0xffffffff


	//   ....[66]....
        /*0304*/ 	.word	0xffffffff


	//   ....[67]....
        /*0308*/ 	.word	0xffffffff


	//   ....[68]....
        /*030c*/ 	.word	0xffffffff


	//   ....[69]....
        /*0310*/ 	.word	0xffffffff


	//   ....[70]....
        /*0314*/ 	.word	0xffffffff


	//   ....[71]....
        /*0318*/ 	.word	0xffffffff


	//   ....[72]....
        /*031c*/ 	.word	0xffffffff


	//   ....[73]....
        /*0320*/ 	.word	0xffffffff


	//   ....[74]....
        /*0324*/ 	.word	0xffffffff


	//   ....[75]....
        /*0328*/ 	.word	0xffffffff


	//   ....[76]....
        /*032c*/ 	.word	0xffffffff


	//   ....[77]....
        /*0330*/ 	.word	0xffffffff


	//   ....[78]....
        /*0334*/ 	.word	0xffffffff


	//   ....[79]....
        /*0338*/ 	.word	0xffffffff


	//   ....[80]....
        /*033c*/ 	.word	0xffffffff


	//   ....[81]....
        /*0340*/ 	.word	0xffffffff


	//   ....[82]....
        /*0344*/ 	.word	0xffffffff


	//   ....[83]....
        /*0348*/ 	.word	0xffffffff


	//   ....[84]....
        /*034c*/ 	.word	0xffffffff


	//   ....[85]....
        /*0350*/ 	.word	0xffffffff


	//   ....[86]....
        /*0354*/ 	.word	0xffffffff


	//   ....[87]....
        /*0358*/ 	.word	0xffffffff


	//   ....[88]....
        /*035c*/ 	.word	0xffffffff


	//   ....[89]....
        /*0360*/ 	.word	0xffffffff


	//   ....[90]....
        /*0364*/ 	.word	0xffffffff


	//   ....[91]....
        /*0368*/ 	.word	0xffffffff


	//   ....[92]....
        /*036c*/ 	.word	0xffffffff


	//   ....[93]....
        /*0370*/ 	.word	0xffffffff


	//   ....[94]....
        /*0374*/ 	.word	0xffffffff


	//   ....[95]....
        /*0378*/ 	.word	0xffffffff


	//   ....[96]....
        /*037c*/ 	.word	0xffffffff


	//   ....[97]....
        /*0380*/ 	.word	0xffffffff


	//   ....[98]....
        /*0384*/ 	.word	0xffffffff


	//   ....[99]....
        /*0388*/ 	.word	0xffffffff


	//   ....[100]....
        /*038c*/ 	.word	0xffffffff


	//   ....[101]....
        /*0390*/ 	.word	0xffffffff


	//   ....[102]....
        /*0394*/ 	.word	0xffffffff


	//   ....[103]....
        /*0398*/ 	.word	0xffffffff


	//   ....[104]....
        /*039c*/ 	.word	0x0500000f


	//----- nvinfo : EIATTR_COOP_GROUP_INSTR_OFFSETS
	.align		4
.L_716:
        /*03a0*/ 	.byte	0x04, 0x28
        /*03a2*/ 	.short	(.L_718 - .L_717)


	//   ....[0]....
.L_717:
        /*03a4*/ 	.word	0x00000060


	//   ....[1]....
        /*03a8*/ 	.word	0x000001f0


	//   ....[2]....
        /*03ac*/ 	.word	0x00000280


	//   ....[3]....
        /*03b0*/ 	.word	0x00000400


	//   ....[4]....
        /*03b4*/ 	.word	0x00000670


	//   ....[5]....
        /*03b8*/ 	.word	0x00001110


	//   ....[6]....
        /*03bc*/ 	.word	0x000022f0


	//   ....[7]....
        /*03c0*/ 	.word	0x000025f0


	//   ....[8]....
        /*03c4*/ 	.word	0x00002640


	//   ....[9]....
        /*03c8*/ 	.word	0x00002db0


	//   ....[10]....
        /*03cc*/ 	.word	0x00002e30


	//   ....[11]....
        /*03d0*/ 	.word	0x00002e70


	//   ....[12]....
        /*03d4*/ 	.word	0x00002f50


	//   ....[13]....
        /*03d8*/ 	.word	0x00002f80


	//   ....[14]....
        /*03dc*/ 	.word	0x00002fe0


	//   ....[15]....
        /*03e0*/ 	.word	0x00002ff0


	//   ....[16]....
        /*03e4*/ 	.word	0x00003000


	//   ....[17]....
        /*03e8*/ 	.word	0x00003010


	//   ....[18]....
        /*03ec*/ 	.word	0x000030f0


	//   ....[19]....
        /*03f0*/ 	.word	0x00003100


	//   ....[20]....
        /*03f4*/ 	.word	0x00003130


	//   ....[21]....
        /*03f8*/ 	.word	0x00003140


	//   ....[22]....
        /*03fc*/ 	.word	0x00003160


	//   ....[23]....
        /*0400*/ 	.word	0x000031e0


	//   ....[24]....
        /*0404*/ 	.word	0x00003220


	//   ....[25]....
        /*0408*/ 	.word	0x00003250


	//   ....[26]....
        /*040c*/ 	.word	0x00003290


	//   ....[27]....
        /*0410*/ 	.word	0x000032a0


	//   ....[28]....
        /*0414*/ 	.word	0x000032e0


	//   ....[29]....
        /*0418*/ 	.word	0x00003330


	//   ....[30]....
        /*041c*/ 	.word	0x00003370


	//   ....[31]....
        /*0420*/ 	.word	0x000033b0


	//   ....[32]....
        /*0424*/ 	.word	0x00003410


	//   ....[33]....
        /*0428*/ 	.word	0x00003440


	//   ....[34]....
        /*042c*/ 	.word	0x000034b0


	//   ....[35]....
        /*0430*/ 	.word	0x000034e0


	//   ....[36]....
        /*0434*/ 	.word	0x000035f0


	//   ....[37]....
        /*0438*/ 	.word	0x00003610


	//   ....[38]....
        /*043c*/ 	.word	0x000037b0


	//   ....[39]....
        /*0440*/ 	.word	0x000037c0


	//   ....[40]....
        /*0444*/ 	.word	0x000038a0


	//   ....[41]....
        /*0448*/ 	.word	0x000038f0


	//   ....[42]....
        /*044c*/ 	.word	0x00003990


	//   ....[43]....
        /*0450*/ 	.word	0x000039e0


	//   ....[44]....
        /*0454*/ 	.word	0x00003a80


	//   ....[45]....
        /*0458*/ 	.word	0x00003b40


	//   ....[46]....
        /*045c*/ 	.word	0x00003ba0


	//   ....[47]....
        /*0460*/ 	.word	0x00003be0


	//   ....[48]....
        /*0464*/ 	.word	0x00003c00


	//   ....[49]....
        /*0468*/ 	.word	0x00003c30


	//   ....[50]....
        /*046c*/ 	.word	0x00003c50


	//   ....[51]....
        /*0470*/ 	.word	0x00003c90


	//   ....[52]....
        /*0474*/ 	.word	0x00003cb0


	//   ....[53]....
        /*0478*/ 	.word	0x00003cc0


	//   ....[54]....
        /*047c*/ 	.word	0x00006550


	//   ....[55]....
        /*0480*/ 	.word	0x00006560


	//   ....[56]....
        /*0484*/ 	.word	0x00006570


	//   ....[57]....
        /*0488*/ 	.word	0x00006580


	//   ....[58]....
        /*048c*/ 	.word	0x00006590


	//   ....[59]....
        /*0490*/ 	.word	0x000065a0


	//   ....[60]....
        /*0494*/ 	.word	0x000065b0


	//   ....[61]....
        /*0498*/ 	.word	0x000065c0


	//   ....[62]....
        /*049c*/ 	.word	0x000065d0


	//   ....[63]....
        /*04a0*/ 	.word	0x000065e0


	//   ....[64]....
        /*04a4*/ 	.word	0x000065f0


	//   ....[65]....
        /*04a8*/ 	.word	0x00006600


	//   ....[66]....
        /*04ac*/ 	.word	0x00006710


	//   ....[67]....
        /*04b0*/ 	.word	0x00006750


	//   ....[68]....
        /*04b4*/ 	.word	0x000067b0


	//   ....[69]....
        /*04b8*/ 	.word	0x000067f0


	//   ....[70]....
        /*04bc*/ 	.word	0x00006830


	//   ....[71]....
        /*04c0*/ 	.word	0x00006870


	//   ....[72]....
        /*04c4*/ 	.word	0x000068b0


	//   ....[73]....
        /*04c8*/ 	.word	0x00006a70


	//   ....[74]....
        /*04cc*/ 	.word	0x00006c60


	//   ....[75]....
        /*04d0*/ 	.word	0x00006fc0


	//   ....[76]....
        /*04d4*/ 	.word	0x000070f0


	//   ....[77]....
        /*04d8*/ 	.word	0x00007180


	//   ....[78]....
        /*04dc*/ 	.word	0x000073c0


	//   ....[79]....
        /*04e0*/ 	.word	0x000073e0


	//   ....[80]....
        /*04e4*/ 	.word	0x000073f0


	//   ....[81]....
        /*04e8*/ 	.word	0x00007410


	//   ....[82]....
        /*04ec*/ 	.word	0x00007420


	//   ....[83]....
        /*04f0*/ 	.word	0x00007440


	//   ....[84]....
        /*04f4*/ 	.word	0x000077b0


	//   ....[85]....
        /*04f8*/ 	.word	0x000077f0


	//   ....[86]....
        /*04fc*/ 	.word	0x00007cb0


	//   ....[87]....
        /*0500*/ 	.word	0x00007cd0


	//   ....[88]....
        /*0504*/ 	.word	0x00007d00


	//   ....[89]....
        /*0508*/ 	.word	0x00007d10


	//   ....[90]....
        /*050c*/ 	.word	0x00007e90


	//   ....[91]....
        /*0510*/ 	.word	0x00007ea0


	//   ....[92]....
        /*0514*/ 	.word	0x00007f20


	//   ....[93]....
        /*0518*/ 	.word	0x00007f50


	//   ....[94]....
        /*051c*/ 	.word	0x00007fb0


	//   ....[95]....
        /*0520*/ 	.word	0x00008020


	//   ....[96]....
        /*0524*/ 	.word	0x00008040


	//   ....[97]....
        /*0528*/ 	.word	0x00008060


	//   ....[98]....
        /*052c*/ 	.word	0x00008090


	//   ....[99]....
        /*0530*/ 	.word	0x000080b0


	//   ....[100]....
        /*0534*/ 	.word	0x000080c0


	//   ....[101]....
        /*0538*/ 	.word	0x000080f0


	//   ....[102]....
        /*053c*/ 	.word	0x0000a500


	//   ....[103]....
        /*0540*/ 	.word	0x0000b390


	//   ....[104]....
        /*0544*/ 	.word	0x0000e170


	//----- nvinfo : EIATTR_REG_RECONFIG
	.align		4
.L_718:
        /*0548*/ 	.byte	0x01, 0x54
	.zero		2


	//----- nvinfo : EIATTR_SYSCALL_OFFSETS
	.align		4
        /*054c*/ 	.byte	0x04, 0x46
        /*054e*/ 	.short	(.L_720 - .L_719)


	//   ....[0]....
.L_719:
        /*0550*/ 	.word	0x00000d70


	//   ....[1]....
        /*0554*/ 	.word	0x00000e60


	//   ....[2]....
        /*0558*/ 	.word	0x00000fc0


	//   ....[3]....
        /*055c*/ 	.word	0x000010b0


	//   ....[4]....
        /*0560*/ 	.word	0x00009d80


	//   ....[5]....
        /*0564*/ 	.word	0x00009eb0


	//   ....[6]....
        /*0568*/ 	.word	0x00009fd0


	//   ....[7]....
        /*056c*/ 	.word	0x0000a0f0


	//----- nvinfo : EIATTR_MBARRIER_INSTR_OFFSETS
	.align		4
.L_720:
        /*0570*/ 	.byte	0x04, 0x39
        /*0572*/ 	.short	(.L_722 - .L_721)


	//   ....[0]....
.L_721:
        /*0574*/ 	.word	0x000002c0
        /*0578*/ 	.word	0x000000ff
        /*057c*/ 	.word	0x00026800
        /*0580*/ 	.short	0x0100
        /*0582*/ 	.byte	0x06
	.zero		1


	//   ....[1]....
        /*0584*/ 	.word	0x000003b0
        /*0588*/ 	.word	0x000000ff
        /*058c*/ 	.word	0x00026810
        /*0590*/ 	.short	0x0100
        /*0592*/ 	.byte	0x08
	.zero		1


	//   ....[2]....
        /*0594*/ 	.word	0x000003c0
        /*0598*/ 	.word	0x000000ff
        /*059c*/ 	.word	0x00026820
        /*05a0*/ 	.short	0x0100
        /*05a2*/ 	.byte	0x08
	.zero		1


	//   ....[3]....
        /*05a4*/ 	.word	0x000003d0
        /*05a8*/ 	.word	0x000000ff
        /*05ac*/ 	.word	0x00026818
        /*05b0*/ 	.short	0x0100
        /*05b2*/ 	.byte	0x08
	.zero		1


	//   ....[4]....
        /*05b4*/ 	.word	0x000003e0
        /*05b8*/ 	.word	0x000000ff
        /*05bc*/ 	.word	0x00026828
        /*05c0*/ 	.short	0x0100
        /*05c2*/ 	.byte	0x08
	.zero		1


	//   ....[5]....
        /*05c4*/ 	.word	0x00000510
        /*05c8*/ 	.word	0x000000ff
        /*05cc*/ 	.word	0x00026830
        /*05d0*/ 	.short	0x0100
        /*05d2*/ 	.byte	0x08
	.zero		1


	//   ....[6]....
        /*05d4*/ 	.word	0x00000520
        /*05d8*/ 	.word	0x000000ff
        /*05dc*/ 	.word	0x00026840
        /*05e0*/ 	.short	0x0100
        /*05e2*/ 	.byte	0x08
	.zero		1


	//   ....[7]....
        /*05e4*/ 	.word	0x00000530
        /*05e8*/ 	.word	0x000000ff
        /*05ec*/ 	.word	0x00026838
        /*05f0*/ 	.short	0x0100
        /*05f2*/ 	.byte	0x08
	.zero		1


	//   ....[8]....
        /*05f4*/ 	.word	0x00000540
        /*05f8*/ 	.word	0x000000ff
        /*05fc*/ 	.word	0x00026848
        /*0600*/ 	.short	0x0100
        /*0602*/ 	.byte	0x08
	.zero		1


	//   ....[9]....
        /*0604*/ 	.word	0x00001150
        /*0608*/ 	.word	0x00000011
        /*060c*/ 	.word	0x00026800
        /*0610*/ 	.short	0x010a
        /*0612*/ 	.byte	0x3f
	.zero		1


	//   ....[10]....
        /*0614*/ 	.word	0x00001170
        /*0618*/ 	.word	0x00000011
        /*061c*/ 	.word	0x00026800
        /*0620*/ 	.short	0x010a
        /*0622*/ 	.byte	0x3f
	.zero		1


	//   ....[11]....
        /*0624*/ 	.word	0x00001a80
        /*0628*/ 	.word	0x00000008
        /*062c*/ 	.word	0x00026810
        /*0630*/ 	.short	0x010a
        /*0632*/ 	.byte	0x3f
	.zero		1


	//   ....[12]....
        /*0634*/ 	.word	0x00001af0
        /*0638*/ 	.word	0x00000008
        /*063c*/ 	.word	0x00026810
        /*0640*/ 	.short	0x010a
        /*0642*/ 	.byte	0x3f
	.zero		1


	//   ....[13]....
        /*0644*/ 	.word	0x00001eb0
        /*0648*/ 	.word	0x00000008
        /*064c*/ 	.word	0x00026830
        /*0650*/ 	.short	0x010a
        /*0652*/ 	.byte	0x3f
	.zero		1


	//   ....[14]....
        /*0654*/ 	.word	0x00001f30
        /*0658*/ 	.word	0x00000008
        /*065c*/ 	.word	0x00026830
        /*0660*/ 	.short	0x010a
        /*0662*/ 	.byte	0x3f
	.zero		1


	//   ....[15]....
        /*0664*/ 	.word	0x00005470
        /*0668*/ 	.word	0x00000009
        /*066c*/ 	.word	0x00000000
        /*0670*/ 	.short	0x0101
        /*0672*/ 	.byte	0x3f
	.zero		1


	//   ....[16]....
        /*0674*/ 	.word	0x00005800
        /*0678*/ 	.word	0x00000008
        /*067c*/ 	.word	0x00000000
        /*0680*/ 	.short	0x0101
        /*0682*/ 	.byte	0x3f
	.zero		1


	//   ....[17]....
        /*0684*/ 	.word	0x00005f30
        /*0688*/ 	.word	0x00000006
        /*068c*/ 	.word	0x00026810
        /*0690*/ 	.short	0x010a
        /*0692*/ 	.byte	0x3f
	.zero		1


	//   ....[18]....
        /*0694*/ 	.word	0x00005fb0
        /*0698*/ 	.word	0x00000006
        /*069c*/ 	.word	0x00026810
        /*06a0*/ 	.short	0x010a
        /*06a2*/ 	.byte	0x3f
	.zero		1


	//   ....[19]....
        /*06a4*/ 	.word	0x00006330
        /*06a8*/ 	.word	0x00000006
        /*06ac*/ 	.word	0x00026830
        /*06b0*/ 	.short	0x010a
        /*06b2*/ 	.byte	0x3f
	.zero		1


	//   ....[20]....
        /*06b4*/ 	.word	0x000063c0
        /*06b8*/ 	.word	0x00000006
        /*06bc*/ 	.word	0x00026830
        /*06c0*/ 	.short	0x010a
        /*06c2*/ 	.byte	0x3f
	.zero		1


	//   ....[21]....
        /*06c4*/ 	.word	0x00009620
        /*06c8*/ 	.word	0x00000005
        /*06cc*/ 	.word	0x00000000
        /*06d0*/ 	.short	0x0101
        /*06d2*/ 	.byte	0x3f
	.zero		1


	//   ....[22]....
        /*06d4*/ 	.word	0x000099d0
        /*06d8*/ 	.word	0x00000006
        /*06dc*/ 	.word	0x00000000
        /*06e0*/ 	.short	0x0101
        /*06e2*/ 	.byte	0x3f
	.zero		1


	//   ....[23]....
        /*06e4*/ 	.word	0x0000c840
        /*06e8*/ 	.word	0x00000000
        /*06ec*/ 	.word	0x00026820
        /*06f0*/ 	.short	0x010a
        /*06f2*/ 	.byte	0x3f
	.zero		1


	//   ....[24]....
        /*06f4*/ 	.word	0x0000cd90
        /*06f8*/ 	.word	0x00000000
        /*06fc*/ 	.word	0x00026840
        /*0700*/ 	.short	0x010a
        /*0702*/ 	.byte	0x3f
	.zero		1


	//   ....[25]....
        /*0704*/ 	.word	0x0000cfe0
        /*0708*/ 	.word	0x00000000
        /*070c*/ 	.word	0x00026828
        /*0710*/ 	.short	0x010a
        /*0712*/ 	.byte	0x3f
	.zero		1


	//   ....[26]....
        /*0714*/ 	.word	0x0000d250
        /*0718*/ 	.word	0x00000000
        /*071c*/ 	.word	0x00026848
        /*0720*/ 	.short	0x010a
        /*0722*/ 	.byte	0x3f
	.zero		1


	//   ....[27]....
        /*0724*/ 	.word	0x0000d450
        /*0728*/ 	.word	0x00000000
        /*072c*/ 	.word	0x00026820
        /*0730*/ 	.short	0x010a
        /*0732*/ 	.byte	0x3f
	.zero		1


	//   ....[28]....
        /*0734*/ 	.word	0x0000d700
        /*0738*/ 	.word	0x00000000
        /*073c*/ 	.word	0x00026840
        /*0740*/ 	.short	0x010a
        /*0742*/ 	.byte	0x3f
	.zero		1


	//   ....[29]....
        /*0744*/ 	.word	0x0000d920
        /*0748*/ 	.word	0x00000000
        /*074c*/ 	.word	0x00026828
        /*0750*/ 	.short	0x010a
        /*0752*/ 	.byte	0x3f
	.zero		1


	//   ....[30]....
        /*0754*/ 	.word	0x0000dbe0
        /*0758*/ 	.word	0x00000004
        /*075c*/ 	.word	0x00026840
        /*0760*/ 	.short	0x010a
        /*0762*/ 	.byte	0x3f
	.zero		1


	//   ....[31]....
        /*0764*/ 	.word	0x0000dff0
        /*0768*/ 	.word	0x00000007
        /*076c*/ 	.word	0x00000000
        /*0770*/ 	.short	0x010a
        /*0772*/ 	.byte	0x3f
	.zero		1


	//   ....[32]....
        /*0774*/ 	.word	0x0000e040
        /*0778*/ 	.word	0x00000003
        /*077c*/ 	.word	0x00000000
        /*0780*/ 	.short	0x010a
        /*0782*/ 	.byte	0x3f
	.zero		1


	//   ....[33]....
        /*0784*/ 	.word	0x0000e0a0
        /*0788*/ 	.word	0x00000005
        /*078c*/ 	.word	0x00000000
        /*0790*/ 	.short	0x010a
        /*0792*/ 	.byte	0x3f
	.zero		1


	//   ....[34]....
        /*0794*/ 	.word	0x0000e0d0
        /*0798*/ 	.word	0x00000003
        /*079c*/ 	.word	0x00000000
        /*07a0*/ 	.short	0x010a
        /*07a2*/ 	.byte	0x3f
	.zero		1


	//   ....[35]....
        /*07a4*/ 	.word	0x0000e1a0
        /*07a8*/ 	.word	0x00000011
        /*07ac*/ 	.word	0x00026800
        /*07b0*/ 	.short	0x010a
        /*07b2*/ 	.byte	0x3f
	.zero		1


	//   ....[36]....
        /*07b4*/ 	.word	0x0000e1f0
        /*07b8*/ 	.word	0x00000008
        /*07bc*/ 	.word	0x00026810
        /*07c0*/ 	.short	0x010a
        /*07c2*/ 	.byte	0x3f
	.zero		1


	//   ....[37]....
        /*07c4*/ 	.word	0x0000e240
        /*07c8*/ 	.word	0x00000008
        /*07cc*/ 	.word	0x00026830
        /*07d0*/ 	.short	0x010a
        /*07d2*/ 	.byte	0x3f
	.zero		1


	//   ....[38]....
        /*07d4*/ 	.word	0x0000e290
        /*07d8*/ 	.word	0x00000006
        /*07dc*/ 	.word	0x00026810
        /*07e0*/ 	.short	0x010a
        /*07e2*/ 	.byte	0x3f
	.zero		1


	//   ....[39]....
        /*07e4*/ 	.word	0x0000e2e0
        /*07e8*/ 	.word	0x00000006
        /*07ec*/ 	.word	0x00026830
        /*07f0*/ 	.short	0x010a
        /*07f2*/ 	.byte	0x3f
	.zero		1


	//   ....[40]....
        /*07f4*/ 	.word	0x0000e330
        /*07f8*/ 	.word	0x00000000
        /*07fc*/ 	.word	0x00026820
        /*0800*/ 	.short	0x010a
        /*0802*/ 	.byte	0x3f
	.zero		1


	//   ....[41]....
        /*0804*/ 	.word	0x0000e380
        /*0808*/ 	.word	0x00000000
        /*080c*/ 	.word	0x00026840
        /*0810*/ 	.short	0x010a
        /*0812*/ 	.byte	0x3f
	.zero		1


	//   ....[42]....
        /*0814*/ 	.word	0x0000e3d0
        /*0818*/ 	.word	0x00000000
        /*081c*/ 	.word	0x00026828
        /*0820*/ 	.short	0x010a
        /*0822*/ 	.byte	0x3f
	.zero		1


	//   ....[43]....
        /*0824*/ 	.word	0x0000e420
        /*0828*/ 	.word	0x00000000
        /*082c*/ 	.word	0x00026848
        /*0830*/ 	.short	0x010a
        /*0832*/ 	.byte	0x3f
	.zero		1


	//   ....[44]....
        /*0834*/ 	.word	0x0000e480
        /*0838*/ 	.word	0x00000000
        /*083c*/ 	.word	0x00026820
        /*0840*/ 	.short	0x010a
        /*0842*/ 	.byte	0x3f
	.zero		1


	//   ....[45]....
        /*0844*/ 	.word	0x0000e4d0
        /*0848*/ 	.word	0x00000000
        /*084c*/ 	.word	0x00026840
        /*0850*/ 	.short	0x010a
        /*0852*/ 	.byte	0x3f
	.zero		1


	//   ....[46]....
        /*0854*/ 	.word	0x0000e520
        /*0858*/ 	.word	0x00000000
        /*085c*/ 	.word	0x00026828
        /*0860*/ 	.short	0x010a
        /*0862*/ 	.byte	0x3f
	.zero		1


	//   ....[47]....
        /*0864*/ 	.word	0x0000e570
        /*0868*/ 	.word	0x00000004
        /*086c*/ 	.word	0x00026840
        /*0870*/ 	.short	0x010a
        /*0872*/ 	.byte	0x3f
	.zero		1


	//   ....[48]....
        /*0874*/ 	.word	0x0000e640
        /*0878*/ 	.word	0x00000007
        /*087c*/ 	.word	0x00000000
        /*0880*/ 	.short	0x010a
        /*0882*/ 	.byte	0x3f
	.zero		1


	//   ....[49]....
        /*0884*/ 	.word	0x0000e690
        /*0888*/ 	.word	0x00000003
        /*088c*/ 	.word	0x00000000
        /*0890*/ 	.short	0x010a
        /*0892*/ 	.byte	0x3f
	.zero		1


	//   ....[50]....
        /*0894*/ 	.word	0x0000e6e0
        /*0898*/ 	.word	0x00000005
        /*089c*/ 	.word	0x00000000
        /*08a0*/ 	.short	0x010a
        /*08a2*/ 	.byte	0x3f
	.zero		1


	//----- nvinfo : EIATTR_NUM_MBARRIERS
	.align		4
.L_722:
        /*08a4*/ 	.byte	0x03, 0x38
        /*08a6*/ 	.short	0x0009


	//----- nvinfo : EIATTR_EXIT_INSTR_OFFSETS
	.align		4
        /*08a8*/ 	.byte	0x04, 0x1c
        /*08aa*/ 	.short	(.L_724 - .L_723)


	//   ....[0]....
.L_723:
        /*08ac*/ 	.word	0x0000e120


	//----- nvinfo : EIATTR_MAX_THREADS
	.align		4
.L_724:
        /*08b0*/ 	.byte	0x04, 0x05
        /*08b2*/ 	.short	(.L_726 - .L_725)
.L_725:
        /*08b4*/ 	.word	0x00000180
        /*08b8*/ 	.word	0x00000001
        /*08bc*/ 	.word	0x00000001


	//----- nvinfo : EIATTR_CRS_STACK_SIZE
	.align		4
.L_726:
        /*08c0*/ 	.byte	0x04, 0x1e
        /*08c2*/ 	.short	(.L_728 - .L_727)
.L_727:
        /*08c4*/ 	.word	0x00000000


	//----- nvinfo : EIATTR_CBANK_PARAM_SIZE
	.align		4
.L_728:
        /*08c8*/ 	.byte	0x03, 0x19
        /*08ca*/ 	.short	0x0970


	//----- nvinfo : EIATTR_PARAM_CBANK
	.align		4
        /*08cc*/ 	.byte	0x04, 0x0a
        /*08ce*/ 	.short	(.L_730 - .L_729)
	.align		4
.L_729:
        /*08d0*/ 	.word	index@(.nv.constant0._ZN7cutlass13device_kernelIN5flash11enable_sm90INS1_16FlashAttnBwdSm90INS1_25CollectiveMainloopBwdSm90ILi2ELi2ELi2EN4cute5tupleIJNS5_1CILi1EEES8_S8_EEENS6_IJNS7_ILi96EEENS7_ILi128EEENS7_ILi64EEEEEENS_10bfloat16_tEfNS_4arch4Sm90ELb1ELb0ELb1ELb0ELb0ELb1ELb0ELb1ELi2ELi1ELi2ELi2ELb0EEENS1_21CollectiveEpilogueBwdISD_SE_SG_Li256ELb0ELb0ELi1EEENS1_25SingleTileBwdLPTSchedulerILb0ELi128ELb0EEEEEEEEEvNT_6ParamsE)
        /*08d4*/ 	.short	0x0210
        /*08d6*/ 	.short	0x0970


	//----- nvinfo : EIATTR_SW_WAR
	.align		4
.L_730:
        /*08d8*/ 	.byte	0x04, 0x36
        /*08da*/ 	.short	(.L_732 - .L_731)
.L_731:
        /*08dc*/ 	.word	0x00000008
.L_732:


//--------------------- .nv.info._ZN7cutlass13device_kernelIN5flash11enable_sm90INS1_16FlashAttnBwdSm90INS1_25CollectiveMainloopBwdSm90ILi2ELi2ELi2EN4cute5tupleIJNS5_1CILi1EEES8_S8_EEENS6_IJNS7_ILi96EEENS7_ILi128EEENS7_ILi64EEEEEENS_10bfloat16_tEfNS_4arch4Sm90ELb1ELb0ELb1ELb0ELb1ELb1ELb0ELb1ELi2ELi1ELi2ELi2ELb0EEENS1_21CollectiveEpilogueBwdISD_SE_SG_Li256ELb0ELb0ELi1EEENS1_25SingleTileBwdLPTSchedulerILb0ELi128ELb1EEEEEEEEEvNT_6ParamsE --------------------------
	.section	.nv.info._ZN7cutlass13device_kernelIN5flash11enable_sm90INS1_16FlashAttnBwdSm90INS1_25CollectiveMainloopBwdSm90ILi2ELi2ELi2EN4cute5tupleIJNS5_1CILi1EEES8_S8_EEENS6_IJNS7_ILi96EEENS7_ILi128EEENS7_ILi64EEEEEENS_10bfloat16_tEfNS_4arch4Sm90ELb1ELb0ELb1ELb0ELb1ELb1ELb0ELb1ELi2ELi1ELi2ELi2ELb0EEENS1_21CollectiveEpilogueBwdISD_SE_SG_Li256ELb0ELb0ELi1EEENS1_25SingleTileBwdLPTSchedulerILb0ELi128ELb1EEEEEEEEEvNT_6ParamsE,"",@"SHT_CUDA_INFO"
	.sectionflags	@""
	.align	4


	//----- nvinfo : EIATTR_CUDA_API_VERSION
	.align		4
        /*0000*/ 	.byte	0x04, 0x37
        /*0002*/ 	.short	(.L_734 - .L_733)
.L_733:
        /*0004*/ 	.word	0x00000082


	//----- nvinfo : EIATTR_KPARAM_INFO
	.align		4
.L_734:
        /*0008*/ 	.byte	0x04, 0x17
        /*000a*/ 	.short	(.L_736 - .L_735)
.L_735:
        /*000c*/ 	.word	0x00000000
        /*0010*/ 	.short	0x0000
        /*0012*/ 	.short	0x0070
        /*0014*/ 	.byte	0x00, 0xf0, 0x01, 0x24


	//----- nvinfo : EIATTR_SPARSE_MMA_MASK
	.align		4
.L_736:
        /*0018*/ 	.byte	0x03, 0x50
        /*001a*/ 	.short	0x0000


	//----- nvinfo : EIATTR_MAXREG_COUNT
	.align		4
        /*001c*/ 	.byte	0x03, 0x1b
        /*001e*/ 	.short	0x00a8


	//----- nvinfo : EIATTR_NUM_BARRIERS
	.align		4
        /*0020*/ 	.byte	0x02, 0x4c
        /*0022*/ 	.byte	0x10
	.zero		1


	//----- nvinfo : EIATTR_EXTERNS
	.align		4
        /*0024*/ 	.byte	0x04, 0x0f
        /*0026*/ 	.short	(.L_738 - .L_737)


	//   ....[0]....
	.align		4
.L_737:
        /*0028*/ 	.word	index@(__assertfail)


	//----- nvinfo : EIATTR_ANNOTATIONS
	.align		4
.L_738:
        /*002c*/ 	.byte	0x04, 0x55
        /*002e*/ 	.short	(.L_740 - .L_739)


	//   ....[0]....
.L_739:
        /* <DEDUP_REMOVED lines=31> */


	//----- nvinfo : EIATTR_MERCURY_ISA_VERSION
	.align		4
.L_740:
        /*0208*/ 	.byte	0x03, 0x5f
        /*020a*/ 	.short	0x0101


	//----- nvinfo : EIATTR_INT_WARP_WIDE_INSTR_OFFSETS
	.align		4
        /*020c*/ 	.byte	0x04, 0x31
        /*020e*/ 	.short	(.L_742 - .L_741)


	//   ....[0]....
.L_741:
        /*0210*/ 	.word	0x000001e0


	//   ....[1]....
        /*0214*/ 	.word	0x000002a0


	//   ....[2]....
        /*0218*/ 	.word	0x0000bed0


	//   ....[3]....
        /*021c*/ 	.word	0x0000c540


	//   ....[4]....
        /*0220*/ 	.word	0x0000ca60


	//----- nvinfo : EIATTR_COOP_GROUP_MASK_REGIDS
	.align		4
.L_742:
        /*0224*/ 	.byte	0x04, 0x29
        /*0226*/ 	.short	(.L_744 - .L_743)


	//   ....[0]....
.L_743:
        /*0228*/ 	.word	0xffffffff


	//   ....[1]....
        /*022c*/ 	.word	0xffffffff


	//   ....[2]....
        /*0230*/ 	.word	0xffffffff


	//   ....[3]....
        /*0234*/ 	.word	0xffffffff


	//   ....[4]....
        /*0238*/ 	.word	0xffffffff


	//   ....[5]....
        /*023c*/ 	.word	0xffffffff


	//   ....[6]....
        /*0240*/ 	.word	0xffffffff


	//   ....[7]....
        /*0244*/ 	.word	0xffffffff


	//   ....[8]....
        /*0248*/ 	.word	0xffffffff


	//   ....[9]....
        /*024c*/ 	.word	0xffffffff


	//   ....[10]....
        /*0250*/ 	.word	0xffffffff


	//   ....[11]....
        /*0254*/ 	.word	0xffffffff


	//   ....[12]....
        /*0258*/ 	.word	0xffffffff


	//   ....[13]....
        /*025c*/ 	.word	0xffffffff


	//   ....[14]....
        /*0260*/ 	.word	0xffffffff


	//   ....[15]....
        /*0264*/ 	.word	0xffffffff


	//   ....[16]....
        /*0268*/ 	.word	0xffffffff


	//   ....[17]....
        /*026c*/ 	.word	0xffffffff


	//   ....[18]....
        /*0270*/ 	.word	0xffffffff


	//   ....[19]....
        /*0274*/ 	.word	0xffffffff


	//   ....[20]....
        /*0278*/ 	.word	0xffffffff


	//   ....[21]....
        /*027c*/ 	.word	0xffffffff


	//   ....[22]....
        /*0280*/ 	.word	0xffffffff


	//   ....[23]....
        /*0284*/ 	.word	0xffffffff


	//   ....[24]....
        /*0288*/ 	.word	0xffffffff


	//   ....[25]....
        /*028c*/ 	.word	0xffffffff


	//   ....[26]....
        /*0290*/ 	.word	0xffffffff


	//   ....[27]....
        /*0294*/ 	.word	0xffffffff


	//   ....[28]....
        /*0298*/ 	.word	0xffffffff


	//   ....[29]....
        /*029c*/ 	.word	0xffffffff


	//   ....[30]....
        /*02a0*/ 	.word	0xffffffff


	//   ....[31]....
        /*02a4*/ 	.word	0xffffffff


	//   ....[32]....
        /*02a8*/ 	.word	0xffffffff


	//   ....[33]....
        /*02ac*/ 	.word	0xffffffff


	//   ....[34]....
        /*02b0*/ 	.word	0xffffffff


	//   ....[35]....
        /*02b4*/ 	.word	0xffffffff


	//   ....[36]....
        /*02b8*/ 	.word	0xffffffff


	//   ....[37]....
        /*02bc*/ 	.word	0xffffffff


	//   ....[38]....
        /*02c0*/ 	.word	0xffffffff


	//   ....[39]....
        /*02c4*/ 	.word	0xffffffff


	//   ....[40]....
        /*02c8*/ 	.word	0xffffffff


	//   ....[41]....
        /*02cc*/ 	.word	0xffffffff


	//   ....[42]....
        /*02d0*/ 	.word	0xffffffff


	//   ....[43]....
        /*02d4*/ 	.word	0xffffffff


	//   ....[44]....
        /*02d8*/ 	.word	0xffffffff


	//   ....[45]....
        /*02dc*/ 	.word	0xffffffff


	//   ....[46]....
        /*02e0*/ 	.word	0xffffffff


	//   ....[47]....
        /*02e4*/ 	.word	0xffffffff


	//   ....[48]....
        /*02e8*/ 	.word	0xffffffff


	//   ....[49]....
        /*02ec*/ 	.word	0xffffffff


	//   ....[50]....
        /*02f0*/ 	.word	0xffffffff


	//   ....[51]....
        /*02f4*/ 	.word	0xffffffff


	//   ....[52]....
        /*02f8*/ 	.word	0xffffffff


	//   ....[53]....
        /*02fc*/ 	.word	0xffffffff


	//   ....[54]....
        /*0300*/ 	.word	0xffffffff


	//   ....[55]....
        /*0304*/ 	.word	0xffffffff


	//   ....[56]....
        /*0308*/ 	.word	0xffffffff


	//   ....[57]....
        /*030c*/ 	.word	0xffffffff


	//   ....[58]....
        /*0310*/ 	.word	0xffffffff


	//   ....[59]....
        /*0314*/ 	.word	0xffffffff


	//   ....[60]....
        /*0318*/ 	.word	0xffffffff


	//   ....[61]....
        /*031c*/ 	.word	0xffffffff


	//   ....[62]....
        /*0320*/ 	.word	0xffffffff


	//   ....[63]....
        /*0324*/ 	.word	0xffffffff


	//   ....[64]....
        /*0328*/ 	.word	0xffffffff


	//   ....[65]....
        /*032c*/ 	.word	0xffffffff


	//   ....[66]....
        /*0330*/ 	.word	0xffffffff


	//   ....[67]....
        /*0334*/ 	.word	0xffffffff


	//   ....[68]....
        /*0338*/ 	.word	0xffffffff


	//   ....[69]....
        /*033c*/ 	.word	0xffffffff


	//   ....[70]....
        /*0340*/ 	.word	0xffffffff


	//   ....[71]....
        /*0344*/ 	.word	0xffffffff


	//   ....[72]....
        /*0348*/ 	.word	0xffffffff


	//   ....[73]....
        /*034c*/ 	.word	0xffffffff


	//   ....[74]....
        /*0350*/ 	.word	0xffffffff


	//   ....[75]....
        /*0354*/ 	.word	0xffffffff


	//   ....[76]....
        /*0358*/ 	.word	0xffffffff


	//   ....[77]....
        /*035c*/ 	.word	0xffffffff


	//   ....[78]....
        /*0360*/ 	.word	0xffffffff


	//   ....[79]....
        /*0364*/ 	.word	0xffffffff


	//   ....[80]....
        /*0368*/ 	.word	0xffffffff


	//   ....[81]....
        /*036c*/ 	.word	0xffffffff


	//   ....[82]....
        /*0370*/ 	.word	0xffffffff


	//   ....[83]....
        /*0374*/ 	.word	0xffffffff


	//   ....[84]....
        /*0378*/ 	.word	0xffffffff


	//   ....[85]....
        /*037c*/ 	.word	0xffffffff


	//   ....[86]....
        /*0380*/ 	.word	0xffffffff


	//   ....[87]....
        /*0384*/ 	.word	0xffffffff


	//   ....[88]....
        /*0388*/ 	.word	0xffffffff


	//   ....[89]....
        /*038c*/ 	.word	0xffffffff


	//   ....[90]....
        /*0390*/ 	.word	0xffffffff


	//   ....[91]....
        /*0394*/ 	.word	0xffffffff


	//   ....[92]....
        /*0398*/ 	.word	0xffffffff


	//   ....[93]....
        /*039c*/ 	.word	0xffffffff


	//   ....[94]....
        /*03a0*/ 	.word	0xffffffff


	//   ....[95]....
        /*03a4*/ 	.word	0xffffffff


	//   ....[96]....
        /*03a8*/ 	.word	0xffffffff


	//   ....[97]....
        /*03ac*/ 	.word	0xffffffff


	//   ....[98]....
        /*03b0*/ 	.word	0xffffffff


	//   ....[99]....
        /*03b4*/ 	.word	0xffffffff


	//   ....[100]....
        /*03b8*/ 	.word	0xffffffff


	//   ....[101]....
        /*03bc*/ 	.word	0xffffffff


	//   ....[102]....
        /*03c0*/ 	.word	0xffffffff


	//   ....[103]....
        /*03c4*/ 	.word	0xffffffff


	//   ....[104]....
        /*03c8*/ 	.word	0xffffffff


	//   ....[105]....
        /*03cc*/ 	.word	0xffffffff


	//   ....[106]....
        /*03d0*/ 	.word	0xffffffff


	//   ....[107]....
        /*03d4*/ 	.word	0xffffffff


	//   ....[108]....
        /*03d8*/ 	.word	0xffffffff


	//   ....[109]....
        /*03dc*/ 	.word	0xffffffff


	//   ....[110]....
        /*03e0*/ 	.word	0x0500000f


	//   ....[111]....
        /*03e4*/ 	.word	0x0500000f


	//   ....[112]....
        /*03e8*/ 	.word	0x0500000f


	//   ....[113]....
        /*03ec*/ 	.word	0x0500000f


	//----- nvinfo : EIATTR_COOP_GROUP_INSTR_OFFSETS
	.align		4
.L_744:
        /*03f0*/ 	.byte	0x04, 0x28
        /*03f2*/ 	.short	(.L_746 - .L_745)


	//   ....[0]....
.L_745:
        /*03f4*/ 	.word	0x00000060


	//   ....[1]....
        /*03f8*/ 	.word	0x000001f0


	//   ....[2]....
        /*03fc*/ 	.word	0x00000280


	//   ....[3]....
        /*0400*/ 	.word	0x00000400


	//   ....[4]....
        /*0404*/ 	.word	0x00000680


	//   ....[5]....
        /*0408*/ 	.word	0x00001170


	//   ....[6]....
        /*040c*/ 	.word	0x00002300


	//   ....[7]....
        /*0410*/ 	.word	0x00002640


	//   ....[8]....
        /*0414*/ 	.word	0x00002690


	//   ....[9]....
        /*0418*/ 	.word	0x00002e00


	//   ....[10]....
        /*041c*/ 	.word	0x00002e80


	//   ....[11]....
        /*0420*/ 	.word	0x00002ec0


	//   ....[12]....
        /*0424*/ 	.word	0x00002fa0


	//   ....[13]....
        /*0428*/ 	.word	0x00002fd0


	//   ....[14]....
        /*042c*/ 	.word	0x00003020


	//   ....[15]....
        /*0430*/ 	.word	0x00003030


	//   ....[16]....
        /*0434*/ 	.word	0x00003040


	//   ....[17]....
        /*0438*/ 	.word	0x00003050


	//   ....[18]....
        /*043c*/ 	.word	0x00003120


	//   ....[19]....
        /*0440*/ 	.word	0x00003130


	//   ....[20]....
        /*0444*/ 	.word	0x00003160


	//   ....[21]....
        /*0448*/ 	.word	0x00003170


	//   ....[22]....
        /*044c*/ 	.word	0x00003190


	//   ....[23]....
        /*0450*/ 	.word	0x00003260


	//   ....[24]....
        /*0454*/ 	.word	0x000032a0


	//   ....[25]....
        /*0458*/ 	.word	0x000032e0


	//   ....[26]....
        /*045c*/ 	.word	0x00003320


	//   ....[27]....
        /*0460*/ 	.word	0x00003340


	//   ....[28]....
        /*0464*/ 	.word	0x00003360


	//   ....[29]....
        /*0468*/ 	.word	0x000033c0


	//   ....[30]....
        /*046c*/ 	.word	0x00003400


	//   ....[31]....
        /*0470*/ 	.word	0x00003440


	//   ....[32]....
        /*0474*/ 	.word	0x000034c0


	//   ....[33]....
        /*0478*/ 	.word	0x000034f0


	//   ....[34]....
        /*047c*/ 	.word	0x00003520


	//   ....[35]....
        /*0480*/ 	.word	0x00003550


	//   ....[36]....
        /*0484*/ 	.word	0x00003680


	//   ....[37]....
        /*0488*/ 	.word	0x000036a0


	//   ....[38]....
        /*048c*/ 	.word	0x00003830


	//   ....[39]....
        /*0490*/ 	.word	0x00003850


	//   ....[40]....
        /*0494*/ 	.word	0x00003920


	//   ....[41]....
        /*0498*/ 	.word	0x00003960


	//   ....[42]....
        /*049c*/ 	.word	0x000039a0


	//   ....[43]....
        /*04a0*/ 	.word	0x000039e0


	//   ....[44]....
        /*04a4*/ 	.word	0x00003a10


	//   ....[45]....
        /*04a8*/ 	.word	0x00003a40


	//   ....[46]....
        /*04ac*/ 	.word	0x00003bd0


	//   ....[47]....
        /*04b0*/ 	.word	0x00003c10


	//   ....[48]....
        /*04b4*/ 	.word	0x00003c40


	//   ....[49]....
        /*04b8*/ 	.word	0x00003c60


	//   ....[50]....
        /*04bc*/ 	.word	0x00003c90


	//   ....[51]....
        /*04c0*/ 	.word	0x00003cb0


	//   ....[52]....
        /*04c4*/ 	.word	0x00003cd0


	//   ....[53]....
        /*04c8*/ 	.word	0x00003d10


	//   ....[54]....
        /*04cc*/ 	.word	0x000065a0


	//   ....[55]....
        /*04d0*/ 	.word	0x000065b0


	//   ....[56]....
        /*04d4*/ 	.word	0x000065c0


	//   ....[57]....
        /*04d8*/ 	.word	0x000065d0


	//   ....[58]....
        /*04dc*/ 	.word	0x000065e0


	//   ....[59]....
        /*04e0*/ 	.word	0x000065f0


	//   ....[60]....
        /*04e4*/ 	.word	0x00006600


	//   ....[61]....
        /*04e8*/ 	.word	0x00006610


	//   ....[62]....
        /*04ec*/ 	.word	0x00006620


	//   ....[63]....
        /*04f0*/ 	.word	0x00006630


	//   ....[64]....
        /*04f4*/ 	.word	0x00006640


	//   ....[65]....
        /*04f8*/ 	.word	0x00006650


	//   ....[66]....
        /*04fc*/ 	.word	0x00006760


	//   ....[67]....
        /*0500*/ 	.word	0x000067a0


	//   ....[68]....
        /*0504*/ 	.word	0x00006800


	//   ....[69]....
        /*0508*/ 	.word	0x00006840


	//   ....[70]....
        /*050c*/ 	.word	0x00006880


	//   ....[71]....
        /*0510*/ 	.word	0x000068c0


	//   ....[72]....
        /*0514*/ 	.word	0x00006900


	//   ....[73]....
        /*0518*/ 	.word	0x00006ac0


	//   ....[74]....
        /*051c*/ 	.word	0x00006cb0


	//   ....[75]....
        /*0520*/ 	.word	0x00007010


	//   ....[76]....
        /*0524*/ 	.word	0x00007140


	//   ....[77]....
        /*0528*/ 	.word	0x000071d0


	//   ....[78]....
        /*052c*/ 	.word	0x00007410


	//   ....[79]....
        /*0530*/ 	.word	0x00007430


	//   ....[80]....
        /*0534*/ 	.word	0x00007440


	//   ....[81]....
        /*0538*/ 	.word	0x00007460


	//   ....[82]....
        /*053c*/ 	.word	0x00007470


	//   ....[83]....
        /*0540*/ 	.word	0x00007490


	//   ....[84]....
        /*0544*/ 	.word	0x000077f0


	//   ....[85]....
        /*0548*/ 	.word	0x00007830


	//   ....[86]....
        /*054c*/ 	.word	0x00007d10


	//   ....[87]....
        /*0550*/ 	.word	0x00007d30


	//   ....[88]....
        /*0554*/ 	.word	0x00007d60


	//   ....[89]....
        /*0558*/ 	.word	0x00007d70


	//   ....[90]....
        /*055c*/ 	.word	0x00007ef0


	//   ....[91]....
        /*0560*/ 	.word	0x00007f00


	//   ....[92]....
        /*0564*/ 	.word	0x00007f40


	//   ....[93]....
        /*0568*/ 	.word	0x00007f70


	//   ....[94]....
        /*056c*/ 	.word	0x00008000


	//   ....[95]....
        /*0570*/ 	.word	0x00008030


	//   ....[96]....
        /*0574*/ 	.word	0x00008070


	//   ....[97]....
        /*0578*/ 	.word	0x000080b0


	//   ....[98]....
        /*057c*/ 	.word	0x000080e0


	//   ....[99]....
        /*0580*/ 	.word	0x00008120


	//   ....[100]....
        /*0584*/ 	.word	0x00008130


	//   ....[101]....
        /*0588*/ 	.word	0x00008160


	//   ....[102]....
        /*058c*/ 	.word	0x0000a560


	//   ....[103]....
        /*0590*/ 	.word	0x0000b300


	//   ....[104]....
        /*0594*/ 	.word	0x0000bad0


	//   ....[105]....
        /*0598*/ 	.word	0x0000be00


	//   ....[106]....
        /*059c*/ 	.word	0x0000c1c0


	//   ....[107]....
        /*05a0*/ 	.word	0x0000c470


	//   ....[108]....
        /*05a4*/ 	.word	0x0000c720


	//   ....[109]....
        /*05a8*/ 	.word	0x0000c990


	//   ....[110]....
        /*05ac*/ 	.word	0x0000eae0


	//   ....[111]....
        /*05b0*/ 	.word	0x0000ecd0


	//   ....[112]....
        /*05b4*/ 	.word	0x0000ed40


	//   ....[113]....
        /*05b8*/ 	.word	0x0000edb0


	//----- nvinfo : EIATTR_REG_RECONFIG
	.align		4
.L_746:
        /*05bc*/ 	.byte	0x01, 0x54
	.zero		2


	//----- nvinfo : EIATTR_SYSCALL_OFFSETS
	.align		4
        /*05c0*/ 	.byte	0x04, 0x46
        /*05c2*/ 	.short	(.L_748 - .L_747)


	//   ....[0]....
.L_747:
        /*05c4*/ 	.word	0x00000dd0


	//   ....[1]....
        /*05c8*/ 	.word	0x00000ec0


	//   ....[2]....
        /*05cc*/ 	.word	0x00001020


	//   ....[3]....
        /*05d0*/ 	.word	0x00001110


	//   ....[4]....
        /*05d4*/ 	.word	0x00009de0


	//   ....[5]....
        /*05d8*/ 	.word	0x00009f10


	//   ....[6]....
        /*05dc*/ 	.word	0x0000a030


	//   ....[7]....
        /*05e0*/ 	.word	0x0000a150


	//----- nvinfo : EIATTR_MBARRIER_INSTR_OFFSETS
	.align		4
.L_748:
        /*05e4*/ 	.byte	0x04, 0x39
        /*05e6*/ 	.short	(.L_750 - .L_749)


	//   ....[0]....
.L_749:
        /*05e8*/ 	.word	0x000002c0
        /*05ec*/ 	.word	0x000000ff
        /*05f0*/ 	.word	0x00026800
        /*05f4*/ 	.short	0x0100
        /*05f6*/ 	.byte	0x06
	.zero		1


	//   ....[1]....
        /*05f8*/ 	.word	0x000003b0
        /*05fc*/ 	.word	0x000000ff
        /*0600*/ 	.word	0x00026810
        /*0604*/ 	.short	0x0100
        /*0606*/ 	.byte	0x08
	.zero		1


	//   ....[2]....
        /*0608*/ 	.word	0x000003c0
        /*060c*/ 	.word	0x000000ff
        /*0610*/ 	.word	0x00026820
        /*0614*/ 	.short	0x0100
        /*0616*/ 	.byte	0x08
	.zero		1


	//   ....[3]....
        /*0618*/ 	.word	0x000003d0
        /*061c*/ 	.word	0x000000ff
        /*0620*/ 	.word	0x00026818
        /*0624*/ 	.short	0x0100
        /*0626*/ 	.byte	0x08
	.zero		1


	//   ....[4]....
        /*0628*/ 	.word	0x000003e0
        /*062c*/ 	.word	0x000000ff
        /*0630*/ 	.word	0x00026828
        /*0634*/ 	.short	0x0100
        /*0636*/ 	.byte	0x08
	.zero		1


	//   ....[5]....
        /*0638*/ 	.word	0x00000510
        /*063c*/ 	.word	0x000000ff
        /*0640*/ 	.word	0x00026830
        /*0644*/ 	.short	0x0100
        /*0646*/ 	.byte	0x08
	.zero		1


	//   ....[6]....
        /*0648*/ 	.word	0x00000520
        /*064c*/ 	.word	0x000000ff
        /*0650*/ 	.word	0x00026840
        /*0654*/ 	.short	0x0100
        /*0656*/ 	.byte	0x08
	.zero		1


	//   ....[7]....
        /*0658*/ 	.word	0x00000530
        /*065c*/ 	.word	0x000000ff
        /*0660*/ 	.word	0x00026838
        /*0664*/ 	.short	0x0100
        /*0666*/ 	.byte	0x08
	.zero		1


	//   ....[8]....
        /*0668*/ 	.word	0x00000540
        /*066c*/ 	.word	0x000000ff
        /*0670*/ 	.word	0x00026848
        /*0674*/ 	.short	0x0100
        /*0676*/ 	.byte	0x08
	.zero		1


	//   ....[9]....
        /*0678*/ 	.word	0x000011d0
        /*067c*/ 	.word	0x00000011
        /*0680*/ 	.word	0x00026800
        /*0684*/ 	.short	0x010a
        /*0686*/ 	.byte	0x3f
	.zero		1


	//   ....[10]....
        /*0688*/ 	.word	0x00001200
        /*068c*/ 	.word	0x00000011
        /*0690*/ 	.word	0x00026800
        /*0694*/ 	.short	0x010a
        /*0696*/ 	.byte	0x3f
	.zero		1


	//   ....[11]....
        /*0698*/ 	.word	0x00001ad0
        /*069c*/ 	.word	0x00000008
        /*06a0*/ 	.word	0x00026810
        /*06a4*/ 	.short	0x010a
        /*06a6*/ 	.byte	0x3f
	.zero		1


	//   ....[12]....
        /*06a8*/ 	.word	0x00001b40
        /*06ac*/ 	.word	0x00000008
        /*06b0*/ 	.word	0x00026810
        /*06b4*/ 	.short	0x010a
        /*06b6*/ 	.byte	0x3f
	.zero		1


	//   ....[13]....
        /*06b8*/ 	.word	0x00001f00
        /*06bc*/ 	.word	0x00000008
        /*06c0*/ 	.word	0x00026830
        /*06c4*/ 	.short	0x010a
        /*06c6*/ 	.byte	0x3f
	.zero		1


	//   ....[14]....
        /*06c8*/ 	.word	0x00001f80
        /*06cc*/ 	.word	0x00000008
        /*06d0*/ 	.word	0x00026830
        /*06d4*/ 	.short	0x010a
        /*06d6*/ 	.byte	0x3f
	.zero		1


	//   ....[15]....
        /*06d8*/ 	.word	0x000054c0
        /*06dc*/ 	.word	0x00000009
        /*06e0*/ 	.word	0x00000000
        /*06e4*/ 	.short	0x0101
        /*06e6*/ 	.byte	0x3f
	.zero		1


	//   ....[16]....
        /*06e8*/ 	.word	0x00005850
        /*06ec*/ 	.word	0x00000008
        /*06f0*/ 	.word	0x00000000
        /*06f4*/ 	.short	0x0101
        /*06f6*/ 	.byte	0x3f
	.zero		1


	//   ....[17]....
        /*06f8*/ 	.word	0x00005f80
        /*06fc*/ 	.word	0x00000006
        /*0700*/ 	.word	0x00026810
        /*0704*/ 	.short	0x010a
        /*0706*/ 	.byte	0x3f
	.zero		1


	//   ....[18]....
        /*0708*/ 	.word	0x00006000
        /*070c*/ 	.word	0x00000006
        /*0710*/ 	.word	0x00026810
        /*0714*/ 	.short	0x010a
        /*0716*/ 	.byte	0x3f
	.zero		1


	//   ....[19]....
        /*0718*/ 	.word	0x00006380
        /*071c*/ 	.word	0x00000006
        /*0720*/ 	.word	0x00026830
        /*0724*/ 	.short	0x010a
        /*0726*/ 	.byte	0x3f
	.zero		1


	//   ....[20]....
        /*0728*/ 	.word	0x00006410
        /*072c*/ 	.word	0x00000006
        /*0730*/ 	.word	0x00026830
        /*0734*/ 	.short	0x010a
        /*0736*/ 	.byte	0x3f
	.zero		1


	//   ....[21]....
        /*0738*/ 	.word	0x00009670
        /*073c*/ 	.word	0x00000005
        /*0740*/ 	.word	0x00000000
        /*0744*/ 	.short	0x0101
        /*0746*/ 	.byte	0x3f
	.zero		1


	//   ....[22]....
        /*0748*/ 	.word	0x00009a10
        /*074c*/ 	.word	0x00000006
        /*0750*/ 	.word	0x00000000
        /*0754*/ 	.short	0x0101
        /*0756*/ 	.byte	0x3f
	.zero		1


	//   ....[23]....
        /*0758*/ 	.word	0x0000d1b0
        /*075c*/ 	.word	0x00000000
        /*0760*/ 	.word	0x00026820
        /*0764*/ 	.short	0x010a
        /*0766*/ 	.byte	0x3f
	.zero		1


	//   ....[24]....
        /*0768*/ 	.word	0x0000d700
        /*076c*/ 	.word	0x00000000
        /*0770*/ 	.word	0x00026840
        /*0774*/ 	.short	0x010a
        /*0776*/ 	.byte	0x3f
	.zero		1


	//   ....[25]....
        /*0778*/ 	.word	0x0000d950
        /*077c*/ 	.word	0x00000000
        /*0780*/ 	.word	0x00026828
        /*0784*/ 	.short	0x010a
        /*0786*/ 	.byte	0x3f
	.zero		1


	//   ....[26]....
        /*0788*/ 	.word	0x0000dbc0
        /*078c*/ 	.word	0x00000000
        /*0790*/ 	.word	0x00026848
        /*0794*/ 	.short	0x010a
        /*0796*/ 	.byte	0x3f
	.zero		1


	//   ....[27]....
        /*0798*/ 	.word	0x0000ddc0
        /*079c*/ 	.word	0x00000000
        /*07a0*/ 	.word	0x00026820
        /*07a4*/ 	.short	0x010a
        /*07a6*/ 	.byte	0x3f
	.zero		1


	//   ....[28]....
        /*07a8*/ 	.word	0x0000e070
        /*07ac*/ 	.word	0x00000000
        /*07b0*/ 	.word	0x00026840
        /*07b4*/ 	.short	0x010a
        /*07b6*/ 	.byte	0x3f
	.zero		1


	//   ....[29]....
        /*07b8*/ 	.word	0x0000e290
        /*07bc*/ 	.word	0x00000000
        /*07c0*/ 	.word	0x00026828
        /*07c4*/ 	.short	0x010a
        /*07c6*/ 	.byte	0x3f
	.zero		1


	//   ....[30]....
        /*07c8*/ 	.word	0x0000e550
        /*07cc*/ 	.word	0x00000004
        /*07d0*/ 	.word	0x00026840
        /*07d4*/ 	.short	0x010a
        /*07d6*/ 	.byte	0x3f
	.zero		1


	//   ....[31]....
        /*07d8*/ 	.word	0x0000e950
        /*07dc*/ 	.word	0x00000007
        /*07e0*/ 	.word	0x00000000
        /*07e4*/ 	.short	0x010a
        /*07e6*/ 	.byte	0x3f
	.zero		1


	//   ....[32]....
        /*07e8*/ 	.word	0x0000e9b0
        /*07ec*/ 	.word	0x00000003
        /*07f0*/ 	.word	0x00000000
        /*07f4*/ 	.short	0x010a
        /*07f6*/ 	.byte	0x3f
	.zero		1


	//   ....[33]....
        /*07f8*/ 	.word	0x0000ea10
        /*07fc*/ 	.word	0x00000005
        /*0800*/ 	.word	0x00000000
        /*0804*/ 	.short	0x010a
        /*0806*/ 	.byte	0x3f
	.zero		1


	//   ....[34]....
        /*0808*/ 	.word	0x0000ea40
        /*080c*/ 	.word	0x00000003
        /*0810*/ 	.word	0x00000000
        /*0814*/ 	.short	0x010a
        /*0816*/ 	.byte	0x3f
	.zero		1


	//   ....[35]....
        /*0818*/ 	.word	0x0000eb10
        /*081c*/ 	.word	0x00000011
        /*0820*/ 	.word	0x00026800
        /*0824*/ 	.short	0x010a
        /*0826*/ 	.byte	0x3f
	.zero		1


	//   ....[36]....
        /*0828*/ 	.word	0x0000eb60
        /*082c*/ 	.word	0x00000008
        /*0830*/ 	.word	0x00026810
        /*0834*/ 	.short	0x010a
        /*0836*/ 	.byte	0x3f
	.zero		1


	//   ....[37]....
        /*0838*/ 	.word	0x0000ebb0
        /*083c*/ 	.word	0x00000008
        /*0840*/ 	.word	0x00026830
        /*0844*/ 	.short	0x010a
        /*0846*/ 	.byte	0x3f
	.zero		1


	//   ....[38]....
        /*0848*/ 	.word	0x0000ec00
        /*084c*/ 	.word	0x00000006
        /*0850*/ 	.word	0x00026810
        /*0854*/ 	.short	0x010a
        /*0856*/ 	.byte	0x3f
	.zero		1


	//   ....[39]....
        /*0858*/ 	.word	0x0000ec50
        /*085c*/ 	.word	0x00000006
        /*0860*/ 	.word	0x00026830
        /*0864*/ 	.short	0x010a
        /*0866*/ 	.byte	0x3f
	.zero		1


	//   ....[40]....
        /*0868*/ 	.word	0x0000edf0
        /*086c*/ 	.word	0x00000000
        /*0870*/ 	.word	0x00026820
        /*0874*/ 	.short	0x010a
        /*0876*/ 	.byte	0x3f
	.zero		1


	//   ....[41]....
        /*0878*/ 	.word	0x0000ee40
        /*087c*/ 	.word	0x00000000
        /*0880*/ 	.word	0x00026840
        /*0884*/ 	.short	0x010a
        /*0886*/ 	.byte	0x3f
	.zero		1


	//   ....[42]....
        /*0888*/ 	.word	0x0000ee90
        /*088c*/ 	.word	0x00000000
        /*0890*/ 	.word	0x00026828
        /*0894*/ 	.short	0x010a
        /*0896*/ 	.byte	0x3f
	.zero		1


	//   ....[43]....
        /*0898*/ 	.word	0x0000eee0
        /*089c*/ 	.word	0x00000000
        /*08a0*/ 	.word	0x00026848
        /*08a4*/ 	.short	0x010a
        /*08a6*/ 	.byte	0x3f
	.zero		1


	//   ....[44]....
        /*08a8*/ 	.word	0x0000ef40
        /*08ac*/ 	.word	0x00000000
        /*08b0*/ 	.word	0x00026820
        /*08b4*/ 	.short	0x010a
        /*08b6*/ 	.byte	0x3f
	.zero		1


	//   ....[45]....
        /*08b8*/ 	.word	0x0000ef90
        /*08bc*/ 	.word	0x00000000
        /*08c0*/ 	.word	0x00026840
        /*08c4*/ 	.short	0x010a
        /*08c6*/ 	.byte	0x3f
	.zero		1


	//   ....[46]....
        /*08c8*/ 	.word	0x0000efe0
        /*08cc*/ 	.word	0x00000000
        /*08d0*/ 	.word	0x00026828
        /*08d4*/ 	.short	0x010a
        /*08d6*/ 	.byte	0x3f
	.zero		1


	//   ....[47]....
        /*08d8*/ 	.word	0x0000f030
        /*08dc*/ 	.word	0x00000004
        /*08e0*/ 	.word	0x00026840
        /*08e4*/ 	.short	0x010a
        /*08e6*/ 	.byte	0x3f
	.zero		1


	//   ....[48]....
        /*08e8*/ 	.word	0x0000f100
        /*08ec*/ 	.word	0x00000007
        /*08f0*/ 	.word	0x00000000
        /*08f4*/ 	.short	0x010a
        /*08f6*/ 	.byte	0x3f
	.zero		1


	//   ....[49]....
        /*08f8*/ 	.word	0x0000f150
        /*08fc*/ 	.word	0x00000003
        /*0900*/ 	.word	0x00000000
        /*0904*/ 	.short	0x010a
        /*0906*/ 	.byte	0x3f
	.zero		1


	//   ....[50]....
        /*0908*/ 	.word	0x0000f1a0
        /*090c*/ 	.word	0x00000005
        /*0910*/ 	.word	0x00000000
        /*0914*/ 	.short	0x010a
        /*0916*/ 	.byte	0x3f
	.zero		1


	//----- nvinfo : EIATTR_NUM_MBARRIERS
	.align		4
.L_750:
        /*0918*/ 	.byte	0x03, 0x38
        /*091a*/ 	.short	0x0009


	//----- nvinfo : EIATTR_EXIT_INSTR_OFFSETS
	.align		4
        /*091c*/ 	.byte	0x04, 0x1c
        /*091e*/ 	.short	(.L_752 - .L_751)


	//   ....[0]....
.L_751:
        /*0920*/ 	.word	0x0000ea90


	//----- nvinfo : EIATTR_MAX_THREADS
	.align		4
.L_752:
        /*0924*/ 	.byte	0x04, 0x05
        /*0926*/ 	.short	(.L_754 - .L_753)
.L_753:
        /*0928*/ 	.word	0x00000180
        /*092c*/ 	.word	0x00000001
        /*0930*/ 	.word	0x00000001


	//----- nvinfo : EIATTR_CRS_STACK_SIZE
	.align		4
.L_754:
        /*0934*/ 	.byte	0x04, 0x1e
        /*0936*/ 	.short	(.L_756 - .L_755)
.L_755:
        /*0938*/ 	.word	0x00000000


	//----- nvinfo : EIATTR_CBANK_PARAM_SIZE
	.align		4
.L_756:
        /*093c*/ 	.byte	0x03, 0x19
        /*093e*/ 	.short	0x0970


	//----- nvinfo : EIATTR_PARAM_CBANK
	.align		4
        /*0940*/ 	.byte	0x04, 0x0a
        /*0942*/ 	.short	(.L_758 - .L_757)
	.align		4
.L_757:
        /*0944*/ 	.word	index@(.nv.constant0._ZN7cutlass13device_kernelIN5flash11enable_sm90INS1_16FlashAttnBwdSm90INS1_25CollectiveMainloopBwdSm90ILi2ELi2ELi2EN4cute5tupleIJNS5_1CILi1EEES8_S8_EEENS6_IJNS7_ILi96EEENS7_ILi128EEENS7_ILi64EEEEEENS_10bfloat16_tEfNS_4arch4Sm90ELb1ELb0ELb1ELb0ELb1ELb1ELb0ELb1ELi2ELi1ELi2ELi2ELb0EEENS1_21CollectiveEpilogueBwdISD_SE_SG_Li256ELb0ELb0ELi1EEENS1_25SingleTileBwdLPTSchedulerILb0ELi128ELb1EEEEEEEEEvNT_6ParamsE)
        /*0948*/ 	.short	0x0210
        /*094a*/ 	.short	0x0970


	//----- nvinfo : EIATTR_SW_WAR
	.align		4
.L_758:
        /*094c*/ 	.byte	0x04, 0x36
        /*094e*/ 	.short	(.L_760 - .L_759)
.L_759:
        /*0950*/ 	.word	0x00000008
.L_760:


//--------------------- .nv.info._ZN7cutlass13device_kernelIN5flash11enable_sm90INS1_16FlashAttnBwdSm90INS1_25CollectiveMainloopBwdSm90ILi2ELi2ELi2EN4cute5tupleIJNS5_1CILi1EEES8_S8_EEENS6_IJNS7_ILi96EEENS7_ILi128EEENS7_ILi64EEEEEENS_10bfloat16_tEfNS_4arch4Sm90ELb1ELb0ELb1ELb0ELb0ELb1ELb0ELb1ELi2ELi1ELi2ELi2ELb0EEENS1_24CollectiveEpilogueBwdGQAISD_fSG_Li256ELb0ELb0EEENS1_25SingleTileBwdLPTSchedulerILb0ELi128ELb0EEEEEEEEEvNT_6ParamsE --------------------------
	.section	.nv.info._ZN7cutlass13device_kernelIN5flash11enable_sm90INS1_16FlashAttnBwdSm90INS1_25CollectiveMainloopBwdSm90ILi2ELi2ELi2EN4cute5tupleIJNS5_1CILi1EEES8_S8_EEENS6_IJNS7_ILi96EEENS7_ILi128EEENS7_ILi64EEEEEENS_10bfloat16_tEfNS_4arch4Sm90ELb1ELb0ELb1ELb0ELb0ELb1ELb0ELb1ELi2ELi1ELi2ELi2ELb0EEENS1_24CollectiveEpilogueBwdGQAISD_fSG_Li256ELb0ELb0EEENS1_25SingleTileBwdLPTSchedulerILb0ELi128ELb0EEEEEEEEEvNT_6ParamsE,"",@"SHT_CUDA_INFO"
	.sectionflags	@""
	.align	4


	//----- nvinfo : EIATTR_CUDA_API_VERSION
	.align		4
        /*0000*/ 	.byte	0x04, 0x37
        /*0002*/ 	.short	(.L_762 - .L_761)
.L_761:
        /*0004*/ 	.word	0x00000082


	//----- nvinfo : EIATTR_KPARAM_INFO
	.align		4
.L_762:
        /*0008*/ 	.byte	0x04, 0x17
        /*000a*/ 	.short	(.L_764 - .L_763)
.L_763:
        /*000c*/ 	.word	0x00000000
        /*0010*/ 	.short	0x0000
        /*0012*/ 	.short	0x0070
        /*0014*/ 	.byte	0x00, 0xf0, 0x01, 0x1c


	//----- nvinfo : EIATTR_SPARSE_MMA_MASK
	.align		4
.L_764:
        /*0018*/ 	.byte	0x03, 0x50
        /*001a*/ 	.short	0x0000


	//----- nvinfo : EIATTR_MAXREG_COUNT
	.align		4
        /*001c*/ 	.byte	0x03, 0x1b
        /*001e*/ 	.short	0x00a8


	//----- nvinfo : EIATTR_NUM_BARRIERS
	.align		4
        /*0020*/ 	.byte	0x02, 0x4c
        /*0022*/ 	.byte	0x10
	.zero		1


	//----- nvinfo : EIATTR_EXTERNS
	.align		4
        /*0024*/ 	.byte	0x04, 0x0f
        /*0026*/ 	.short	(.L_766 - .L_765)


	//   ....[0]....
	.align		4
.L_765:
        /*0028*/ 	.word	index@(__assertfail)


	//----- nvinfo : EIATTR_ANNOTATIONS
	.align		4
.L_766:
        /*002c*/ 	.byte	0x04, 0x55
        /*002e*/ 	.short	(.L_768 - .L_767)


	//   ....[0]....
.L_767:
        /* <DEDUP_REMOVED lines=36> */


	//----- nvinfo : EIATTR_MERCURY_ISA_VERSION
	.align		4
.L_768:
        /*0260*/ 	.byte	0x03, 0x5f
        /*0262*/ 	.short	0x0101


	//----- nvinfo : EIATTR_INT_WARP_WIDE_INSTR_OFFSETS
	.align		4
        /*0264*/ 	.byte	0x04, 0x31
        /*0266*/ 	.short	(.L_770 - .L_769)


	//   ....[0]....
.L_769:
        /*0268*/ 	.word	0x00000180


	//   ....[1]....
        /*026c*/ 	.word	0x00000240


	//----- nvinfo : EIATTR_COOP_GROUP_MASK_REGIDS
	.align		4
.L_770:
        /*0270*/ 	.byte	0x04, 0x29
        /*0272*/ 	.short	(.L_772 - .L_771)


	//   ....[0]....
.L_771:
        /*0274*/ 	.word	0xffffffff


	//   ....[1]....
        /*0278*/ 	.word	0xffffffff


	//   ....[2]....
        /*027c*/ 	.word	0xffffffff


	//   ....[3]....
        /*0280*/ 	.word	0xffffffff


	//   ....[4]....
        /*0284*/ 	.word	0xffffffff


	//   ....[5]....
        /*0288*/ 	.word	0xffffffff


	//   ....[6]....
        /*028c*/ 	.word	0xffffffff


	//   ....[7]....
        /*0290*/ 	.word	0xffffffff


	//   ....[8]....
        /*0294*/ 	.word	0xffffffff


	//   ....[9]....
        /*0298*/ 	.word	0xffffffff


	//   ....[10]....
        /*029c*/ 	.word	0xffffffff


	//   ....[11]....
        /*02a0*/ 	.word	0xffffffff


	//   ....[12]....
        /*02a4*/ 	.word	0xffffffff


	//   ....[13]....
        /*02a8*/ 	.word	0xffffffff


	//   ....[14]....
        /*02ac*/ 	.word	0xffffffff


	//   ....[15]....
        /*02b0*/ 	.word	0xffffffff


	//   ....[16]....
        /*02b4*/ 	.word	0xffffffff


	//   ....[17]....
        /*02b8*/ 	.word	0xffffffff


	//   ....[18]....
        /*02bc*/ 	.word	0xffffffff


	//   ....[19]....
        /*02c0*/ 	.word	0xffffffff


	//   ....[20]....
        /*02c4*/ 	.word	0xffffffff


	//   ....[21]....
        /*02c8*/ 	.word	0xffffffff


	//   ....[22]....
        /*02cc*/ 	.word	0xffffffff


	//   ....[23]....
        /*02d0*/ 	.word	0xffffffff


	//   ....[24]....
        /*02d4*/ 	.word	0xffffffff


	//   ....[25]....
        /*02d8*/ 	.word	0xffffffff


	//   ....[26]....
        /*02dc*/ 	.word	0xffffffff


	//   ....[27]....
        /*02e0*/ 	.word	0xffffffff


	//   ....[28]....
        /*02e4*/ 	.word	0xffffffff


	//   ....[29]....
        /*02e8*/ 	.word	0xffffffff


	//   ....[30]....
        /*02ec*/ 	.word	0xffffffff


	//   ....[31]....
        /*02f0*/ 	.word	0xffffffff


	//   ....[32]....
        /*02f4*/ 	.word	0xffffffff


	//   ....[33]....
        /*02f8*/ 	.word	0xffffffff


	//   ....[34]....
        /*02fc*/ 	.word	0xffffffff


	//   ....[35]....
        /*0300*/ 	.word	0xffffffff


	//   ....[36]....
        /*0304*/ 	.word	0xffffffff


	//   ....[37]....
        /*0308*/ 	.word	0xffffffff


	//   ....[38]....
        /*030c*/ 	.word	0xffffffff


	//   ....[39]....
        /*0310*/ 	.word	0xffffffff


	//   ....[40]....
        /*0314*/ 	.word	0xffffffff


	//   ....[41]....
        /*0318*/ 	.word	0xffffffff


	//   ....[42]....
        /*031c*/ 	.word	0xffffffff


	//   ....[43]....
        /*0320*/ 	.word	0xffffffff


	//   ....[44]....
        /*0324*/ 	.word	0xffffffff


	//   ....[45]....
        /*0328*/ 	.word	0xffffffff


	//   ....[46]....
        /*032c*/ 	.word	0xffffffff


	//   ....[47]....
        /*0330*/ 	.word	0xffffffff


	//   ....[48]....
        /*0334*/ 	.word	0xffffffff


	//   ....[49]....
        /*0338*/ 	.word	0xffffffff


	//   ....[50]....
        /*033c*/ 	.word	0xffffffff


	//   ....[51]....
        /*0340*/ 	.word	0xffffffff


	//   ....[52]....
        /*0344*/ 	.word	0xffffffff


	//   ....[53]....
        /*0348*/ 	.word	0xffffffff


	//   ....[54]....
        /*034c*/ 	.word	0xffffffff


	//   ....[55]....
        /*0350*/ 	.word	0xffffffff


	//   ....[56]....
        /*0354*/ 	.word	0xffffffff


	//   ....[57]....
        /*0358*/ 	.word	0xffffffff


	//   ....[58]....
        /*035c*/ 	.word	0xffffffff


	//   ....[59]....
        /*0360*/ 	.word	0xffffffff


	//   ....[60]....
        /*0364*/ 	.word	0xffffffff


	//   ....[61]....
        /*0368*/ 	.word	0xffffffff


	//   ....[62]....
        /*036c*/ 	.word	0xffffffff


	//   ....[63]....
        /*0370*/ 	.word	0xffffffff


	//   ....[64]....
        /*0374*/ 	.word	0xffffffff


	//   ....[65]....
        /*0378*/ 	.word	0xffffffff


	//   ....[66]....
        /*037c*/ 	.word	0xffffffff


	//   ....[67]....
        /*0380*/ 	.word	0xffffffff


	//   ....[68]....
        /*0384*/ 	.word	0xffffffff


	//   ....[69]....
        /*0388*/ 	.word	0xffffffff


	//   ....[70]....
        /*038c*/ 	.word	0xffffffff


	//   ....[71]....
        /*0390*/ 	.word	0xffffffff


	//   ....[72]....
        /*0394*/ 	.word	0xffffffff


	//   ....[73]....
        /*0398*/ 	.word	0xffffffff


	//   ....[74]....
        /*039c*/ 	.word	0xffffffff


	//   ....[75]....
        /*03a0*/ 	.word	0xffffffff


	//   ....[76]....
        /*03a4*/ 	.word	0xffffffff


	//   ....[77]....
        /*03a8*/ 	.word	0xffffffff


	//   ....[78]....
        /*03ac*/ 	.word	0xffffffff


	//   ....[79]....
        /*03b0*/ 	.word	0xffffffff


	//   ....[80]....
        /*03b4*/ 	.word	0xffffffff


	//   ....[81]....
        /*03b8*/ 	.word	0xffffffff


	//   ....[82]....
        /*03bc*/ 	.word	0xffffffff


	//   ....[83]....
        /*03c0*/ 	.word	0xffffffff


	//   ....[84]....
        /*03c4*/ 	.word	0xffffffff


	//   ....[85]....
        /*03c8*/ 	.word	0xffffffff


	//   ....[86]....
        /*03cc*/ 	.word	0xffffffff


	//   ....[87]....
        /*03d0*/ 	.word	0xffffffff


	//   ....[88]....
        /*03d4*/ 	.word	0xffffffff


	//   ....[89]....
        /*03d8*/ 	.word	0xffffffff


	//   ....[90]....
        /*03dc*/ 	.word	0xffffffff


	//   ....[91]....
        /*03e0*/ 	.word	0xffffffff


	//   ....[92]....
        /*03e4*/ 	.word	0xffffffff


	//   ....[93]....
        /*03e8*/ 	.word	0xffffffff


	//   ....[94]....
        /*03ec*/ 	.word	0xffffffff


	//   ....[95]....
        /*03f0*/ 	.word	0xffffffff


	//   ....[96]....
        /*03f4*/ 	.word	0xffffffff


	//   ....[97]....
        /*03f8*/ 	.word	0xffffffff


	//   ....[98]....
        /*03fc*/ 	.word	0xffffffff


	//   ....[99]....
        /*0400*/ 	.word	0xffffffff


	//   ....[100]....
        /*0404*/ 	.word	0xffffffff


	//   ....[101]....
        /*0408*/ 	.word	0xffffffff


	//   ....[102]....
        /*040c*/ 	.word	0xffffffff


	//   ....[103]....
        /*0410*/ 	.word	0x0500000f


	//----- nvinfo : EIATTR_COOP_GROUP_INSTR_OFFSETS
	.align		4
.L_772:
        /*0414*/ 	.byte	0x04, 0x28
        /*0416*/ 	.short	(.L_774 - .L_773)


	//   ....[0]....
.L_773:
        /*0418*/ 	.word	0x00000060


	//   ....[1]....
        /*041c*/ 	.word	0x00000190


	//   ....[2]....
        /*0420*/ 	.word	0x00000220


	//   ....[3]....
        /*0424*/ 	.word	0x000003a0


	//   ....[4]....
        /*0428*/ 	.word	0x00000610


	//   ....[5]....
        /*042c*/ 	.word	0x00001110


	//   ....[6]....
        /*0430*/ 	.word	0x00002500


	//   ....[7]....
        /*0434*/ 	.word	0x000027a0


	//   ....[8]....
        /*0438*/ 	.word	0x00002820


	//   ....[9]....
        /*043c*/ 	.word	0x00002850


	//   ....[10]....
        /*0440*/ 	.word	0x00002fb0


	//   ....[11]....
        /*0444*/ 	.word	0x00003000


	//   ....[12]....
        /*0448*/ 	.word	0x00003070


	//   ....[13]....
        /*044c*/ 	.word	0x000030a0


	//   ....[14]....
        /*0450*/ 	.word	0x000030d0


	//   ....[15]....
        /*0454*/ 	.word	0x000030f0


	//   ....[16]....
        /*0458*/ 	.word	0x00003210


	//   ....[17]....
        /*045c*/ 	.word	0x00003230


	//   ....[18]....
        /*0460*/ 	.word	0x00003240


	//   ....[19]....
        /*0464*/ 	.word	0x00003280


	//   ....[20]....
        /*0468*/ 	.word	0x00003350


	//   ....[21]....
        /*046c*/ 	.word	0x00003370


	//   ....[22]....
        /*0470*/ 	.word	0x000033f0


	//   ....[23]....
        /*0474*/ 	.word	0x00003400


	//   ....[24]....
        /*0478*/ 	.word	0x00003420


	//   ....[25]....
        /*047c*/ 	.word	0x00003490


	//   ....[26]....
        /*0480*/ 	.word	0x000034b0


	//   ....[27]....
        /*0484*/ 	.word	0x000034f0


	//   ....[28]....
        /*0488*/ 	.word	0x00003520


	//   ....[29]....
        /*048c*/ 	.word	0x00003560


	//   ....[30]....
        /*0490*/ 	.word	0x000035f0


	//   ....[31]....
        /*0494*/ 	.word	0x00003630


	//   ....[32]....
        /*0498*/ 	.word	0x00003680


	//   ....[33]....
        /*049c*/ 	.word	0x00003690


	//   ....[34]....
        /*04a0*/ 	.word	0x000036f0


	//   ....[35]....
        /*04a4*/ 	.word	0x00003730


	//   ....[36]....
        /*04a8*/ 	.word	0x00003830


	//   ....[37]....
        /*04ac*/ 	.word	0x00003850


	//   ....[38]....
        /*04b0*/ 	.word	0x00003ad0


	//   ....[39]....
        /*04b4*/ 	.word	0x00003af0


	//   ....[40]....
        /*04b8*/ 	.word	0x00003b20


	//   ....[41]....
        /*04bc*/ 	.word	0x00003b90


	//   ....[42]....
        /*04c0*/ 	.word	0x00003bc0


	//   ....[43]....
        /*04c4*/ 	.word	0x00003bd0


	//   ....[44]....
        /*04c8*/ 	.word	0x00003c00


	//   ....[45]....
        /*04cc*/ 	.word	0x00003c10


	//   ....[46]....
        /*04d0*/ 	.word	0x00003ea0


	//   ....[47]....
        /*04d4*/ 	.word	0x00003eb0


	//   ....[48]....
        /*04d8*/ 	.word	0x00003ed0


	//   ....[49]....
        /*04dc*/ 	.word	0x00003ee0


	//   ....[50]....
        /*04e0*/ 	.word	0x00003ef0


	//   ....[51]....
        /*04e4*/ 	.word	0x00003f00


	//   ....[52]....
        /*04e8*/ 	.word	0x00003f10


	//   ....[53]....
        /*04ec*/ 	.word	0x00003f20


	//   ....[54]....
        /*04f0*/ 	.word	0x00006730


	//   ....[55]....
        /*04f4*/ 	.word	0x00006740


	//   ....[56]....
        /*04f8*/ 	.word	0x00006750


	//   ....[57]....
        /*04fc*/ 	.word	0x00006760


	//   ....[58]....
        /*0500*/ 	.word	0x00006770


	//   ....[59]....
        /*0504*/ 	.word	0x00006780


	//   ....[60]....
        /*0508*/ 	.word	0x00006790


	//   ....[61]....
        /*050c*/ 	.word	0x000067a0


	//   ....[62]....
        /*0510*/ 	.word	0x000067b0


	//   ....[63]....
        /*0514*/ 	.word	0x000067c0


	//   ....[64]....
        /*0518*/ 	.word	0x000067d0


	//   ....[65]....
        /*051c*/ 	.word	0x000067e0


	//   ....[66]....
        /*0520*/ 	.word	0x000068f0


	//   ....[67]....
        /*0524*/ 	.word	0x00006940


	//   ....[68]....
        /*0528*/ 	.word	0x00006980


	//   ....[69]....
        /*052c*/ 	.word	0x000069c0


	//   ....[70]....
        /*0530*/ 	.word	0x00006a00


	//   ....[71]....
        /*0534*/ 	.word	0x00006a40


	//   ....[72]....
        /*0538*/ 	.word	0x00006a80


	//   ....[73]....
        /*053c*/ 	.word	0x00006c70


	//   ....[74]....
        /*0540*/ 	.word	0x00006e00


	//   ....[75]....
        /*0544*/ 	.word	0x000071a0


	//   ....[76]....
        /*0548*/ 	.word	0x000072d0


	//   ....[77]....
        /*054c*/ 	.word	0x00007360


	//   ....[78]....
        /*0550*/ 	.word	0x000075a0


	//   ....[79]....
        /*0554*/ 	.word	0x000075c0


	//   ....[80]....
        /*0558*/ 	.word	0x000075d0


	//   ....[81]....
        /*055c*/ 	.word	0x000075f0


	//   ....[82]....
        /*0560*/ 	.word	0x00007600


	//   ....[83]....
        /*0564*/ 	.word	0x00007620


	//   ....[84]....
        /*0568*/ 	.word	0x00007990


	//   ....[85]....
        /*056c*/ 	.word	0x000079d0


	//   ....[86]....
        /*0570*/ 	.word	0x00007e90


	//   ....[87]....
        /*0574*/ 	.word	0x00007eb0


	//   ....[88]....
        /*0578*/ 	.word	0x00007ee0


	//   ....[89]....
        /*057c*/ 	.word	0x00007ef0


	//   ....[90]....
        /*0580*/ 	.word	0x00008050


	//   ....[91]....
        /*0584*/ 	.word	0x00008080


	//   ....[92]....
        /*0588*/ 	.word	0x000080e0


	//   ....[93]....
        /*058c*/ 	.word	0x000081b0


	//   ....[94]....
        /*0590*/ 	.word	0x000081f0


	//   ....[95]....
        /*0594*/ 	.word	0x00008230


	//   ....[96]....
        /*0598*/ 	.word	0x00008250


	//   ....[97]....
        /*059c*/ 	.word	0x00008260


	//   ....[98]....
        /*05a0*/ 	.word	0x00008280


	//   ....[99]....
        /*05a4*/ 	.word	0x000082b0


	//   ....[100]....
        /*05a8*/ 	.word	0x000082c0


	//   ....[101]....
        /*05ac*/ 	.word	0x000082d0


	//   ....[102]....
        /*05b0*/ 	.word	0x0000a5f0


	//   ....[103]....
        /*05b4*/ 	.word	0x0000d3d0


	//----- nvinfo : EIATTR_REG_RECONFIG
	.align		4
.L_774:
        /*05b8*/ 	.byte	0x01, 0x54
	.zero		2


	//----- nvinfo : EIATTR_SYSCALL_OFFSETS
	.align		4
        /*05bc*/ 	.byte	0x04, 0x46
        /*05be*/ 	.short	(.L_776 - .L_775)


	//   ....[0]....
.L_775:
        /*05c0*/ 	.word	0x00000d70


	//   ....[1]....
        /*05c4*/ 	.word	0x00000e60


	//   ....[2]....
        /*05c8*/ 	.word	0x00000fc0


	//   ....[3]....
        /*05cc*/ 	.word	0x000010b0


	//----- nvinfo : EIATTR_MBARRIER_INSTR_OFFSETS
	.align		4
.L_776:
        /*05d0*/ 	.byte	0x04, 0x39
        /*05d2*/ 	.short	(.L_778 - .L_777)


	//   ....[0]....
.L_777:
        /*05d4*/ 	.word	0x00000260
        /*05d8*/ 	.word	0x000000ff
        /*05dc*/ 	.word	0x00026800
        /*05e0*/ 	.short	0x0100
        /*05e2*/ 	.byte	0x06
	.zero		1


	//   ....[1]....
        /*05e4*/ 	.word	0x00000350
        /*05e8*/ 	.word	0x000000ff
        /*05ec*/ 	.word	0x00026810
        /*05f0*/ 	.short	0x0100
        /*05f2*/ 	.byte	0x08
	.zero		1


	//   ....[2]....
        /*05f4*/ 	.word	0x00000360
        /*05f8*/ 	.word	0x000000ff
        /*05fc*/ 	.word	0x00026820
        /*0600*/ 	.short	0x0100
        /*0602*/ 	.byte	0x08
	.zero		1


	//   ....[3]....
        /*0604*/ 	.word	0x00000370
        /*0608*/ 	.word	0x000000ff
        /*060c*/ 	.word	0x00026818
        /*0610*/ 	.short	0x0100
        /*0612*/ 	.byte	0x08
	.zero		1


	//   ....[4]....
        /*0614*/ 	.word	0x00000380
        /*0618*/ 	.word	0x000000ff
        /*061c*/ 	.word	0x00026828
        /*0620*/ 	.short	0x0100
        /*0622*/ 	.byte	0x08
	.zero		1


	//   ....[5]....
        /*0624*/ 	.word	0x000004b0
        /*0628*/ 	.word	0x000000ff
        /*062c*/ 	.word	0x00026830
        /*0630*/ 	.short	0x0100
        /*0632*/ 	.byte	0x08
	.zero		1


	//   ....[6]....
        /*0634*/ 	.word	0x000004c0
        /*0638*/ 	.word	0x000000ff
        /*063c*/ 	.word	0x00026840
        /*0640*/ 	.short	0x0100
        /*0642*/ 	.byte	0x08
	.zero		1


	//   ....[7]....
        /*0644*/ 	.word	0x000004d0
        /*0648*/ 	.word	0x000000ff
        /*064c*/ 	.word	0x00026838
        /*0650*/ 	.short	0x0100
        /*0652*/ 	.byte	0x08
	.zero		1


	//   ....[8]....
        /*0654*/ 	.word	0x000004e0
        /*0658*/ 	.word	0x000000ff
        /*065c*/ 	.word	0x00026848
        /*0660*/ 	.short	0x0100
        /*0662*/ 	.byte	0x08
	.zero		1


	//   ....[9]....
        /*0664*/ 	.word	0x00001170
        /*0668*/ 	.word	0x00000011
        /*066c*/ 	.word	0x00026800
        /*0670*/ 	.short	0x010a
        /*0672*/ 	.byte	0x3f
	.zero		1


	//   ....[10]....
        /*0674*/ 	.word	0x000011a0
        /*0678*/ 	.word	0x00000011
        /*067c*/ 	.word	0x00026800
        /*0680*/ 	.short	0x010a
        /*0682*/ 	.byte	0x3f
	.zero		1


	//   ....[11]....
        /*0684*/ 	.word	0x00001c60
        /*0688*/ 	.word	0x00000006
        /*068c*/ 	.word	0x00026810
        /*0690*/ 	.short	0x010a
        /*0692*/ 	.byte	0x3f
	.zero		1


	//   ....[12]....
        /*0694*/ 	.word	0x00001cd0
        /*0698*/ 	.word	0x00000006
        /*069c*/ 	.word	0x00026810
        /*06a0*/ 	.short	0x010a
        /*06a2*/ 	.byte	0x3f
	.zero		1


	//   ....[13]....
        /*06a4*/ 	.word	0x00002090
        /*06a8*/ 	.word	0x00000006
        /*06ac*/ 	.word	0x00026830
        /*06b0*/ 	.short	0x010a
        /*06b2*/ 	.byte	0x3f
	.zero		1


	//   ....[14]....
        /*06b4*/ 	.word	0x00002110
        /*06b8*/ 	.word	0x00000006
        /*06bc*/ 	.word	0x00026830
        /*06c0*/ 	.short	0x010a
        /*06c2*/ 	.byte	0x3f
	.zero		1


	//   ....[15]....
        /*06c4*/ 	.word	0x00005650
        /*06c8*/ 	.word	0x00000007
        /*06cc*/ 	.word	0x00000000
        /*06d0*/ 	.short	0x0101
        /*06d2*/ 	.byte	0x3f
	.zero		1


	//   ....[16]....
        /*06d4*/ 	.word	0x000059e0
        /*06d8*/ 	.word	0x00000006
        /*06dc*/ 	.word	0x00000000
        /*06e0*/ 	.short	0x0101
        /*06e2*/ 	.byte	0x3f
	.zero		1


	//   ....[17]....
        /*06e4*/ 	.word	0x00006110
        /*06e8*/ 	.word	0x00000006
        /*06ec*/ 	.word	0x00026810
        /*06f0*/ 	.short	0x010a
        /*06f2*/ 	.byte	0x3f
	.zero		1


	//   ....[18]....
        /*06f4*/ 	.word	0x00006190
        /*06f8*/ 	.word	0x00000006
        /*06fc*/ 	.word	0x00026810
        /*0700*/ 	.short	0x010a
        /*0702*/ 	.byte	0x3f
	.zero		1


	//   ....[19]....
        /*0704*/ 	.word	0x00006510
        /*0708*/ 	.word	0x00000006
        /*070c*/ 	.word	0x00026830
        /*0710*/ 	.short	0x010a
        /*0712*/ 	.byte	0x3f
	.zero		1


	//   ....[20]....
        /*0714*/ 	.word	0x000065a0
        /*0718*/ 	.word	0x00000006
        /*071c*/ 	.word	0x00026830
        /*0720*/ 	.short	0x010a
        /*0722*/ 	.byte	0x3f
	.zero		1


	//   ....[21]....
        /*0724*/ 	.word	0x00009800
        /*0728*/ 	.word	0x00000005
        /*072c*/ 	.word	0x00000000
        /*0730*/ 	.short	0x0101
        /*0732*/ 	.byte	0x3f
	.zero		1


	//   ....[22]....
        /*0734*/ 	.word	0x00009bb0
        /*0738*/ 	.word	0x00000006
        /*073c*/ 	.word	0x00000000
        /*0740*/ 	.short	0x0101
        /*0742*/ 	.byte	0x3f
	.zero		1


	//   ....[23]....
        /*0744*/ 	.word	0x0000baa0
        /*0748*/ 	.word	0x00000000
        /*074c*/ 	.word	0x00026820
        /*0750*/ 	.short	0x010a
        /*0752*/ 	.byte	0x3f
	.zero		1


	//   ....[24]....
        /*0754*/ 	.word	0x0000bff0
        /*0758*/ 	.word	0x00000000
        /*075c*/ 	.word	0x00026840
        /*0760*/ 	.short	0x010a
        /*0762*/ 	.byte	0x3f
	.zero		1


	//   ....[25]....
        /*0764*/ 	.word	0x0000c240
        /*0768*/ 	.word	0x00000000
        /*076c*/ 	.word	0x00026828
        /*0770*/ 	.short	0x010a
        /*0772*/ 	.byte	0x3f
	.zero		1


	//   ....[26]....
        /*0774*/ 	.word	0x0000c4b0
        /*0778*/ 	.word	0x00000000
        /*077c*/ 	.word	0x00026848
        /*0780*/ 	.short	0x010a
        /*0782*/ 	.byte	0x3f
	.zero		1


	//   ....[27]....
        /*0784*/ 	.word	0x0000c6b0
        /*0788*/ 	.word	0x00000000
        /*078c*/ 	.word	0x00026820
        /*0790*/ 	.short	0x010a
        /*0792*/ 	.byte	0x3f
	.zero		1


	//   ....[28]....
        /*0794*/ 	.word	0x0000c960
        /*0798*/ 	.word	0x00000000
        /*079c*/ 	.word	0x00026840
        /*07a0*/ 	.short	0x010a
        /*07a2*/ 	.byte	0x3f
	.zero		1


	//   ....[29]....
        /*07a4*/ 	.word	0x0000cb80
        /*07a8*/ 	.word	0x00000000
        /*07ac*/ 	.word	0x00026828
        /*07b0*/ 	.short	0x010a
        /*07b2*/ 	.byte	0x3f
	.zero		1


	//   ....[30]....
        /*07b4*/ 	.word	0x0000ce40
        /*07b8*/ 	.word	0x00000004
        /*07bc*/ 	.word	0x00026840
        /*07c0*/ 	.short	0x010a
        /*07c2*/ 	.byte	0x3f
	.zero		1


	//   ....[31]....
        /*07c4*/ 	.word	0x0000d250
        /*07c8*/ 	.word	0x00000007
        /*07cc*/ 	.word	0x00000000
        /*07d0*/ 	.short	0x010a
        /*07d2*/ 	.byte	0x3f
	.zero		1


	//   ....[32]....
        /*07d4*/ 	.word	0x0000d2a0
        /*07d8*/ 	.word	0x00000003
        /*07dc*/ 	.word	0x00000000
        /*07e0*/ 	.short	0x010a
        /*07e2*/ 	.byte	0x3f
	.zero		1


	//   ....[33]....
        /*07e4*/ 	.word	0x0000d300
        /*07e8*/ 	.word	0x00000005
        /*07ec*/ 	.word	0x00000000
        /*07f0*/ 	.short	0x010a
        /*07f2*/ 	.byte	0x3f
	.zero		1


	//   ....[34]....
        /*07f4*/ 	.word	0x0000d330
        /*07f8*/ 	.word	0x00000003
        /*07fc*/ 	.word	0x00000000
        /*0800*/ 	.short	0x010a
        /*0802*/ 	.byte	0x3f
	.zero		1


	//   ....[35]....
        /*0804*/ 	.word	0x0000d400
        /*0808*/ 	.word	0x00000011
        /*080c*/ 	.word	0x00026800
        /*0810*/ 	.short	0x010a
        /*0812*/ 	.byte	0x3f
	.zero		1


	//   ....[36]....
        /*0814*/ 	.word	0x0000d450
        /*0818*/ 	.word	0x00000006
        /*081c*/ 	.word	0x00026810
        /*0820*/ 	.short	0x010a
        /*0822*/ 	.byte	0x3f
	.zero		1


	//   ....[37]....
        /*0824*/ 	.word	0x0000d4a0
        /*0828*/ 	.word	0x00000006
        /*082c*/ 	.word	0x00026830
        /*0830*/ 	.short	0x010a
        /*0832*/ 	.byte	0x3f
	.zero		1


	//   ....[38]....
        /*0834*/ 	.word	0x0000d4f0
        /*0838*/ 	.word	0x00000006
        /*083c*/ 	.word	0x00026810
        /*0840*/ 	.short	0x010a
        /*0842*/ 	.byte	0x3f
	.zero		1


	//   ....[39]....
        /*0844*/ 	.word	0x0000d540
        /*0848*/ 	.word	0x00000006
        /*084c*/ 	.word	0x00026830
        /*0850*/ 	.short	0x010a
        /*0852*/ 	.byte	0x3f
	.zero		1


	//   ....[40]....
        /*0854*/ 	.word	0x0000d590
        /*0858*/ 	.word	0x00000000
        /*085c*/ 	.word	0x00026820
        /*0860*/ 	.short	0x010a
        /*0862*/ 	.byte	0x3f
	.zero		1


	//   ....[41]....
        /*0864*/ 	.word	0x0000d5e0
        /*0868*/ 	.word	0x00000000
        /*086c*/ 	.word	0x00026840
        /*0870*/ 	.short	0x010a
        /*0872*/ 	.byte	0x3f
	.zero		1


	//   ....[42]....
        /*0874*/ 	.word	0x0000d630
        /*0878*/ 	.word	0x00000000
        /*087c*/ 	.word	0x00026828
        /*0880*/ 	.short	0x010a
        /*0882*/ 	.byte	0x3f
	.zero		1


	//   ....[43]....
        /*0884*/ 	.word	0x0000d680
        /*0888*/ 	.word	0x00000000
        /*088c*/ 	.word	0x00026848
        /*0890*/ 	.short	0x010a
        /*0892*/ 	.byte	0x3f
	.zero		1


	//   ....[44]....
        /*0894*/ 	.word	0x0000d6e0
        /*0898*/ 	.word	0x00000000
        /*089c*/ 	.word	0x00026820
        /*08a0*/ 	.short	0x010a
        /*08a2*/ 	.byte	0x3f
	.zero		1


	//   ....[45]....
        /*08a4*/ 	.word	0x0000d730
        /*08a8*/ 	.word	0x00000000
        /*08ac*/ 	.word	0x00026840
        /*08b0*/ 	.short	0x010a
        /*08b2*/ 	.byte	0x3f
	.zero		1


	//   ....[46]....
        /*08b4*/ 	.word	0x0000d780
        /*08b8*/ 	.word	0x00000000
        /*08bc*/ 	.word	0x00026828
        /*08c0*/ 	.short	0x010a
        /*08c2*/ 	.byte	0x3f
	.zero		1


	//   ....[47]....
        /*08c4*/ 	.word	0x0000d7d0
        /*08c8*/ 	.word	0x00000004
        /*08cc*/ 	.word	0x00026840
        /*08d0*/ 	.short	0x010a
        /*08d2*/ 	.byte	0x3f
	.zero		1


	//   ....[48]....
        /*08d4*/ 	.word	0x0000d8a0
        /*08d8*/ 	.word	0x00000007
        /*08dc*/ 	.word	0x00000000
        /*08e0*/ 	.short	0x010a
        /*08e2*/ 	.byte	0x3f
	.zero		1


	//   ....[49]....
        /*08e4*/ 	.word	0x0000d8f0
        /*08e8*/ 	.word	0x00000003
        /*08ec*/ 	.word	0x00000000
        /*08f0*/ 	.short	0x010a
        /*08f2*/ 	.byte	0x3f
	.zero		1


	//   ....[50]....
        /*08f4*/ 	.word	0x0000d940
        /*08f8*/ 	.word	0x00000005
        /*08fc*/ 	.word	0x00000000
        /*0900*/ 	.short	0x010a
        /*0902*/ 	.byte	0x3f
	.zero		1


	//----- nvinfo : EIATTR_NUM_MBARRIERS
	.align		4
.L_778:
        /*0904*/ 	.byte	0x03, 0x38
        /*0906*/ 	.short	0x0009


	//----- nvinfo : EIATTR_EXIT_INSTR_OFFSETS
	.align		4
        /*0908*/ 	.byte	0x04, 0x1c
        /*090a*/ 	.short	(.L_780 - .L_779)


	//   ....[0]....
.L_779:
        /*090c*/ 	.word	0x0000d380


	//----- nvinfo : EIATTR_MAX_THREADS
	.align		4
.L_780:
        /*0910*/ 	.byte	0x04, 0x05
        /*0912*/ 	.short	(.L_782 - .L_781)
.L_781:
        /*0914*/ 	.word	0x00000180
        /*0918*/ 	.word	0x00000001
        /*091c*/ 	.word	0x00000001


	//----- nvinfo : EIATTR_CRS_STACK_SIZE
	.align		4
.L_782:
        /*0920*/ 	.byte	0x04, 0x1e
        /*0922*/ 	.short	(.L_784 - .L_783)
.L_783:
        /*0924*/ 	.word	0x00000000


	//----- nvinfo : EIATTR_CBANK_PARAM_SIZE
	.align		4
.L_784:
        /*0928*/ 	.byte	0x03, 0x19
        /*092a*/ 	.short	0x0770


	//----- nvinfo : EIATTR_PARAM_CBANK
	.align		4
        /*092c*/ 	.byte	0x04, 0x0a
        /*092e*/ 	.short	(.L_786 - .L_785)
	.align		4
.L_785:
        /*0930*/ 	.word	index@(.nv.constant0._ZN7cutlass13device_kernelIN5flash11enable_sm90INS1_16FlashAttnBwdSm90INS1_25CollectiveMainloopBwdSm90ILi2ELi2ELi2EN4cute5tupleIJNS5_1CILi1EEES8_S8_EEENS6_IJNS7_ILi96EEENS7_ILi128EEENS7_ILi64EEEEEENS_10bfloat16_tEfNS_4arch4Sm90ELb1ELb0ELb1ELb0ELb0ELb1ELb0ELb1ELi2ELi1ELi2ELi2ELb0EEENS1_24CollectiveEpilogueBwdGQAISD_fSG_Li256ELb0ELb0EEENS1_25SingleTileBwdLPTSchedulerILb0ELi128ELb0EEEEEEEEEvNT_6ParamsE)
        /*0934*/ 	.short	0x0210
        /*0936*/ 	.short	0x0770


	//----- nvinfo : EIATTR_SW_WAR
	.align		4
.L_786:
        /*0938*/ 	.byte	0x04, 0x36
        /*093a*/ 	.short	(.L_788 - .L_787)
.L_787:
        /*093c*/ 	.word	0x00000008
.L_788:


//--------------------- .nv.info._ZN7cutlass13device_kernelIN5flash11enable_sm90INS1_16FlashAttnBwdSm90INS1_25CollectiveMainloopBwdSm90ILi2ELi2ELi2EN4cute5tupleIJNS5_1CILi1EEES8_S8_EEENS6_IJNS7_ILi96EEENS7_ILi128EEENS7_ILi64EEEEEENS_10bfloat16_tEfNS_4arch4Sm90ELb1ELb0ELb1ELb0ELb1ELb1ELb0ELb1ELi2ELi1ELi2ELi2ELb0EEENS1_24CollectiveEpilogueBwdGQAISD_fSG_Li256ELb0ELb1EEENS1_25SingleTileBwdLPTSchedulerILb0ELi128ELb1EEEEEEEEEvNT_6ParamsE --------------------------
	.section	.nv.info._ZN7cutlass13device_kernelIN5flash11enable_sm90INS1_16FlashAttnBwdSm90INS1_25CollectiveMainloopBwdSm90ILi2ELi2ELi2EN4cute5tupleIJNS5_1CILi1EEES8_S8_EEENS6_IJNS7_ILi96EEENS7_ILi128EEENS7_ILi64EEEEEENS_10bfloat16_tEfNS_4arch4Sm90ELb1ELb0ELb1ELb0ELb1ELb1ELb0ELb1ELi2ELi1ELi2ELi2ELb0EEENS1_24CollectiveEpilogueBwdGQAISD_fSG_Li256ELb0ELb1EEENS1_25SingleTileBwdLPTSchedulerILb0ELi128ELb1EEEEEEEEEvNT_6ParamsE,"",@"SHT_CUDA_INFO"
	.sectionflags	@""
	.align	4


	//----- nvinfo : EIATTR_CUDA_API_VERSION
	.align		4
        /*0000*/ 	.byte	0x04, 0x37
        /*0002*/ 	.short	(.L_790 - .L_789)
.L_789:
        /*0004*/ 	.word	0x00000082


	//----- nvinfo : EIATTR_KPARAM_INFO
	.align		4
.L_790:
        /*0008*/ 	.byte	0x04, 0x17
        /*000a*/ 	.short	(.L_792 - .L_791)
.L_791:
        /*000c*/ 	.word	0x00000000
        /*0010*/ 	.short	0x0000
        /*0012*/ 	.short	0x0070
        /*0014*/ 	.byte	0x00, 0xf0, 0x01, 0x1c


	//----- nvinfo : EIATTR_SPARSE_MMA_MASK
	.align		4
.L_792:
        /*0018*/ 	.byte	0x03, 0x50
        /*001a*/ 	.short	0x0000


	//----- nvinfo : EIATTR_MAXREG_COUNT
	.align		4
        /*001c*/ 	.byte	0x03, 0x1b
        /*001e*/ 	.short	0x00a8


	//----- nvinfo : EIATTR_NUM_BARRIERS
	.align		4
        /*0020*/ 	.byte	0x02, 0x4c
        /*0022*/ 	.byte	0x10
	.zero		1


	//----- nvinfo : EIATTR_EXTERNS
	.align		4
        /*0024*/ 	.byte	0x04, 0x0f
        /*0026*/ 	.short	(.L_794 - .L_793)


	//   ....[0]....
	.align		4
.L_793:
        /*0028*/ 	.word	index@(__assertfail)


	//----- nvinfo : EIATTR_ANNOTATIONS
	.align		4
.L_794:
        /*002c*/ 	.byte	0x04, 0x55
        /*002e*/ 	.short	(.L_796 - .L_795)


	//   ....[0]....
.L_795:
        /* <DEDUP_REMOVED lines=32> */


	//----- nvinfo : EIATTR_MERCURY_ISA_VERSION
	.align		4
.L_796:
        /*0218*/ 	.byte	0x03, 0x5f
        /*021a*/ 	.short	0x0101


	//----- nvinfo : EIATTR_INT_WARP_WIDE_INSTR_OFFSETS
	.align		4
        /*021c*/ 	.byte	0x04, 0x31
        /*021e*/ 	.short	(.L_798 - .L_797)


	//   ....[0]....
.L_797:
        /*0220*/ 	.word	0x00000180


	//   ....[1]....
        /*0224*/ 	.word	0x00000240


	//   ....[2]....
        /*0228*/ 	.word	0x0000b650


	//   ....[3]....
        /*022c*/ 	.word	0x0000bcc0


	//   ....[4]....
        /*0230*/ 	.word	0x0000c1e0


	//----- nvinfo : EIATTR_COOP_GROUP_MASK_REGIDS
	.align		4
.L_798:
        /*0234*/ 	.byte	0x04, 0x29
        /*0236*/ 	.short	(.L_800 - .L_799)


	//   ....[0]....
.L_799:
        /*0238*/ 	.word	0xffffffff


	//   ....[1]....
        /*023c*/ 	.word	0xffffffff


	//   ....[2]....
        /*0240*/ 	.word	0xffffffff


	//   ....[3]....
        /*0244*/ 	.word	0xffffffff


	//   ....[4]....
        /*0248*/ 	.word	0xffffffff


	//   ....[5]....
        /*024c*/ 	.word	0xffffffff


	//   ....[6]....
        /*0250*/ 	.word	0xffffffff


	//   ....[7]....
        /*0254*/ 	.word	0xffffffff


	//   ....[8]....
        /*0258*/ 	.word	0xffffffff


	//   ....[9]....
        /*025c*/ 	.word	0xffffffff


	//   ....[10]....
        /*0260*/ 	.word	0xffffffff


	//   ....[11]....
        /*0264*/ 	.word	0xffffffff


	//   ....[12]....
        /*0268*/ 	.word	0xffffffff


	//   ....[13]....
        /*026c*/ 	.word	0xffffffff


	//   ....[14]....
        /*0270*/ 	.word	0xffffffff


	//   ....[15]....
        /*0274*/ 	.word	0xffffffff


	//   ....[16]....
        /*0278*/ 	.word	0xffffffff


	//   ....[17]....
        /*027c*/ 	.word	0xffffffff


	//   ....[18]....
        /*0280*/ 	.word	0xffffffff


	//   ....[19]....
        /*0284*/ 	.word	0xffffffff


	//   ....[20]....
        /*0288*/ 	.word	0xffffffff


	//   ....[21]....
        /*028c*/ 	.word	0xffffffff


	//   ....[22]....
        /*0290*/ 	.word	0xffffffff


	//   ....[23]....
        /*0294*/ 	.word	0xffffffff


	//   ....[24]....
        /*0298*/ 	.word	0xffffffff


	//   ....[25]....
        /*029c*/ 	.word	0xffffffff


	//   ....[26]....
        /*02a0*/ 	.word	0xffffffff


	//   ....[27]....
        /*02a4*/ 	.word	0xffffffff


	//   ....[28]....
        /*02a8*/ 	.word	0xffffffff


	//   ....[29]....
        /*02ac*/ 	.word	0xffffffff


	//   ....[30]....
        /*02b0*/ 	.word	0xffffffff


	//   ....[31]....
        /*02b4*/ 	.word	0xffffffff


	//   ....[32]....
        /*02b8*/ 	.word	0xffffffff


	//   ....[33]....
        /*02bc*/ 	.word	0xffffffff


	//   ....[34]....
        /*02c0*/ 	.word	0xffffffff


	//   ....[35]....
        /*02c4*/ 	.word	0xffffffff


	//   ....[36]....
        /*02c8*/ 	.word	0xffffffff


	//   ....[37]....
        /*02cc*/ 	.word	0xffffffff


	//   ....[38]....
        /*02d0*/ 	.word	0xffffffff


	//   ....[39]....
        /*02d4*/ 	.word	0xffffffff


	//   ....[40]....
        /*02d8*/ 	.word	0xffffffff


	//   ....[41]....
        /*02dc*/ 	.word	0xffffffff


	//   ....[42]....
        /*02e0*/ 	.word	0xffffffff


	//   ....[43]....
        /*02e4*/ 	.word	0xffffffff


	//   ....[44]....
        /*02e8*/ 	.word	0xffffffff


	//   ....[45]....
        /*02ec*/ 	.word	0xffffffff


	//   ....[46]....
        /*02f0*/ 	.word	0xffffffff


	//   ....[47]....
        /*02f4*/ 	.word	0xffffffff


	//   ....[48]....
        /*02f8*/ 	.word	0xffffffff


	//   ....[49]....
        /*02fc*/ 	.word	0xffffffff


	//   ....[50]....
        /*0300*/ 	.word	0xffffffff


	//   ....[51]....
        /*0304*/ 	.word	0xffffffff


	//   ....[52]....
        /*0308*/ 	.word	0xffffffff


	//   ....[53]....
        /*030c*/ 	.word	0xffffffff


	//   ....[54]....
        /*0310*/ 	.word	0xffffffff


	//   ....[55]....
        /*0314*/ 	.word	0xffffffff


	//   ....[56]....
        /*0318*/ 	.word	0xffffffff


	//   ....[57]....
        /*031c*/ 	.word	0xffffffff


	//   ....[58]....
        /*0320*/ 	.word	0xffffffff


	//   ....[59]....
        /*0324*/ 	.word	0xffffffff


	//   ....[60]....
        /*0328*/ 	.word	0xffffffff


	//   ....[61]....
        /*032c*/ 	.word	0xffffffff


	//   ....[62]....
        /*0330*/ 	.word	0xffffffff


	//   ....[63]....
        /*0334*/ 	.word	0xffffffff


	//   ....[64]....
        /*0338*/ 	.word	0xffffffff


	//   ....[65]....
        /*033c*/ 	.word	0xffffffff


	//   ....[66]....
        /*0340*/ 	.word	0xffffffff


	//   ....[67]....
        /*0344*/ 	.word	0xffffffff


	//   ....[68]....
        /*0348*/ 	.word	0xffffffff


	//   ....[69]....
        /*034c*/ 	.word	0xffffffff


	//   ....[70]....
        /*0350*/ 	.word	0xffffffff


	//   ....[71]....
        /*0354*/ 	.word	0xffffffff


	//   ....[72]....
        /*0358*/ 	.word	0xffffffff


	//   ....[73]....
        /*035c*/ 	.word	0xffffffff


	//   ....[74]....
        /*0360*/ 	.word	0xffffffff


	//   ....[75]....
        /*0364*/ 	.word	0xffffffff


	//   ....[76]....
        /*0368*/ 	.word	0xffffffff


	//   ....[77]....
        /*036c*/ 	.word	0xffffffff


	//   ....[78]....
        /*0370*/ 	.word	0xffffffff


	//   ....[79]....
        /*0374*/ 	.word	0xffffffff


	//   ....[80]....
        /*0378*/ 	.word	0xffffffff


	//   ....[81]....
        /*037c*/ 	.word	0xffffffff


	//   ....[82]....
        /*0380*/ 	.word	0xffffffff


	//   ....[83]....
        /*0384*/ 	.word	0xffffffff


	//   ....[84]....
        /*0388*/ 	.word	0xffffffff


	//   ....[85]....
        /*038c*/ 	.word	0xffffffff


	//   ....[86]....
        /*0390*/ 	.word	0xffffffff


	//   ....[87]....
        /*0394*/ 	.word	0xffffffff


	//   ....[88]....
        /*0398*/ 	.word	0xffffffff


	//   ....[89]....
        /*039c*/ 	.word	0xffffffff


	//   ....[90]....
        /*03a0*/ 	.word	0xffffffff


	//   ....[91]....
        /*03a4*/ 	.word	0xffffffff


	//   ....[92]....
        /*03a8*/ 	.word	0xffffffff


	//   ....[93]....
        /*03ac*/ 	.word	0xffffffff


	//   ....[94]....
        /*03b0*/ 	.word	0xffffffff


	//   ....[95]....
        /*03b4*/ 	.word	0xffffffff


	//   ....[96]....
        /*03b8*/ 	.word	0xffffffff


	//   ....[97]....
        /*03bc*/ 	.word	0xffffffff


	//   ....[98]....
        /*03c0*/ 	.word	0xffffffff


	//   ....[99]....
        /*03c4*/ 	.word	0xffffffff


	//   ....[100]....
        /*03c8*/ 	.word	0xffffffff


	//   ....[101]....
        /*03cc*/ 	.word	0xffffffff


	//   ....[102]....
        /*03d0*/ 	.word	0xffffffff


	//   ....[103]....
        /*03d4*/ 	.word	0xffffffff


	//   ....[104]....
        /*03d8*/ 	.word	0xffffffff


	//   ....[105]....
        /*03dc*/ 	.word	0xffffffff


	//   ....[106]....
        /*03e0*/ 	.word	0xffffffff


	//   ....[107]....
        /*03e4*/ 	.word	0xffffffff


	//   ....[108]....
        /*03e8*/ 	.word	0xffffffff


	//   ....[109]....
        /*03ec*/ 	.word	0xffffffff


	//   ....[110]....
        /*03f0*/ 	.word	0xffffffff


	//   ....[111]....
        /*03f4*/ 	.word	0xffffffff


	//   ....[112]....
        /*03f8*/ 	.word	0xffffffff


	//   ....[113]....
        /*03fc*/ 	.word	0x0500000f


	//   ....[114]....
        /*0400*/ 	.word	0x0500000f


	//   ....[115]....
        /*0404*/ 	.word	0x0500000f


	//   ....[116]....
        /*0408*/ 	.word	0x0500000f


	//   ....[117]....
        /*040c*/ 	.word	0x0500000f


	//   ....[118]....
        /*0410*/ 	.word	0x0500000f


	//----- nvinfo : EIATTR_COOP_GROUP_INSTR_OFFSETS
	.align		4
.L_800:
        /*0414*/ 	.byte	0x04, 0x28
        /*0416*/ 	.short	(.L_802 - .L_801)


	//   ....[0]....
.L_801:
        /*0418*/ 	.word	0x00000060


	//   ....[1]....
        /*041c*/ 	.word	0x00000190


	//   ....[2]....
        /*0420*/ 	.word	0x00000220


	//   ....[3]....
        /*0424*/ 	.word	0x000003a0


	//   ....[4]....
        /*0428*/ 	.word	0x00000620


	//   ....[5]....
        /*042c*/ 	.word	0x00001100


	//   ....[6]....
        /*0430*/ 	.word	0x000024e0


	//   ....[7]....
        /*0434*/ 	.word	0x00002790


	//   ....[8]....
        /*0438*/ 	.word	0x000027d0


	//   ....[9]....
        /*043c*/ 	.word	0x00002f50


	//   ....[10]....
        /*0440*/ 	.word	0x00002ff0


	//   ....[11]....
        /*0444*/ 	.word	0x00003030


	//   ....[12]....
        /*0448*/ 	.word	0x00003040


	//   ....[13]....
        /*044c*/ 	.word	0x00003130


	//   ....[14]....
        /*0450*/ 	.word	0x00003160


	//   ....[15]....
        /*0454*/ 	.word	0x00003170


	//   ....[16]....
        /*0458*/ 	.word	0x00003190


	//   ....[17]....
        /*045c*/ 	.word	0x000031a0


	//   ....[18]....
        /*0460*/ 	.word	0x000031e0


	//   ....[19]....
        /*0464*/ 	.word	0x00003230


	//   ....[20]....
        /*0468*/ 	.word	0x000032b0


	//   ....[21]....
        /*046c*/ 	.word	0x000032f0


	//   ....[22]....
        /*0470*/ 	.word	0x00003350


	//   ....[23]....
        /*0474*/ 	.word	0x00003380


	//   ....[24]....
        /*0478*/ 	.word	0x000033a0


	//   ....[25]....
        /*047c*/ 	.word	0x00003440


	//   ....[26]....
        /*0480*/ 	.word	0x00003480


	//   ....[27]....
        /*0484*/ 	.word	0x000034b0


	//   ....[28]....
        /*0488*/ 	.word	0x000034d0


	//   ....[29]....
        /*048c*/ 	.word	0x000034f0


	//   ....[30]....
        /*0490*/ 	.word	0x00003540


	//   ....[31]....
        /*0494*/ 	.word	0x000035c0


	//   ....[32]....
        /*0498*/ 	.word	0x00003630


	//   ....[33]....
        /*049c*/ 	.word	0x00003660


	//   ....[34]....
        /*04a0*/ 	.word	0x00003690


	//   ....[35]....
        /*04a4*/ 	.word	0x000036c0


	//   ....[36]....
        /*04a8*/ 	.word	0x000037d0


	//   ....[37]....
        /*04ac*/ 	.word	0x00003800


	//   ....[38]....
        /*04b0*/ 	.word	0x00003a60


	//   ....[39]....
        /*04b4*/ 	.word	0x00003aa0


	//   ....[40]....
        /*04b8*/ 	.word	0x00003ac0


	//   ....[41]....
        /*04bc*/ 	.word	0x00003b30


	//   ....[42]....
        /*04c0*/ 	.word	0x00003b60


	//   ....[43]....
        /*04c4*/ 	.word	0x00003b70


	//   ....[44]....
        /*04c8*/ 	.word	0x00003ba0


	//   ....[45]....
        /*04cc*/ 	.word	0x00003bb0


	//   ....[46]....
        /*04d0*/ 	.word	0x00003e30


	//   ....[47]....
        /*04d4*/ 	.word	0x00003e50


	//   ....[48]....
        /*04d8*/ 	.word	0x00003e80


	//   ....[49]....
        /*04dc*/ 	.word	0x00003eb0


	//   ....[50]....
        /*04e0*/ 	.word	0x00003ed0


	//   ....[51]....
        /*04e4*/ 	.word	0x00003ee0


	//   ....[52]....
        /*04e8*/ 	.word	0x00003ef0


	//   ....[53]....
        /*04ec*/ 	.word	0x00003f20


	//   ....[54]....
        /*04f0*/ 	.word	0x00006720


	//   ....[55]....
        /*04f4*/ 	.word	0x00006730


	//   ....[56]....
        /*04f8*/ 	.word	0x00006740


	//   ....[57]....
        /*04fc*/ 	.word	0x00006750


	//   ....[58]....
        /*0500*/ 	.word	0x00006760


	//   ....[59]....
        /*0504*/ 	.word	0x00006770


	//   ....[60]....
        /*0508*/ 	.word	0x00006780


	//   ....[61]....
        /*050c*/ 	.word	0x00006790


	//   ....[62]....
        /*0510*/ 	.word	0x000067a0


	//   ....[63]....
        /*0514*/ 	.word	0x000067b0


	//   ....[64]....
        /*0518*/ 	.word	0x000068a0


	//   ....[65]....
        /*051c*/ 	.word	0x00006940


	//   ....[66]....
        /*0520*/ 	.word	0x000069a0


	//   ....[67]....
        /*0524*/ 	.word	0x000069e0


	//   ....[68]....
        /*0528*/ 	.word	0x00006a20


	//   ....[69]....
        /*052c*/ 	.word	0x00006a60


	//   ....[70]....
        /*0530*/ 	.word	0x00006ae0


	//   ....[71]....
        /*0534*/ 	.word	0x00006c60


	//   ....[72]....
        /*0538*/ 	.word	0x00006c80


	//   ....[73]....
        /*053c*/ 	.word	0x00006ca0


	//   ....[74]....
        /*0540*/ 	.word	0x000071f0


	//   ....[75]....
        /*0544*/ 	.word	0x000072a0


	//   ....[76]....
        /*0548*/ 	.word	0x00007340


	//   ....[77]....
        /*054c*/ 	.word	0x000073a0


	//   ....[78]....
        /*0550*/ 	.word	0x00007580


	//   ....[79]....
        /*0554*/ 	.word	0x000075a0


	//   ....[80]....
        /*0558*/ 	.word	0x000075b0


	//   ....[81]....
        /*055c*/ 	.word	0x000075d0


	//   ....[82]....
        /*0560*/ 	.word	0x000075e0


	//   ....[83]....
        /*0564*/ 	.word	0x00007600


	//   ....[84]....
        /*0568*/ 	.word	0x000079e0


	//   ....[85]....
        /*056c*/ 	.word	0x00007a20


	//   ....[86]....
        /*0570*/ 	.word	0x00007f20


	//   ....[87]....
        /*0574*/ 	.word	0x00007f70


	//   ....[88]....
        /*0578*/ 	.word	0x00007f90


	//   ....[89]....
        /*057c*/ 	.word	0x00007fc0


	//   ....[90]....
        /*0580*/ 	.word	0x00007fd0


	//   ....[91]....
        /*0584*/ 	.word	0x00007ff0


	//   ....[92]....
        /*0588*/ 	.word	0x00008030


	//   ....[93]....
        /*058c*/ 	.word	0x00008070


	//   ....[94]....
        /*0590*/ 	.word	0x000080f0


	//   ....[95]....
        /*0594*/ 	.word	0x00008130


	//   ....[96]....
        /*0598*/ 	.word	0x00008190


	//   ....[97]....
        /*059c*/ 	.word	0x00008200


	//   ....[98]....
        /*05a0*/ 	.word	0x000082f0


	//   ....[99]....
        /*05a4*/ 	.word	0x00008330


	//   ....[100]....
        /*05a8*/ 	.word	0x00008370


	//   ....[101]....
        /*05ac*/ 	.word	0x000083a0


	//   ....[102]....
        /*05b0*/ 	.word	0x0000a3e0


	//   ....[103]....
        /*05b4*/ 	.word	0x0000a580


	//   ....[104]....
        /*05b8*/ 	.word	0x0000a7d0


	//   ....[105]....
        /*05bc*/ 	.word	0x0000a970


	//   ....[106]....
        /*05c0*/ 	.word	0x0000aa80


	//   ....[107]....
        /*05c4*/ 	.word	0x0000b250


	//   ....[108]....
        /*05c8*/ 	.word	0x0000b580


	//   ....[109]....
        /*05cc*/ 	.word	0x0000b940


	//   ....[110]....
        /*05d0*/ 	.word	0x0000bbf0


	//   ....[111]....
        /*05d4*/ 	.word	0x0000bea0


	//   ....[112]....
        /*05d8*/ 	.word	0x0000c110


	//   ....[113]....
        /*05dc*/ 	.word	0x0000e260


	//   ....[114]....
        /*05e0*/ 	.word	0x0000e450


	//   ....[115]....
        /*05e4*/ 	.word	0x0000e4c0


	//   ....[116]....
        /*05e8*/ 	.word	0x0000e530


	//   ....[117]....
        /*05ec*/ 	.word	0x0000e5a0


	//   ....[118]....
        /*05f0*/ 	.word	0x0000e610


	//----- nvinfo : EIATTR_REG_RECONFIG
	.align		4
.L_802:
        /*05f4*/ 	.byte	0x01, 0x54
	.zero		2


	//----- nvinfo : EIATTR_SYSCALL_OFFSETS
	.align		4
        /*05f8*/ 	.byte	0x04, 0x46
        /*05fa*/ 	.short	(.L_804 - .L_803)


	//   ....[0]....
.L_803:
        /*05fc*/ 	.word	0x00000d60


	//   ....[1]....
        /*0600*/ 	.word	0x00000e50


	//   ....[2]....
        /*0604*/ 	.word	0x00000fb0


	//   ....[3]....
        /*0608*/ 	.word	0x000010a0


	//----- nvinfo : EIATTR_MBARRIER_INSTR_OFFSETS
	.align		4
.L_804:
        /*060c*/ 	.byte	0x04, 0x39
        /*060e*/ 	.short	(.L_806 - .L_805)


	//   ....[0]....
.L_805:
        /*0610*/ 	.word	0x00000260
        /*0614*/ 	.word	0x000000ff
        /*0618*/ 	.word	0x00026800
        /*061c*/ 	.short	0x0100
        /*061e*/ 	.byte	0x06
	.zero		1


	//   ....[1]....
        /*0620*/ 	.word	0x00000350
        /*0624*/ 	.word	0x000000ff
        /*0628*/ 	.word	0x00026810
        /*062c*/ 	.short	0x0100
        /*062e*/ 	.byte	0x08
	.zero		1


	//   ....[2]....
        /*0630*/ 	.word	0x00000360
        /*0634*/ 	.word	0x000000ff
        /*0638*/ 	.word	0x00026820
        /*063c*/ 	.short	0x0100
        /*063e*/ 	.byte	0x08
	.zero		1


	//   ....[3]....
        /*0640*/ 	.word	0x00000370
        /*0644*/ 	.word	0x000000ff
        /*0648*/ 	.word	0x00026818
        /*064c*/ 	.short	0x0100
        /*064e*/ 	.byte	0x08
	.zero		1


	//   ....[4]....
        /*0650*/ 	.word	0x00000380
        /*0654*/ 	.word	0x000000ff
        /*0658*/ 	.word	0x00026828
        /*065c*/ 	.short	0x0100
        /*065e*/ 	.byte	0x08
	.zero		1


	//   ....[5]....
        /*0660*/ 	.word	0x000004b0
        /*0664*/ 	.word	0x000000ff
        /*0668*/ 	.word	0x00026830
        /*066c*/ 	.short	0x0100
        /*066e*/ 	.byte	0x08
	.zero		1


	//   ....[6]....
        /*0670*/ 	.word	0x000004c0
        /*0674*/ 	.word	0x000000ff
        /*0678*/ 	.word	0x00026840
        /*067c*/ 	.short	0x0100
        /*067e*/ 	.byte	0x08
	.zero		1


	//   ....[7]....
        /*0680*/ 	.word	0x000004d0
        /*0684*/ 	.word	0x000000ff
        /*0688*/ 	.word	0x00026838
        /*068c*/ 	.short	0x0100
        /*068e*/ 	.byte	0x08
	.zero		1


	//   ....[8]....
        /*0690*/ 	.word	0x000004e0
        /*0694*/ 	.word	0x000000ff
        /*0698*/ 	.word	0x00026848
        /*069c*/ 	.short	0x0100
        /*069e*/ 	.byte	0x08
	.zero		1


	//   ....[9]....
        /*06a0*/ 	.word	0x00001160
        /*06a4*/ 	.word	0x00000011
        /*06a8*/ 	.word	0x00026800
        /*06ac*/ 	.short	0x010a
        /*06ae*/ 	.byte	0x3f
	.zero		1


	//   ....[10]....
        /*06b0*/ 	.word	0x00001190
        /*06b4*/ 	.word	0x00000011
        /*06b8*/ 	.word	0x00026800
        /*06bc*/ 	.short	0x010a
        /*06be*/ 	.byte	0x3f
	.zero		1


	//   ....[11]....
        /*06c0*/ 	.word	0x00001c40
        /*06c4*/ 	.word	0x00000006
        /*06c8*/ 	.word	0x00026810
        /*06cc*/ 	.short	0x010a
        /*06ce*/ 	.byte	0x3f
	.zero		1


	//   ....[12]....
        /*06d0*/ 	.word	0x00001cb0
        /*06d4*/ 	.word	0x00000006
        /*06d8*/ 	.word	0x00026810
        /*06dc*/ 	.short	0x010a
        /*06de*/ 	.byte	0x3f
	.zero		1


	//   ....[13]....
        /*06e0*/ 	.word	0x00002070
        /*06e4*/ 	.word	0x00000006
        /*06e8*/ 	.word	0x00026830
        /*06ec*/ 	.short	0x010a
        /*06ee*/ 	.byte	0x3f
	.zero		1


	//   ....[14]....
        /*06f0*/ 	.word	0x000020f0
        /*06f4*/ 	.word	0x00000006
        /*06f8*/ 	.word	0x00026830
        /*06fc*/ 	.short	0x010a
        /*06fe*/ 	.byte	0x3f
	.zero		1


	//   ....[15]....
        /*0700*/ 	.word	0x00005630
        /*0704*/ 	.word	0x00000007
        /*0708*/ 	.word	0x00000000
        /*070c*/ 	.short	0x0101
        /*070e*/ 	.byte	0x3f
	.zero		1


	//   ....[16]....
        /*0710*/ 	.word	0x000059c0
        /*0714*/ 	.word	0x00000006
        /*0718*/ 	.word	0x00000000
        /*071c*/ 	.short	0x0101
        /*071e*/ 	.byte	0x3f
	.zero		1


	//   ....[17]....
        /*0720*/ 	.word	0x00006100
        /*0724*/ 	.word	0x00000006
        /*0728*/ 	.word	0x00026810
        /*072c*/ 	.short	0x010a
        /*072e*/ 	.byte	0x3f
	.zero		1


	//   ....[18]....
        /*0730*/ 	.word	0x00006180
        /*0734*/ 	.word	0x00000006
        /*0738*/ 	.word	0x00026810
        /*073c*/ 	.short	0x010a
        /*073e*/ 	.byte	0x3f
	.zero		1


	//   ....[19]....
        /*0740*/ 	.word	0x00006500
        /*0744*/ 	.word	0x00000006
        /*0748*/ 	.word	0x00026830
        /*074c*/ 	.short	0x010a
        /*074e*/ 	.byte	0x3f
	.zero		1


	//   ....[20]....
        /*0750*/ 	.word	0x00006590
        /*0754*/ 	.word	0x00000006
        /*0758*/ 	.word	0x00026830
        /*075c*/ 	.short	0x010a
        /*075e*/ 	.byte	0x3f
	.zero		1


	//   ....[21]....
        /*0760*/ 	.word	0x00009800
        /*0764*/ 	.word	0x00000005
        /*0768*/ 	.word	0x00000000
        /*076c*/ 	.short	0x0101
        /*076e*/ 	.byte	0x3f
	.zero		1


	//   ....[22]....
        /*0770*/ 	.word	0x00009ba0
        /*0774*/ 	.word	0x00000006
        /*0778*/ 	.word	0x00000000
        /*077c*/ 	.short	0x0101
        /*077e*/ 	.byte	0x3f
	.zero		1


	//   ....[23]....
        /*0780*/ 	.word	0x0000c930
        /*0784*/ 	.word	0x00000000
        /*0788*/ 	.word	0x00026820
        /*078c*/ 	.short	0x010a
        /*078e*/ 	.byte	0x3f
	.zero		1


	//   ....[24]....
        /*0790*/ 	.word	0x0000ce80
        /*0794*/ 	.word	0x00000000
        /*0798*/ 	.word	0x00026840
        /*079c*/ 	.short	0x010a
        /*079e*/ 	.byte	0x3f
	.zero		1


	//   ....[25]....
        /*07a0*/ 	.word	0x0000d0d0
        /*07a4*/ 	.word	0x00000000
        /*07a8*/ 	.word	0x00026828
        /*07ac*/ 	.short	0x010a
        /*07ae*/ 	.byte	0x3f
	.zero		1


	//   ....[26]....
        /*07b0*/ 	.word	0x0000d340
        /*07b4*/ 	.word	0x00000000
        /*07b8*/ 	.word	0x00026848
        /*07bc*/ 	.short	0x010a
        /*07be*/ 	.byte	0x3f
	.zero		1


	//   ....[27]....
        /*07c0*/ 	.word	0x0000d540
        /*07c4*/ 	.word	0x00000000
        /*07c8*/ 	.word	0x00026820
        /*07cc*/ 	.short	0x010a
        /*07ce*/ 	.byte	0x3f
	.zero		1


	//   ....[28]....
        /*07d0*/ 	.word	0x0000d7f0
        /*07d4*/ 	.word	0x00000000
        /*07d8*/ 	.word	0x00026840
        /*07dc*/ 	.short	0x010a
        /*07de*/ 	.byte	0x3f
	.zero		1


	//   ....[29]....
        /*07e0*/ 	.word	0x0000da10
        /*07e4*/ 	.word	0x00000000
        /*07e8*/ 	.word	0x00026828
        /*07ec*/ 	.short	0x010a
        /*07ee*/ 	.byte	0x3f
	.zero		1


	//   ....[30]....
        /*07f0*/ 	.word	0x0000dcd0
        /*07f4*/ 	.word	0x00000004
        /*07f8*/ 	.word	0x00026840
        /*07fc*/ 	.short	0x010a
        /*07fe*/ 	.byte	0x3f
	.zero		1


	//   ....[31]....
        /*0800*/ 	.word	0x0000e0d0
        /*0804*/ 	.word	0x00000007
        /*0808*/ 	.word	0x00000000
        /*080c*/ 	.short	0x010a
        /*080e*/ 	.byte	0x3f
	.zero		1


	//   ....[32]....
        /*0810*/ 	.word	0x0000e130
        /*0814*/ 	.word	0x00000003
        /*0818*/ 	.word	0x00000000
        /*081c*/ 	.short	0x010a
        /*081e*/ 	.byte	0x3f
	.zero		1


	//   ....[33]....
        /*0820*/ 	.word	0x0000e190
        /*0824*/ 	.word	0x00000005
        /*0828*/ 	.word	0x00000000
        /*082c*/ 	.short	0x010a
        /*082e*/ 	.byte	0x3f
	.zero		1


	//   ....[34]....
        /*0830*/ 	.word	0x0000e1c0
        /*0834*/ 	.word	0x00000003
        /*0838*/ 	.word	0x00000000
        /*083c*/ 	.short	0x010a
        /*083e*/ 	.byte	0x3f
	.zero		1


	//   ....[35]....
        /*0840*/ 	.word	0x0000e290
        /*0844*/ 	.word	0x00000011
        /*0848*/ 	.word	0x00026800
        /*084c*/ 	.short	0x010a
        /*084e*/ 	.byte	0x3f
	.zero		1


	//   ....[36]....
        /*0850*/ 	.word	0x0000e2e0
        /*0854*/ 	.word	0x00000006
        /*0858*/ 	.word	0x00026810
        /*085c*/ 	.short	0x010a
        /*085e*/ 	.byte	0x3f
	.zero		1


	//   ....[37]....
        /*0860*/ 	.word	0x0000e330
        /*0864*/ 	.word	0x00000006
        /*0868*/ 	.word	0x00026830
        /*086c*/ 	.short	0x010a
        /*086e*/ 	.byte	0x3f
	.zero		1


	//   ....[38]....
        /*0870*/ 	.word	0x0000e380
        /*0874*/ 	.word	0x00000006
        /*0878*/ 	.word	0x00026810
        /*087c*/ 	.short	0x010a
        /*087e*/ 	.byte	0x3f
	.zero		1


	//   ....[39]....
        /*0880*/ 	.word	0x0000e3d0
        /*0884*/ 	.word	0x00000006
        /*0888*/ 	.word	0x00026830
        /*088c*/ 	.short	0x010a
        /*088e*/ 	.byte	0x3f
	.zero		1


	//   ....[40]....
        /*0890*/ 	.word	0x0000e650
        /*0894*/ 	.word	0x00000000
        /*0898*/ 	.word	0x00026820
        /*089c*/ 	.short	0x010a
        /*089e*/ 	.byte	0x3f
	.zero		1


	//   ....[41]....
        /*08a0*/ 	.word	0x0000e6a0
        /*08a4*/ 	.word	0x00000000
        /*08a8*/ 	.word	0x00026840
        /*08ac*/ 	.short	0x010a
        /*08ae*/ 	.byte	0x3f
	.zero		1


	//   ....[42]....
        /*08b0*/ 	.word	0x0000e6f0
        /*08b4*/ 	.word	0x00000000
        /*08b8*/ 	.word	0x00026828
        /*08bc*/ 	.short	0x010a
        /*08be*/ 	.byte	0x3f
	.zero		1


	//   ....[43]....
        /*08c0*/ 	.word	0x0000e740
        /*08c4*/ 	.word	0x00000000
        /*08c8*/ 	.word	0x00026848
        /*08cc*/ 	.short	0x010a
        /*08ce*/ 	.byte	0x3f
	.zero		1


	//   ....[44]....
        /*08d0*/ 	.word	0x0000e7a0
        /*08d4*/ 	.word	0x00000000
        /*08d8*/ 	.word	0x00026820
        /*08dc*/ 	.short	0x010a
        /*08de*/ 	.byte	0x3f
	.zero		1


	//   ....[45]....
        /*08e0*/ 	.word	0x0000e7f0
        /*08e4*/ 	.word	0x00000000
        /*08e8*/ 	.word	0x00026840
        /*08ec*/ 	.short	0x010a
        /*08ee*/ 	.byte	0x3f
	.zero		1


	//   ....[46]....
        /*08f0*/ 	.word	0x0000e840
        /*08f4*/ 	.word	0x00000000
        /*08f8*/ 	.word	0x00026828
        /*08fc*/ 	.short	0x010a
        /*08fe*/ 	.byte	0x3f
	.zero		1


	//   ....[47]....
        /*0900*/ 	.word	0x0000e890
        /*0904*/ 	.word	0x00000004
        /*0908*/ 	.word	0x00026840
        /*090c*/ 	.short	0x010a
        /*090e*/ 	.byte	0x3f
	.zero		1


	//   ....[48]....
        /*0910*/ 	.word	0x0000e960
        /*0914*/ 	.word	0x00000007
        /*0918*/ 	.word	0x00000000
        /*091c*/ 	.short	0x010a
        /*091e*/ 	.byte	0x3f
	.zero		1


	//   ....[49]....
        /*0920*/ 	.word	0x0000e9b0
        /*0924*/ 	.word	0x00000003
        /*0928*/ 	.word	0x00000000
        /*092c*/ 	.short	0x010a
        /*092e*/ 	.byte	0x3f
	.zero		1


	//   ....[50]....
        /*0930*/ 	.word	0x0000ea00
        /*0934*/ 	.word	0x00000005
        /*0938*/ 	.word	0x00000000
        /*093c*/ 	.short	0x010a
        /*093e*/ 	.byte	0x3f
	.zero		1


	//----- nvinfo : EIATTR_NUM_MBARRIERS
	.align		4
.L_806:
        /*0940*/ 	.byte	0x03, 0x38
        /*0942*/ 	.short	0x0009


	//----- nvinfo : EIATTR_EXIT_INSTR_OFFSETS
	.align		4
        /*0944*/ 	.byte	0x04, 0x1c
        /*0946*/ 	.short	(.L_808 - .L_807)


	//   ....[0]....
.L_807:
        /*0948*/ 	.word	0x0000e210


	//----- nvinfo : EIATTR_MAX_THREADS
	.align		4
.L_808:
        /*094c*/ 	.byte	0x04, 0x05
        /*094e*/ 	.short	(.L_810 - .L_809)
.L_809:
        /*0950*/ 	.word	0x00000180
        /*0954*/ 	.word	0x00000001
        /*0958*/ 	.word	0x00000001


	//----- nvinfo : EIATTR_CRS_STACK_SIZE
	.align		4
.L_810:
        /*095c*/ 	.byte	0x04, 0x1e
        /*095e*/ 	.short	(.L_812 - .L_811)
.L_811:
        /*0960*/ 	.word	0x00000000


	//----- nvinfo : EIATTR_CBANK_PARAM_SIZE
	.align		4
.L_812:
        /*0964*/ 	.byte	0x03, 0x19
        /*0966*/ 	.short	0x0770


	//----- nvinfo : EIATTR_PARAM_CBANK
	.align		4
        /*0968*/ 	.byte	0x04, 0x0a
        /*096a*/ 	.short	(.L_814 - .L_813)
	.align		4
.L_813:
        /*096c*/ 	.word	index@(.nv.constant0._ZN7cutlass13device_kernelIN5flash11enable_sm90INS1_16FlashAttnBwdSm90INS1_25CollectiveMainloopBwdSm90ILi2ELi2ELi2EN4cute5tupleIJNS5_1CILi1EEES8_S8_EEENS6_IJNS7_ILi96EEENS7_ILi128EEENS7_ILi64EEEEEENS_10bfloat16_tEfNS_4arch4Sm90ELb1ELb0ELb1ELb0ELb1ELb1ELb0ELb1ELi2ELi1ELi2ELi2ELb0EEENS1_24CollectiveEpilogueBwdGQAISD_fSG_Li256ELb0ELb1EEENS1_25SingleTileBwdLPTSchedulerILb0ELi128ELb1EEEEEEEEEvNT_6ParamsE)
        /*0970*/ 	.short	0x0210
        /*0972*/ 	.short	0x0770


	//----- nvinfo : EIATTR_SW_WAR
	.align		4
.L_814:
        /*0974*/ 	.byte	0x04, 0x36
        /*0976*/ 	.short	(.L_816 - .L_815)
.L_815:
        /*0978*/ 	.word	0x00000008
.L_816:


//--------------------- .nv.info._ZN7cutlass13device_kernelIN5flash22FlashAttnBwdPreprocessIN4cute5tupleIJNS3_1CILi96EEENS5_ILi64EEEEEENS_10bfloat16_tEfNS_4arch4Sm90ELb1ELb0EEEEEvNT_6ParamsE --------------------------
	.section	.nv.info._ZN7cutlass13device_kernelIN5flash22FlashAttnBwdPreprocessIN4cute5tupleIJNS3_1CILi96EEENS5_ILi64EEEEEENS_10bfloat16_tEfNS_4arch4Sm90ELb1ELb0EEEEEvNT_6ParamsE,"",@"SHT_CUDA_INFO"
	.sectionflags	@""
	.align	4


	//----- nvinfo : EIATTR_CUDA_API_VERSION
	.align		4
        /*0000*/ 	.byte	0x04, 0x37
        /*0002*/ 	.short	(.L_818 - .L_817)
.L_817:
        /*0004*/ 	.word	0x00000082


	//----- nvinfo : EIATTR_KPARAM_INFO
	.align		4
.L_818:
        /*0008*/ 	.byte	0x04, 0x17
        /*000a*/ 	.short	(.L_820 - .L_819)
.L_819:
        /*000c*/ 	.word	0x00000000
        /*0010*/ 	.short	0x0000
        /*0012*/ 	.short	0x0000
        /*0014*/ 	.byte	0x00, 0xf0, 0xc1, 0x03


	//----- nvinfo : EIATTR_SPARSE_MMA_MASK
	.align		4
.L_820:
        /*0018*/ 	.byte	0x03, 0x50
        /*001a*/ 	.short	0x0000


	//----- nvinfo : EIATTR_MAXREG_COUNT
	.align		4
        /*001c*/ 	.byte	0x03, 0x1b
        /*001e*/ 	.short	0x0080


	//----- nvinfo : EIATTR_MERCURY_ISA_VERSION
	.align		4
        /*0020*/ 	.byte	0x03, 0x5f
        /*0022*/ 	.short	0x0101


	//----- nvinfo : EIATTR_COOP_GROUP_MASK_REGIDS
	.align		4
        /*0024*/ 	.byte	0x04, 0x29
        /*0026*/ 	.short	(.L_822 - .L_821)


	//   ....[0]....
.L_821:
        /*0028*/ 	.word	0xffffffff


	//   ....[1]....
        /*002c*/ 	.word	0xffffffff


	//   ....[2]....
        /*0030*/ 	.word	0xffffffff


	//   ....[3]....
        /*0034*/ 	.word	0xffffffff


	//   ....[4]....
        /*0038*/ 	.word	0xffffffff


	//   ....[5]....
        /*003c*/ 	.word	0xffffffff


	//   ....[6]....
        /*0040*/ 	.word	0xffffffff


	//   ....[7]....
        /*0044*/ 	.word	0xffffffff


	//   ....[8]....
        /*0048*/ 	.word	0xffffffff


	//----- nvinfo : EIATTR_COOP_GROUP_INSTR_OFFSETS
	.align		4
.L_822:
        /*004c*/ 	.byte	0x04, 0x28
        /*004e*/ 	.short	(.L_824 - .L_823)


	//   ....[0]....
.L_823:
        /*0050*/ 	.word	0x00000dd0


	//   ....[1]....
        /*0054*/ 	.word	0x00000de0


	//   ....[2]....
        /*0058*/ 	.word	0x00000df0


	//   ....[3]....
        /*005c*/ 	.word	0x00000e40


	//   ....[4]....
        /*0060*/ 	.word	0x00000e70


	//   ....[5]....
        /*0064*/ 	.word	0x00000e80


	//   ....[6]....
        /*0068*/ 	.word	0x00000f20


	//   ....[7]....
        /*006c*/ 	.word	0x00000f40


	//   ....[8]....
        /*0070*/ 	.word	0x00000f50


	//----- nvinfo : EIATTR_EXIT_INSTR_OFFSETS
	.align		4
.L_824:
        /*0074*/ 	.byte	0x04, 0x1c
        /*0076*/ 	.short	(.L_826 - .L_825)


	//   ....[0]....
.L_825:
        /*0078*/ 	.word	0x00001470


	//   ....[1]....
        /*007c*/ 	.word	0x000014f0


	//----- nvinfo : EIATTR_MAX_THREADS
	.align		4
.L_826:
        /*0080*/ 	.byte	0x04, 0x05
        /*0082*/ 	.short	(.L_828 - .L_827)
.L_827:
        /*0084*/ 	.word	0x00000100
        /*0088*/ 	.word	0x00000001
        /*008c*/ 	.word	0x00000001


	//----- nvinfo : EIATTR_CRS_STACK_SIZE
	.align		4
.L_828:
        /*0090*/ 	.byte	0x04, 0x1e
        /*0092*/ 	.short	(.L_830 - .L_829)
.L_829:
        /*0094*/ 	.word	0x00000000


	//----- nvinfo : EIATTR_CBANK_PARAM_SIZE
	.align		4
.L_830:
        /*0098*/ 	.byte	0x03, 0x19
        /*009a*/ 	.short	0x00f0


	//----- nvinfo : EIATTR_PARAM_CBANK
	.align		4
        /*009c*/ 	.byte	0x04, 0x0a
        /*009e*/ 	.short	(.L_832 - .L_831)
	.align		4
.L_831:
        /*00a0*/ 	.word	index@(.nv.constant0._ZN7cutlass13device_kernelIN5flash22FlashAttnBwdPreprocessIN4cute5tupleIJNS3_1CILi96EEENS5_ILi64EEEEEENS_10bfloat16_tEfNS_4arch4Sm90ELb1ELb0EEEEEvNT_6ParamsE)
        /*00a4*/ 	.short	0x0210
        /*00a6*/ 	.short	0x00f0


	//----- nvinfo : EIATTR_SW_WAR
	.align		4
.L_832:
        /*00a8*/ 	.byte	0x04, 0x36
        /*00aa*/ 	.short	(.L_834 - .L_833)
.L_833:
        /*00ac*/ 	.word	0x00000008
.L_834:


//--------------------- .nv.info._ZN7cutlass13device_kernelIN5flash11enable_sm90INS1_16FlashAttnBwdSm90INS1_25CollectiveMainloopBwdSm90ILi2ELi2ELi2EN4cute5tupleIJNS5_1CILi1EEES8_S8_EEENS6_IJNS7_ILi96EEENS7_ILi128EEENS7_ILi64EEEEEENS_10bfloat16_tEfNS_4arch4Sm90ELb1ELb0ELb1ELb1ELb0ELb1ELb0ELb1ELi2ELi1ELi2ELi2ELb0EEENS1_21CollectiveEpilogueBwdISD_SE_SG_Li256ELb1ELb0ELi1EEENS1_25SingleTileBwdLPTSchedulerILb1ELi128ELb0EEEEEEEEEvNT_6ParamsE --------------------------
	.section	.nv.info._ZN7cutlass13device_kernelIN5flash11enable_sm90INS1_16FlashAttnBwdSm90INS1_25CollectiveMainloopBwdSm90ILi2ELi2ELi2EN4cute5tupleIJNS5_1CILi1EEES8_S8_EEENS6_IJNS7_ILi96EEENS7_ILi128EEENS7_ILi64EEEEEENS_10bfloat16_tEfNS_4arch4Sm90ELb1ELb0ELb1ELb1ELb0ELb1ELb0ELb1ELi2ELi1ELi2ELi2ELb0EEENS1_21CollectiveEpilogueBwdISD_SE_SG_Li256ELb1ELb0ELi1EEENS1_25SingleTileBwdLPTSchedulerILb1ELi128ELb0EEEEEEEEEvNT_6ParamsE,"",@"SHT_CUDA_INFO"
	.sectionflags	@""
	.align	4


	//----- nvinfo : EIATTR_CUDA_API_VERSION
	.align		4
        /*0000*/ 	.byte	0x04, 0x37
        /*0002*/ 	.short	(.L_836 - .L_835)
.L_835:
        /*0004*/ 	.word	0x00000082


	//----- nvinfo : EIATTR_KPARAM_INFO
	.align		4
.L_836:
        /*0008*/ 	.byte	0x04, 0x17
        /*000a*/ 	.short	(.L_838 - .L_837)
.L_837:
        /*000c*/ 	.word	0x00000000
        /*0010*/ 	.short	0x0000
        /*0012*/ 	.short	0x0070
        /*0014*/ 	.byte	0x00, 0xf0, 0x01, 0x1a


	//----- nvinfo : EIATTR_SPARSE_MMA_MASK
	.align		4
.L_838:
        /*0018*/ 	.byte	0x03, 0x50
        /*001a*/ 	.short	0x0000


	//----- nvinfo : EIATTR_MAXREG_COUNT
	.align		4
        /*001c*/ 	.byte	0x03, 0x1b
        /*001e*/ 	.short	0x00a8


	//----- nvinfo : EIATTR_NUM_BARRIERS
	.align		4
        /*0020*/ 	.byte	0x02, 0x4c
        /*0022*/ 	.byte	0x10
	.zero		1


	//----- nvinfo : EIATTR_EXTERNS
	.align		4
        /*0024*/ 	.byte	0x04, 0x0f
        /*0026*/ 	.short	(.L_840 - .L_839)


	//   ....[0]....
	.align		4
.L_839:
        /*0028*/ 	.word	index@(__assertfail)


	//----- nvinfo : EIATTR_ANNOTATIONS
	.align		4
.L_840:
        /*002c*/ 	.byte	0x04, 0x55
        /*002e*/ 	.short	(.L_842 - .L_841)


	//   ....[0]....
.L_841:
        /* <DEDUP_REMOVED lines=19> */


	//----- nvinfo : EIATTR_MERCURY_ISA_VERSION
	.align		4
.L_842:
        /*0150*/ 	.byte	0x03, 0x5f
        /*0152*/ 	.short	0x0101


	//----- nvinfo : EIATTR_INT_WARP_WIDE_INSTR_OFFSETS
	.align		4
        /*0154*/ 	.byte	0x04, 0x31
        /*0156*/ 	.short	(.L_844 - .L_843)


	//   ....[0]....
.L_843:
        /*0158*/ 	.word	0x00000190


	//   ....[1]....
        /*015c*/ 	.word	0x000001c0


	//----- nvinfo : EIATTR_COOP_GROUP_MASK_REGIDS
	.align		4
.L_844:
        /*0160*/ 	.byte	0x04, 0x29
        /*0162*/ 	.short	(.L_846 - .L_845)


	//   ....[0]....
.L_845:
        /*0164*/ 	.word	0xffffffff


	//   ....[1]....
        /*0168*/ 	.word	0xffffffff


	//   ....[2]....
        /*016c*/ 	.word	0xffffffff


	//   ....[3]....
        /*0170*/ 	.word	0xffffffff


	//   ....[4]....
        /*0174*/ 	.word	0xffffffff


	//   ....[5]....
        /*0178*/ 	.word	0xffffffff


	//   ....[6]....
        /*017c*/ 	.word	0xffffffff


	//   ....[7]....
        /*0180*/ 	.word	0xffffffff


	//   ....[8]....
        /*0184*/ 	.word	0xffffffff


	//   ....[9]....
        /*0188*/ 	.word	0xffffffff


	//   ....[10]....
        /*018c*/ 	.word	0xffffffff


	//   ....[11]....
        /*0190*/ 	.word	0xffffffff


	//   ....[12]....
        /*0194*/ 	.word	0xffffffff


	//   ....[13]....
        /*0198*/ 	.word	0xffffffff


	//   ....[14]....
        /*019c*/ 	.word	0xffffffff


	//   ....[15]....
        /*01a0*/ 	.word	0xffffffff


	//   ....[16]....
        /*01a4*/ 	.word	0xffffffff


	//   ....[17]....
        /*01a8*/ 	.word	0xffffffff


	//   ....[18]....
        /*01ac*/ 	.word	0xffffffff


	//   ....[19]....
        /*01b0*/ 	.word	0xffffffff


	//   ....[20]....
        /*01b4*/ 	.word	0xffffffff


	//   ....[21]....
        /*01b8*/ 	.word	0xffffffff


	//   ....[22]....
        /*01bc*/ 	.word	0xffffffff


	//   ....[23]....
        /*01c0*/ 	.word	0xffffffff


	//   ....[24]....
        /*01c4*/ 	.word	0xffffffff


	//   ....[25]....
        /*01c8*/ 	.word	0xffffffff


	//   ....[26]....
        /*01cc*/ 	.word	0xffffffff


	//   ....[27]....
        /*01d0*/ 	.word	0xffffffff


	//   ....[28]....
        /*01d4*/ 	.word	0xffffffff


	//   ....[29]....
        /*01d8*/ 	.word	0xffffffff


	//   ....[30]....
        /*01dc*/ 	.word	0xffffffff


	//   ....[31]....
        /*01e0*/ 	.word	0xffffffff


	//   ....[32]....
        /*01e4*/ 	.word	0xffffffff


	//   ....[33]....
        /*01e8*/ 	.word	0xffffffff


	//   ....[34]....
        /*01ec*/ 	.word	0xffffffff


	//   ....[35]....
        /*01f0*/ 	.word	0xffffffff


	//   ....[36]....
        /*01f4*/ 	.word	0xffffffff


	//   ....[37]....
        /*01f8*/ 	.word	0xffffffff


	//   ....[38]....
        /*01fc*/ 	.word	0xffffffff


	//   ....[39]....
        /*0200*/ 	.word	0xffffffff


	//   ....[40]....
        /*0204*/ 	.word	0xffffffff


	//   ....[41]....
        /*0208*/ 	.word	0xffffffff


	//   ....[42]....
        /*020c*/ 	.word	0xffffffff


	//   ....[43]....
        /*0210*/ 	.word	0xffffffff


	//   ....[44]....
        /*0214*/ 	.word	0xffffffff


	//   ....[45]....
        /*0218*/ 	.word	0xffffffff


	//   ....[46]....
        /*021c*/ 	.word	0xffffffff


	//   ....[47]....
        /*0220*/ 	.word	0xffffffff


	//   ....[48]....
        /*0224*/ 	.word	0xffffffff


	//   ....[49]....
        /*0228*/ 	.word	0xffffffff


	//   ....[50]....
        /*022c*/ 	.word	0xffffffff


	//   ....[51]....
        /*0230*/ 	.word	0xffffffff


	//   ....[52]....
        /*0234*/ 	.word	0xffffffff


	//   ....[53]....
        /*0238*/ 	.word	0xffffffff


	//   ....[54]....
        /*023c*/ 	.word	0xffffffff


	//   ....[55]....
        /*0240*/ 	.word	0xffffffff


	//   ....[56]....
        /*0244*/ 	.word	0xffffffff


	//   ....[57]....
        /*0248*/ 	.word	0xffffffff


	//   ....[58]....
        /*024c*/ 	.word	0xffffffff


	//   ....[59]....
        /*0250*/ 	.word	0xffffffff


	//   ....[60]....
        /*0254*/ 	.word	0xffffffff


	//   ....[61]....
        /*0258*/ 	.word	0xffffffff


	//   ....[62]....
        /*025c*/ 	.word	0xffffffff


	//   ....[63]....
        /*0260*/ 	.word	0xffffffff


	//   ....[64]....
        /*0264*/ 	.word	0xffffffff


	//   ....[65]....
        /*0268*/ 	.word	0xffffffff


	//   ....[66]....
        /*026c*/ 	.word	0xffffffff


	//   ....[67]....
        /*0270*/ 	.word	0xffffffff


	//   ....[68]....
        /*0274*/ 	.word	0xffffffff


	//   ....[69]....
        /*0278*/ 	.word	0xffffffff


	//   ....[70]....
        /*027c*/ 	.word	0xffffffff


	//   ....[71]....
        /*0280*/ 	.word	0xffffffff


	//   ....[72]....
        /*0284*/ 	.word	0xffffffff


	//   ....[73]....
        /*0288*/ 	.word	0xffffffff


	//   ....[74]....
        /*028c*/ 	.word	0xffffffff


	//   ....[75]....
        /*0290*/ 	.word	0xffffffff


	//   ....[76]....
        /*0294*/ 	.word	0xffffffff


	//   ....[77]....
        /*0298*/ 	.word	0xffffffff


	//   ....[78]....
        /*029c*/ 	.word	0xffffffff


	//   ....[79]....
        /*02a0*/ 	.word	0xffffffff


	//   ....[80]....
        /*02a4*/ 	.word	0xffffffff


	//   ....[81]....
        /*02a8*/ 	.word	0xffffffff


	//   ....[82]....
        /*02ac*/ 	.word	0xffffffff


	//   ....[83]....
        /*02b0*/ 	.word	0xffffffff


	//   ....[84]....
        /*02b4*/ 	.word	0xffffffff


	//   ....[85]....
        /*02b8*/ 	.word	0xffffffff


	//   ....[86]....
        /*02bc*/ 	.word	0xffffffff


	//   ....[87]....
        /*02c0*/ 	.word	0xffffffff


	//   ....[88]....
        /*02c4*/ 	.word	0xffffffff


	//   ....[89]....
        /*02c8*/ 	.word	0xffffffff


	//   ....[90]....
        /*02cc*/ 	.word	0xffffffff


	//   ....[91]....
        /*02d0*/ 	.word	0xffffffff


	//   ....[92]....
        /*02d4*/ 	.word	0xffffffff


	//   ....[93]....
        /*02d8*/ 	.word	0xffffffff


	//   ....[94]....
        /*02dc*/ 	.word	0xffffffff


	//   ....[95]....
        /*02e0*/ 	.word	0xffffffff


	//   ....[96]....
        /*02e4*/ 	.word	0xffffffff


	//   ....[97]....
        /*02e8*/ 	.word	0xffffffff


	//   ....[98]....
        /*02ec*/ 	.word	0xffffffff


	//   ....[99]....
        /*02f0*/ 	.word	0xffffffff


	//   ....[100]....
        /*02f4*/ 	.word	0xffffffff


	//   ....[101]....
        /*02f8*/ 	.word	0xffffffff


	//   ....[102]....
        /*02fc*/ 	.word	0xffffffff


	//   ....[103]....
        /*0300*/ 	.word	0x0500000f


	//----- nvinfo : EIATTR_COOP_GROUP_INSTR_OFFSETS
	.align		4
.L_846:
        /*0304*/ 	.byte	0x04, 0x28
        /*0306*/ 	.short	(.L_848 - .L_847)


	//   ....[0]....
.L_847:
        /*0308*/ 	.word	0x00000070


	//   ....[1]....
        /*030c*/ 	.word	0x000001a0


	//   ....[2]....
        /*0310*/ 	.word	0x000001f0


	//   ....[3]....
        /*0314*/ 	.word	0x000003e0


	//   ....[4]....
        /*0318*/ 	.word	0x00000630


	//   ....[5]....
        /*031c*/ 	.word	0x00001610


	//   ....[6]....
        /*0320*/ 	.word	0x00002760


	//   ....[7]....
        /*0324*/ 	.word	0x000028d0


	//   ....[8]....
        /*0328*/ 	.word	0x00002900


	//   ....[9]....
        /*032c*/ 	.word	0x00003070


	//   ....[10]....
        /*0330*/ 	.word	0x00003120


	//   ....[11]....
        /*0334*/ 	.word	0x00003170


	//   ....[12]....
        /*0338*/ 	.word	0x00003410


	//   ....[13]....
        /*033c*/ 	.word	0x00003440


	//   ....[14]....
        /*0340*/ 	.word	0x00003490


	//   ....[15]....
        /*0344*/ 	.word	0x000034a0


	//   ....[16]....
        /*0348*/ 	.word	0x000034b0


	//   ....[17]....
        /*034c*/ 	.word	0x000034c0


	//   ....[18]....
        /*0350*/ 	.word	0x00003590


	//   ....[19]....
        /*0354*/ 	.word	0x000035a0


	//   ....[20]....
        /*0358*/ 	.word	0x000035d0


	//   ....[21]....
        /*035c*/ 	.word	0x000035e0


	//   ....[22]....
        /*0360*/ 	.word	0x00003600


	//   ....[23]....
        /*0364*/ 	.word	0x000036d0


	//   ....[24]....
        /*0368*/ 	.word	0x00003710


	//   ....[25]....
        /*036c*/ 	.word	0x00003740


	//   ....[26]....
        /*0370*/ 	.word	0x00003780


	//   ....[27]....
        /*0374*/ 	.word	0x00003790


	//   ....[28]....
        /*0378*/ 	.word	0x000037d0


	//   ....[29]....
        /*037c*/ 	.word	0x00003820


	//   ....[30]....
        /*0380*/ 	.word	0x00003860


	//   ....[31]....
        /*0384*/ 	.word	0x000038a0


	//   ....[32]....
        /*0388*/ 	.word	0x00003900


	//   ....[33]....
        /*038c*/ 	.word	0x00003990


	//   ....[34]....
        /*0390*/ 	.word	0x000039b0


	//   ....[35]....
        /*0394*/ 	.word	0x00003a70


	//   ....[36]....
        /*0398*/ 	.word	0x00003aa0


	//   ....[37]....
        /*039c*/ 	.word	0x00003ab0


	//   ....[38]....
        /*03a0*/ 	.word	0x00003c20


	//   ....[39]....
        /*03a4*/ 	.word	0x00003c40


	//   ....[40]....
        /*03a8*/ 	.word	0x00003d50


	//   ....[41]....
        /*03ac*/ 	.word	0x00003d70


	//   ....[42]....
        /*03b0*/ 	.word	0x00003d80


	//   ....[43]....
        /*03b4*/ 	.word	0x00003dc0


	//   ....[44]....
        /*03b8*/ 	.word	0x00003dd0


	//   ....[45]....
        /*03bc*/ 	.word	0x00003df0


	//   ....[46]....
        /*03c0*/ 	.word	0x00003ff0


	//   ....[47]....
        /*03c4*/ 	.word	0x00004030


	//   ....[48]....
        /*03c8*/ 	.word	0x00004070


	//   ....[49]....
        /*03cc*/ 	.word	0x000040f0


	//   ....[50]....
        /*03d0*/ 	.word	0x00004130


	//   ....[51]....
        /*03d4*/ 	.word	0x00004150


	//   ....[52]....
        /*03d8*/ 	.word	0x000041b0


	//   ....[53]....
        /*03dc*/ 	.word	0x000041d0


	//   ....[54]....
        /*03e0*/ 	.word	0x000069d0


	//   ....[55]....
        /*03e4*/ 	.word	0x000069f0


	//   ....[56]....
        /*03e8*/ 	.word	0x00006a00


	//   ....[57]....
        /*03ec*/ 	.word	0x00006a10


	//   ....[58]....
        /*03f0*/ 	.word	0x00006a20


	//   ....[59]....
        /*03f4*/ 	.word	0x00006a30


	//   ....[60]....
        /*03f8*/ 	.word	0x00006a40


	//   ....[61]....
        /*03fc*/ 	.word	0x00006a50


	//   ....[62]....
        /*0400*/ 	.word	0x00006a60


	//   ....[63]....
        /*0404*/ 	.word	0x00006a70


	//   ....[64]....
        /*0408*/ 	.word	0x00006b30


	//   ....[65]....
        /*040c*/ 	.word	0x00006bf0


	//   ....[66]....
        /*0410*/ 	.word	0x00006c30


	//   ....[67]....
        /*0414*/ 	.word	0x00006c70


	//   ....[68]....
        /*0418*/ 	.word	0x00006cb0


	//   ....[69]....
        /*041c*/ 	.word	0x00006cf0


	//   ....[70]....
        /*0420*/ 	.word	0x00006d30


	//   ....[71]....
        /*0424*/ 	.word	0x00006d70


	//   ....[72]....
        /*0428*/ 	.word	0x00006db0


	//   ....[73]....
        /*042c*/ 	.word	0x00006f30


	//   ....[74]....
        /*0430*/ 	.word	0x00007250


	//   ....[75]....
        /*0434*/ 	.word	0x000072b0


	//   ....[76]....
        /*0438*/ 	.word	0x00007650


	//   ....[77]....
        /*043c*/ 	.word	0x00007860


	//   ....[78]....
        /*0440*/ 	.word	0x00007880


	//   ....[79]....
        /*0444*/ 	.word	0x00007890


	//   ....[80]....
        /*0448*/ 	.word	0x000078d0


	//   ....[81]....
        /*044c*/ 	.word	0x00007900


	//   ....[82]....
        /*0450*/ 	.word	0x00007b00


	//   ....[83]....
        /*0454*/ 	.word	0x00007b20


	//   ....[84]....
        /*0458*/ 	.word	0x00007ca0


	//   ....[85]....
        /*045c*/ 	.word	0x00007ce0


	//   ....[86]....
        /*0460*/ 	.word	0x00008210


	//   ....[87]....
        /*0464*/ 	.word	0x00008220


	//   ....[88]....
        /*0468*/ 	.word	0x00008230


	//   ....[89]....
        /*046c*/ 	.word	0x00008240


	//   ....[90]....
        /*0470*/ 	.word	0x00008250


	//   ....[91]....
        /*0474*/ 	.word	0x00008260


	//   ....[92]....
        /*0478*/ 	.word	0x00008280


	//   ....[93]....
        /*047c*/ 	.word	0x000082d0


	//   ....[94]....
        /*0480*/ 	.word	0x00008540


	//   ....[95]....
        /*0484*/ 	.word	0x00008550


	//   ....[96]....
        /*0488*/ 	.word	0x00008560


	//   ....[97]....
        /*048c*/ 	.word	0x00008570


	//   ....[98]....
        /*0490*/ 	.word	0x00008580


	//   ....[99]....
        /*0494*/ 	.word	0x00008590


	//   ....[100]....
        /*0498*/ 	.word	0x000085a0


	//   ....[101]....
        /*049c*/ 	.word	0x000085e0


	//   ....[102]....
        /*04a0*/ 	.word	0x0000c080


	//   ....[103]....
        /*04a4*/ 	.word	0x0000fb80


	//----- nvinfo : EIATTR_REG_RECONFIG
	.align		4
.L_848:
        /*04a8*/ 	.byte	0x01, 0x54
	.zero		2


	//----- nvinfo : EIATTR_SYSCALL_OFFSETS
	.align		4
        /*04ac*/ 	.byte	0x04, 0x46
        /*04ae*/ 	.short	(.L_850 - .L_849)


	//   ....[0]....
.L_849:
        /*04b0*/ 	.word	0x00001270


	//   ....[1]....
        /*04b4*/ 	.word	0x00001360


	//   ....[2]....
        /*04b8*/ 	.word	0x000014c0


	//   ....[3]....
        /*04bc*/ 	.word	0x000015b0


	//----- nvinfo : EIATTR_MBARRIER_INSTR_OFFSETS
	.align		4
.L_850:
        /*04c0*/ 	.byte	0x04, 0x39
        /*04c2*/ 	.short	(.L_852 - .L_851)


	//   ....[0]....
.L_851:
        /*04c4*/ 	.word	0x00000290
        /*04c8*/ 	.word	0x000000ff
        /*04cc*/ 	.word	0x00026800
        /*04d0*/ 	.short	0x0100
        /*04d2*/ 	.byte	0x06
	.zero		1


	//   ....[1]....
        /*04d4*/ 	.word	0x00000390
        /*04d8*/ 	.word	0x000000ff
        /*04dc*/ 	.word	0x00026810
        /*04e0*/ 	.short	0x0100
        /*04e2*/ 	.byte	0x08
	.zero		1


	//   ....[2]....
        /*04e4*/ 	.word	0x000003a0
        /*04e8*/ 	.word	0x000000ff
        /*04ec*/ 	.word	0x00026820
        /*04f0*/ 	.short	0x0100
        /*04f2*/ 	.byte	0x08
	.zero		1


	//   ....[3]....
        /*04f4*/ 	.word	0x000003b0
        /*04f8*/ 	.word	0x000000ff
        /*04fc*/ 	.word	0x00026818
        /*0500*/ 	.short	0x0100
        /*0502*/ 	.byte	0x08
	.zero		1


	//   ....[4]....
        /*0504*/ 	.word	0x000003c0
        /*0508*/ 	.word	0x000000ff
        /*050c*/ 	.word	0x00026828
        /*0510*/ 	.short	0x0100
        /*0512*/ 	.byte	0x08
	.zero		1


	//   ....[5]....
        /*0514*/ 	.word	0x000004f0
        /*0518*/ 	.word	0x000000ff
        /*051c*/ 	.word	0x00026830
        /*0520*/ 	.short	0x0100
        /*0522*/ 	.byte	0x08
	.zero		1


	//   ....[6]....
        /*0524*/ 	.word	0x00000500
        /*0528*/ 	.word	0x000000ff
        /*052c*/ 	.word	0x00026840
        /*0530*/ 	.short	0x0100
        /*0532*/ 	.byte	0x08
	.zero		1


	//   ....[7]....
        /*0534*/ 	.word	0x00000510
        /*0538*/ 	.word	0x000000ff
        /*053c*/ 	.word	0x00026838
        /*0540*/ 	.short	0x0100
        /*0542*/ 	.byte	0x08
	.zero		1


	//   ....[8]....
        /*0544*/ 	.word	0x00000520
        /*0548*/ 	.word	0x000000ff
        /*054c*/ 	.word	0x00026848
        /*0550*/ 	.short	0x0100
        /*0552*/ 	.byte	0x08
	.zero		1


	//   ....[9]....
        /*0554*/ 	.word	0x00001640
        /*0558*/ 	.word	0x00000010
        /*055c*/ 	.word	0x00026800
        /*0560*/ 	.short	0x010a
        /*0562*/ 	.byte	0x3f
	.zero		1


	//   ....[10]....
        /*0564*/ 	.word	0x00001660
        /*0568*/ 	.word	0x00000010
        /*056c*/ 	.word	0x00026800
        /*0570*/ 	.short	0x010a
        /*0572*/ 	.byte	0x3f
	.zero		1


	//   ....[11]....
        /*0574*/ 	.word	0x00001f50
        /*0578*/ 	.word	0x00000008
        /*057c*/ 	.word	0x00026810
        /*0580*/ 	.short	0x010a
        /*0582*/ 	.byte	0x3f
	.zero		1


	//   ....[12]....
        /*0584*/ 	.word	0x00001fc0
        /*0588*/ 	.word	0x00000008
        /*058c*/ 	.word	0x00026810
        /*0590*/ 	.short	0x010a
        /*0592*/ 	.byte	0x3f
	.zero		1


	//   ....[13]....
        /*0594*/ 	.word	0x00002370
        /*0598*/ 	.word	0x00000008
        /*059c*/ 	.word	0x00026830
        /*05a0*/ 	.short	0x010a
        /*05a2*/ 	.byte	0x3f
	.zero		1


	//   ....[14]....
        /*05a4*/ 	.word	0x000023f0
        /*05a8*/ 	.word	0x00000008
        /*05ac*/ 	.word	0x00026830
        /*05b0*/ 	.short	0x010a
        /*05b2*/ 	.byte	0x3f
	.zero		1


	//   ....[15]....
        /*05b4*/ 	.word	0x00005930
        /*05b8*/ 	.word	0x00000009
        /*05bc*/ 	.word	0x00000000
        /*05c0*/ 	.short	0x0101
        /*05c2*/ 	.byte	0x3f
	.zero		1


	//   ....[16]....
        /*05c4*/ 	.word	0x00005cc0
        /*05c8*/ 	.word	0x00000008
        /*05cc*/ 	.word	0x00000000
        /*05d0*/ 	.short	0x0101
        /*05d2*/ 	.byte	0x3f
	.zero		1


	//   ....[17]....
        /*05d4*/ 	.word	0x000063e0
        /*05d8*/ 	.word	0x00000005
        /*05dc*/ 	.word	0x00026810
        /*05e0*/ 	.short	0x010a
        /*05e2*/ 	.byte	0x3f
	.zero		1


	//   ....[18]....
        /*05e4*/ 	.word	0x00006460
        /*05e8*/ 	.word	0x00000005
        /*05ec*/ 	.word	0x00026810
        /*05f0*/ 	.short	0x010a
        /*05f2*/ 	.byte	0x3f
	.zero		1


	//   ....[19]....
        /*05f4*/ 	.word	0x000067e0
        /*05f8*/ 	.word	0x00000005
        /*05fc*/ 	.word	0x00026830
        /*0600*/ 	.short	0x010a
        /*0602*/ 	.byte	0x3f
	.zero		1


	//   ....[20]....
        /*0604*/ 	.word	0x00006870
        /*0608*/ 	.word	0x00000005
        /*060c*/ 	.word	0x00026830
        /*0610*/ 	.short	0x010a
        /*0612*/ 	.byte	0x3f
	.zero		1


	//   ....[21]....
        /*0614*/ 	.word	0x00009a90
        /*0618*/ 	.word	0x00000006
        /*061c*/ 	.word	0x00000000
        /*0620*/ 	.short	0x0101
        /*0622*/ 	.byte	0x3f
	.zero		1


	//   ....[22]....
        /*0624*/ 	.word	0x00009e40
        /*0628*/ 	.word	0x00000005
        /*062c*/ 	.word	0x00000000
        /*0630*/ 	.short	0x0101
        /*0632*/ 	.byte	0x3f
	.zero		1


	//   ....[23]....
        /*0634*/ 	.word	0x0000e1e0
        /*0638*/ 	.word	0x0000000f
        /*063c*/ 	.word	0x00026820
        /*0640*/ 	.short	0x010a
        /*0642*/ 	.byte	0x3f
	.zero		1


	//   ....[24]....
        /*0644*/ 	.word	0x0000e780
        /*0648*/ 	.word	0x0000000f
        /*064c*/ 	.word	0x00026840
        /*0650*/ 	.short	0x010a
        /*0652*/ 	.byte	0x3f
	.zero		1


	//   ....[25]....
        /*0654*/ 	.word	0x0000e9e0
        /*0658*/ 	.word	0x0000000f
        /*065c*/ 	.word	0x00026828
        /*0660*/ 	.short	0x010a
        /*0662*/ 	.byte	0x3f
	.zero		1


	//   ....[26]....
        /*0664*/ 	.word	0x0000ec40
        /*0668*/ 	.word	0x0000000f
        /*066c*/ 	.word	0x00026848
        /*0670*/ 	.short	0x010a
        /*0672*/ 	.byte	0x3f
	.zero		1


	//   ....[27]....
        /*0674*/ 	.word	0x0000ee40
        /*0678*/ 	.word	0x0000000f
        /*067c*/ 	.word	0x00026820
        /*0680*/ 	.short	0x010a
        /*0682*/ 	.byte	0x3f
	.zero		1


	//   ....[28]....
        /*0684*/ 	.word	0x0000f100
        /*0688*/ 	.word	0x0000000f
        /*068c*/ 	.word	0x00026840
        /*0690*/ 	.short	0x010a
        /*0692*/ 	.byte	0x3f
	.zero		1


	//   ....[29]....
        /*0694*/ 	.word	0x0000f330
        /*0698*/ 	.word	0x0000000f
        /*069c*/ 	.word	0x00026828
        /*06a0*/ 	.short	0x010a
        /*06a2*/ 	.byte	0x3f
	.zero		1


	//   ....[30]....
        /*06a4*/ 	.word	0x0000f600
        /*06a8*/ 	.word	0x00000003
        /*06ac*/ 	.word	0x00026840
        /*06b0*/ 	.short	0x010a
        /*06b2*/ 	.byte	0x3f
	.zero		1


	//   ....[31]....
        /*06b4*/ 	.word	0x0000fa00
        /*06b8*/ 	.word	0x00000007
        /*06bc*/ 	.word	0x00000000
        /*06c0*/ 	.short	0x010a
        /*06c2*/ 	.byte	0x3f
	.zero		1


	//   ....[32]....
        /*06c4*/ 	.word	0x0000fa50
        /*06c8*/ 	.word	0x00000003
        /*06cc*/ 	.word	0x00000000
        /*06d0*/ 	.short	0x010a
        /*06d2*/ 	.byte	0x3f
	.zero		1


	//   ....[33]....
        /*06d4*/ 	.word	0x0000fab0
        /*06d8*/ 	.word	0x00000005
        /*06dc*/ 	.word	0x00000000
        /*06e0*/ 	.short	0x010a
        /*06e2*/ 	.byte	0x3f
	.zero		1


	//   ....[34]....
        /*06e4*/ 	.word	0x0000fae0
        /*06e8*/ 	.word	0x00000003
        /*06ec*/ 	.word	0x00000000
        /*06f0*/ 	.short	0x010a
        /*06f2*/ 	.byte	0x3f
	.zero		1


	//   ....[35]....
        /*06f4*/ 	.word	0x0000fbb0
        /*06f8*/ 	.word	0x00000010
        /*06fc*/ 	.word	0x00026800
        /*0700*/ 	.short	0x010a
        /*0702*/ 	.byte	0x3f
	.zero		1


	//   ....[36]....
        /*0704*/ 	.word	0x0000fc00
        /*0708*/ 	.word	0x00000008
        /*070c*/ 	.word	0x00026810
        /*0710*/ 	.short	0x010a
        /*0712*/ 	.byte	0x3f
	.zero		1


	//   ....[37]....
        /*0714*/ 	.word	0x0000fc50
        /*0718*/ 	.word	0x00000008
        /*071c*/ 	.word	0x00026830
        /*0720*/ 	.short	0x010a
        /*0722*/ 	.byte	0x3f
	.zero		1


	//   ....[38]....
        /*0724*/ 	.word	0x0000fca0
        /*0728*/ 	.word	0x00000005
        /*072c*/ 	.word	0x00026810
        /*0730*/ 	.short	0x010a
        /*0732*/ 	.byte	0x3f
	.zero		1


	//   ....[39]....
        /*0734*/ 	.word	0x0000fcf0
        /*0738*/ 	.word	0x00000005
        /*073c*/ 	.word	0x00026830
        /*0740*/ 	.short	0x010a
        /*0742*/ 	.byte	0x3f
	.zero		1


	//   ....[40]....
        /*0744*/ 	.word	0x0000fd40
        /*0748*/ 	.word	0x0000000f
        /*074c*/ 	.word	0x00026820
        /*0750*/ 	.short	0x010a
        /*0752*/ 	.byte	0x3f
	.zero		1


	//   ....[41]....
        /*0754*/ 	.word	0x0000fd90
        /*0758*/ 	.word	0x0000000f
        /*075c*/ 	.word	0x00026840
        /*0760*/ 	.short	0x010a
        /*0762*/ 	.byte	0x3f
	.zero		1


	//   ....[42]....
        /*0764*/ 	.word	0x0000fde0
        /*0768*/ 	.word	0x0000000f
        /*076c*/ 	.word	0x00026828
        /*0770*/ 	.short	0x010a
        /*0772*/ 	.byte	0x3f
	.zero		1


	//   ....[43]....
        /*0774*/ 	.word	0x0000fe30
        /*0778*/ 	.word	0x0000000f
        /*077c*/ 	.word	0x00026848
        /*0780*/ 	.short	0x010a
        /*0782*/ 	.byte	0x3f
	.zero		1


	//   ....[44]....
        /*0784*/ 	.word	0x0000fe90
        /*0788*/ 	.word	0x0000000f
        /*078c*/ 	.word	0x00026820
        /*0790*/ 	.short	0x010a
        /*0792*/ 	.byte	0x3f
	.zero		1


	//   ....[45]....
        /*0794*/ 	.word	0x0000fee0
        /*0798*/ 	.word	0x0000000f
        /*079c*/ 	.word	0x00026840
        /*07a0*/ 	.short	0x010a
        /*07a2*/ 	.byte	0x3f
	.zero		1


	//   ....[46]....
        /*07a4*/ 	.word	0x0000ff30
        /*07a8*/ 	.word	0x0000000f
        /*07ac*/ 	.word	0x00026828
        /*07b0*/ 	.short	0x010a
        /*07b2*/ 	.byte	0x3f
	.zero		1


	//   ....[47]....
        /*07b4*/ 	.word	0x0000ff80
        /*07b8*/ 	.word	0x00000003
        /*07bc*/ 	.word	0x00026840
        /*07c0*/ 	.short	0x010a
        /*07c2*/ 	.byte	0x3f
	.zero		1


	//   ....[48]....
        /*07c4*/ 	.word	0x00010050
        /*07c8*/ 	.word	0x00000007
        /*07cc*/ 	.word	0x00000000
        /*07d0*/ 	.short	0x010a
        /*07d2*/ 	.byte	0x3f
	.zero		1


	//   ....[49]....
        /*07d4*/ 	.word	0x000100a0
        /*07d8*/ 	.word	0x00000003
        /*07dc*/ 	.word	0x00000000
        /*07e0*/ 	.short	0x010a
        /*07e2*/ 	.byte	0x3f
	.zero		1


	//   ....[50]....
        /*07e4*/ 	.word	0x000100f0
        /*07e8*/ 	.word	0x00000005
        /*07ec*/ 	.word	0x00000000
        /*07f0*/ 	.short	0x010a
        /*07f2*/ 	.byte	0x3f
	.zero		1


	//----- nvinfo : EIATTR_NUM_MBARRIERS
	.align		4
.L_852:
        /*07f4*/ 	.byte	0x03, 0x38
        /*07f6*/ 	.short	0x0009


	//----- nvinfo : EIATTR_EXIT_INSTR_OFFSETS
	.align		4
        /*07f8*/ 	.byte	0x04, 0x1c
        /*07fa*/ 	.short	(.L_854 - .L_853)


	//   ....[0]....
.L_853:
        /*07fc*/ 	.word	0x0000fb30


	//----- nvinfo : EIATTR_MAX_THREADS
	.align		4
.L_854:
        /*0800*/ 	.byte	0x04, 0x05
        /*0802*/ 	.short	(.L_856 - .L_855)
.L_855:
        /*0804*/ 	.word	0x00000180
        /*0808*/ 	.word	0x00000001
        /*080c*/ 	.word	0x00000001


	//----- nvinfo : EIATTR_CRS_STACK_SIZE
	.align		4
.L_856:
        /*0810*/ 	.byte	0x04, 0x1e
        /*0812*/ 	.short	(.L_858 - .L_857)
.L_857:
        /*0814*/ 	.word	0x00000000


	//----- nvinfo : EIATTR_CBANK_PARAM_SIZE
	.align		4
.L_858:
        /*0818*/ 	.byte	0x03, 0x19
        /*081a*/ 	.short	0x06f0


	//----- nvinfo : EIATTR_PARAM_CBANK
	.align		4
        /*081c*/ 	.byte	0x04, 0x0a
        /*081e*/ 	.short	(.L_860 - .L_859)
	.align		4
.L_859:
        /*0820*/ 	.word	index@(.nv.constant0._ZN7cutlass13device_kernelIN5flash11enable_sm90INS1_16FlashAttnBwdSm90INS1_25CollectiveMainloopBwdSm90ILi2ELi2ELi2EN4cute5tupleIJNS5_1CILi1EEES8_S8_EEENS6_IJNS7_ILi96EEENS7_ILi128EEENS7_ILi64EEEEEENS_10bfloat16_tEfNS_4arch4Sm90ELb1ELb0ELb1ELb1ELb0ELb1ELb0ELb1ELi2ELi1ELi2ELi2ELb0EEENS1_21CollectiveEpilogueBwdISD_SE_SG_Li256ELb1ELb0ELi1EEENS1_25SingleTileBwdLPTSchedulerILb1ELi128ELb0EEEEEEEEEvNT_6ParamsE)
        /*0824*/ 	.short	0x0210
        /*0826*/ 	.short	0x06f0


	//----- nvinfo : EIATTR_SW_WAR
	.align		4
.L_860:
        /*0828*/ 	.byte	0x04, 0x36
        /*082a*/ 	.short	(.L_862 - .L_861)
.L_861:
        /*082c*/ 	.word	0x00000008
.L_862:


//--------------------- .nv.info._ZN7cutlass13device_kernelIN5flash11enable_sm90INS1_16FlashAttnBwdSm90INS1_25CollectiveMainloopBwdSm90ILi2ELi2ELi2EN4cute5tupleIJNS5_1CILi1EEES8_S8_EEENS6_IJNS7_ILi96EEENS7_ILi128EEENS7_ILi64EEEEEENS_10bfloat16_tEfNS_4arch4Sm90ELb1ELb0ELb1ELb1ELb1ELb1ELb0ELb1ELi2ELi1ELi2ELi2ELb0EEENS1_21CollectiveEpilogueBwdISD_SE_SG_Li256ELb1ELb0ELi1EEENS1_25SingleTileBwdLPTSchedulerILb1ELi128ELb1EEEEEEEEEvNT_6ParamsE --------------------------
	.section	.nv.info._ZN7cutlass13device_kernelIN5flash11enable_sm90INS1_16FlashAttnBwdSm90INS1_25CollectiveMainloopBwdSm90ILi2ELi2ELi2EN4cute5tupleIJNS5_1CILi1EEES8_S8_EEENS6_IJNS7_ILi96EEENS7_ILi128EEENS7_ILi64EEEEEENS_10bfloat16_tEfNS_4arch4Sm90ELb1ELb0ELb1ELb1ELb1ELb1ELb0ELb1ELi2ELi1ELi2ELi2ELb0EEENS1_21CollectiveEpilogueBwdISD_SE_SG_Li256ELb1ELb0ELi1EEENS1_25SingleTileBwdLPTSchedulerILb1ELi128ELb1EEEEEEEEEvNT_6ParamsE,"",@"SHT_CUDA_INFO"
	.sectionflags	@""
	.align	4


	//----- nvinfo : EIATTR_CUDA_API_VERSION
	.align		4
        /*0000*/ 	.byte	0x04, 0x37
        /*0002*/ 	.short	(.L_864 - .L_863)
.L_863:
        /*0004*/ 	.word	0x00000082


	//----- nvinfo : EIATTR_KPARAM_INFO
	.align		4
.L_864:
        /*0008*/ 	.byte	0x04, 0x17
        /*000a*/ 	.short	(.L_866 - .L_865)
.L_865:
        /*000c*/ 	.word	0x00000000
        /*0010*/ 	.short	0x0000
        /*0012*/ 	.short	0x0070
        /*0014*/ 	.byte	0x00, 0xf0, 0x01, 0x1a


	//----- nvinfo : EIATTR_SPARSE_MMA_MASK
	.align		4
.L_866:
        /*0018*/ 	.byte	0x03, 0x50
        /*001a*/ 	.short	0x0000


	//----- nvinfo : EIATTR_MAXREG_COUNT
	.align		4
        /*001c*/ 	.byte	0x03, 0x1b
        /*001e*/ 	.short	0x00a8


	//----- nvinfo : EIATTR_NUM_BARRIERS
	.align		4
        /*0020*/ 	.byte	0x02, 0x4c
        /*0022*/ 	.byte	0x10
	.zero		1


	//----- nvinfo : EIATTR_EXTERNS
	.align		4
        /*0024*/ 	.byte	0x04, 0x0f
        /*0026*/ 	.short	(.L_868 - .L_867)


	//   ....[0]....
	.align		4
.L_867:
        /*0028*/ 	.word	index@(__assertfail)


	//----- nvinfo : EIATTR_ANNOTATIONS
	.align		4
.L_868:
        /*002c*/ 	.byte	0x04, 0x55
        /*002e*/ 	.short	(.L_870 - .L_869)


	//   ....[0]....
.L_869:
        /* <DEDUP_REMOVED lines=19> */


	//----- nvinfo : EIATTR_MERCURY_ISA_VERSION
	.align		4
.L_870:
        /*0150*/ 	.byte	0x03, 0x5f
        /*0152*/ 	.short	0x0101


	//----- nvinfo : EIATTR_INT_WARP_WIDE_INSTR_OFFSETS
	.align		4
        /*0154*/ 	.byte	0x04, 0x31
        /*0156*/ 	.short	(.L_872 - .L_871)


	//   ....[0]....
.L_871:
        /*0158*/ 	.word	0x00000190


	//   ....[1]....
        /*015c*/ 	.word	0x000001c0


	//   ....[2]....
        /*0160*/ 	.word	0x0000d250


	//   ....[3]....
        /*0164*/ 	.word	0x0000d900


	//   ....[4]....
        /*0168*/ 	.word	0x0000de20


	//----- nvinfo : EIATTR_COOP_GROUP_MASK_REGIDS
	.align		4
.L_872:
        /*016c*/ 	.byte	0x04, 0x29
        /*016e*/ 	.short	(.L_874 - .L_873)


	//   ....[0]....
.L_873:
        /*0170*/ 	.word	0xffffffff


	//   ....[1]....
        /*0174*/ 	.word	0xffffffff


	//   ....[2]....
        /*0178*/ 	.word	0xffffffff


	//   ....[3]....
        /*017c*/ 	.word	0xffffffff


	//   ....[4]....
        /*0180*/ 	.word	0xffffffff


	//   ....[5]....
        /*0184*/ 	.word	0xffffffff


	//   ....[6]....
        /*0188*/ 	.word	0xffffffff


	//   ....[7]....
        /*018c*/ 	.word	0xffffffff


	//   ....[8]....
        /*0190*/ 	.word	0xffffffff


	//   ....[9]....
        /*0194*/ 	.word	0xffffffff


	//   ....[10]....
        /*0198*/ 	.word	0xffffffff


	//   ....[11]....
        /*019c*/ 	.word	0xffffffff


	//   ....[12]....
        /*01a0*/ 	.word	0xffffffff


	//   ....[13]....
        /*01a4*/ 	.word	0xffffffff


	//   ....[14]....
        /*01a8*/ 	.word	0xffffffff


	//   ....[15]....
        /*01ac*/ 	.word	0xffffffff


	//   ....[16]....
        /*01b0*/ 	.word	0xffffffff


	//   ....[17]....
        /*01b4*/ 	.word	0xffffffff


	//   ....[18]....
        /*01b8*/ 	.word	0xffffffff


	//   ....[19]....
        /*01bc*/ 	.word	0xffffffff


	//   ....[20]....
        /*01c0*/ 	.word	0xffffffff


	//   ....[21]....
        /*01c4*/ 	.word	0xffffffff


	//   ....[22]....
        /*01c8*/ 	.word	0xffffffff


	//   ....[23]....
        /*01cc*/ 	.word	0xffffffff


	//   ....[24]....
        /*01d0*/ 	.word	0xffffffff


	//   ....[25]....
        /*01d4*/ 	.word	0xffffffff


	//   ....[26]....
        /*01d8*/ 	.word	0xffffffff


	//   ....[27]....
        /*01dc*/ 	.word	0xffffffff


	//   ....[28]....
        /*01e0*/ 	.word	0xffffffff


	//   ....[29]....
        /*01e4*/ 	.word	0xffffffff


	//   ....[30]....
        /*01e8*/ 	.word	0xffffffff


	//   ....[31]....
        /*01ec*/ 	.word	0xffffffff


	//   ....[32]....
        /*01f0*/ 	.word	0xffffffff


	//   ....[33]....
        /*01f4*/ 	.word	0xffffffff


	//   ....[34]....
        /*01f8*/ 	.word	0xffffffff


	//   ....[35]....
        /*01fc*/ 	.word	0xffffffff


	//   ....[36]....
        /*0200*/ 	.word	0xffffffff


	//   ....[37]....
        /*0204*/ 	.word	0xffffffff


	//   ....[38]....
        /*0208*/ 	.word	0xffffffff


	//   ....[39]....
        /*020c*/ 	.word	0xffffffff


	//   ....[40]....
        /*0210*/ 	.word	0xffffffff


	//   ....[41]....
        /*0214*/ 	.word	0xffffffff


	//   ....[42]....
        /*0218*/ 	.word	0xffffffff


	//   ....[43]....
        /*021c*/ 	.word	0xffffffff


	//   ....[44]....
        /*0220*/ 	.word	0xffffffff


	//   ....[45]....
        /*0224*/ 	.word	0xffffffff


	//   ....[46]....
        /*0228*/ 	.word	0xffffffff


	//   ....[47]....
        /*022c*/ 	.word	0xffffffff


	//   ....[48]....
        /*0230*/ 	.word	0xffffffff


	//   ....[49]....
        /*0234*/ 	.word	0xffffffff


	//   ....[50]....
        /*0238*/ 	.word	0xffffffff


	//   ....[51]....
        /*023c*/ 	.word	0xffffffff


	//   ....[52]....
        /*0240*/ 	.word	0xffffffff


	//   ....[53]....
        /*0244*/ 	.word	0xffffffff


	//   ....[54]....
        /*0248*/ 	.word	0xffffffff


	//   ....[55]....
        /*024c*/ 	.word	0xffffffff


	//   ....[56]....
        /*0250*/ 	.word	0xffffffff


	//   ....[57]....
        /*0254*/ 	.word	0xffffffff


	//   ....[58]....
        /*0258*/ 	.word	0xffffffff


	//   ....[59]....
        /*025c*/ 	.word	0xffffffff


	//   ....[60]....
        /*0260*/ 	.word	0xffffffff


	//   ....[61]....
        /*0264*/ 	.word	0xffffffff


	//   ....[62]....
        /*0268*/ 	.word	0xffffffff


	//   ....[63]....
        /*026c*/ 	.word	0xffffffff


	//   ....[64]....
        /*0270*/ 	.word	0xffffffff


	//   ....[65]....
        /*0274*/ 	.word	0xffffffff


	//   ....[66]....
        /*0278*/ 	.word	0xffffffff


	//   ....[67]....
        /*027c*/ 	.word	0xffffffff


	//   ....[68]....
        /*0280*/ 	.word	0xffffffff


	//   ....[69]....
        /*0284*/ 	.word	0xffffffff


	//   ....[70]....
        /*0288*/ 	.word	0xffffffff


	//   ....[71]....
        /*028c*/ 	.word	0xffffffff


	//   ....[72]....
        /*0290*/ 	.word	0xffffffff


	//   ....[73]....
        /*0294*/ 	.word	0xffffffff


	//   ....[74]....
        /*0298*/ 	.word	0xffffffff


	//   ....[75]....
        /*029c*/ 	.word	0xffffffff


	//   ....[76]....
        /*02a0*/ 	.word	0xffffffff


	//   ....[77]....
        /*02a4*/ 	.word	0xffffffff


	//   ....[78]....
        /*02a8*/ 	.word	0xffffffff


	//   ....[79]....
        /*02ac*/ 	.word	0xffffffff


	//   ....[80]....
        /*02b0*/ 	.word	0xffffffff


	//   ....[81]....
        /*02b4*/ 	.word	0xffffffff


	//   ....[82]....
        /*02b8*/ 	.word	0xffffffff


	//   ....[83]....
        /*02bc*/ 	.word	0xffffffff


	//   ....[84]....
        /*02c0*/ 	.word	0xffffffff


	//   ....[85]....
        /*02c4*/ 	.word	0xffffffff


	//   ....[86]....
        /*02c8*/ 	.word	0xffffffff


	//   ....[87]....
        /*02cc*/ 	.word	0xffffffff


	//   ....[88]....
        /*02d0*/ 	.word	0xffffffff


	//   ....[89]....
        /*02d4*/ 	.word	0xffffffff


	//   ....[90]....
        /*02d8*/ 	.word	0xffffffff


	//   ....[91]....
        /*02dc*/ 	.word	0xffffffff


	//   ....[92]....
        /*02e0*/ 	.word	0xffffffff


	//   ....[93]....
        /*02e4*/ 	.word	0xffffffff


	//   ....[94]....
        /*02e8*/ 	.word	0xffffffff


	//   ....[95]....
        /*02ec*/ 	.word	0xffffffff


	//   ....[96]....
        /*02f0*/ 	.word	0xffffffff


	//   ....[97]....
        /*02f4*/ 	.word	0xffffffff


	//   ....[98]....
        /*02f8*/ 	.word	0xffffffff


	//   ....[99]....
        /*02fc*/ 	.word	0xffffffff


	//   ....[100]....
        /*0300*/ 	.word	0xffffffff


	//   ....[101]....
        /*0304*/ 	.word	0xffffffff


	//   ....[102]....
        /*0308*/ 	.word	0xffffffff


	//   ....[103]....
        /*030c*/ 	.word	0xffffffff


	//   ....[104]....
        /*0310*/ 	.word	0xffffffff


	//   ....[105]....
        /*0314*/ 	.word	0xffffffff


	//   ....[106]....
        /*0318*/ 	.word	0xffffffff


	//   ....[107]....
        /*031c*/ 	.word	0xffffffff


	//   ....[108]....
        /*0320*/ 	.word	0xffffffff


	//   ....[109]....
        /*0324*/ 	.word	0x0500000f


	//   ....[110]....
        /*0328*/ 	.word	0x0500000f


	//   ....[111]....
        /*032c*/ 	.word	0x0500000f


	//   ....[112]....
        /*0330*/ 	.word	0x0500000f


	//----- nvinfo : EIATTR_COOP_GROUP_INSTR_OFFSETS
	.align		4
.L_874:
        /*0334*/ 	.byte	0x04, 0x28
        /*0336*/ 	.short	(.L_876 - .L_875)


	//   ....[0]....
.L_875:
        /*0338*/ 	.word	0x00000070


	//   ....[1]....
        /*033c*/ 	.word	0x000001a0


	//   ....[2]....
        /*0340*/ 	.word	0x000001f0


	//   ....[3]....
        /*0344*/ 	.word	0x000003e0


	//   ....[4]....
        /*0348*/ 	.word	0x00000630


	//   ....[5]....
        /*034c*/ 	.word	0x00001630


	//   ....[6]....
        /*0350*/ 	.word	0x00002780


	//   ....[7]....
        /*0354*/ 	.word	0x000028f0


	//   ....[8]....
        /*0358*/ 	.word	0x00002920


	//   ....[9]....
        /*035c*/ 	.word	0x00003090


	//   ....[10]....
        /*0360*/ 	.word	0x00003140


	//   ....[11]....
        /*0364*/ 	.word	0x00003190


	//   ....[12]....
        /*0368*/ 	.word	0x00003430


	//   ....[13]....
        /*036c*/ 	.word	0x00003460


	//   ....[14]....
        /*0370*/ 	.word	0x000034b0


	//   ....[15]....
        /*0374*/ 	.word	0x000034c0


	//   ....[16]....
        /*0378*/ 	.word	0x000034d0


	//   ....[17]....
        /*037c*/ 	.word	0x000034e0


	//   ....[18]....
        /*0380*/ 	.word	0x000035b0


	//   ....[19]....
        /*0384*/ 	.word	0x000035c0


	//   ....[20]....
        /*0388*/ 	.word	0x000035f0


	//   ....[21]....
        /*038c*/ 	.word	0x00003600


	//   ....[22]....
        /*0390*/ 	.word	0x00003620


	//   ....[23]....
        /*0394*/ 	.word	0x000036f0


	//   ....[24]....
        /*0398*/ 	.word	0x00003730


	//   ....[25]....
        /*039c*/ 	.word	0x00003760


	//   ....[26]....
        /*03a0*/ 	.word	0x000037a0


	//   ....[27]....
        /*03a4*/ 	.word	0x000037b0


	//   ....[28]....
        /*03a8*/ 	.word	0x000037f0


	//   ....[29]....
        /*03ac*/ 	.word	0x00003840


	//   ....[30]....
        /*03b0*/ 	.word	0x00003880


	//   ....[31]....
        /*03b4*/ 	.word	0x000038c0


	//   ....[32]....
        /*03b8*/ 	.word	0x00003920


	//   ....[33]....
        /*03bc*/ 	.word	0x000039b0


	//   ....[34]....
        /*03c0*/ 	.word	0x000039d0


	//   ....[35]....
        /*03c4*/ 	.word	0x00003a90


	//   ....[36]....
        /*03c8*/ 	.word	0x00003ac0


	//   ....[37]....
        /*03cc*/ 	.word	0x00003ad0


	//   ....[38]....
        /*03d0*/ 	.word	0x00003c40


	//   ....[39]....
        /*03d4*/ 	.word	0x00003c60


	//   ....[40]....
        /*03d8*/ 	.word	0x00003d70


	//   ....[41]....
        /*03dc*/ 	.word	0x00003d90


	//   ....[42]....
        /*03e0*/ 	.word	0x00003da0


	//   ....[43]....
        /*03e4*/ 	.word	0x00003de0


	//   ....[44]....
        /*03e8*/ 	.word	0x00003df0


	//   ....[45]....
        /*03ec*/ 	.word	0x00003e10


	//   ....[46]....
        /*03f0*/ 	.word	0x00004010


	//   ....[47]....
        /*03f4*/ 	.word	0x00004050


	//   ....[48]....
        /*03f8*/ 	.word	0x00004090


	//   ....[49]....
        /*03fc*/ 	.word	0x00004110


	//   ....[50]....
        /*0400*/ 	.word	0x00004150


	//   ....[51]....
        /*0404*/ 	.word	0x00004170


	//   ....[52]....
        /*0408*/ 	.word	0x000041d0


	//   ....[53]....
        /*040c*/ 	.word	0x000041f0


	//   ....[54]....
        /*0410*/ 	.word	0x000069f0


	//   ....[55]....
        /*0414*/ 	.word	0x00006a10


	//   ....[56]....
        /*0418*/ 	.word	0x00006a20


	//   ....[57]....
        /*041c*/ 	.word	0x00006a30


	//   ....[58]....
        /*0420*/ 	.word	0x00006a40


	//   ....[59]....
        /*0424*/ 	.word	0x00006a50


	//   ....[60]....
        /*0428*/ 	.word	0x00006a60


	//   ....[61]....
        /*042c*/ 	.word	0x00006a70


	//   ....[62]....
        /*0430*/ 	.word	0x00006a80


	//   ....[63]....
        /*0434*/ 	.word	0x00006a90


	//   ....[64]....
        /*0438*/ 	.word	0x00006b50


	//   ....[65]....
        /*043c*/ 	.word	0x00006c10


	//   ....[66]....
        /*0440*/ 	.word	0x00006c50


	//   ....[67]....
        /*0444*/ 	.word	0x00006c90


	//   ....[68]....
        /*0448*/ 	.word	0x00006cd0


	//   ....[69]....
        /*044c*/ 	.word	0x00006d10


	//   ....[70]....
        /*0450*/ 	.word	0x00006d50


	//   ....[71]....
        /*0454*/ 	.word	0x00006d90


	//   ....[72]....
        /*0458*/ 	.word	0x00006dd0


	//   ....[73]....
        /*045c*/ 	.word	0x00006f50


	//   ....[74]....
        /*0460*/ 	.word	0x00007270


	//   ....[75]....
        /*0464*/ 	.word	0x000072d0


	//   ....[76]....
        /*0468*/ 	.word	0x00007670


	//   ....[77]....
        /*046c*/ 	.word	0x00007880


	//   ....[78]....
        /*0470*/ 	.word	0x000078a0


	//   ....[79]....
        /*0474*/ 	.word	0x000078b0


	//   ....[80]....
        /*0478*/ 	.word	0x000078f0


	//   ....[81]....
        /*047c*/ 	.word	0x00007920


	//   ....[82]....
        /*0480*/ 	.word	0x00007b20


	//   ....[83]....
        /*0484*/ 	.word	0x00007b40


	//   ....[84]....
        /*0488*/ 	.word	0x00007ce0


	//   ....[85]....
        /*048c*/ 	.word	0x00007d20


	//   ....[86]....
        /*0490*/ 	.word	0x00008230


	//   ....[87]....
        /*0494*/ 	.word	0x00008240


	//   ....[88]....
        /*0498*/ 	.word	0x00008250


	//   ....[89]....
        /*049c*/ 	.word	0x00008260


	//   ....[90]....
        /*04a0*/ 	.word	0x00008270


	//   ....[91]....
        /*04a4*/ 	.word	0x00008280


	//   ....[92]....
        /*04a8*/ 	.word	0x000082a0


	//   ....[93]....
        /*04ac*/ 	.word	0x000082f0


	//   ....[94]....
        /*04b0*/ 	.word	0x00008560


	//   ....[95]....
        /*04b4*/ 	.word	0x00008570


	//   ....[96]....
        /*04b8*/ 	.word	0x00008580


	//   ....[97]....
        /*04bc*/ 	.word	0x00008590


	//   ....[98]....
        /*04c0*/ 	.word	0x000085a0


	//   ....[99]....
        /*04c4*/ 	.word	0x000085b0


	//   ....[100]....
        /*04c8*/ 	.word	0x000085c0


	//   ....[101]....
        /*04cc*/ 	.word	0x00008600


	//   ....[102]....
        /*04d0*/ 	.word	0x0000c0a0


	//   ....[103]....
        /*04d4*/ 	.word	0x0000ce50


	//   ....[104]....
        /*04d8*/ 	.word	0x0000d180


	//   ....[105]....
        /*04dc*/ 	.word	0x0000d580


	//   ....[106]....
        /*04e0*/ 	.word	0x0000d830


	//   ....[107]....
        /*04e4*/ 	.word	0x0000dae0


	//   ....[108]....
        /*04e8*/ 	.word	0x0000dd50


	//   ....[109]....
        /*04ec*/ 	.word	0x00010490


	//   ....[110]....
        /*04f0*/ 	.word	0x00010680


	//   ....[111]....
        /*04f4*/ 	.word	0x000106f0


	//   ....[112]....
        /*04f8*/ 	.word	0x00010760


	//----- nvinfo : EIATTR_REG_RECONFIG
	.align		4
.L_876:
        /*04fc*/ 	.byte	0x01, 0x54
	.zero		2


	//----- nvinfo : EIATTR_SYSCALL_OFFSETS
	.align		4
        /*0500*/ 	.byte	0x04, 0x46
        /*0502*/ 	.short	(.L_878 - .L_877)


	//   ....[0]....
.L_877:
        /*0504*/ 	.word	0x00001290


	//   ....[1]....
        /*0508*/ 	.word	0x00001380


	//   ....[2]....
        /*050c*/ 	.word	0x000014e0


	//   ....[3]....
        /*0510*/ 	.word	0x000015d0


	//----- nvinfo : EIATTR_MBARRIER_INSTR_OFFSETS
	.align		4
.L_878:
        /*0514*/ 	.byte	0x04, 0x39
        /*0516*/ 	.short	(.L_880 - .L_879)


	//   ....[0]....
.L_879:
        /*0518*/ 	.word	0x00000290
        /*051c*/ 	.word	0x000000ff
        /*0520*/ 	.word	0x00026800
        /*0524*/ 	.short	0x0100
        /*0526*/ 	.byte	0x06
	.zero		1


	//   ....[1]....
        /*0528*/ 	.word	0x00000390
        /*052c*/ 	.word	0x000000ff
        /*0530*/ 	.word	0x00026810
        /*0534*/ 	.short	0x0100
        /*0536*/ 	.byte	0x08
	.zero		1


	//   ....[2]....
        /*0538*/ 	.word	0x000003a0
        /*053c*/ 	.word	0x000000ff
        /*0540*/ 	.word	0x00026820
        /*0544*/ 	.short	0x0100
        /*0546*/ 	.byte	0x08
	.zero		1


	//   ....[3]....
        /*0548*/ 	.word	0x000003b0
        /*054c*/ 	.word	0x000000ff
        /*0550*/ 	.word	0x00026818
        /*0554*/ 	.short	0x0100
        /*0556*/ 	.byte	0x08
	.zero		1


	//   ....[4]....
        /*0558*/ 	.word	0x000003c0
        /*055c*/ 	.word	0x000000ff
        /*0560*/ 	.word	0x00026828
        /*0564*/ 	.short	0x0100
        /*0566*/ 	.byte	0x08
	.zero		1


	//   ....[5]....
        /*0568*/ 	.word	0x000004f0
        /*056c*/ 	.word	0x000000ff
        /*0570*/ 	.word	0x00026830
        /*0574*/ 	.short	0x0100
        /*0576*/ 	.byte	0x08
	.zero		1


	//   ....[6]....
        /*0578*/ 	.word	0x00000500
        /*057c*/ 	.word	0x000000ff
        /*0580*/ 	.word	0x00026840
        /*0584*/ 	.short	0x0100
        /*0586*/ 	.byte	0x08
	.zero		1


	//   ....[7]....
        /*0588*/ 	.word	0x00000510
        /*058c*/ 	.word	0x000000ff
        /*0590*/ 	.word	0x00026838
        /*0594*/ 	.short	0x0100
        /*0596*/ 	.byte	0x08
	.zero		1


	//   ....[8]....
        /*0598*/ 	.word	0x00000520
        /*059c*/ 	.word	0x000000ff
        /*05a0*/ 	.word	0x00026848
        /*05a4*/ 	.short	0x0100
        /*05a6*/ 	.byte	0x08
	.zero		1


	//   ....[9]....
        /*05a8*/ 	.word	0x00001660
        /*05ac*/ 	.word	0x00000010
        /*05b0*/ 	.word	0x00026800
        /*05b4*/ 	.short	0x010a
        /*05b6*/ 	.byte	0x3f
	.zero		1


	//   ....[10]....
        /*05b8*/ 	.word	0x00001680
        /*05bc*/ 	.word	0x00000010
        /*05c0*/ 	.word	0x00026800
        /*05c4*/ 	.short	0x010a
        /*05c6*/ 	.byte	0x3f
	.zero		1


	//   ....[11]....
        /*05c8*/ 	.word	0x00001f70
        /*05cc*/ 	.word	0x00000008
        /*05d0*/ 	.word	0x00026810
        /*05d4*/ 	.short	0x010a
        /*05d6*/ 	.byte	0x3f
	.zero		1


	//   ....[12]....
        /*05d8*/ 	.word	0x00001fe0
        /*05dc*/ 	.word	0x00000008
        /*05e0*/ 	.word	0x00026810
        /*05e4*/ 	.short	0x010a
        /*05e6*/ 	.byte	0x3f
	.zero		1


	//   ....[13]....
        /*05e8*/ 	.word	0x00002390
        /*05ec*/ 	.word	0x00000008
        /*05f0*/ 	.word	0x00026830
        /*05f4*/ 	.short	0x010a
        /*05f6*/ 	.byte	0x3f
	.zero		1


	//   ....[14]....
        /*05f8*/ 	.word	0x00002410
        /*05fc*/ 	.word	0x00000008
        /*0600*/ 	.word	0x00026830
        /*0604*/ 	.short	0x010a
        /*0606*/ 	.byte	0x3f
	.zero		1


	//   ....[15]....
        /*0608*/ 	.word	0x00005950
        /*060c*/ 	.word	0x00000009
        /*0610*/ 	.word	0x00000000
        /*0614*/ 	.short	0x0101
        /*0616*/ 	.byte	0x3f
	.zero		1


	//   ....[16]....
        /*0618*/ 	.word	0x00005ce0
        /*061c*/ 	.word	0x00000008
        /*0620*/ 	.word	0x00000000
        /*0624*/ 	.short	0x0101
        /*0626*/ 	.byte	0x3f
	.zero		1


	//   ....[17]....
        /*0628*/ 	.word	0x00006400
        /*062c*/ 	.word	0x00000005
        /*0630*/ 	.word	0x00026810
        /*0634*/ 	.short	0x010a
        /*0636*/ 	.byte	0x3f
	.zero		1


	//   ....[18]....
        /*0638*/ 	.word	0x00006480
        /*063c*/ 	.word	0x00000005
        /*0640*/ 	.word	0x00026810
        /*0644*/ 	.short	0x010a
        /*0646*/ 	.byte	0x3f
	.zero		1


	//   ....[19]....
        /*0648*/ 	.word	0x00006800
        /*064c*/ 	.word	0x00000005
        /*0650*/ 	.word	0x00026830
        /*0654*/ 	.short	0x010a
        /*0656*/ 	.byte	0x3f
	.zero		1


	//   ....[20]....
        /*0658*/ 	.word	0x00006890
        /*065c*/ 	.word	0x00000005
        /*0660*/ 	.word	0x00026830
        /*0664*/ 	.short	0x010a
        /*0666*/ 	.byte	0x3f
	.zero		1


	//   ....[21]....
        /*0668*/ 	.word	0x00009ab0
        /*066c*/ 	.word	0x00000006
        /*0670*/ 	.word	0x00000000
        /*0674*/ 	.short	0x0101
        /*0676*/ 	.byte	0x3f
	.zero		1


	//   ....[22]....
        /*0678*/ 	.word	0x00009e60
        /*067c*/ 	.word	0x00000005
        /*0680*/ 	.word	0x00000000
        /*0684*/ 	.short	0x0101
        /*0686*/ 	.byte	0x3f
	.zero		1


	//   ....[23]....
        /*0688*/ 	.word	0x0000eaf0
        /*068c*/ 	.word	0x0000000f
        /*0690*/ 	.word	0x00026820
        /*0694*/ 	.short	0x010a
        /*0696*/ 	.byte	0x3f
	.zero		1


	//   ....[24]....
        /*0698*/ 	.word	0x0000f090
        /*069c*/ 	.word	0x0000000f
        /*06a0*/ 	.word	0x00026840
        /*06a4*/ 	.short	0x010a
        /*06a6*/ 	.byte	0x3f
	.zero		1


	//   ....[25]....
        /*06a8*/ 	.word	0x0000f2f0
        /*06ac*/ 	.word	0x0000000f
        /*06b0*/ 	.word	0x00026828
        /*06b4*/ 	.short	0x010a
        /*06b6*/ 	.byte	0x3f
	.zero		1


	//   ....[26]....
        /*06b8*/ 	.word	0x0000f550
        /*06bc*/ 	.word	0x0000000f
        /*06c0*/ 	.word	0x00026848
        /*06c4*/ 	.short	0x010a
        /*06c6*/ 	.byte	0x3f
	.zero		1


	//   ....[27]....
        /*06c8*/ 	.word	0x0000f750
        /*06cc*/ 	.word	0x0000000f
        /*06d0*/ 	.word	0x00026820
        /*06d4*/ 	.short	0x010a
        /*06d6*/ 	.byte	0x3f
	.zero		1


	//   ....[28]....
        /*06d8*/ 	.word	0x0000fa10
        /*06dc*/ 	.word	0x0000000f
        /*06e0*/ 	.word	0x00026840
        /*06e4*/ 	.short	0x010a
        /*06e6*/ 	.byte	0x3f
	.zero		1


	//   ....[29]....
        /*06e8*/ 	.word	0x0000fc40
        /*06ec*/ 	.word	0x0000000f
        /*06f0*/ 	.word	0x00026828
        /*06f4*/ 	.short	0x010a
        /*06f6*/ 	.byte	0x3f
	.zero		1


	//   ....[30]....
        /*06f8*/ 	.word	0x0000ff10
        /*06fc*/ 	.word	0x00000003
        /*0700*/ 	.word	0x00026840
        /*0704*/ 	.short	0x010a
        /*0706*/ 	.byte	0x3f
	.zero		1


	//   ....[31]....
        /*0708*/ 	.word	0x00010310
        /*070c*/ 	.word	0x00000007
        /*0710*/ 	.word	0x00000000
        /*0714*/ 	.short	0x010a
        /*0716*/ 	.byte	0x3f
	.zero		1


	//   ....[32]....
        /*0718*/ 	.word	0x00010360
        /*071c*/ 	.word	0x00000003
        /*0720*/ 	.word	0x00000000
        /*0724*/ 	.short	0x010a
        /*0726*/ 	.byte	0x3f
	.zero		1


	//   ....[33]....
        /*0728*/ 	.word	0x000103c0
        /*072c*/ 	.word	0x00000005
        /*0730*/ 	.word	0x00000000
        /*0734*/ 	.short	0x010a
        /*0736*/ 	.byte	0x3f
	.zero		1


	//   ....[34]....
        /*0738*/ 	.word	0x000103f0
        /*073c*/ 	.word	0x00000003
        /*0740*/ 	.word	0x00000000
        /*0744*/ 	.short	0x010a
        /*0746*/ 	.byte	0x3f
	.zero		1


	//   ....[35]....
        /*0748*/ 	.word	0x000104c0
        /*074c*/ 	.word	0x00000010
        /*0750*/ 	.word	0x00026800
        /*0754*/ 	.short	0x010a
        /*0756*/ 	.byte	0x3f
	.zero		1


	//   ....[36]....
        /*0758*/ 	.word	0x00010510
        /*075c*/ 	.word	0x00000008
        /*0760*/ 	.word	0x00026810
        /*0764*/ 	.short	0x010a
        /*0766*/ 	.byte	0x3f
	.zero		1


	//   ....[37]....
        /*0768*/ 	.word	0x00010560
        /*076c*/ 	.word	0x00000008
        /*0770*/ 	.word	0x00026830
        /*0774*/ 	.short	0x010a
        /*0776*/ 	.byte	0x3f
	.zero		1


	//   ....[38]....
        /*0778*/ 	.word	0x000105b0
        /*077c*/ 	.word	0x00000005
        /*0780*/ 	.word	0x00026810
        /*0784*/ 	.short	0x010a
        /*0786*/ 	.byte	0x3f
	.zero		1


	//   ....[39]....
        /*0788*/ 	.word	0x00010600
        /*078c*/ 	.word	0x00000005
        /*0790*/ 	.word	0x00026830
        /*0794*/ 	.short	0x010a
        /*0796*/ 	.byte	0x3f
	.zero		1


	//   ....[40]....
        /*0798*/ 	.word	0x000107a0
        /*079c*/ 	.word	0x0000000f
        /*07a0*/ 	.word	0x00026820
        /*07a4*/ 	.short	0x010a
        /*07a6*/ 	.byte	0x3f
	.zero		1


	//   ....[41]....
        /*07a8*/ 	.word	0x000107f0
        /*07ac*/ 	.word	0x0000000f
        /*07b0*/ 	.word	0x00026840
        /*07b4*/ 	.short	0x010a
        /*07b6*/ 	.byte	0x3f
	.zero		1


	//   ....[42]....
        /*07b8*/ 	.word	0x00010840
        /*07bc*/ 	.word	0x0000000f
        /*07c0*/ 	.word	0x00026828
        /*07c4*/ 	.short	0x010a
        /*07c6*/ 	.byte	0x3f
	.zero		1


	//   ....[43]....
        /*07c8*/ 	.word	0x00010890
        /*07cc*/ 	.word	0x0000000f
        /*07d0*/ 	.word	0x00026848
        /*07d4*/ 	.short	0x010a
        /*07d6*/ 	.byte	0x3f
	.zero		1


	//   ....[44]....
        /*07d8*/ 	.word	0x000108f0
        /*07dc*/ 	.word	0x0000000f
        /*07e0*/ 	.word	0x00026820
        /*07e4*/ 	.short	0x010a
        /*07e6*/ 	.byte	0x3f
	.zero		1


	//   ....[45]....
        /*07e8*/ 	.word	0x00010940
        /*07ec*/ 	.word	0x0000000f
        /*07f0*/ 	.word	0x00026840
        /*07f4*/ 	.short	0x010a
        /*07f6*/ 	.byte	0x3f
	.zero		1


	//   ....[46]....
        /*07f8*/ 	.word	0x00010990
        /*07fc*/ 	.word	0x0000000f
        /*0800*/ 	.word	0x00026828
        /*0804*/ 	.short	0x010a
        /*0806*/ 	.byte	0x3f
	.zero		1


	//   ....[47]....
        /*0808*/ 	.word	0x000109e0
        /*080c*/ 	.word	0x00000003
        /*0810*/ 	.word	0x00026840
        /*0814*/ 	.short	0x010a
        /*0816*/ 	.byte	0x3f
	.zero		1


	//   ....[48]....
        /*0818*/ 	.word	0x00010ab0
        /*081c*/ 	.word	0x00000007
        /*0820*/ 	.word	0x00000000
        /*0824*/ 	.short	0x010a
        /*0826*/ 	.byte	0x3f
	.zero		1


	//   ....[49]....
        /*0828*/ 	.word	0x00010b00
        /*082c*/ 	.word	0x00000003
        /*0830*/ 	.word	0x00000000
        /*0834*/ 	.short	0x010a
        /*0836*/ 	.byte	0x3f
	.zero		1


	//   ....[50]....
        /*0838*/ 	.word	0x00010b50
        /*083c*/ 	.word	0x00000005
        /*0840*/ 	.word	0x00000000
        /*0844*/ 	.short	0x010a
        /*0846*/ 	.byte	0x3f
	.zero		1


	//----- nvinfo : EIATTR_NUM_MBARRIERS
	.align		4
.L_880:
        /*0848*/ 	.byte	0x03, 0x38
        /*084a*/ 	.short	0x0009


	//----- nvinfo : EIATTR_EXIT_INSTR_OFFSETS
	.align		4
        /*084c*/ 	.byte	0x04, 0x1c
        /*084e*/ 	.short	(.L_882 - .L_881)


	//   ....[0]....
.L_881:
        /*0850*/ 	.word	0x00010440


	//----- nvinfo : EIATTR_MAX_THREADS
	.align		4
.L_882:
        /*0854*/ 	.byte	0x04, 0x05
        /*0856*/ 	.short	(.L_884 - .L_883)
.L_883:
        /*0858*/ 	.word	0x00000180
        /*085c*/ 	.word	0x00000001
        /*0860*/ 	.word	0x00000001


	//----- nvinfo : EIATTR_CRS_STACK_SIZE
	.align		4
.L_884:
        /*0864*/ 	.byte	0x04, 0x1e
        /*0866*/ 	.short	(.L_886 - .L_885)
.L_885:
        /*0868*/ 	.word	0x00000000


	//----- nvinfo : EIATTR_CBANK_PARAM_SIZE
	.align		4
.L_886:
        /*086c*/ 	.byte	0x03, 0x19
        /*086e*/ 	.short	0x06f0


	//----- nvinfo : EIATTR_PARAM_CBANK
	.align		4
        /*0870*/ 	.byte	0x04, 0x0a
        /*0872*/ 	.short	(.L_888 - .L_887)
	.align		4
.L_887:
        /*0874*/ 	.word	index@(.nv.constant0._ZN7cutlass13device_kernelIN5flash11enable_sm90INS1_16FlashAttnBwdSm90INS1_25CollectiveMainloopBwdSm90ILi2ELi2ELi2EN4cute5tupleIJNS5_1CILi1EEES8_S8_EEENS6_IJNS7_ILi96EEENS7_ILi128EEENS7_ILi64EEEEEENS_10bfloat16_tEfNS_4arch4Sm90ELb1ELb0ELb1ELb1ELb1ELb1ELb0ELb1ELi2ELi1ELi2ELi2ELb0EEENS1_21CollectiveEpilogueBwdISD_SE_SG_Li256ELb1ELb0ELi1EEENS1_25SingleTileBwdLPTSchedulerILb1ELi128ELb1EEEEEEEEEvNT_6ParamsE)
        /*0878*/ 	.short	0x0210
        /*087a*/ 	.short	0x06f0


	//----- nvinfo : EIATTR_SW_WAR
	.align		4
.L_888:
        /*087c*/ 	.byte	0x04, 0x36
        /*087e*/ 	.short	(.L_890 - .L_889)
.L_889:
        /*0880*/ 	.word	0x00000008
.L_890:


//--------------------- .nv.info._ZN7cutlass13device_kernelIN5flash11enable_sm90INS1_16FlashAttnBwdSm90INS1_25CollectiveMainloopBwdSm90ILi2ELi2ELi2EN4cute5tupleIJNS5_1CILi1EEES8_S8_EEENS6_IJNS7_ILi96EEENS7_ILi128EEENS7_ILi64EEEEEENS_10bfloat16_tEfNS_4arch4Sm90ELb1ELb0ELb1ELb1ELb0ELb1ELb0ELb1ELi2ELi1ELi2ELi2ELb0EEENS1_24CollectiveEpilogueBwdGQAISD_fSG_Li256ELb1ELb0EEENS1_25SingleTileBwdLPTSchedulerILb1ELi128ELb0EEEEEEEEEvNT_6ParamsE --------------------------
	.section	.nv.info._ZN7cutlass13device_kernelIN5flash11enable_sm90INS1_16FlashAttnBwdSm90INS1_25CollectiveMainloopBwdSm90ILi2ELi2ELi2EN4cute5tupleIJNS5_1CILi1EEES8_S8_EEENS6_IJNS7_ILi96EEENS7_ILi128EEENS7_ILi64EEEEEENS_10bfloat16_tEfNS_4arch4Sm90ELb1ELb0ELb1ELb1ELb0ELb1ELb0ELb1ELi2ELi1ELi2ELi2ELb0EEENS1_24CollectiveEpilogueBwdGQAISD_fSG_Li256ELb1ELb0EEENS1_25SingleTileBwdLPTSchedulerILb1ELi128ELb0EEEEEEEEEvNT_6ParamsE,"",@"SHT_CUDA_INFO"
	.sectionflags	@""
	.align	4


	//----- nvinfo : EIATTR_CUDA_API_VERSION
	.align		4
        /*0000*/ 	.byte	0x04, 0x37
        /*0002*/ 	.short	(.L_892 - .L_891)
.L_891:
        /*0004*/ 	.word	0x00000082


	//----- nvinfo : EIATTR_KPARAM_INFO
	.align		4
.L_892:
        /*0008*/ 	.byte	0x04, 0x17
        /*000a*/ 	.short	(.L_894 - .L_893)
.L_893:
        /*000c*/ 	.word	0x00000000
        /*0010*/ 	.short	0x0000
        /*0012*/ 	.short	0x0070
        /*0014*/ 	.byte	0x00, 0xf0, 0x01, 0x1c


	//----- nvinfo : EIATTR_SPARSE_MMA_MASK
	.align		4
.L_894:
        /*0018*/ 	.byte	0x03, 0x50
        /*001a*/ 	.short	0x0000


	//----- nvinfo : EIATTR_MAXREG_COUNT
	.align		4
        /*001c*/ 	.byte	0x03, 0x1b
        /*001e*/ 	.short	0x00a8


	//----- nvinfo : EIATTR_NUM_BARRIERS
	.align		4
        /*0020*/ 	.byte	0x02, 0x4c
        /*0022*/ 	.byte	0x10
	.zero		1


	//----- nvinfo : EIATTR_EXTERNS
	.align		4
        /*0024*/ 	.byte	0x04, 0x0f
        /*0026*/ 	.short	(.L_896 - .L_895)


	//   ....[0]....
	.align		4
.L_895:
        /*0028*/ 	.word	index@(__assertfail)


	//----- nvinfo : EIATTR_ANNOTATIONS
	.align		4
.L_896:
        /*002c*/ 	.byte	0x04, 0x55
        /*002e*/ 	.short	(.L_898 - .L_897)


	//   ....[0]....
.L_897:
        /* <DEDUP_REMOVED lines=35> */


	//----- nvinfo : EIATTR_MERCURY_ISA_VERSION
	.align		4
.L_898:
        /*0248*/ 	.byte	0x03, 0x5f
        /*024a*/ 	.short	0x0101


	//----- nvinfo : EIATTR_INT_WARP_WIDE_INSTR_OFFSETS
	.align		4
        /*024c*/ 	.byte	0x04, 0x31
        /*024e*/ 	.short	(.L_900 - .L_899)


	//   ....[0]....
.L_899:
        /*0250*/ 	.word	0x00000180


	//   ....[1]....
        /*0254*/ 	.word	0x00000240


	//----- nvinfo : EIATTR_COOP_GROUP_MASK_REGIDS
	.align		4
.L_900:
        /*0258*/ 	.byte	0x04, 0x29
        /*025a*/ 	.short	(.L_902 - .L_901)


	//   ....[0]....
.L_901:
        /*025c*/ 	.word	0xffffffff


	//   ....[1]....
        /*0260*/ 	.word	0xffffffff


	//   ....[2]....
        /*0264*/ 	.word	0xffffffff


	//   ....[3]....
        /*0268*/ 	.word	0xffffffff


	//   ....[4]....
        /*026c*/ 	.word	0xffffffff


	//   ....[5]....
        /*0270*/ 	.word	0xffffffff


	//   ....[6]....
        /*0274*/ 	.word	0xffffffff


	//   ....[7]....
        /*0278*/ 	.word	0xffffffff


	//   ....[8]....
        /*027c*/ 	.word	0xffffffff


	//   ....[9]....
        /*0280*/ 	.word	0xffffffff


	//   ....[10]....
        /*0284*/ 	.word	0xffffffff


	//   ....[11]....
        /*0288*/ 	.word	0xffffffff


	//   ....[12]....
        /*028c*/ 	.word	0xffffffff


	//   ....[13]....
        /*0290*/ 	.word	0xffffffff


	//   ....[14]....
        /*0294*/ 	.word	0xffffffff


	//   ....[15]....
        /*0298*/ 	.word	0xffffffff


	//   ....[16]....
        /*029c*/ 	.word	0xffffffff


	//   ....[17]....
        /*02a0*/ 	.word	0xffffffff


	//   ....[18]....
        /*02a4*/ 	.word	0xffffffff


	//   ....[19]....
        /*02a8*/ 	.word	0xffffffff


	//   ....[20]....
        /*02ac*/ 	.word	0xffffffff


	//   ....[21]....
        /*02b0*/ 	.word	0xffffffff


	//   ....[22]....
        /*02b4*/ 	.word	0xffffffff


	//   ....[23]....
        /*02b8*/ 	.word	0xffffffff


	//   ....[24]....
        /*02bc*/ 	.word	0xffffffff


	//   ....[25]....
        /*02c0*/ 	.word	0xffffffff


	//   ....[26]....
        /*02c4*/ 	.word	0xffffffff


	//   ....[27]....
        /*02c8*/ 	.word	0xffffffff


	//   ....[28]....
        /*02cc*/ 	.word	0xffffffff


	//   ....[29]....
        /*02d0*/ 	.word	0xffffffff


	//   ....[30]....
        /*02d4*/ 	.word	0xffffffff


	//   ....[31]....
        /*02d8*/ 	.word	0xffffffff


	//   ....[32]....
        /*02dc*/ 	.word	0xffffffff


	//   ....[33]....
        /*02e0*/ 	.word	0xffffffff


	//   ....[34]....
        /*02e4*/ 	.word	0xffffffff


	//   ....[35]....
        /*02e8*/ 	.word	0xffffffff


	//   ....[36]....
        /*02ec*/ 	.word	0xffffffff


	//   ....[37]....
        /*02f0*/ 	.word	0xffffffff


	//   ....[38]....
        /*02f4*/ 	.word	0xffffffff


	//   ....[39]....
        /*02f8*/ 	.word	0xffffffff


	//   ....[40]....
        /*02fc*/ 	.word	0xffffffff


	//   ....[41]....
        /*0300*/ 	.word	0xffffffff


	//   ....[42]....
        /*0304*/ 	.word	0xffffffff


	//   ....[43]....
        /*0308*/ 	.word	0xffffffff


	//   ....[44]....
        /*030c*/ 	.word	0xffffffff


	//   ....[45]....
        /*0310*/ 	.word	0xffffffff


	//   ....[46]....
        /*0314*/ 	.word	0xffffffff


	//   ....[47]....
        /*0318*/ 	.word	0xffffffff


	//   ....[48]....
        /*031c*/ 	.word	0xffffffff


	//   ....[49]....
        /*0320*/ 	.word	0xffffffff


	//   ....[50]....
        /*0324*/ 	.word	0xffffffff


	//   ....[51]....
        /*0328*/ 	.word	0xffffffff


	//   ....[52]....
        /*032c*/ 	.word	0xffffffff


	//   ....[53]....
        /*0330*/ 	.word	0xffffffff


	//   ....[54]....
        /*0334*/ 	.word	0xffffffff


	//   ....[55]....
        /*0338*/ 	.word	0xffffffff


	//   ....[56]....
        /*033c*/ 	.word	0xffffffff


	//   ....[57]....
        /*0340*/ 	.word	0xffffffff


	//   ....[58]....
        /*0344*/ 	.word	0xffffffff


	//   ....[59]....
        /*0348*/ 	.word	0xffffffff


	//   ....[60]....
        /*034c*/ 	.word	0xffffffff


	//   ....[61]....
        /*0350*/ 	.word	0xffffffff


	//   ....[62]....
        /*0354*/ 	.word	0xffffffff


	//   ....[63]....
        /*0358*/ 	.word	0xffffffff


	//   ....[64]....
        /*035c*/ 	.word	0xffffffff


	//   ....[65]....
        /*0360*/ 	.word	0xffffffff


	//   ....[66]....
        /*0364*/ 	.word	0xffffffff


	//   ....[67]....
        /*0368*/ 	.word	0xffffffff


	//   ....[68]....
        /*036c*/ 	.word	0xffffffff


	//   ....[69]....
        /*0370*/ 	.word	0xffffffff


	//   ....[70]....
        /*0374*/ 	.word	0xffffffff


	//   ....[71]....
        /*0378*/ 	.word	0xffffffff


	//   ....[72]....
        /*037c*/ 	.word	0xffffffff


	//   ....[73]....
        /*0380*/ 	.word	0xffffffff


	//   ....[74]....
        /*0384*/ 	.word	0xffffffff


	//   ....[75]....
        /*0388*/ 	.word	0xffffffff


	//   ....[76]....
        /*038c*/ 	.word	0xffffffff


	//   ....[77]....
        /*0390*/ 	.word	0xffffffff


	//   ....[78]....
        /*0394*/ 	.word	0xffffffff


	//   ....[79]....
        /*0398*/ 	.word	0xffffffff


	//   ....[80]....
        /*039c*/ 	.word	0xffffffff


	//   ....[81]....
        /*03a0*/ 	.word	0xffffffff


	//   ....[82]....
        /*03a4*/ 	.word	0xffffffff


	//   ....[83]....
        /*03a8*/ 	.word	0xffffffff


	//   ....[84]....
        /*03ac*/ 	.word	0xffffffff


	//   ....[85]....
        /*03b0*/ 	.word	0xffffffff


	//   ....[86]....
        /*03b4*/ 	.word	0xffffffff


	//   ....[87]....
        /*03b8*/ 	.word	0xffffffff


	//   ....[88]....
        /*03bc*/ 	.word	0xffffffff


	//   ....[89]....
        /*03c0*/ 	.word	0xffffffff


	//   ....[90]....
        /*03c4*/ 	.word	0xffffffff


	//   ....[91]....
        /*03c8*/ 	.word	0xffffffff


	//   ....[92]....
        /*03cc*/ 	.word	0xffffffff


	//   ....[93]....
        /*03d0*/ 	.word	0xffffffff


	//   ....[94]....
        /*03d4*/ 	.word	0xffffffff


	//   ....[95]....
        /*03d8*/ 	.word	0xffffffff


	//   ....[96]....
        /*03dc*/ 	.word	0xffffffff


	//   ....[97]....
        /*03e0*/ 	.word	0xffffffff


	//   ....[98]....
        /*03e4*/ 	.word	0xffffffff


	//   ....[99]....
        /*03e8*/ 	.word	0xffffffff


	//   ....[100]....
        /*03ec*/ 	.word	0xffffffff


	//   ....[101]....
        /*03f0*/ 	.word	0xffffffff


	//   ....[102]....
        /*03f4*/ 	.word	0xffffffff


	//   ....[103]....
        /*03f8*/ 	.word	0x0500000f


	//----- nvinfo : EIATTR_COOP_GROUP_INSTR_OFFSETS
	.align		4
.L_902:
        /*03fc*/ 	.byte	0x04, 0x28
        /*03fe*/ 	.short	(.L_904 - .L_903)


	//   ....[0]....
.L_903:
        /*0400*/ 	.word	0x00000060


	//   ....[1]....
        /*0404*/ 	.word	0x00000190


	//   ....[2]....
        /*0408*/ 	.word	0x00000220


	//   ....[3]....
        /*040c*/ 	.word	0x000003a0


	//   ....[4]....
        /*0410*/ 	.word	0x00000620


	//   ....[5]....
        /*0414*/ 	.word	0x00001520


	//   ....[6]....
        /*0418*/ 	.word	0x000025e0


	//   ....[7]....
        /*041c*/ 	.word	0x00002b00


	//   ....[8]....
        /*0420*/ 	.word	0x00002b50


	//   ....[9]....
        /*0424*/ 	.word	0x00003320


	//   ....[10]....
        /*0428*/ 	.word	0x00003360


	//   ....[11]....
        /*042c*/ 	.word	0x000033a0


	//   ....[12]....
        /*0430*/ 	.word	0x000033d0


	//   ....[13]....
        /*0434*/ 	.word	0x00003470


	//   ....[14]....
        /*0438*/ 	.word	0x000034d0


	//   ....[15]....
        /*043c*/ 	.word	0x00003510


	//   ....[16]....
        /*0440*/ 	.word	0x00003560


	//   ....[17]....
        /*0444*/ 	.word	0x00003670


	//   ....[18]....
        /*0448*/ 	.word	0x00003710


	//   ....[19]....
        /*044c*/ 	.word	0x00003720


	//   ....[20]....
        /*0450*/ 	.word	0x00003740


	//   ....[21]....
        /*0454*/ 	.word	0x00003750


	//   ....[22]....
        /*0458*/ 	.word	0x00003790


	//   ....[23]....
        /*045c*/ 	.word	0x000037d0


	//   ....[24]....
        /*0460*/ 	.word	0x00003810


	//   ....[25]....
        /*0464*/ 	.word	0x00003840


	//   ....[26]....
        /*0468*/ 	.word	0x00003880


	//   ....[27]....
        /*046c*/ 	.word	0x00003890


	//   ....[28]....
        /*0470*/ 	.word	0x000038b0


	//   ....[29]....
        /*0474*/ 	.word	0x000038f0


	//   ....[30]....
        /*0478*/ 	.word	0x00003930


	//   ....[31]....
        /*047c*/ 	.word	0x00003970


	//   ....[32]....
        /*0480*/ 	.word	0x000039b0


	//   ....[33]....
        /*0484*/ 	.word	0x00003ad0


	//   ....[34]....
        /*0488*/ 	.word	0x00003b10


	//   ....[35]....
        /*048c*/ 	.word	0x00003b90


	//   ....[36]....
        /*0490*/ 	.word	0x00003c70


	//   ....[37]....
        /*0494*/ 	.word	0x00003ca0


	//   ....[38]....
        /*0498*/ 	.word	0x00003d80


	//   ....[39]....
        /*049c*/ 	.word	0x00003db0


	//   ....[40]....
        /*04a0*/ 	.word	0x00003f60


	//   ....[41]....
        /*04a4*/ 	.word	0x00003f70


	//   ....[42]....
        /*04a8*/ 	.word	0x00003f90


	//   ....[43]....
        /*04ac*/ 	.word	0x00003fa0


	//   ....[44]....
        /*04b0*/ 	.word	0x00003fc0


	//   ....[45]....
        /*04b4*/ 	.word	0x00003fe0


	//   ....[46]....
        /*04b8*/ 	.word	0x000040d0


	//   ....[47]....
        /*04bc*/ 	.word	0x00004100


	//   ....[48]....
        /*04c0*/ 	.word	0x00004110


	//   ....[49]....
        /*04c4*/ 	.word	0x00004180


	//   ....[50]....
        /*04c8*/ 	.word	0x000041f0


	//   ....[51]....
        /*04cc*/ 	.word	0x00004220


	//   ....[52]....
        /*04d0*/ 	.word	0x00004260


	//   ....[53]....
        /*04d4*/ 	.word	0x000042a0


	//   ....[54]....
        /*04d8*/ 	.word	0x00006b20


	//   ....[55]....
        /*04dc*/ 	.word	0x00006b30


	//   ....[56]....
        /*04e0*/ 	.word	0x00006b40


	//   ....[57]....
        /*04e4*/ 	.word	0x00006b50


	//   ....[58]....
        /*04e8*/ 	.word	0x00006b60


	//   ....[59]....
        /*04ec*/ 	.word	0x00006b70


	//   ....[60]....
        /*04f0*/ 	.word	0x00006b80


	//   ....[61]....
        /*04f4*/ 	.word	0x00006b90


	//   ....[62]....
        /*04f8*/ 	.word	0x00006ba0


	//   ....[63]....
        /*04fc*/ 	.word	0x00006bb0


	//   ....[64]....
        /*0500*/ 	.word	0x00006bc0


	//   ....[65]....
        /*0504*/ 	.word	0x00006bd0


	//   ....[66]....
        /*0508*/ 	.word	0x00006ce0


	//   ....[67]....
        /*050c*/ 	.word	0x00006d30


	//   ....[68]....
        /*0510*/ 	.word	0x00006d70


	//   ....[69]....
        /*0514*/ 	.word	0x00006db0


	//   ....[70]....
        /*0518*/ 	.word	0x00006df0


	//   ....[71]....
        /*051c*/ 	.word	0x00006e30


	//   ....[72]....
        /*0520*/ 	.word	0x00006e70


	//   ....[73]....
        /*0524*/ 	.word	0x00007060


	//   ....[74]....
        /*0528*/ 	.word	0x000071f0


	//   ....[75]....
        /*052c*/ 	.word	0x00007590


	//   ....[76]....
        /*0530*/ 	.word	0x000076c0


	//   ....[77]....
        /*0534*/ 	.word	0x00007750


	//   ....[78]....
        /*0538*/ 	.word	0x00007990


	//   ....[79]....
        /*053c*/ 	.word	0x000079b0


	//   ....[80]....
        /*0540*/ 	.word	0x000079c0


	//   ....[81]....
        /*0544*/ 	.word	0x000079e0


	//   ....[82]....
        /*0548*/ 	.word	0x000079f0


	//   ....[83]....
        /*054c*/ 	.word	0x00007a10


	//   ....[84]....
        /*0550*/ 	.word	0x00007d80


	//   ....[85]....
        /*0554*/ 	.word	0x00007db0


	//   ....[86]....
        /*0558*/ 	.word	0x00008280


	//   ....[87]....
        /*055c*/ 	.word	0x000082a0


	//   ....[88]....
        /*0560*/ 	.word	0x000082d0


	//   ....[89]....
        /*0564*/ 	.word	0x000082e0


	//   ....[90]....
        /*0568*/ 	.word	0x00008440


	//   ....[91]....
        /*056c*/ 	.word	0x00008470


	//   ....[92]....
        /*0570*/ 	.word	0x000084d0


	//   ....[93]....
        /*0574*/ 	.word	0x000085a0


	//   ....[94]....
        /*0578*/ 	.word	0x000085e0


	//   ....[95]....
        /*057c*/ 	.word	0x00008610


	//   ....[96]....
        /*0580*/ 	.word	0x00008640


	//   ....[97]....
        /*0584*/ 	.word	0x00008650


	//   ....[98]....
        /*0588*/ 	.word	0x00008670


	//   ....[99]....
        /*058c*/ 	.word	0x000086a0


	//   ....[100]....
        /*0590*/ 	.word	0x000086b0


	//   ....[101]....
        /*0594*/ 	.word	0x000086d0


	//   ....[102]....
        /*0598*/ 	.word	0x0000aae0


	//   ....[103]....
        /*059c*/ 	.word	0x0000e4f0


	//----- nvinfo : EIATTR_REG_RECONFIG
	.align		4
.L_904:
        /*05a0*/ 	.byte	0x01, 0x54
	.zero		2


	//----- nvinfo : EIATTR_SYSCALL_OFFSETS
	.align		4
        /*05a4*/ 	.byte	0x04, 0x46
        /*05a6*/ 	.short	(.L_906 - .L_905)


	//   ....[0]....
.L_905:
        /*05a8*/ 	.word	0x00001180


	//   ....[1]....
        /*05ac*/ 	.word	0x00001270


	//   ....[2]....
        /*05b0*/ 	.word	0x000013d0


	//   ....[3]....
        /*05b4*/ 	.word	0x000014c0


	//----- nvinfo : EIATTR_MBARRIER_INSTR_OFFSETS
	.align		4
.L_906:
        /*05b8*/ 	.byte	0x04, 0x39
        /*05ba*/ 	.short	(.L_908 - .L_907)


	//   ....[0]....
.L_907:
        /*05bc*/ 	.word	0x00000260
        /*05c0*/ 	.word	0x000000ff
        /*05c4*/ 	.word	0x00026800
        /*05c8*/ 	.short	0x0100
        /*05ca*/ 	.byte	0x06
	.zero		1


	//   ....[1]....
        /*05cc*/ 	.word	0x00000350
        /*05d0*/ 	.word	0x000000ff
        /*05d4*/ 	.word	0x00026810
        /*05d8*/ 	.short	0x0100
        /*05da*/ 	.byte	0x08
	.zero		1


	//   ....[2]....
        /*05dc*/ 	.word	0x00000360
        /*05e0*/ 	.word	0x000000ff
        /*05e4*/ 	.word	0x00026820
        /*05e8*/ 	.short	0x0100
        /*05ea*/ 	.byte	0x08
	.zero		1


	//   ....[3]....
        /*05ec*/ 	.word	0x00000370
        /*05f0*/ 	.word	0x000000ff
        /*05f4*/ 	.word	0x00026818
        /*05f8*/ 	.short	0x0100
        /*05fa*/ 	.byte	0x08
	.zero		1


	//   ....[4]....
        /*05fc*/ 	.word	0x00000380
        /*0600*/ 	.word	0x000000ff
        /*0604*/ 	.word	0x00026828
        /*0608*/ 	.short	0x0100
        /*060a*/ 	.byte	0x08
	.zero		1


	//   ....[5]....
        /*060c*/ 	.word	0x000004b0
        /*0610*/ 	.word	0x000000ff
        /*0614*/ 	.word	0x00026830
        /*0618*/ 	.short	0x0100
        /*061a*/ 	.byte	0x08
	.zero		1


	//   ....[6]....
        /*061c*/ 	.word	0x000004c0
        /*0620*/ 	.word	0x000000ff
        /*0624*/ 	.word	0x00026840
        /*0628*/ 	.short	0x0100
        /*062a*/ 	.byte	0x08
	.zero		1


	//   ....[7]....
        /*062c*/ 	.word	0x000004d0
        /*0630*/ 	.word	0x000000ff
        /*0634*/ 	.word	0x00026838
        /*0638*/ 	.short	0x0100
        /*063a*/ 	.byte	0x08
	.zero		1


	//   ....[8]....
        /*063c*/ 	.word	0x000004e0
        /*0640*/ 	.word	0x000000ff
        /*0644*/ 	.word	0x00026848
        /*0648*/ 	.short	0x0100
        /*064a*/ 	.byte	0x08
	.zero		1


	//   ....[9]....
        /*064c*/ 	.word	0x00001550
        /*0650*/ 	.word	0x00000011
        /*0654*/ 	.word	0x00026800
        /*0658*/ 	.short	0x010a
        /*065a*/ 	.byte	0x3f
	.zero		1


	//   ....[10]....
        /*065c*/ 	.word	0x00001580
        /*0660*/ 	.word	0x00000011
        /*0664*/ 	.word	0x00026800
        /*0668*/ 	.short	0x010a
        /*066a*/ 	.byte	0x3f
	.zero		1


	//   ....[11]....
        /*066c*/ 	.word	0x00002060
        /*0670*/ 	.word	0x00000006
        /*0674*/ 	.word	0x00026810
        /*0678*/ 	.short	0x010a
        /*067a*/ 	.byte	0x3f
	.zero		1


	//   ....[12]....
        /*067c*/ 	.word	0x000020d0
        /*0680*/ 	.word	0x00000006
        /*0684*/ 	.word	0x00026810
        /*0688*/ 	.short	0x010a
        /*068a*/ 	.byte	0x3f
	.zero		1


	//   ....[13]....
        /*068c*/ 	.word	0x00002490
        /*0690*/ 	.word	0x00000006
        /*0694*/ 	.word	0x00026830
        /*0698*/ 	.short	0x010a
        /*069a*/ 	.byte	0x3f
	.zero		1


	//   ....[14]....
        /*069c*/ 	.word	0x00002510
        /*06a0*/ 	.word	0x00000006
        /*06a4*/ 	.word	0x00026830
        /*06a8*/ 	.short	0x010a
        /*06aa*/ 	.byte	0x3f
	.zero		1


	//   ....[15]....
        /*06ac*/ 	.word	0x00005a40
        /*06b0*/ 	.word	0x00000007
        /*06b4*/ 	.word	0x00000000
        /*06b8*/ 	.short	0x0101
        /*06ba*/ 	.byte	0x3f
	.zero		1


	//   ....[16]....
        /*06bc*/ 	.word	0x00005dd0
        /*06c0*/ 	.word	0x00000006
        /*06c4*/ 	.word	0x00000000
        /*06c8*/ 	.short	0x0101
        /*06ca*/ 	.byte	0x3f
	.zero		1


	//   ....[17]....
        /*06cc*/ 	.word	0x00006500
        /*06d0*/ 	.word	0x00000006
        /*06d4*/ 	.word	0x00026810
        /*06d8*/ 	.short	0x010a
        /*06da*/ 	.byte	0x3f
	.zero		1


	//   ....[18]....
        /*06dc*/ 	.word	0x00006580
        /*06e0*/ 	.word	0x00000006
        /*06e4*/ 	.word	0x00026810
        /*06e8*/ 	.short	0x010a
        /*06ea*/ 	.byte	0x3f
	.zero		1


	//   ....[19]....
        /*06ec*/ 	.word	0x00006900
        /*06f0*/ 	.word	0x00000006
        /*06f4*/ 	.word	0x00026830
        /*06f8*/ 	.short	0x010a
        /*06fa*/ 	.byte	0x3f
	.zero		1


	//   ....[20]....
        /*06fc*/ 	.word	0x00006990
        /*0700*/ 	.word	0x00000006
        /*0704*/ 	.word	0x00026830
        /*0708*/ 	.short	0x010a
        /*070a*/ 	.byte	0x3f
	.zero		1


	//   ....[21]....
        /*070c*/ 	.word	0x00009bf0
        /*0710*/ 	.word	0x00000005
        /*0714*/ 	.word	0x00000000
        /*0718*/ 	.short	0x0101
        /*071a*/ 	.byte	0x3f
	.zero		1


	//   ....[22]....
        /*071c*/ 	.word	0x00009fa0
        /*0720*/ 	.word	0x00000006
        /*0724*/ 	.word	0x00000000
        /*0728*/ 	.short	0x0101
        /*072a*/ 	.byte	0x3f
	.zero		1


	//   ....[23]....
        /*072c*/ 	.word	0x0000cb50
        /*0730*/ 	.word	0x00000000
        /*0734*/ 	.word	0x00026820
        /*0738*/ 	.short	0x010a
        /*073a*/ 	.byte	0x3f
	.zero		1


	//   ....[24]....
        /*073c*/ 	.word	0x0000d0f0
        /*0740*/ 	.word	0x00000000
        /*0744*/ 	.word	0x00026840
        /*0748*/ 	.short	0x010a
        /*074a*/ 	.byte	0x3f
	.zero		1


	//   ....[25]....
        /*074c*/ 	.word	0x0000d350
        /*0750*/ 	.word	0x00000000
        /*0754*/ 	.word	0x00026828
        /*0758*/ 	.short	0x010a
        /*075a*/ 	.byte	0x3f
	.zero		1


	//   ....[26]....
        /*075c*/ 	.word	0x0000d5b0
        /*0760*/ 	.word	0x00000000
        /*0764*/ 	.word	0x00026848
        /*0768*/ 	.short	0x010a
        /*076a*/ 	.byte	0x3f
	.zero		1


	//   ....[27]....
        /*076c*/ 	.word	0x0000d7b0
        /*0770*/ 	.word	0x00000000
        /*0774*/ 	.word	0x00026820
        /*0778*/ 	.short	0x010a
        /*077a*/ 	.byte	0x3f
	.zero		1


	//   ....[28]....
        /*077c*/ 	.word	0x0000da70
        /*0780*/ 	.word	0x00000000
        /*0784*/ 	.word	0x00026840
        /*0788*/ 	.short	0x010a
        /*078a*/ 	.byte	0x3f
	.zero		1


	//   ....[29]....
        /*078c*/ 	.word	0x0000dca0
        /*0790*/ 	.word	0x00000000
        /*0794*/ 	.word	0x00026828
        /*0798*/ 	.short	0x010a
        /*079a*/ 	.byte	0x3f
	.zero		1


	//   ....[30]....
        /*079c*/ 	.word	0x0000df70
        /*07a0*/ 	.word	0x00000003
        /*07a4*/ 	.word	0x00026840
        /*07a8*/ 	.short	0x010a
        /*07aa*/ 	.byte	0x3f
	.zero		1


	//   ....[31]....
        /*07ac*/ 	.word	0x0000e370
        /*07b0*/ 	.word	0x00000007
        /*07b4*/ 	.word	0x00000000
        /*07b8*/ 	.short	0x010a
        /*07ba*/ 	.byte	0x3f
	.zero		1


	//   ....[32]....
        /*07bc*/ 	.word	0x0000e3c0
        /*07c0*/ 	.word	0x00000003
        /*07c4*/ 	.word	0x00000000
        /*07c8*/ 	.short	0x010a
        /*07ca*/ 	.byte	0x3f
	.zero		1


	//   ....[33]....
        /*07cc*/ 	.word	0x0000e420
        /*07d0*/ 	.word	0x00000005
        /*07d4*/ 	.word	0x00000000
        /*07d8*/ 	.short	0x010a
        /*07da*/ 	.byte	0x3f
	.zero		1


	//   ....[34]....
        /*07dc*/ 	.word	0x0000e450
        /*07e0*/ 	.word	0x00000003
        /*07e4*/ 	.word	0x00000000
        /*07e8*/ 	.short	0x010a
        /*07ea*/ 	.byte	0x3f
	.zero		1


	//   ....[35]....
        /*07ec*/ 	.word	0x0000e520
        /*07f0*/ 	.word	0x00000011
        /*07f4*/ 	.word	0x00026800
        /*07f8*/ 	.short	0x010a
        /*07fa*/ 	.byte	0x3f
	.zero		1


	//   ....[36]....
        /*07fc*/ 	.word	0x0000e570
        /*0800*/ 	.word	0x00000006
        /*0804*/ 	.word	0x00026810
        /*0808*/ 	.short	0x010a
        /*080a*/ 	.byte	0x3f
	.zero		1


	//   ....[37]....
        /*080c*/ 	.word	0x0000e5c0
        /*0810*/ 	.word	0x00000006
        /*0814*/ 	.word	0x00026830
        /*0818*/ 	.short	0x010a
        /*081a*/ 	.byte	0x3f
	.zero		1


	//   ....[38]....
        /*081c*/ 	.word	0x0000e610
        /*0820*/ 	.word	0x00000006
        /*0824*/ 	.word	0x00026810
        /*0828*/ 	.short	0x010a
        /*082a*/ 	.byte	0x3f
	.zero		1


	//   ....[39]....
        /*082c*/ 	.word	0x0000e660
        /*0830*/ 	.word	0x00000006
        /*0834*/ 	.word	0x00026830
        /*0838*/ 	.short	0x010a
        /*083a*/ 	.byte	0x3f
	.zero		1


	//   ....[40]....
        /*083c*/ 	.word	0x0000e6b0
        /*0840*/ 	.word	0x00000000
        /*0844*/ 	.word	0x00026820
        /*0848*/ 	.short	0x010a
        /*084a*/ 	.byte	0x3f
	.zero		1


	//   ....[41]....
        /*084c*/ 	.word	0x0000e700
        /*0850*/ 	.word	0x00000000
        /*0854*/ 	.word	0x00026840
        /*0858*/ 	.short	0x010a
        /*085a*/ 	.byte	0x3f
	.zero		1


	//   ....[42]....
        /*085c*/ 	.word	0x0000e750
        /*0860*/ 	.word	0x00000000
        /*0864*/ 	.word	0x00026828
        /*0868*/ 	.short	0x010a
        /*086a*/ 	.byte	0x3f
	.zero		1


	//   ....[43]....
        /*086c*/ 	.word	0x0000e7a0
        /*0870*/ 	.word	0x00000000
        /*0874*/ 	.word	0x00026848
        /*0878*/ 	.short	0x010a
        /*087a*/ 	.byte	0x3f
	.zero		1


	//   ....[44]....
        /*087c*/ 	.word	0x0000e800
        /*0880*/ 	.word	0x00000000
        /*0884*/ 	.word	0x00026820
        /*0888*/ 	.short	0x010a
        /*088a*/ 	.byte	0x3f
	.zero		1


	//   ....[45]....
        /*088c*/ 	.word	0x0000e850
        /*0890*/ 	.word	0x00000000
        /*0894*/ 	.word	0x00026840
        /*0898*/ 	.short	0x010a
        /*089a*/ 	.byte	0x3f
	.zero		1


	//   ....[46]....
        /*089c*/ 	.word	0x0000e8a0
        /*08a0*/ 	.word	0x00000000
        /*08a4*/ 	.word	0x00026828
        /*08a8*/ 	.short	0x010a
        /*08aa*/ 	.byte	0x3f
	.zero		1


	//   ....[47]....
        /*08ac*/ 	.word	0x0000e8f0
        /*08b0*/ 	.word	0x00000003
        /*08b4*/ 	.word	0x00026840
        /*08b8*/ 	.short	0x010a
        /*08ba*/ 	.byte	0x3f
	.zero		1


	//   ....[48]....
        /*08bc*/ 	.word	0x0000e9c0
        /*08c0*/ 	.word	0x00000007
        /*08c4*/ 	.word	0x00000000
        /*08c8*/ 	.short	0x010a
        /*08ca*/ 	.byte	0x3f
	.zero		1


	//   ....[49]....
        /*08cc*/ 	.word	0x0000ea10
        /*08d0*/ 	.word	0x00000003
        /*08d4*/ 	.word	0x00000000
        /*08d8*/ 	.short	0x010a
        /*08da*/ 	.byte	0x3f
	.zero		1


	//   ....[50]....
        /*08dc*/ 	.word	0x0000ea60
        /*08e0*/ 	.word	0x00000005
        /*08e4*/ 	.word	0x00000000
        /*08e8*/ 	.short	0x010a
        /*08ea*/ 	.byte	0x3f
	.zero		1


	//----- nvinfo : EIATTR_NUM_MBARRIERS
	.align		4
.L_908:
        /*08ec*/ 	.byte	0x03, 0x38
        /*08ee*/ 	.short	0x0009


	//----- nvinfo : EIATTR_EXIT_INSTR_OFFSETS
	.align		4
        /*08f0*/ 	.byte	0x04, 0x1c
        /*08f2*/ 	.short	(.L_910 - .L_909)


	//   ....[0]....
.L_909:
        /*08f4*/ 	.word	0x0000e4a0


	//----- nvinfo : EIATTR_MAX_THREADS
	.align		4
.L_910:
        /*08f8*/ 	.byte	0x04, 0x05
        /*08fa*/ 	.short	(.L_912 - .L_911)
.L_911:
        /*08fc*/ 	.word	0x00000180
        /*0900*/ 	.word	0x00000001
        /*0904*/ 	.word	0x00000001


	//----- nvinfo : EIATTR_CRS_STACK_SIZE
	.align		4
.L_912:
        /*0908*/ 	.byte	0x04, 0x1e
        /*090a*/ 	.short	(.L_914 - .L_913)
.L_913:
        /*090c*/ 	.word	0x00000000


	//----- nvinfo : EIATTR_CBANK_PARAM_SIZE
	.align		4
.L_914:
        /*0910*/ 	.byte	0x03, 0x19
        /*0912*/ 	.short	0x0770


	//----- nvinfo : EIATTR_PARAM_CBANK
	.align		4
        /*0914*/ 	.byte	0x04, 0x0a
        /*0916*/ 	.short	(.L_916 - .L_915)
	.align		4
.L_915:
        /*0918*/ 	.word	index@(.nv.constant0._ZN7cutlass13device_kernelIN5flash11enable_sm90INS1_16FlashAttnBwdSm90INS1_25CollectiveMainloopBwdSm90ILi2ELi2ELi2EN4cute5tupleIJNS5_1CILi1EEES8_S8_EEENS6_IJNS7_ILi96EEENS7_ILi128EEENS7_ILi64EEEEEENS_10bfloat16_tEfNS_4arch4Sm90ELb1ELb0ELb1ELb1ELb0ELb1ELb0ELb1ELi2ELi1ELi2ELi2ELb0EEENS1_24CollectiveEpilogueBwdGQAISD_fSG_Li256ELb1ELb0EEENS1_25SingleTileBwdLPTSchedulerILb1ELi128ELb0EEEEEEEEEvNT_6ParamsE)
        /*091c*/ 	.short	0x0210
        /*091e*/ 	.short	0x0770


	//----- nvinfo : EIATTR_SW_WAR
	.align		4
.L_916:
        /*0920*/ 	.byte	0x04, 0x36
        /*0922*/ 	.short	(.L_918 - .L_917)
.L_917:
        /*0924*/ 	.word	0x00000008
.L_918:


//--------------------- .nv.info._ZN7cutlass13device_kernelIN5flash32FlashAttnBwdPostprocessConvertdQIN4cute5tupleIJNS3_1CILi128EEENS5_ILi64EEEEEENS_10bfloat16_tEfNS_4arch4Sm90ELi256ENS3_8TiledMMAINS3_8MMA_AtomIJNS3_4SM904GMMA27MMA_64x64x16_F32BF16BF16_RSILNSF_5MajorE0ELSH_1ELNSF_7ScaleInE1ELSI_1EEEEEENS3_6LayoutINS4_IJNS5_ILi2EEENS5_ILi1EEESN_EEENS4_IJSN_NS5_ILi0EEESP_EEEEENS4_IJNS3_10UnderscoreESS_SS_EEEEELb0EEEEEvNT_6ParamsE --------------------------
	.section	.nv.info._ZN7cutlass13device_kernelIN5flash32FlashAttnBwdPostprocessConvertdQIN4cute5tupleIJNS3_1CILi128EEENS5_ILi64EEEEEENS_10bfloat16_tEfNS_4arch4Sm90ELi256ENS3_8TiledMMAINS3_8MMA_AtomIJNS3_4SM904GMMA27MMA_64x64x16_F32BF16BF16_RSILNSF_5MajorE0ELSH_1ELNSF_7ScaleInE1ELSI_1EEEEEENS3_6LayoutINS4_IJNS5_ILi2EEENS5_ILi1EEESN_EEENS4_IJSN_NS5_ILi0EEESP_EEEEENS4_IJNS3_10UnderscoreESS_SS_EEEEELb0EEEEEvNT_6ParamsE,"",@"SHT_CUDA_INFO"
	.sectionflags	@""
	.align	4


	//----- nvinfo : EIATTR_CUDA_API_VERSION
	.align		4
        /*0000*/ 	.byte	0x04, 0x37
        /*0002*/ 	.short	(.L_920 - .L_919)
.L_919:
        /*0004*/ 	.word	0x00000082


	//----- nvinfo : EIATTR_KPARAM_INFO
	.align		4
.L_920:
        /*0008*/ 	.byte	0x04, 0x17
        /*000a*/ 	.short	(.L_922 - .L_921)
.L_921:
        /*000c*/ 	.word	0x00000000
        /*0010*/ 	.short	0x0000
        /*0012*/ 	.short	0x0000
        /*0014*/ 	.byte	0x00, 0xf0, 0xc1, 0x01


	//----- nvinfo : EIATTR_SPARSE_MMA_MASK
	.align		4
.L_922:
        /*0018*/ 	.byte	0x03, 0x50
        /*001a*/ 	.short	0x0000


	//----- nvinfo : EIATTR_MAXREG_COUNT
	.align		4
        /*001c*/ 	.byte	0x03, 0x1b
        /*001e*/ 	.short	0x0080


	//----- nvinfo : EIATTR_NUM_BARRIERS
	.align		4
        /*0020*/ 	.byte	0x02, 0x4c
        /*0022*/ 	.byte	0x01
	.zero		1


	//----- nvinfo : EIATTR_MERCURY_ISA_VERSION
	.align		4
        /*0024*/ 	.byte	0x03, 0x5f
        /*0026*/ 	.short	0x0101


	//----- nvinfo : EIATTR_MBARRIER_INSTR_OFFSETS
	.align		4
        /*0028*/ 	.byte	0x04, 0x39
        /*002a*/ 	.short	(.L_924 - .L_923)


	//   ....[0]....
.L_923:
        /*002c*/ 	.word	0x000004a0
        /*0030*/ 	.word	0x000000ff
        /*0034*/ 	.word	0x0000c000
        /*0038*/ 	.short	0x0100
        /*003a*/ 	.byte	0x06
	.zero		1


	//   ....[1]....
        /*003c*/ 	.word	0x000005b0
        /*0040*/ 	.word	0x00000029
        /*0044*/ 	.word	0x0000c000
        /*0048*/ 	.short	0x010a
        /*004a*/ 	.byte	0x3f
	.zero		1


	//----- nvinfo : EIATTR_NUM_MBARRIERS
	.align		4
.L_924:
        /*004c*/ 	.byte	0x03, 0x38
        /*004e*/ 	.short	0x0001


	//----- nvinfo : EIATTR_EXIT_INSTR_OFFSETS
	.align		4
        /*0050*/ 	.byte	0x04, 0x1c
        /*0052*/ 	.short	(.L_926 - .L_925)


	//   ....[0]....
.L_925:
        /*0054*/ 	.word	0x000001b0


	//   ....[1]....
        /*0058*/ 	.word	0x000011a0


	//   ....[2]....
        /*005c*/ 	.word	0x00001270


	//----- nvinfo : EIATTR_MAX_THREADS
	.align		4
.L_926:
        /*0060*/ 	.byte	0x04, 0x05
        /*0062*/ 	.short	(.L_928 - .L_927)
.L_927:
        /*0064*/ 	.word	0x00000100
        /*0068*/ 	.word	0x00000001
        /*006c*/ 	.word	0x00000001


	//----- nvinfo : EIATTR_CRS_STACK_SIZE
	.align		4
.L_928:
        /*0070*/ 	.byte	0x04, 0x1e
        /*0072*/ 	.short	(.L_930 - .L_929)
.L_929:
        /*0074*/ 	.word	0x00000000


	//----- nvinfo : EIATTR_CBANK_PARAM_SIZE
	.align		4
.L_930:
        /*0078*/ 	.byte	0x03, 0x19
        /*007a*/ 	.short	0x0070


	//----- nvinfo : EIATTR_PARAM_CBANK
	.align		4
        /*007c*/ 	.byte	0x04, 0x0a
        /*007e*/ 	.short	(.L_932 - .L_931)
	.align		4
.L_931:
        /*0080*/ 	.word	index@(.nv.constant0._ZN7cutlass13device_kernelIN5flash32FlashAttnBwdPostprocessConvertdQIN4cute5tupleIJNS3_1CILi128EEENS5_ILi64EEEEEENS_10bfloat16_tEfNS_4arch4Sm90ELi256ENS3_8TiledMMAINS3_8MMA_AtomIJNS3_4SM904GMMA27MMA_64x64x16_F32BF16BF16_RSILNSF_5MajorE0ELSH_1ELNSF_7ScaleInE1ELSI_1EEEEEENS3_6LayoutINS4_IJNS5_ILi2EEENS5_ILi1EEESN_EEENS4_IJSN_NS5_ILi0EEESP_EEEEENS4_IJNS3_10UnderscoreESS_SS_EEEEELb0EEEEEvNT_6ParamsE)
        /*0084*/ 	.short	0x0210
        /*0086*/ 	.short	0x0070


	//----- nvinfo : EIATTR_SW_WAR
	.align		4
.L_932:
        /*0088*/ 	.byte	0x04, 0x36
        /*008a*/ 	.short	(.L_934 - .L_933)
.L_933:
        /*008c*/ 	.word	0x00000008
.L_934:


//--------------------- .nv.info._ZN7cutlass13device_kernelIN5flash32FlashAttnBwdPostprocessConvertdQIN4cute5tupleIJNS3_1CILi96EEENS5_ILi64EEEEEENS_10bfloat16_tEfNS_4arch4Sm90ELi256ENS3_8TiledMMAINS3_8MMA_AtomIJNS3_4SM904GMMA27MMA_64x16x16_F32BF16BF16_SSILNSF_5MajorE1ELSH_0ELNSF_7ScaleInE1ELSI_1EEEEEENS3_6LayoutINS4_IJNS5_ILi1EEENS5_ILi2EEESM_EEENS4_IJNS5_ILi0EEESM_SP_EEEEENS4_IJNS3_10UnderscoreESS_SS_EEEEELb1EEEEEvNT_6ParamsE --------------------------
	.section	.nv.info._ZN7cutlass13device_kernelIN5flash32FlashAttnBwdPostprocessConvertdQIN4cute5tupleIJNS3_1CILi96EEENS5_ILi64EEEEEENS_10bfloat16_tEfNS_4arch4Sm90ELi256ENS3_8TiledMMAINS3_8MMA_AtomIJNS3_4SM904GMMA27MMA_64x16x16_F32BF16BF16_SSILNSF_5MajorE1ELSH_0ELNSF_7ScaleInE1ELSI_1EEEEEENS3_6LayoutINS4_IJNS5_ILi1EEENS5_ILi2EEESM_EEENS4_IJNS5_ILi0EEESM_SP_EEEEENS4_IJNS3_10UnderscoreESS_SS_EEEEELb1EEEEEvNT_6ParamsE,"",@"SHT_CUDA_INFO"
	.sectionflags	@""
	.align	4


	//----- nvinfo : EIATTR_CUDA_API_VERSION
	.align		4
        /*0000*/ 	.byte	0x04, 0x37
        /*0002*/ 	.short	(.L_936 - .L_935)
.L_935:
        /*0004*/ 	.word	0x00000082


	//----- nvinfo : EIATTR_KPARAM_INFO
	.align		4
.L_936:
        /*0008*/ 	.byte	0x04, 0x17
        /*000a*/ 	.short	(.L_938 - .L_937)
.L_937:
        /*000c*/ 	.word	0x00000000
        /*0010*/ 	.short	0x0000
        /*0012*/ 	.short	0x0000
        /*0014*/ 	.byte	0x00, 0xf0, 0xc1, 0x01


	//----- nvinfo : EIATTR_SPARSE_MMA_MASK
	.align		4
.L_938:
        /*0018*/ 	.byte	0x03, 0x50
        /*001a*/ 	.short	0x0000


	//----- nvinfo : EIATTR_MAXREG_COUNT
	.align		4
        /*001c*/ 	.byte	0x03, 0x1b
        /*001e*/ 	.short	0x0080


	//----- nvinfo : EIATTR_NUM_BARRIERS
	.align		4
        /*0020*/ 	.byte	0x02, 0x4c
        /*0022*/ 	.byte	0x01
	.zero		1


	//----- nvinfo : EIATTR_MERCURY_ISA_VERSION
	.align		4
        /*0024*/ 	.byte	0x03, 0x5f
        /*0026*/ 	.short	0x0101


	//----- nvinfo : EIATTR_MBARRIER_INSTR_OFFSETS
	.align		4
        /*0028*/ 	.byte	0x04, 0x39
        /*002a*/ 	.short	(.L_940 - .L_939)


	//   ....[0]....
.L_939:
        /*002c*/ 	.word	0x00000490
        /*0030*/ 	.word	0x000000ff
        /*0034*/ 	.word	0x00009000
        /*0038*/ 	.short	0x0100
        /*003a*/ 	.byte	0x06
	.zero		1


	//   ....[1]....
        /*003c*/ 	.word	0x000005a0
        /*0040*/ 	.word	0x00000003
        /*0044*/ 	.word	0x00009000
        /*0048*/ 	.short	0x010a
        /*004a*/ 	.byte	0x3f
	.zero		1


	//----- nvinfo : EIATTR_NUM_MBARRIERS
	.align		4
.L_940:
        /*004c*/ 	.byte	0x03, 0x38
        /*004e*/ 	.short	0x0001


	//----- nvinfo : EIATTR_EXIT_INSTR_OFFSETS
	.align		4
        /*0050*/ 	.byte	0x04, 0x1c
        /*0052*/ 	.short	(.L_942 - .L_941)


	//   ....[0]....
.L_941:
        /*0054*/ 	.word	0x000001a0


	//   ....[1]....
        /*0058*/ 	.word	0x00000fe0


	//   ....[2]....
        /*005c*/ 	.word	0x000010c0


	//----- nvinfo : EIATTR_MAX_THREADS
	.align		4
.L_942:
        /*0060*/ 	.byte	0x04, 0x05
        /*0062*/ 	.short	(.L_944 - .L_943)
.L_943:
        /*0064*/ 	.word	0x00000100
        /*0068*/ 	.word	0x00000001
        /*006c*/ 	.word	0x00000001


	//----- nvinfo : EIATTR_CRS_STACK_SIZE
	.align		4
.L_944:
        /*0070*/ 	.byte	0x04, 0x1e
        /*0072*/ 	.short	(.L_946 - .L_945)
.L_945:
        /*0074*/ 	.word	0x00000000


	//----- nvinfo : EIATTR_CBANK_PARAM_SIZE
	.align		4
.L_946:
        /*0078*/ 	.byte	0x03, 0x19
        /*007a*/ 	.short	0x0070


	//----- nvinfo : EIATTR_PARAM_CBANK
	.align		4
        /*007c*/ 	.byte	0x04, 0x0a
        /*007e*/ 	.short	(.L_948 - .L_947)
	.align		4
.L_947:
        /*0080*/ 	.word	index@(.nv.constant0._ZN7cutlass13device_kernelIN5flash32FlashAttnBwdPostprocessConvertdQIN4cute5tupleIJNS3_1CILi96EEENS5_ILi64EEEEEENS_10bfloat16_tEfNS_4arch4Sm90ELi256ENS3_8TiledMMAINS3_8MMA_AtomIJNS3_4SM904GMMA27MMA_64x16x16_F32BF16BF16_SSILNSF_5MajorE1ELSH_0ELNSF_7ScaleInE1ELSI_1EEEEEENS3_6LayoutINS4_IJNS5_ILi1EEENS5_ILi2EEESM_EEENS4_IJNS5_ILi0EEESM_SP_EEEEENS4_IJNS3_10UnderscoreESS_SS_EEEEELb1EEEEEvNT_6ParamsE)
        /*0084*/ 	.short	0x0210
        /*0086*/ 	.short	0x0070


	//----- nvinfo : EIATTR_SW_WAR
	.align		4
.L_948:
        /*0088*/ 	.byte	0x04, 0x36
        /*008a*/ 	.short	(.L_950 - .L_949)
.L_949:
        /*008c*/ 	.word	0x00000008
.L_950:


//--------------------- .nv.info._ZN7cutlass13device_kernelIN5flash11enable_sm90INS1_16FlashAttnBwdSm90INS1_25CollectiveMainloopBwdSm90ILi2ELi2ELi2EN4cute5tupleIJNS5_1CILi1EEES8_S8_EEENS6_IJNS7_ILi96EEENS7_ILi128EEENS7_ILi64EEEEEENS_10bfloat16_tEfNS_4arch4Sm90ELb1ELb0ELb1ELb1ELb1ELb1ELb0ELb1ELi2ELi1ELi2ELi2ELb0EEENS1_24CollectiveEpilogueBwdGQAISD_fSG_Li256ELb1ELb1EEENS1_25SingleTileBwdLPTSchedulerILb1ELi128ELb1EEEEEEEEEvNT_6ParamsE --------------------------
	.section	.nv.info._ZN7cutlass13device_kernelIN5flash11enable_sm90INS1_16FlashAttnBwdSm90INS1_25CollectiveMainloopBwdSm90ILi2ELi2ELi2EN4cute5tupleIJNS5_1CILi1EEES8_S8_EEENS6_IJNS7_ILi96EEENS7_ILi128EEENS7_ILi64EEEEEENS_10bfloat16_tEfNS_4arch4Sm90ELb1ELb0ELb1ELb1ELb1ELb1ELb0ELb1ELi2ELi1ELi2ELi2ELb0EEENS1_24CollectiveEpilogueBwdGQAISD_fSG_Li256ELb1ELb1EEENS1_25SingleTileBwdLPTSchedulerILb1ELi128ELb1EEEEEEEEEvNT_6ParamsE,"",@"SHT_CUDA_INFO"
	.sectionflags	@""
	.align	4


	//----- nvinfo : EIATTR_CUDA_API_VERSION
	.align		4
        /*0000*/ 	.byte	0x04, 0x37
        /*0002*/ 	.short	(.L_952 - .L_951)
.L_951:
        /*0004*/ 	.word	0x00000082


	//----- nvinfo : EIATTR_KPARAM_INFO
	.align		4
.L_952:
        /*0008*/ 	.byte	0x04, 0x17
        /*000a*/ 	.short	(.L_954 - .L_953)
.L_953:
        /*000c*/ 	.word	0x00000000
        /*0010*/ 	.short	0x0000
        /*0012*/ 	.short	0x0070
        /*0014*/ 	.byte	0x00, 0xf0, 0x01, 0x1c


	//----- nvinfo : EIATTR_SPARSE_MMA_MASK
	.align		4
.L_954:
        /*0018*/ 	.byte	0x03, 0x50
        /*001a*/ 	.short	0x0000


	//----- nvinfo : EIATTR_MAXREG_COUNT
	.align		4
        /*001c*/ 	.byte	0x03, 0x1b
        /*001e*/ 	.short	0x00a8


	//----- nvinfo : EIATTR_NUM_BARRIERS
	.align		4
        /*0020*/ 	.byte	0x02, 0x4c
        /*0022*/ 	.byte	0x10
	.zero		1


	//----- nvinfo : EIATTR_EXTERNS
	.align		4
        /*0024*/ 	.byte	0x04, 0x0f
        /*0026*/ 	.short	(.L_956 - .L_955)


	//   ....[0]....
	.align		4
.L_955:
        /*0028*/ 	.word	index@(__assertfail)


	//----- nvinfo : EIATTR_ANNOTATIONS
	.align		4
.L_956:
        /*002c*/ 	.byte	0x04, 0x55
        /*002e*/ 	.short	(.L_958 - .L_957)


	//   ....[0]....
.L_957:
        /* <DEDUP_REMOVED lines=19> */


	//----- nvinfo : EIATTR_MERCURY_ISA_VERSION
	.align		4
.L_958:
        /*0150*/ 	.byte	0x03, 0x5f
        /*0152*/ 	.short	0x0101


	//----- nvinfo : EIATTR_INT_WARP_WIDE_INSTR_OFFSETS
	.align		4
        /*0154*/ 	.byte	0x04, 0x31
        /*0156*/ 	.short	(.L_960 - .L_959)


	//   ....[0]....
.L_959:
        /*0158*/ 	.word	0x00000190


	//   ....[1]....
        /*015c*/ 	.word	0x000001c0


	//   ....[2]....
        /*0160*/ 	.word	0x0000c240


	//   ....[3]....
        /*0164*/ 	.word	0x0000c8f0


	//   ....[4]....
        /*0168*/ 	.word	0x0000ce10


	//----- nvinfo : EIATTR_COOP_GROUP_MASK_REGIDS
	.align		4
.L_960:
        /*016c*/ 	.byte	0x04, 0x29
        /*016e*/ 	.short	(.L_962 - .L_961)


	//   ....[0]....
.L_961:
        /*0170*/ 	.word	0xffffffff


	//   ....[1]....
        /*0174*/ 	.word	0xffffffff


	//   ....[2]....
        /*0178*/ 	.word	0xffffffff


	//   ....[3]....
        /*017c*/ 	.word	0xffffffff


	//   ....[4]....
        /*0180*/ 	.word	0xffffffff


	//   ....[5]....
        /*0184*/ 	.word	0xffffffff


	//   ....[6]....
        /*0188*/ 	.word	0xffffffff


	//   ....[7]....
        /*018c*/ 	.word	0xffffffff


	//   ....[8]....
        /*0190*/ 	.word	0xffffffff


	//   ....[9]....
        /*0194*/ 	.word	0xffffffff


	//   ....[10]....
        /*0198*/ 	.word	0xffffffff


	//   ....[11]....
        /*019c*/ 	.word	0xffffffff


	//   ....[12]....
        /*01a0*/ 	.word	0xffffffff


	//   ....[13]....
        /*01a4*/ 	.word	0xffffffff


	//   ....[14]....
        /*01a8*/ 	.word	0xffffffff


	//   ....[15]....
        /*01ac*/ 	.word	0xffffffff


	//   ....[16]....
        /*01b0*/ 	.word	0xffffffff


	//   ....[17]....
        /*01b4*/ 	.word	0xffffffff


	//   ....[18]....
        /*01b8*/ 	.word	0xffffffff


	//   ....[19]....
        /*01bc*/ 	.word	0xffffffff


	//   ....[20]....
        /*01c0*/ 	.word	0xffffffff


	//   ....[21]....
        /*01c4*/ 	.word	0xffffffff


	//   ....[22]....
        /*01c8*/ 	.word	0xffffffff


	//   ....[23]....
        /*01cc*/ 	.word	0xffffffff


	//   ....[24]....
        /*01d0*/ 	.word	0xffffffff


	//   ....[25]....
        /*01d4*/ 	.word	0xffffffff


	//   ....[26]....
        /*01d8*/ 	.word	0xffffffff


	//   ....[27]....
        /*01dc*/ 	.word	0xffffffff


	//   ....[28]....
        /*01e0*/ 	.word	0xffffffff


	//   ....[29]....
        /*01e4*/ 	.word	0xffffffff


	//   ....[30]....
        /*01e8*/ 	.word	0xffffffff


	//   ....[31]....
        /*01ec*/ 	.word	0xffffffff


	//   ....[32]....
        /*01f0*/ 	.word	0xffffffff


	//   ....[33]....
        /*01f4*/ 	.word	0xffffffff


	//   ....[34]....
        /*01f8*/ 	.word	0xffffffff


	//   ....[35]....
        /*01fc*/ 	.word	0xffffffff


	//   ....[36]....
        /*0200*/ 	.word	0xffffffff


	//   ....[37]....
        /*0204*/ 	.word	0xffffffff


	//   ....[38]....
        /*0208*/ 	.word	0xffffffff


	//   ....[39]....
        /*020c*/ 	.word	0xffffffff


	//   ....[40]....
        /*0210*/ 	.word	0xffffffff


	//   ....[41]....
        /*0214*/ 	.word	0xffffffff


	//   ....[42]....
        /*0218*/ 	.word	0xffffffff


	//   ....[43]....
        /*021c*/ 	.word	0xffffffff


	//   ....[44]....
        /*0220*/ 	.word	0xffffffff


	//   ....[45]....
        /*0224*/ 	.word	0xffffffff


	//   ....[46]....
        /*0228*/ 	.word	0xffffffff


	//   ....[47]....
        /*022c*/ 	.word	0xffffffff


	//   ....[48]....
        /*0230*/ 	.word	0xffffffff


	//   ....[49]....
        /*0234*/ 	.word	0xffffffff


	//   ....[50]....
        /*0238*/ 	.word	0xffffffff


	//   ....[51]....
        /*023c*/ 	.word	0xffffffff


	//   ....[52]....
        /*0240*/ 	.word	0xffffffff


	//   ....[53]....
        /*0244*/ 	.word	0xffffffff


	//   ....[54]....
        /*0248*/ 	.word	0xffffffff


	//   ....[55]....
        /*024c*/ 	.word	0xffffffff


	//   ....[56]....
        /*0250*/ 	.word	0xffffffff


	//   ....[57]....
        /*0254*/ 	.word	0xffffffff


	//   ....[58]....
        /*0258*/ 	.word	0xffffffff


	//   ....[59]....
        /*025c*/ 	.word	0xffffffff


	//   ....[60]....
        /*0260*/ 	.word	0xffffffff


	//   ....[61]....
        /*0264*/ 	.word	0xffffffff


	//   ....[62]....
        /*0268*/ 	.word	0xffffffff


	//   ....[63]....
        /*026c*/ 	.word	0xffffffff


	//   ....[64]....
        /*0270*/ 	.word	0xffffffff


	//   ....[65]....
        /*0274*/ 	.word	0xffffffff


	//   ....[66]....
        /*0278*/ 	.word	0xffffffff


	//   ....[67]....
        /*027c*/ 	.word	0xffffffff


	//   ....[68]....
        /*0280*/ 	.word	0xffffffff


	//   ....[69]....
        /*0284*/ 	.word	0xffffffff


	//   ....[70]....
        /*0288*/ 	.word	0xffffffff


	//   ....[71]....
        /*028c*/ 	.word	0xffffffff


	//   ....[72]....
        /*0290*/ 	.word	0xffffffff


	//   ....[73]....
        /*0294*/ 	.word	0xffffffff


	//   ....[74]....
        /*0298*/ 	.word	0xffffffff


	//   ....[75]....
        /*029c*/ 	.word	0xffffffff


	//   ....[76]....
        /*02a0*/ 	.word	0xffffffff


	//   ....[77]....
        /*02a4*/ 	.word	0xffffffff


	//   ....[78]....
        /*02a8*/ 	.word	0xffffffff


	//   ....[79]....
        /*02ac*/ 	.word	0xffffffff


	//   ....[80]....
        /*02b0*/ 	.word	0xffffffff


	//   ....[81]....
        /*02b4*/ 	.word	0xffffffff


	//   ....[82]....
        /*02b8*/ 	.word	0xffffffff


	//   ....[83]....
        /*02bc*/ 	.word	0xffffffff


	//   ....[84]....
        /*02c0*/ 	.word	0xffffffff


	//   ....[85]....
        /*02c4*/ 	.word	0xffffffff


	//   ....[86]....
        /*02c8*/ 	.word	0xffffffff


	//   ....[87]....
        /*02cc*/ 	.word	0xffffffff


	//   ....[88]....
        /*02d0*/ 	.word	0xffffffff


	//   ....[89]....
        /*02d4*/ 	.word	0xffffffff


	//   ....[90]....
        /*02d8*/ 	.word	0xffffffff


	//   ....[91]....
        /*02dc*/ 	.word	0xffffffff


	//   ....[92]....
        /*02e0*/ 	.word	0xffffffff


	//   ....[93]....
        /*02e4*/ 	.word	0xffffffff


	//   ....[94]....
        /*02e8*/ 	.word	0xffffffff


	//   ....[95]....
        /*02ec*/ 	.word	0xffffffff


	//   ....[96]....
        /*02f0*/ 	.word	0xffffffff


	//   ....[97]....
        /*02f4*/ 	.word	0xffffffff


	//   ....[98]....
        /*02f8*/ 	.word	0xffffffff


	//   ....[99]....
        /*02fc*/ 	.word	0xffffffff


	//   ....[100]....
        /*0300*/ 	.word	0xffffffff


	//   ....[101]....
        /*0304*/ 	.word	0xffffffff


	//   ....[102]....
        /*0308*/ 	.word	0xffffffff


	//   ....[103]....
        /*030c*/ 	.word	0xffffffff


	//   ....[104]....
        /*0310*/ 	.word	0xffffffff


	//   ....[105]....
        /*0314*/ 	.word	0xffffffff


	//   ....[106]....
        /*0318*/ 	.word	0xffffffff


	//   ....[107]....
        /*031c*/ 	.word	0xffffffff


	//   ....[108]....
        /*0320*/ 	.word	0xffffffff


	//   ....[109]....
        /*0324*/ 	.word	0xffffffff


	//   ....[110]....
        /*0328*/ 	.word	0xffffffff


	//   ....[111]....
        /*032c*/ 	.word	0xffffffff


	//   ....[112]....
        /*0330*/ 	.word	0xffffffff


	//   ....[113]....
        /*0334*/ 	.word	0x0500000f


	//   ....[114]....
        /*0338*/ 	.word	0x0500000f


	//   ....[115]....
        /*033c*/ 	.word	0x0500000f


	//   ....[116]....
        /*0340*/ 	.word	0x0500000f


	//   ....[117]....
        /*0344*/ 	.word	0x0500000f


	//   ....[118]....
        /*0348*/ 	.word	0x0500000f


	//----- nvinfo : EIATTR_COOP_GROUP_INSTR_OFFSETS
	.align		4
.L_962:
        /*034c*/ 	.byte	0x04, 0x28
        /*034e*/ 	.short	(.L_964 - .L_963)


	//   ....[0]....
.L_963:
        /*0350*/ 	.word	0x00000070


	//   ....[1]....
        /*0354*/ 	.word	0x000001a0


	//   ....[2]....
        /*0358*/ 	.word	0x000001f0


	//   ....[3]....
        /*035c*/ 	.word	0x000003e0


	//   ....[4]....
        /*0360*/ 	.word	0x00000630


	//   ....[5]....
        /*0364*/ 	.word	0x00001620


	//   ....[6]....
        /*0368*/ 	.word	0x00002990


	//   ....[7]....
        /*036c*/ 	.word	0x00002aa0


	//   ....[8]....
        /*0370*/ 	.word	0x00002ae0


	//   ....[9]....
        /*0374*/ 	.word	0x00003260


	//   ....[10]....
        /*0378*/ 	.word	0x00003300


	//   ....[11]....
        /*037c*/ 	.word	0x00003330


	//   ....[12]....
        /*0380*/ 	.word	0x00003370


	//   ....[13]....
        /*0384*/ 	.word	0x000035f0


	//   ....[14]....
        /*0388*/ 	.word	0x00003640


	//   ....[15]....
        /*038c*/ 	.word	0x00003680


	//   ....[16]....
        /*0390*/ 	.word	0x00003690


	//   ....[17]....
        /*0394*/ 	.word	0x000036b0


	//   ....[18]....
        /*0398*/ 	.word	0x000036c0


	//   ....[19]....
        /*039c*/ 	.word	0x00003780


	//   ....[20]....
        /*03a0*/ 	.word	0x000037f0


	//   ....[21]....
        /*03a4*/ 	.word	0x00003800


	//   ....[22]....
        /*03a8*/ 	.word	0x00003890


	//   ....[23]....
        /*03ac*/ 	.word	0x000038c0


	//   ....[24]....
        /*03b0*/ 	.word	0x000038d0


	//   ....[25]....
        /*03b4*/ 	.word	0x00003940


	//   ....[26]....
        /*03b8*/ 	.word	0x00003960


	//   ....[27]....
        /*03bc*/ 	.word	0x000039a0


	//   ....[28]....
        /*03c0*/ 	.word	0x000039d0


	//   ....[29]....
        /*03c4*/ 	.word	0x00003a10


	//   ....[30]....
        /*03c8*/ 	.word	0x00003aa0


	//   ....[31]....
        /*03cc*/ 	.word	0x00003ae0


	//   ....[32]....
        /*03d0*/ 	.word	0x00003b40


	//   ....[33]....
        /*03d4*/ 	.word	0x00003b60


	//   ....[34]....
        /*03d8*/ 	.word	0x00003bb0


	//   ....[35]....
        /*03dc*/ 	.word	0x00003bf0


	//   ....[36]....
        /*03e0*/ 	.word	0x00003cd0


	//   ....[37]....
        /*03e4*/ 	.word	0x00003cf0


	//   ....[38]....
        /*03e8*/ 	.word	0x00003f80


	//   ....[39]....
        /*03ec*/ 	.word	0x00003fa0


	//   ....[40]....
        /*03f0*/ 	.word	0x00004030


	//   ....[41]....
        /*03f4*/ 	.word	0x00004050


	//   ....[42]....
        /*03f8*/ 	.word	0x00004060


	//   ....[43]....
        /*03fc*/ 	.word	0x000040a0


	//   ....[44]....
        /*0400*/ 	.word	0x000040c0


	//   ....[45]....
        /*0404*/ 	.word	0x000040d0


	//   ....[46]....
        /*0408*/ 	.word	0x000042a0


	//   ....[47]....
        /*040c*/ 	.word	0x000042b0


	//   ....[48]....
        /*0410*/ 	.word	0x000042f0


	//   ....[49]....
        /*0414*/ 	.word	0x00004300


	//   ....[50]....
        /*0418*/ 	.word	0x00004340


	//   ....[51]....
        /*041c*/ 	.word	0x00004390


	//   ....[52]....
        /*0420*/ 	.word	0x000043f0


	//   ....[53]....
        /*0424*/ 	.word	0x00004430


	//   ....[54]....
        /*0428*/ 	.word	0x00006bd0


	//   ....[55]....
        /*042c*/ 	.word	0x00006bf0


	//   ....[56]....
        /*0430*/ 	.word	0x00006c00


	//   ....[57]....
        /*0434*/ 	.word	0x00006c10


	//   ....[58]....
        /*0438*/ 	.word	0x00006c20


	//   ....[59]....
        /*043c*/ 	.word	0x00006c30


	//   ....[60]....
        /*0440*/ 	.word	0x00006c40


	//   ....[61]....
        /*0444*/ 	.word	0x00006c50


	//   ....[62]....
        /*0448*/ 	.word	0x00006c60


	//   ....[63]....
        /*044c*/ 	.word	0x00006c70


	//   ....[64]....
        /*0450*/ 	.word	0x00006d30


	//   ....[65]....
        /*0454*/ 	.word	0x00006df0


	//   ....[66]....
        /*0458*/ 	.word	0x00006e30


	//   ....[67]....
        /*045c*/ 	.word	0x00006e70


	//   ....[68]....
        /*0460*/ 	.word	0x00006eb0


	//   ....[69]....
        /*0464*/ 	.word	0x00006ef0


	//   ....[70]....
        /*0468*/ 	.word	0x00006f30


	//   ....[71]....
        /*046c*/ 	.word	0x00006f70


	//   ....[72]....
        /*0470*/ 	.word	0x00006fb0


	//   ....[73]....
        /*0474*/ 	.word	0x00007130


	//   ....[74]....
        /*0478*/ 	.word	0x00007450


	//   ....[75]....
        /*047c*/ 	.word	0x000074b0


	//   ....[76]....
        /*0480*/ 	.word	0x00007860


	//   ....[77]....
        /*0484*/ 	.word	0x00007a50


	//   ....[78]....
        /*0488*/ 	.word	0x00007a70


	//   ....[79]....
        /*048c*/ 	.word	0x00007a80


	//   ....[80]....
        /*0490*/ 	.word	0x00007ac0


	//   ....[81]....
        /*0494*/ 	.word	0x00007b00


	//   ....[82]....
        /*0498*/ 	.word	0x00007cf0


	//   ....[83]....
        /*049c*/ 	.word	0x00007d10


	//   ....[84]....
        /*04a0*/ 	.word	0x00007ea0


	//   ....[85]....
        /*04a4*/ 	.word	0x00007ee0


	//   ....[86]....
        /*04a8*/ 	.word	0x00008420


	//   ....[87]....
        /*04ac*/ 	.word	0x00008430


	//   ....[88]....
        /*04b0*/ 	.word	0x00008440


	//   ....[89]....
        /*04b4*/ 	.word	0x00008450


	//   ....[90]....
        /*04b8*/ 	.word	0x00008460


	//   ....[91]....
        /*04bc*/ 	.word	0x00008470


	//   ....[92]....
        /*04c0*/ 	.word	0x000084a0


	//   ....[93]....
        /*04c4*/ 	.word	0x00008520


	//   ....[94]....
        /*04c8*/ 	.word	0x00008750


	//   ....[95]....
        /*04cc*/ 	.word	0x00008780


	//   ....[96]....
        /*04d0*/ 	.word	0x00008790


	//   ....[97]....
        /*04d4*/ 	.word	0x000087a0


	//   ....[98]....
        /*04d8*/ 	.word	0x000087b0


	//   ....[99]....
        /*04dc*/ 	.word	0x000087c0


	//   ....[100]....
        /*04e0*/ 	.word	0x000087d0


	//   ....[101]....
        /*04e4*/ 	.word	0x000087e0


	//   ....[102]....
        /*04e8*/ 	.word	0x0000a9f0


	//   ....[103]....
        /*04ec*/ 	.word	0x0000ab90


	//   ....[104]....
        /*04f0*/ 	.word	0x0000ade0


	//   ....[105]....
        /*04f4*/ 	.word	0x0000af80


	//   ....[106]....
        /*04f8*/ 	.word	0x0000b090


	//   ....[107]....
        /*04fc*/ 	.word	0x0000be40


	//   ....[108]....
        /*0500*/ 	.word	0x0000c170


	//   ....[109]....
        /*0504*/ 	.word	0x0000c570


	//   ....[110]....
        /*0508*/ 	.word	0x0000c820


	//   ....[111]....
        /*050c*/ 	.word	0x0000cad0


	//   ....[112]....
        /*0510*/ 	.word	0x0000cd40


	//   ....[113]....
        /*0514*/ 	.word	0x0000f480


	//   ....[114]....
        /*0518*/ 	.word	0x0000f670


	//   ....[115]....
        /*051c*/ 	.word	0x0000f6e0


	//   ....[116]....
        /*0520*/ 	.word	0x0000f750


	//   ....[117]....
        /*0524*/ 	.word	0x0000f7c0


	//   ....[118]....
        /*0528*/ 	.word	0x0000f830


	//----- nvinfo : EIATTR_REG_RECONFIG
	.align		4
.L_964:
        /*052c*/ 	.byte	0x01, 0x54
	.zero		2


	//----- nvinfo : EIATTR_SYSCALL_OFFSETS
	.align		4
        /*0530*/ 	.byte	0x04, 0x46
        /*0532*/ 	.short	(.L_966 - .L_965)


	//   ....[0]....
.L_965:
        /*0534*/ 	.word	0x00001280


	//   ....[1]....
        /*0538*/ 	.word	0x00001370


	//   ....[2]....
        /*053c*/ 	.word	0x000014d0


	//   ....[3]....
        /*0540*/ 	.word	0x000015c0


	//----- nvinfo : EIATTR_MBARRIER_INSTR_OFFSETS
	.align		4
.L_966:
        /*0544*/ 	.byte	0x04, 0x39
        /*0546*/ 	.short	(.L_968 - .L_967)


	//   ....[0]....
.L_967:
        /*0548*/ 	.word	0x00000290
        /*054c*/ 	.word	0x000000ff
        /*0550*/ 	.word	0x00026800
        /*0554*/ 	.short	0x0100
        /*0556*/ 	.byte	0x06
	.zero		1


	//   ....[1]....
        /*0558*/ 	.word	0x00000390
        /*055c*/ 	.word	0x000000ff
        /*0560*/ 	.word	0x00026810
        /*0564*/ 	.short	0x0100
        /*0566*/ 	.byte	0x08
	.zero		1


	//   ....[2]....
        /*0568*/ 	.word	0x000003a0
        /*056c*/ 	.word	0x000000ff
        /*0570*/ 	.word	0x00026820
        /*0574*/ 	.short	0x0100
        /*0576*/ 	.byte	0x08
	.zero		1


	//   ....[3]....
        /*0578*/ 	.word	0x000003b0
        /*057c*/ 	.word	0x000000ff
        /*0580*/ 	.word	0x00026818
        /*0584*/ 	.short	0x0100
        /*0586*/ 	.byte	0x08
	.zero		1


	//   ....[4]....
        /*0588*/ 	.word	0x000003c0
        /*058c*/ 	.word	0x000000ff
        /*0590*/ 	.word	0x00026828
        /*0594*/ 	.short	0x0100
        /*0596*/ 	.byte	0x08
	.zero		1


	//   ....[5]....
        /*0598*/ 	.word	0x000004f0
        /*059c*/ 	.word	0x000000ff
        /*05a0*/ 	.word	0x00026830
        /*05a4*/ 	.short	0x0100
        /*05a6*/ 	.byte	0x08
	.zero		1


	//   ....[6]....
        /*05a8*/ 	.word	0x00000500
        /*05ac*/ 	.word	0x000000ff
        /*05b0*/ 	.word	0x00026840
        /*05b4*/ 	.short	0x0100
        /*05b6*/ 	.byte	0x08
	.zero		1


	//   ....[7]....
        /*05b8*/ 	.word	0x00000510
        /*05bc*/ 	.word	0x000000ff
        /*05c0*/ 	.word	0x00026838
        /*05c4*/ 	.short	0x0100
        /*05c6*/ 	.byte	0x08
	.zero		1


	//   ....[8]....
        /*05c8*/ 	.word	0x00000520
        /*05cc*/ 	.word	0x000000ff
        /*05d0*/ 	.word	0x00026848
        /*05d4*/ 	.short	0x0100
        /*05d6*/ 	.byte	0x08
	.zero		1


	//   ....[9]....
        /*05d8*/ 	.word	0x00001650
        /*05dc*/ 	.word	0x00000010
        /*05e0*/ 	.word	0x00026800
        /*05e4*/ 	.short	0x010a
        /*05e6*/ 	.byte	0x3f
	.zero		1


	//   ....[10]....
        /*05e8*/ 	.word	0x00001670
        /*05ec*/ 	.word	0x00000010
        /*05f0*/ 	.word	0x00026800
        /*05f4*/ 	.short	0x010a
        /*05f6*/ 	.byte	0x3f
	.zero		1


	//   ....[11]....
        /*05f8*/ 	.word	0x00002150
        /*05fc*/ 	.word	0x00000006
        /*0600*/ 	.word	0x00026810
        /*0604*/ 	.short	0x010a
        /*0606*/ 	.byte	0x3f
	.zero		1


	//   ....[12]....
        /*0608*/ 	.word	0x000021c0
        /*060c*/ 	.word	0x00000006
        /*0610*/ 	.word	0x00026810
        /*0614*/ 	.short	0x010a
        /*0616*/ 	.byte	0x3f
	.zero		1


	//   ....[13]....
        /*0618*/ 	.word	0x00002570
        /*061c*/ 	.word	0x00000006
        /*0620*/ 	.word	0x00026830
        /*0624*/ 	.short	0x010a
        /*0626*/ 	.byte	0x3f
	.zero		1


	//   ....[14]....
        /*0628*/ 	.word	0x000025f0
        /*062c*/ 	.word	0x00000006
        /*0630*/ 	.word	0x00026830
        /*0634*/ 	.short	0x010a
        /*0636*/ 	.byte	0x3f
	.zero		1


	//   ....[15]....
        /*0638*/ 	.word	0x00005b30
        /*063c*/ 	.word	0x00000007
        /*0640*/ 	.word	0x00000000
        /*0644*/ 	.short	0x0101
        /*0646*/ 	.byte	0x3f
	.zero		1


	//   ....[16]....
        /*0648*/ 	.word	0x00005ec0
        /*064c*/ 	.word	0x00000006
        /*0650*/ 	.word	0x00000000
        /*0654*/ 	.short	0x0101
        /*0656*/ 	.byte	0x3f
	.zero		1


	//   ....[17]....
        /*0658*/ 	.word	0x000065e0
        /*065c*/ 	.word	0x00000005
        /*0660*/ 	.word	0x00026810
        /*0664*/ 	.short	0x010a
        /*0666*/ 	.byte	0x3f
	.zero		1


	//   ....[18]....
        /*0668*/ 	.word	0x00006660
        /*066c*/ 	.word	0x00000005
        /*0670*/ 	.word	0x00026810
        /*0674*/ 	.short	0x010a
        /*0676*/ 	.byte	0x3f
	.zero		1


	//   ....[19]....
        /*0678*/ 	.word	0x000069e0
        /*067c*/ 	.word	0x00000005
        /*0680*/ 	.word	0x00026830
        /*0684*/ 	.short	0x010a
        /*0686*/ 	.byte	0x3f
	.zero		1


	//   ....[20]....
        /*0688*/ 	.word	0x00006a70
        /*068c*/ 	.word	0x00000005
        /*0690*/ 	.word	0x00026830
        /*0694*/ 	.short	0x010a
        /*0696*/ 	.byte	0x3f
	.zero		1


	//   ....[21]....
        /*0698*/ 	.word	0x00009c90
        /*069c*/ 	.word	0x00000006
        /*06a0*/ 	.word	0x00000000
        /*06a4*/ 	.short	0x0101
        /*06a6*/ 	.byte	0x3f
	.zero		1


	//   ....[22]....
        /*06a8*/ 	.word	0x0000a040
        /*06ac*/ 	.word	0x00000005
        /*06b0*/ 	.word	0x00000000
        /*06b4*/ 	.short	0x0101
        /*06b6*/ 	.byte	0x3f
	.zero		1


	//   ....[23]....
        /*06b8*/ 	.word	0x0000dae0
        /*06bc*/ 	.word	0x0000000f
        /*06c0*/ 	.word	0x00026820
        /*06c4*/ 	.short	0x010a
        /*06c6*/ 	.byte	0x3f
	.zero		1


	//   ....[24]....
        /*06c8*/ 	.word	0x0000e080
        /*06cc*/ 	.word	0x0000000f
        /*06d0*/ 	.word	0x00026840
        /*06d4*/ 	.short	0x010a
        /*06d6*/ 	.byte	0x3f
	.zero		1


	//   ....[25]....
        /*06d8*/ 	.word	0x0000e2e0
        /*06dc*/ 	.word	0x0000000f
        /*06e0*/ 	.word	0x00026828
        /*06e4*/ 	.short	0x010a
        /*06e6*/ 	.byte	0x3f
	.zero		1


	//   ....[26]....
        /*06e8*/ 	.word	0x0000e540
        /*06ec*/ 	.word	0x0000000f
        /*06f0*/ 	.word	0x00026848
        /*06f4*/ 	.short	0x010a
        /*06f6*/ 	.byte	0x3f
	.zero		1


	//   ....[27]....
        /*06f8*/ 	.word	0x0000e740
        /*06fc*/ 	.word	0x0000000f
        /*0700*/ 	.word	0x00026820
        /*0704*/ 	.short	0x010a
        /*0706*/ 	.byte	0x3f
	.zero		1


	//   ....[28]....
        /*0708*/ 	.word	0x0000ea00
        /*070c*/ 	.word	0x0000000f
        /*0710*/ 	.word	0x00026840
        /*0714*/ 	.short	0x010a
        /*0716*/ 	.byte	0x3f
	.zero		1


	//   ....[29]....
        /*0718*/ 	.word	0x0000ec30
        /*071c*/ 	.word	0x0000000f
        /*0720*/ 	.word	0x00026828
        /*0724*/ 	.short	0x010a
        /*0726*/ 	.byte	0x3f
	.zero		1


	//   ....[30]....
        /*0728*/ 	.word	0x0000ef00
        /*072c*/ 	.word	0x00000003
        /*0730*/ 	.word	0x00026840
        /*0734*/ 	.short	0x010a
        /*0736*/ 	.byte	0x3f
	.zero		1


	//   ....[31]....
        /*0738*/ 	.word	0x0000f300
        /*073c*/ 	.word	0x00000007
        /*0740*/ 	.word	0x00000000
        /*0744*/ 	.short	0x010a
        /*0746*/ 	.byte	0x3f
	.zero		1


	//   ....[32]....
        /*0748*/ 	.word	0x0000f350
        /*074c*/ 	.word	0x00000003
        /*0750*/ 	.word	0x00000000
        /*0754*/ 	.short	0x010a
        /*0756*/ 	.byte	0x3f
	.zero		1


	//   ....[33]....
        /*0758*/ 	.word	0x0000f3b0
        /*075c*/ 	.word	0x00000005
        /*0760*/ 	.word	0x00000000
        /*0764*/ 	.short	0x010a
        /*0766*/ 	.byte	0x3f
	.zero		1


	//   ....[34]....
        /*0768*/ 	.word	0x0000f3e0
        /*076c*/ 	.word	0x00000003
        /*0770*/ 	.word	0x00000000
        /*0774*/ 	.short	0x010a
        /*0776*/ 	.byte	0x3f
	.zero		1


	//   ....[35]....
        /*0778*/ 	.word	0x0000f4b0
        /*077c*/ 	.word	0x00000010
        /*0780*/ 	.word	0x00026800
        /*0784*/ 	.short	0x010a
        /*0786*/ 	.byte	0x3f
	.zero		1


	//   ....[36]....
        /*0788*/ 	.word	0x0000f500
        /*078c*/ 	.word	0x00000006
        /*0790*/ 	.word	0x00026810
        /*0794*/ 	.short	0x010a
        /*0796*/ 	.byte	0x3f
	.zero		1


	//   ....[37]....
        /*0798*/ 	.word	0x0000f550
        /*079c*/ 	.word	0x00000006
        /*07a0*/ 	.word	0x00026830
        /*07a4*/ 	.short	0x010a
        /*07a6*/ 	.byte	0x3f
	.zero		1


	//   ....[38]....
        /*07a8*/ 	.word	0x0000f5a0
        /*07ac*/ 	.word	0x00000005
        /*07b0*/ 	.word	0x00026810
        /*07b4*/ 	.short	0x010a
        /*07b6*/ 	.byte	0x3f
	.zero		1


	//   ....[39]....
        /*07b8*/ 	.word	0x0000f5f0
        /*07bc*/ 	.word	0x00000005
        /*07c0*/ 	.word	0x00026830
        /*07c4*/ 	.short	0x010a
        /*07c6*/ 	.byte	0x3f
	.zero		1


	//   ....[40]....
        /*07c8*/ 	.word	0x0000f870
        /*07cc*/ 	.word	0x0000000f
        /*07d0*/ 	.word	0x00026820
        /*07d4*/ 	.short	0x010a
        /*07d6*/ 	.byte	0x3f
	.zero		1


	//   ....[41]....
        /*07d8*/ 	.word	0x0000f8c0
        /*07dc*/ 	.word	0x0000000f
        /*07e0*/ 	.word	0x00026840
        /*07e4*/ 	.short	0x010a
        /*07e6*/ 	.byte	0x3f
	.zero		1


	//   ....[42]....
        /*07e8*/ 	.word	0x0000f910
        /*07ec*/ 	.word	0x0000000f
        /*07f0*/ 	.word	0x00026828
        /*07f4*/ 	.short	0x010a
        /*07f6*/ 	.byte	0x3f
	.zero		1


	//   ....[43]....
        /*07f8*/ 	.word	0x0000f960
        /*07fc*/ 	.word	0x0000000f
        /*0800*/ 	.word	0x00026848
        /*0804*/ 	.short	0x010a
        /*0806*/ 	.byte	0x3f
	.zero		1


	//   ....[44]....
        /*0808*/ 	.word	0x0000f9c0
        /*080c*/ 	.word	0x0000000f
        /*0810*/ 	.word	0x00026820
        /*0814*/ 	.short	0x010a
        /*0816*/ 	.byte	0x3f
	.zero		1


	//   ....[45]....
        /*0818*/ 	.word	0x0000fa10
        /*081c*/ 	.word	0x0000000f
        /*0820*/ 	.word	0x00026840
        /*0824*/ 	.short	0x010a
        /*0826*/ 	.byte	0x3f
	.zero		1


	//   ....[46]....
        /*0828*/ 	.word	0x0000fa60
        /*082c*/ 	.word	0x0000000f
        /*0830*/ 	.word	0x00026828
        /*0834*/ 	.short	0x010a
        /*0836*/ 	.byte	0x3f
	.zero		1


	//   ....[47]....
        /*0838*/ 	.word	0x0000fab0
        /*083c*/ 	.word	0x00000003
        /*0840*/ 	.word	0x00026840
        /*0844*/ 	.short	0x010a
        /*0846*/ 	.byte	0x3f
	.zero		1


	//   ....[48]....
        /*0848*/ 	.word	0x0000fb80
        /*084c*/ 	.word	0x00000007
        /*0850*/ 	.word	0x00000000
        /*0854*/ 	.short	0x010a
        /*0856*/ 	.byte	0x3f
	.zero		1


	//   ....[49]....
        /*0858*/ 	.word	0x0000fbd0
        /*085c*/ 	.word	0x00000003
        /*0860*/ 	.word	0x00000000
        /*0864*/ 	.short	0x010a
        /*0866*/ 	.byte	0x3f
	.zero		1


	//   ....[50]....
        /*0868*/ 	.word	0x0000fc20
        /*086c*/ 	.word	0x00000005
        /*0870*/ 	.word	0x00000000
        /*0874*/ 	.short	0x010a
        /*0876*/ 	.byte	0x3f
	.zero		1


	//----- nvinfo : EIATTR_NUM_MBARRIERS
	.align		4
.L_968:
        /*0878*/ 	.byte	0x03, 0x38
        /*087a*/ 	.short	0x0009


	//----- nvinfo : EIATTR_EXIT_INSTR_OFFSETS
	.align		4
        /*087c*/ 	.byte	0x04, 0x1c
        /*087e*/ 	.short	(.L_970 - .L_969)


	//   ....[0]....
.L_969:
        /*0880*/ 	.word	0x0000f430


	//----- nvinfo : EIATTR_MAX_THREADS
	.align		4
.L_970:
        /*0884*/ 	.byte	0x04, 0x05
        /*0886*/ 	.short	(.L_972 - .L_971)
.L_971:
        /*0888*/ 	.word	0x00000180
        /*088c*/ 	.word	0x00000001
        /*0890*/ 	.word	0x00000001


	//----- nvinfo : EIATTR_CRS_STACK_SIZE
	.align		4
.L_972:
        /*0894*/ 	.byte	0x04, 0x1e
        /*0896*/ 	.short	(.L_974 - .L_973)
.L_973:
        /*0898*/ 	.word	0x00000000


	//----- nvinfo : EIATTR_CBANK_PARAM_SIZE
	.align		4
.L_974:
        /*089c*/ 	.byte	0x03, 0x19
        /*089e*/ 	.short	0x0770


	//----- nvinfo : EIATTR_PARAM_CBANK
	.align		4
        /*08a0*/ 	.byte	0x04, 0x0a
        /*08a2*/ 	.short	(.L_976 - .L_975)
	.align		4
.L_975:
        /*08a4*/ 	.word	index@(.nv.constant0._ZN7cutlass13device_kernelIN5flash11enable_sm90INS1_16FlashAttnBwdSm90INS1_25CollectiveMainloopBwdSm90ILi2ELi2ELi2EN4cute5tupleIJNS5_1CILi1EEES8_S8_EEENS6_IJNS7_ILi96EEENS7_ILi128EEENS7_ILi64EEEEEENS_10bfloat16_tEfNS_4arch4Sm90ELb1ELb0ELb1ELb1ELb1ELb1ELb0ELb1ELi2ELi1ELi2ELi2ELb0EEENS1_24CollectiveEpilogueBwdGQAISD_fSG_Li256ELb1ELb1EEENS1_25SingleTileBwdLPTSchedulerILb1ELi128ELb1EEEEEEEEEvNT_6ParamsE)
        /*08a8*/ 	.short	0x0210
        /*08aa*/ 	.short	0x0770


	//----- nvinfo : EIATTR_SW_WAR
	.align		4
.L_976:
        /*08ac*/ 	.byte	0x04, 0x36
        /*08ae*/ 	.short	(.L_978 - .L_977)
.L_977:
        /*08b0*/ 	.word	0x00000008
.L_978:


//--------------------- .nv.info._ZN7cutlass13device_kernelIN5flash22FlashAttnBwdPreprocessIN4cute5tupleIJNS3_1CILi96EEENS5_ILi64EEEEEENS_10bfloat16_tEfNS_4arch4Sm90ELb1ELb1EEEEEvNT_6ParamsE --------------------------
	.section	.nv.info._ZN7cutlass13device_kernelIN5flash22FlashAttnBwdPreprocessIN4cute5tupleIJNS3_1CILi96EEENS5_ILi64EEEEEENS_10bfloat16_tEfNS_4arch4Sm90ELb1ELb1EEEEEvNT_6ParamsE,"",@"SHT_CUDA_INFO"
	.sectionflags	@""
	.align	4


	//----- nvinfo : EIATTR_CUDA_API_VERSION
	.align		4
        /*0000*/ 	.byte	0x04, 0x37
        /*0002*/ 	.short	(.L_980 - .L_979)
.L_979:
        /*0004*/ 	.word	0x00000082


	//----- nvinfo : EIATTR_KPARAM_INFO
	.align		4
.L_980:
        /*0008*/ 	.byte	0x04, 0x17
        /*000a*/ 	.short	(.L_982 - .L_981)
.L_981:
        /*000c*/ 	.word	0x00000000
        /*0010*/ 	.short	0x0000
        /*0012*/ 	.short	0x0000
        /*0014*/ 	.byte	0x00, 0xf0, 0xc1, 0x03


	//----- nvinfo : EIATTR_SPARSE_MMA_MASK
	.align		4
.L_982:
        /*0018*/ 	.byte	0x03, 0x50
        /*001a*/ 	.short	0x0000


	//----- nvinfo : EIATTR_MAXREG_COUNT
	.align		4
        /*001c*/ 	.byte	0x03, 0x1b
        /*001e*/ 	.short	0x0080


	//----- nvinfo : EIATTR_MERCURY_ISA_VERSION
	.align		4
        /*0020*/ 	.byte	0x03, 0x5f
        /*0022*/ 	.short	0x0101


	//----- nvinfo : EIATTR_COOP_GROUP_MASK_REGIDS
	.align		4
        /*0024*/ 	.byte	0x04, 0x29
        /*0026*/ 	.short	(.L_984 - .L_983)


	//   ....[0]....
.L_983:
        /*0028*/ 	.word	0xffffffff


	//   ....[1]....
        /*002c*/ 	.word	0xffffffff


	//   ....[2]....
        /*0030*/ 	.word	0xffffffff


	//   ....[3]....
        /*0034*/ 	.word	0xffffffff


	//   ....[4]....
        /*0038*/ 	.word	0xffffffff


	//   ....[5]....
        /*003c*/ 	.word	0xffffffff


	//   ....[6]....
        /*0040*/ 	.word	0xffffffff


	//   ....[7]....
        /*0044*/ 	.word	0xffffffff


	//   ....[8]....
        /*0048*/ 	.word	0xffffffff


	//----- nvinfo : EIATTR_COOP_GROUP_INSTR_OFFSETS
	.align		4
.L_984:
        /*004c*/ 	.byte	0x04, 0x28
        /*004e*/ 	.short	(.L_986 - .L_985)


	//   ....[0]....
.L_985:
        /*0050*/ 	.word	0x00001020


	//   ....[1]....
        /*0054*/ 	.word	0x00001030


	//   ....[2]....
        /*0058*/ 	.word	0x00001040


	//   ....[3]....
        /*005c*/ 	.word	0x00001080


	//   ....[4]....
        /*0060*/ 	.word	0x00001090


	//   ....[5]....
        /*0064*/ 	.word	0x000010a0


	//   ....[6]....
        /*0068*/ 	.word	0x000010e0


	//   ....[7]....
        /*006c*/ 	.word	0x00001100


	//   ....[8]....
        /*0070*/ 	.word	0x00001110


	//----- nvinfo : EIATTR_EXIT_INSTR_OFFSETS
	.align		4
.L_986:
        /*0074*/ 	.byte	0x04, 0x1c
        /*0076*/ 	.short	(.L_988 - .L_987)


	//   ....[0]....
.L_987:
        /*0078*/ 	.word	0x000001b0


	//   ....[1]....
        /*007c*/ 	.word	0x00001740


	//   ....[2]....
        /*0080*/ 	.word	0x000017c0


	//----- nvinfo : EIATTR_MAX_THREADS
	.align		4
.L_988:
        /*0084*/ 	.byte	0x04, 0x05
        /*0086*/ 	.short	(.L_990 - .L_989)
.L_989:
        /*0088*/ 	.word	0x00000100
        /*008c*/ 	.word	0x00000001
        /*0090*/ 	.word	0x00000001


	//----- nvinfo : EIATTR_CRS_STACK_SIZE
	.align		4
.L_990:
        /*0094*/ 	.byte	0x04, 0x1e
        /*0096*/ 	.short	(.L_992 - .L_991)
.L_991:
        /*0098*/ 	.word	0x00000000


	//----- nvinfo : EIATTR_CBANK_PARAM_SIZE
	.align		4
.L_992:
        /*009c*/ 	.byte	0x03, 0x19
        /*009e*/ 	.short	0x00f0


	//----- nvinfo : EIATTR_PARAM_CBANK
	.align		4
        /*00a0*/ 	.byte	0x04, 0x0a
        /*00a2*/ 	.short	(.L_994 - .L_993)
	.align		4
.L_993:
        /*00a4*/ 	.word	index@(.nv.constant0._ZN7cutlass13device_kernelIN5flash22FlashAttnBwdPreprocessIN4cute5tupleIJNS3_1CILi96EEENS5_ILi64EEEEEENS_10bfloat16_tEfNS_4arch4Sm90ELb1ELb1EEEEEvNT_6ParamsE)
        /*00a8*/ 	.short	0x0210
        /*00aa*/ 	.short	0x00f0


	//----- nvinfo : EIATTR_SW_WAR
	.align		4
.L_994:
        /*00ac*/ 	.byte	0x04, 0x36
        /*00ae*/ 	.short	(.L_996 - .L_995)
.L_995:
        /*00b0*/ 	.word	0x00000008
.L_996:


//--------------------- .nv.callgraph             --------------------------
	.section	.nv.callgraph,"",@"SHT_CUDA_CALLGRAPH"
	.align	4
	.sectionentsize	8
	.align		4
        /*0000*/ 	.word	0x00000000
	.align		4
        /*0004*/ 	.word	0xffffffff
	.align		4
        /*0008*/ 	.word	index@(_ZN7cutlass13device_kernelIN5flash11enable_sm90INS1_16FlashAttnBwdSm90INS1_25CollectiveMainloopBwdSm90ILi2ELi2ELi2EN4cute5tupleIJNS5_1CILi1EEES8_S8_EEENS6_IJNS7_ILi128EEESA_NS7_ILi64EEEEEENS_10bfloat16_tEfNS_4arch4Sm90ELb0ELb0ELb1ELb0ELb0ELb1ELb0ELb0ELi2ELi1ELi2ELi2ELb0EEENS1_21CollectiveEpilogueBwdISC_SD_SF_Li256ELb0ELb0ELi1EEENS1_19SingleTileSchedulerILb0ELb0ELb0ELi128EEEEEEEEEvNT_6ParamsE)
	.align		4
        /*000c*/ 	.word	index@(__assertfail)
	.align		4
        /*0010*/ 	.word	index@(_ZN7cutlass13device_kernelIN5flash11enable_sm90INS1_16FlashAttnBwdSm90INS1_25CollectiveMainloopBwdSm90ILi2ELi2ELi2EN4cute5tupleIJNS5_1CILi1EEES8_S8_EEENS6_IJNS7_ILi128EEESA_NS7_ILi64EEEEEENS_10bfloat16_tEfNS_4arch4Sm90ELb0ELb0ELb1ELb0ELb1ELb1ELb0ELb0ELi2ELi1ELi2ELi2ELb0EEENS1_21CollectiveEpilogueBwdISC_SD_SF_Li256ELb0ELb0ELi1EEENS1_19SingleTileSchedulerILb0ELb0ELb0ELi128EEEEEEEEEvNT_6ParamsE)
	.align		4
        /*0014*/ 	.word	index@(__assertfail)
	.align		4
        /*0018*/ 	.word	index@(_ZN7cutlass13device_kernelIN5flash11enable_sm90INS1_16FlashAttnBwdSm90INS1_25CollectiveMainloopBwdSm90ILi2ELi2ELi2EN4cute5tupleIJNS5_1CILi1EEES8_S8_EEENS6_IJNS7_ILi128EEESA_NS7_ILi64EEEEEENS_10bfloat16_tEfNS_4arch4Sm90ELb0ELb0ELb1ELb0ELb0ELb1ELb0ELb0ELi2ELi1ELi2ELi2ELb0EEENS1_24CollectiveEpilogueBwdGQAISC_fSF_Li256ELb0ELb0EEENS1_19SingleTileSchedulerILb0ELb0ELb0ELi128EEEEEEEEEvNT_6ParamsE)
	.align		4
        /*001c*/ 	.word	index@(__assertfail)
	.align		4
        /*0020*/ 	.word	index@(_ZN7cutlass13device_kernelIN5flash11enable_sm90INS1_16FlashAttnBwdSm90INS1_25CollectiveMainloopBwdSm90ILi2ELi2ELi2EN4cute5tupleIJNS5_1CILi1EEES8_S8_EEENS6_IJNS7_ILi128EEESA_NS7_ILi64EEEEEENS_10bfloat16_tEfNS_4arch4Sm90ELb0ELb0ELb1ELb0ELb1ELb1ELb0ELb0ELi2ELi1ELi2ELi2ELb0EEENS1_24CollectiveEpilogueBwdGQAISC_fSF_Li256ELb0ELb1EEENS1_19SingleTileSchedulerILb0ELb0ELb0ELi128EEEEEEEEEvNT_6ParamsE)
	.align		4
        /*0024*/ 	.word	index@(__assertfail)
	.align		4
        /*0028*/ 	.word	index@(_ZN7cutlass13device_kernelIN5flash11enable_sm90INS1_16FlashAttnBwdSm90INS1_25CollectiveMainloopBwdSm90ILi2ELi2ELi2EN4cute5tupleIJNS5_1CILi1EEES8_S8_EEENS6_IJNS7_ILi128EEESA_NS7_ILi64EEEEEENS_10bfloat16_tEfNS_4arch4Sm90ELb0ELb0ELb1ELb1ELb0ELb1ELb0ELb0ELi2ELi1ELi2ELi2ELb0EEENS1_21CollectiveEpilogueBwdISC_SD_SF_Li256ELb1ELb0ELi1EEENS1_19SingleTileSchedulerILb1ELb0ELb0ELi128EEEEEEEEEvNT_6ParamsE)
	.align		4
        /*002c*/ 	.word	index@(__assertfail)
	.align		4
        /*0030*/ 	.word	index@(_ZN7cutlass13device_kernelIN5flash11enable_sm90INS1_16FlashAttnBwdSm90INS1_25CollectiveMainloopBwdSm90ILi2ELi2ELi2EN4cute5tupleIJNS5_1CILi1EEES8_S8_EEENS6_IJNS7_ILi128EEESA_NS7_ILi64EEEEEENS_10bfloat16_tEfNS_4arch4Sm90ELb0ELb0ELb1ELb1ELb1ELb1ELb0ELb0ELi2ELi1ELi2ELi2ELb0EEENS1_21CollectiveEpilogueBwdISC_SD_SF_Li256ELb1ELb0ELi1EEENS1_19SingleTileSchedulerILb1ELb0ELb0ELi128EEEEEEEEEvNT_6ParamsE)
	.align		4
        /*0034*/ 	.word	index@(__assertfail)
	.align		4
        /*0038*/ 	.word	index@(_ZN7cutlass13device_kernelIN5flash11enable_sm90INS1_16FlashAttnBwdSm90INS1_25CollectiveMainloopBwdSm90ILi2ELi2ELi2EN4cute5tupleIJNS5_1CILi1EEES8_S8_EEENS6_IJNS7_ILi128EEESA_NS7_ILi64EEEEEENS_10bfloat16_tEfNS_4arch4Sm90ELb0ELb0ELb1ELb1ELb0ELb1ELb0ELb0ELi2ELi1ELi2ELi2ELb0EEENS1_24CollectiveEpilogueBwdGQAISC_fSF_Li256ELb1ELb0EEENS1_19SingleTileSchedulerILb1ELb0ELb0ELi128EEEEEEEEEvNT_6ParamsE)
	.align		4
        /*003c*/ 	.word	index@(__assertfail)
	.align		4
        /*0040*/ 	.word	index@(_ZN7cutlass13device_kernelIN5flash11enable_sm90INS1_16FlashAttnBwdSm90INS1_25CollectiveMainloopBwdSm90ILi2ELi2ELi2EN4cute5tupleIJNS5_1CILi1EEES8_S8_EEENS6_IJNS7_ILi128EEESA_NS7_ILi64EEEEEENS_10bfloat16_tEfNS_4arch4Sm90ELb0ELb0ELb1ELb1ELb1ELb1ELb0ELb0ELi2ELi1ELi2ELi2ELb0EEENS1_24CollectiveEpilogueBwdGQAISC_fSF_Li256ELb1ELb1EEENS1_19SingleTileSchedulerILb1ELb0ELb0ELi128EEEEEEEEEvNT_6ParamsE)
	.align		4
        /*0044*/ 	.word	index@(__assertfail)
	.align		4
        /*0048*/ 	.word	index@(_ZN7cutlass13device_kernelIN5flash11enable_sm90INS1_16FlashAttnBwdSm90INS1_25CollectiveMainloopBwdSm90ILi2ELi2ELi2EN4cute5tupleIJNS5_1CILi1EEES8_S8_EEENS6_IJNS7_ILi128EEESA_NS7_ILi64EEEEEENS_10bfloat16_tEfNS_4arch4Sm90ELb0ELb1ELb1ELb0ELb0ELb1ELb0ELb0ELi2ELi1ELi2ELi2ELb0EEENS1_21CollectiveEpilogueBwdISC_SD_SF_Li256ELb0ELb0ELi1EEENS1_19SingleTileSchedulerILb0ELb0ELb0ELi128EEEEEEEEEvNT_6ParamsE)
	.align		4
        /*004c*/ 	.word	index@(__assertfail)
	.align		4
        /*0050*/ 	.word	index@(_ZN7cutlass13device_kernelIN5flash11enable_sm90INS1_16FlashAttnBwdSm90INS1_25CollectiveMainloopBwdSm90ILi2ELi2ELi2EN4cute5tupleIJNS5_1CILi1EEES8_S8_EEENS6_IJNS7_ILi128EEESA_NS7_ILi64EEEEEENS_10bfloat16_tEfNS_4arch4Sm90ELb0ELb1ELb1ELb0ELb1ELb1ELb0ELb0ELi2ELi1ELi2ELi2ELb0EEENS1_21CollectiveEpilogueBwdISC_SD_SF_Li256ELb0ELb0ELi1EEENS1_19SingleTileSchedulerILb0ELb0ELb0ELi128EEEEEEEEEvNT_6ParamsE)
	.align		4
        /*0054*/ 	.word	index@(__assertfail)
	.align		4
        /*0058*/ 	.word	index@(_ZN7cutlass13device_kernelIN5flash11enable_sm90INS1_16FlashAttnBwdSm90INS1_25CollectiveMainloopBwdSm90ILi2ELi2ELi2EN4cute5tupleIJNS5_1CILi1EEES8_S8_EEENS6_IJNS7_ILi128EEESA_NS7_ILi64EEEEEENS_10bfloat16_tEfNS_4arch4Sm90ELb0ELb1ELb1ELb0ELb0ELb1ELb0ELb0ELi2ELi1ELi2ELi2ELb0EEENS1_24CollectiveEpilogueBwdGQAISC_fSF_Li256ELb0ELb0EEENS1_19SingleTileSchedulerILb0ELb0ELb0ELi128EEEEEEEEEvNT_6ParamsE)
	.align		4
        /*005c*/ 	.word	index@(__assertfail)
	.align		4
        /*0060*/ 	.word	index@(_ZN7cutlass13device_kernelIN5flash11enable_sm90INS1_16FlashAttnBwdSm90INS1_25CollectiveMainloopBwdSm90ILi2ELi2ELi2EN4cute5tupleIJNS5_1CILi1EEES8_S8_EEENS6_IJNS7_ILi128EEESA_NS7_ILi64EEEEEENS_10bfloat16_tEfNS_4arch4Sm90ELb0ELb1ELb1ELb0ELb1ELb1ELb0ELb0ELi2ELi1ELi2ELi2ELb0EEENS1_24CollectiveEpilogueBwdGQAISC_fSF_Li256ELb0ELb1EEENS1_19SingleTileSchedulerILb0ELb0ELb0ELi128EEEEEEEEEvNT_6ParamsE)
	.align		4
        /*0064*/ 	.word	index@(__assertfail)
	.align		4
        /*0068*/ 	.word	index@(_ZN7cutlass13device_kernelIN5flash11enable_sm90INS1_16FlashAttnBwdSm90INS1_25CollectiveMainloopBwdSm90ILi2ELi2ELi2EN4cute5tupleIJNS5_1CILi1EEES8_S8_EEENS6_IJNS7_ILi128EEESA_NS7_ILi64EEEEEENS_10bfloat16_tEfNS_4arch4Sm90ELb0ELb1ELb1ELb1ELb0ELb1ELb0ELb0ELi2ELi1ELi2ELi2ELb0EEENS1_21CollectiveEpilogueBwdISC_SD_SF_Li256ELb1ELb0ELi1EEENS1_19SingleTileSchedulerILb1ELb0ELb0ELi128EEEEEEEEEvNT_6ParamsE)
	.align		4
        /*006c*/ 	.word	index@(__assertfail)
	.align		4
        /*0070*/ 	.word	index@(_ZN7cutlass13device_kernelIN5flash11enable_sm90INS1_16FlashAttnBwdSm90INS1_25CollectiveMainloopBwdSm90ILi2ELi2ELi2EN4cute5tupleIJNS5_1CILi1EEES8_S8_EEENS6_IJNS7_ILi128EEESA_NS7_ILi64EEEEEENS_10bfloat16_tEfNS_4arch4Sm90ELb0ELb1ELb1ELb1ELb1ELb1ELb0ELb0ELi2ELi1ELi2ELi2ELb0EEENS1_21CollectiveEpilogueBwdISC_SD_SF_Li256ELb1ELb0ELi1EEENS1_19SingleTileSchedulerILb1ELb0ELb0ELi128EEEEEEEEEvNT_6ParamsE)
	.align		4
        /*0074*/ 	.word	index@(__assertfail)
	.align		4
        /*0078*/ 	.word	index@(_ZN7cutlass13device_kernelIN5flash11enable_sm90INS1_16FlashAttnBwdSm90INS1_25CollectiveMainloopBwdSm90ILi2ELi2ELi2EN4cute5tupleIJNS5_1CILi1EEES8_S8_EEENS6_IJNS7_ILi128EEESA_NS7_ILi64EEEEEENS_10bfloat16_tEfNS_4arch4Sm90ELb0ELb1ELb1ELb1ELb0ELb1ELb0ELb0ELi2ELi1ELi2ELi2ELb0EEENS1_24CollectiveEpilogueBwdGQAISC_fSF_Li256ELb1ELb0EEENS1_19SingleTileSchedulerILb1ELb0ELb0ELi128EEEEEEEEEvNT_6ParamsE)
	.align		4
        /*007c*/ 	.word	index@(__assertfail)
	.align		4
        /*0080*/ 	.word	index@(_ZN7cutlass13device_kernelIN5flash11enable_sm90INS1_16FlashAttnBwdSm90INS1_25CollectiveMainloopBwdSm90ILi2ELi2ELi2EN4cute5tupleIJNS5_1CILi1EEES8_S8_EEENS6_IJNS7_ILi128EEESA_NS7_ILi64EEEEEENS_10bfloat16_tEfNS_4arch4Sm90ELb0ELb1ELb1ELb1ELb1ELb1ELb0ELb0ELi2ELi1ELi2ELi2ELb0EEENS1_24CollectiveEpilogueBwdGQAISC_fSF_Li256ELb1ELb1EEENS1_19SingleTileSchedulerILb1ELb0ELb0ELi128EEEEEEEEEvNT_6ParamsE)
	.align		4
        /*0084*/ 	.word	index@(__assertfail)
	.align		4
        /*0088*/ 	.word	index@(_ZN7cutlass13device_kernelIN5flash11enable_sm90INS1_16FlashAttnBwdSm90INS1_25CollectiveMainloopBwdSm90ILi2ELi2ELi2EN4cute5tupleIJNS5_1CILi1EEES8_S8_EEENS6_IJNS7_ILi96EEENS7_ILi128EEENS7_ILi64EEEEEENS_10bfloat16_tEfNS_4arch4Sm90ELb1ELb0ELb1ELb0ELb0ELb1ELb0ELb1ELi2ELi1ELi2ELi2ELb0EEENS1_21CollectiveEpilogueBwdISD_SE_SG_Li256ELb0ELb0ELi1EEENS1_25SingleTileBwdLPTSchedulerILb0ELi128ELb0EEEEEEEEEvNT_6ParamsE)
	.align		4
        /*008c*/ 	.word	index@(__assertfail)
	.align		4
        /*0090*/ 	.word	index@(_ZN7cutlass13device_kernelIN5flash11enable_sm90INS1_16FlashAttnBwdSm90INS1_25CollectiveMainloopBwdSm90ILi2ELi2ELi2EN4cute5tupleIJNS5_1CILi1EEES8_S8_EEENS6_IJNS7_ILi96EEENS7_ILi128EEENS7_ILi64EEEEEENS_10bfloat16_tEfNS_4arch4Sm90ELb1ELb0ELb1ELb0ELb1ELb1ELb0ELb1ELi2ELi1ELi2ELi2ELb0EEENS1_21CollectiveEpilogueBwdISD_SE_SG_Li256ELb0ELb0ELi1EEENS1_25SingleTileBwdLPTSchedulerILb0ELi128ELb1EEEEEEEEEvNT_6ParamsE)
	.align		4
        /*0094*/ 	.word	index@(__assertfail)
	.align		4
        /*0098*/ 	.word	index@(_ZN7cutlass13device_kernelIN5flash11enable_sm90INS1_16FlashAttnBwdSm90INS1_25CollectiveMainloopBwdSm90ILi2ELi2ELi2EN4cute5tupleIJNS5_1CILi1EEES8_S8_EEENS6_IJNS7_ILi96EEENS7_ILi128EEENS7_ILi64EEEEEENS_10bfloat16_tEfNS_4arch4Sm90ELb1ELb0ELb1ELb0ELb0ELb1ELb0ELb1ELi2ELi1ELi2ELi2ELb0EEENS1_24CollectiveEpilogueBwdGQAISD_fSG_Li256ELb0ELb0EEENS1_25SingleTileBwdLPTSchedulerILb0ELi128ELb0EEEEEEEEEvNT_6ParamsE)
	.align		4
        /*009c*/ 	.word	index@(__assertfail)
	.align		4
        /*00a0*/ 	.word	index@(_ZN7cutlass13device_kernelIN5flash11enable_sm90INS1_16FlashAttnBwdSm90INS1_25CollectiveMainloopBwdSm90ILi2ELi2ELi2EN4cute5tupleIJNS5_1CILi1EEES8_S8_EEENS6_IJNS7_ILi96EEENS7_ILi128EEENS7_ILi64EEEEEENS_10bfloat16_tEfNS_4arch4Sm90ELb1ELb0ELb1ELb0ELb1ELb1ELb0ELb1ELi2ELi1ELi2ELi2ELb0EEENS1_24CollectiveEpilogueBwdGQAISD_fSG_Li256ELb0ELb1EEENS1_25SingleTileBwdLPTSchedulerILb0ELi128ELb1EEEEEEEEEvNT_6ParamsE)
	.align		4
        /*00a4*/ 	.word	index@(__assertfail)
	.align		4
        /*00a8*/ 	.word	index@(_ZN7cutlass13device_kernelIN5flash11enable_sm90INS1_16FlashAttnBwdSm90INS1_25CollectiveMainloopBwdSm90ILi2ELi2ELi2EN4cute5tupleIJNS5_1CILi1EEES8_S8_EEENS6_IJNS7_ILi96EEENS7_ILi128EEENS7_ILi64EEEEEENS_10bfloat16_tEfNS_4arch4Sm90ELb1ELb0ELb1ELb1ELb0ELb1ELb0ELb1ELi2ELi1ELi2ELi2ELb0EEENS1_21CollectiveEpilogueBwdISD_SE_SG_Li256ELb1ELb0ELi1EEENS1_25SingleTileBwdLPTSchedulerILb1ELi128ELb0EEEEEEEEEvNT_6ParamsE)
	.align		4
        /*00ac*/ 	.word	index@(__assertfail)
	.align		4
        /*00b0*/ 	.word	index@(_ZN7cutlass13device_kernelIN5flash11enable_sm90INS1_16FlashAttnBwdSm90INS1_25CollectiveMainloopBwdSm90ILi2ELi2ELi2EN4cute5tupleIJNS5_1CILi1EEES8_S8_EEENS6_IJNS7_ILi96EEENS7_ILi128EEENS7_ILi64EEEEEENS_10bfloat16_tEfNS_4arch4Sm90ELb1ELb0ELb1ELb1ELb1ELb1ELb0ELb1ELi2ELi1ELi2ELi2ELb0EEENS1_21CollectiveEpilogueBwdISD_SE_SG_Li256ELb1ELb0ELi1EEENS1_25SingleTileBwdLPTSchedulerILb1ELi128ELb1EEEEEEEEEvNT_6ParamsE)
	.align		4
        /*00b4*/ 	.word	index@(__assertfail)
	.align		4
        /*00b8*/ 	.word	index@(_ZN7cutlass13device_kernelIN5flash11enable_sm90INS1_16FlashAttnBwdSm90INS1_25CollectiveMainloopBwdSm90ILi2ELi2ELi2EN4cute5tupleIJNS5_1CILi1EEES8_S8_EEENS6_IJNS7_ILi96EEENS7_ILi128EEENS7_ILi64EEEEEENS_10bfloat16_tEfNS_4arch4Sm90ELb1ELb0ELb1ELb1ELb0ELb1ELb0ELb1ELi2ELi1ELi2ELi2ELb0EEENS1_24CollectiveEpilogueBwdGQAISD_fSG_Li256ELb1ELb0EEENS1_25SingleTileBwdLPTSchedulerILb1ELi128ELb0EEEEEEEEEvNT_6ParamsE)
	.align		4
        /*00bc*/ 	.word	index@(__assertfail)
	.align		4
        /*00c0*/ 	.word	index@(_ZN7cutlass13device_kernelIN5flash11enable_sm90INS1_16FlashAttnBwdSm90INS1_25CollectiveMainloopBwdSm90ILi2ELi2ELi2EN4cute5tupleIJNS5_1CILi1EEES8_S8_EEENS6_IJNS7_ILi96EEENS7_ILi128EEENS7_ILi64EEEEEENS_10bfloat16_tEfNS_4arch4Sm90ELb1ELb0ELb1ELb1ELb1ELb1ELb0ELb1ELi2ELi1ELi2ELi2ELb0EEENS1_24CollectiveEpilogueBwdGQAISD_fSG_Li256ELb1ELb1EEENS1_25SingleTileBwdLPTSchedulerILb1ELi128ELb1EEEEEEEEEvNT_6ParamsE)
	.align		4
        /*00c4*/ 	.word	index@(__assertfail)
	.align		4
        /*00c8*/ 	.word	0x00000000
	.align		4
        /*00cc*/ 	.word	0xfffffffe
	.align		4
        /*00d0*/ 	.word	0x00000000
	.align		4
        /*00d4*/ 	.word	0xfffffffd
	.align		4
        /*00d8*/ 	.word	0x00000000
	.align		4
        /*00dc*/ 	.word	0xfffffffc


//--------------------- .nv.constant4             --------------------------
	.section	.nv.constant4,"a",@progbits
	.align	8
	.align		8
.nv.constant4:
        /*0000*/ 	.dword	__assertfail
	.align		8
        /*0008*/ 	.dword	__unnamed_1
	.align		8
        /*0010*/ 	.dword	__unnamed_2
	.align		8
        /*0018*/ 	.dword	__unnamed_3
	.align		8
        /*0020*/ 	.dword	__unnamed_4
	.align		8
        /*0028*/ 	.dword	__unnamed_5
	.align		8
        /*0030*/ 	.dword	__unnamed_6
	.align		8
        /*0038*/ 	.dword	_ZN73_INTERNAL_199dbdb6_37_flash_bwd_hdim64_bf16_softcap_sm90_cu_348dd9ca_28964cuda3std3__45__cpo5beginE
	.align		8
        /*0040*/ 	.dword	_ZN73_INTERNAL_199dbdb6_37_flash_bwd_hdim64_bf16_softcap_sm90_cu_348dd9ca_28964cuda3std3__45__cpo3endE
	.align		8
        /*0048*/ 	.dword	_ZN73_INTERNAL_199dbdb6_37_flash_bwd_hdim64_bf16_softcap_sm90_cu_348dd9ca_28964cuda3std3__45__cpo6cbeginE
	.align		8
        /*0050*/ 	.dword	_ZN73_INTERNAL_199dbdb6_37_flash_bwd_hdim64_bf16_softcap_sm90_cu_348dd9ca_28964cuda3std3__45__cpo4cendE
	.align		8
        /*0058*/ 	.dword	_ZN73_INTERNAL_199dbdb6_37_flash_bwd_hdim64_bf16_softcap_sm90_cu_348dd9ca_28964cuda3std3__475_GLOBAL__N__199dbdb6_37_flash_bwd_hdim64_bf16_softcap_sm90_cu_348dd9ca_28966ignoreE
	.align		8
        /*0060*/ 	.dword	_ZN73_INTERNAL_199dbdb6_37_flash_bwd_hdim64_bf16_softcap_sm90_cu_348dd9ca_28964cuda3std3__419piecewise_constructE
	.align		8
        /*0068*/ 	.dword	_ZN73_INTERNAL_199dbdb6_37_flash_bwd_hdim64_bf16_softcap_sm90_cu_348dd9ca_28964cuda3std3__48in_placeE
	.align		8
        /*0070*/ 	.dword	_ZN73_INTERNAL_199dbdb6_37_flash_bwd_hdim64_bf16_softcap_sm90_cu_348dd9ca_28964cuda3std6ranges3__45__cpo4swapE
	.align		8
        /*0078*/ 	.dword	_ZN73_INTERNAL_199dbdb6_37_flash_bwd_hdim64_bf16_softcap_sm90_cu_348dd9ca_28964cuda3std6ranges3__45__cpo9iter_moveE
	.align		8
        /*0080*/ 	.dword	_ZN73_INTERNAL_199dbdb6_37_flash_bwd_hdim64_bf16_softcap_sm90_cu_348dd9ca_28964cute7productE
	.align		8
        /*0088*/ 	.dword	_ZN73_INTERNAL_199dbdb6_37_flash_bwd_hdim64_bf16_softcap_sm90_cu_348dd9ca_28964cute1_E
	.align		8
        /*0090*/ 	.dword	$str$23
	.align		8
        /*0098*/ 	.dword	$str$24


//--------------------- .text._ZN7cutlass13device_kernelIN5flash11enable_sm90INS1_16FlashAttnBwdSm90INS1_25CollectiveMainloopBwdSm90ILi2ELi2ELi2EN4cute5tupleIJNS5_1CILi1EEES8_S8_EEENS6_IJNS7_ILi128EEESA_NS7_ILi64EEEEEENS_10bfloat16_tEfNS_4arch4Sm90ELb0ELb0ELb1ELb0ELb0ELb1ELb0ELb0ELi2ELi1ELi2ELi2ELb0EEENS1_21CollectiveEpilogueBwdISC_SD_SF_Li256ELb0ELb0ELi1EEENS1_19SingleTileSchedulerILb0ELb0ELb0ELi128EEEEEEEEEvNT_6ParamsE --------------------------
	.section	.text._ZN7cutlass13device_kernelIN5flash11enable_sm90INS1_16FlashAttnBwdSm90INS1_25CollectiveMainloopBwdSm90ILi2ELi2ELi2EN4cute5tupleIJNS5_1CILi1EEES8_S8_EEENS6_IJNS7_ILi128EEESA_NS7_ILi64EEEEEENS_10bfloat16_tEfNS_4arch4Sm90ELb0ELb0ELb1ELb0ELb0ELb1ELb0ELb0ELi2ELi1ELi2ELi2ELb0EEENS1_21CollectiveEpilogueBwdISC_SD_SF_Li256ELb0ELb0ELi1EEENS1_19SingleTileSchedulerILb0ELb0ELb0ELi128EEEEEEEEEvNT_6ParamsE,"ax",@progbits
	.align	128
.text._ZN7cutlass13device_kernelIN5flash11enable_sm90INS1_16FlashAttnBwdSm90INS1_25CollectiveMainloopBwdSm90ILi2ELi2ELi2EN4cute5tupleIJNS5_1CILi1EEES8_S8_EEENS6_IJNS7_ILi128EEESA_NS7_ILi64EEEEEENS_10bfloat16_tEfNS_4arch4Sm90ELb0ELb0ELb1ELb0ELb0ELb1ELb0ELb0ELi2ELi1ELi2ELi2ELb0EEENS1_21CollectiveEpilogueBwdISC_SD_SF_Li256ELb0ELb0ELi1EEENS1_19SingleTileSchedulerILb0ELb0ELb0ELi128EEEEEEEEEvNT_6ParamsE:
        .type           _ZN7cutlass13device_kernelIN5flash11enable_sm90INS1_16FlashAttnBwdSm90INS1_25CollectiveMainloopBwdSm90ILi2ELi2ELi2EN4cute5tupleIJNS5_1CILi1EEES8_S8_EEENS6_IJNS7_ILi128EEESA_NS7_ILi64EEEEEENS_10bfloat16_tEfNS_4arch4Sm90ELb0ELb0ELb1ELb0ELb0ELb1ELb0ELb0ELi2ELi1ELi2ELi2ELb0EEENS1_21CollectiveEpilogueBwdISC_SD_SF_Li256ELb0ELb0ELi1EEENS1_19SingleTileSchedulerILb0ELb0ELb0ELi128EEEEEEEEEvNT_6ParamsE,@function
        .size           _ZN7cutlass13device_kernelIN5flash11enable_sm90INS1_16FlashAttnBwdSm90INS1_25CollectiveMainloopBwdSm90ILi2ELi2ELi2EN4cute5tupleIJNS5_1CILi1EEES8_S8_EEENS6_IJNS7_ILi128EEESA_NS7_ILi64EEEEEENS_10bfloat16_tEfNS_4arch4Sm90ELb0ELb0ELb1ELb0ELb0ELb1ELb0ELb0ELi2ELi1ELi2ELi2ELb0EEENS1_21CollectiveEpilogueBwdISC_SD_SF_Li256ELb0ELb0ELi1EEENS1_19SingleTileSchedulerILb0ELb0ELb0ELi128EEEEEEEEEvNT_6ParamsE,(.L_x_3718 - _ZN7cutlass13device_kernelIN5flash11enable_sm90INS1_16FlashAttnBwdSm90INS1_25CollectiveMainloopBwdSm90ILi2ELi2ELi2EN4cute5tupleIJNS5_1CILi1EEES8_S8_EEENS6_IJNS7_ILi128EEESA_NS7_ILi64EEEEEENS_10bfloat16_tEfNS_4arch4Sm90ELb0ELb0ELb1ELb0ELb0ELb1ELb0ELb0ELi2ELi1ELi2ELi2ELb0EEENS1_21CollectiveEpilogueBwdISC_SD_SF_Li256ELb0ELb0ELi1EEENS1_19SingleTileSchedulerILb0ELb0ELb0ELi128EEEEEEEEEvNT_6ParamsE)
        .other          _ZN7cutlass13device_kernelIN5flash11enable_sm90INS1_16FlashAttnBwdSm90INS1_25CollectiveMainloopBwdSm90ILi2ELi2ELi2EN4cute5tupleIJNS5_1CILi1EEES8_S8_EEENS6_IJNS7_ILi128EEESA_NS7_ILi64EEEEEENS_10bfloat16_tEfNS_4arch4Sm90ELb0ELb0ELb1ELb0ELb0ELb1ELb0ELb0ELi2ELi1ELi2ELi2ELb0EEENS1_21CollectiveEpilogueBwdISC_SD_SF_Li256ELb0ELb0ELi1EEENS1_19SingleTileSchedulerILb0ELb0ELb0ELi128EEEEEEEEEvNT_6ParamsE,@"STO_CUDA_ENTRY STV_DEFAULT"
_ZN7cutlass13device_kernelIN5flash11enable_sm90INS1_16FlashAttnBwdSm90INS1_25CollectiveMainloopBwdSm90ILi2ELi2ELi2EN4cute5tupleIJNS5_1CILi1EEES8_S8_EEENS6_IJNS7_ILi128EEESA_NS7_ILi64EEEEEENS_10bfloat16_tEfNS_4arch4Sm90ELb0ELb0ELb1ELb0ELb0ELb1ELb0ELb0ELi2ELi1ELi2ELi2ELb0EEENS1_21CollectiveEpilogueBwdISC_SD_SF_Li256ELb0ELb0ELi1EEENS1_19SingleTileSchedulerILb0ELb0ELb0ELi128EEEEEEEEEvNT_6ParamsE:
[----:B------:R-:W1:Y:S02]  /*0000*/  LDC R1, c[0x0][0x28] ;  /* 0x00000a00ff017b82 */ /* 0x000e640000000800 */
[----:B-1----:R-:W-:Y:S01]  /*0010*/  VIADD R1, R1, 0xffffff48 ;  /* 0xffffff4801017836 */ /* 0x002fe20000000000 */
[----:B------:R-:W1:Y:S01]  /*0020*/  S2R R3, SR_TID.X ;  /* 0x0000000000037919 */ /* 0x000e620000002100 */
[----:B------:R-:W-:Y:S01]  /*0030*/  ELECT P0, URZ, PT ;  /* 0x00000000003f782f */ /* 0x000fe20003800000 */
[----:B------:R-:W-:Y:S01]  /*0040*/  BSSY B0, `(.L_x_0) ;  /* 0x0000019000007945 */ /* 0x000fe20003800000 */
[----:B-1----:R-:W-:-:S05]  /*0050*/  SHF.R.U32.HI R0, RZ, 0x5, R3 ;  /* 0x00000005ff007819 */ /* 0x002fca0000011603 */
[----:B------:R-:W1:Y:S02]  /*0060*/  SHFL.IDX PT, R2, R0, RZ, 0x1f ;  /* 0x00001fff00027589 */ /* 0x000e6400000e0000 */
[----:B-1----:R-:W-:-:S13]  /*0070*/  ISETP.EQ.AND P0, PT, R2, RZ, P0 ;  /* 0x000000ff0200720c */ /* 0x002fda0000702270 */
[----:B------:R-:W-:Y:S05]  /*0080*/  @!P0 BRA `(.L_x_1) ;  /* 0x0000000000508947 */ /* 0x000fea0003800000 */
[----:B------:R-:W-:Y:S02]  /*0090*/  ULDC.64 UR4, c[0x0][0x198] ;  /* 0x0000660000047ab9 */ /* 0x000fe40000000a00 */
[----:B------:R-:W-:Y:S02]  /*00a0*/  UIADD3 UR6, UP0, UR4, 0xf0, URZ ;  /* 0x000000f004067890 */ /* 0x000fe4000ff1e03f */
[----:B------:R-:W-:Y:S02]  /*00b0*/  UIADD3 UR8, UP1, UR4, 0x1f0, URZ ;  /* 0x000001f004087890 */ /* 0x000fe4000ff3e03f */
[----:B------:R-:W-:Y:S02]  /*00c0*/  UIADD3 UR10, UP2, UR4, 0x2f0, URZ ;  /* 0x000002f0040a7890 */ /* 0x000fe4000ff5e03f */
[----:B------:R-:W-:Y:S02]  /*00d0*/  UIADD3 UR12, UP3, UR4, 0x3f0, URZ ;  /* 0x000003f0040c7890 */ /* 0x000fe4000ff7e03f */
[----:B------:R-:W-:-:S02]  /*00e0*/  UIADD3 UR14, UP4, UR4, 0x670, URZ ;  /* 0x00000670040e7890 */ /* 0x000fc4000ff9e03f */
[----:B------:R-:W-:Y:S02]  /*00f0*/  UIADD3.X UR7, URZ, UR5, URZ, UP0, !UPT ;  /* 0x000000053f077290 */ /* 0x000fe400087fe43f */
[----:B------:R-:W-:Y:S02]  /*0100*/  UIADD3 UR4, UP5, UR4, 0x770, URZ ;  /* 0x0000077004047890 */ /* 0x000fe4000ffbe03f */
[----:B------:R-:W-:Y:S02]  /*0110*/  UIADD3.X UR9, URZ, UR5, URZ, UP1, !UPT ;  /* 0x000000053f097290 */ /* 0x000fe40008ffe43f */
[----:B------:R-:W-:Y:S02]  /*0120*/  UIADD3.X UR11, URZ, UR5, URZ, UP2, !UPT ;  /* 0x000000053f0b7290 */ /* 0x000fe400097fe43f */
[----:B------:R-:W-:Y:S01]  /*0130*/  UIADD3.X UR13, URZ, UR5, URZ, UP3, !UPT ;  /* 0x000000053f0d7290 */ /* 0x000fe20009ffe43f */
[----:B------:R1:W-:Y:S01]  /*0140*/  UTMACCTL.PF [UR6] ;  /* 0x00000000060079b9 */ /* 0x0003e20008040000 */
[----:B------:R-:W-:-:S03]  /*0150*/  UIADD3.X UR15, URZ, UR5, URZ, UP4, !UPT ;  /* 0x000000053f0f7290 */ /* 0x000fc6000a7fe43f */
[----:B------:R1:W-:Y:S01]  /*0160*/  UTMACCTL.PF [UR8] ;  /* 0x00000000080079b9 */ /* 0x0003e20008040000 */
[----:B------:R-:W-:Y:S01]  /*0170*/  UIADD3.X UR5, URZ, UR5, URZ, UP5, !UPT ;  /* 0x000000053f057290 */ /* 0x000fe2000affe43f */
[----:B------:R1:W-:Y:S02]  /*0180*/  UTMACCTL.PF [UR10] ;  /* 0x000000000a0079b9 */ /* 0x0003e40008040000 */
[----:B------:R1:W-:Y:S02]  /*0190*/  UTMACCTL.PF [UR12] ;  /* 0x000000000c0079b9 */ /* 0x0003e40008040000 */
[----:B------:R1:W-:Y:S04]  /*01a0*/  UTMACCTL.PF [UR14] ;  /* 0x000000000e0079b9 */ /* 0x0003e80008040000 */
[----:B------:R1:W-:Y:S02]  /*01b0*/  UTMACCTL.PF [UR4] ;  /* 0x00000000040079b9 */ /* 0x0003e40008040000 */
[----:B-1----:R-:W-:Y:S01]  /*01c0*/  NOP ;  /* 0x0000000000007918 */ /* 0x002fe20000000000 */
.L_x_1:
[----:B------:R-:W-:Y:S05]  /*01d0*/  BSYNC B0 ;  /* 0x0000000000007941 */ /* 0x000fea0003800000 */
.L_x_0:
[----:B------:R-:W-:Y:S01]  /*01e0*/  VOTEU.ANY UP0, P0 ;  /* 0x00000000003f7886 */ /* 0x000fe20000000100 */
[----:B------:R-:W1:Y:S01]  /*01f0*/  SHFL.IDX PT, R2, R0, RZ, 0x1f ;  /* 0x00001fff00027589 */ /* 0x000e6200000e0000 */
[----:B------:R-:W-:Y:S01]  /*0200*/  UMOV UR4, 0x1 ;  /* 0x0000000100047882 */ /* 0x000fe20000000000 */
[----:B------:R-:W-:Y:S02]  /*0210*/  SHF.R.U32.HI R3, RZ, 0x7, R3 ;  /* 0x00000007ff037819 */ /* 0x000fe40000011603 */
[----:B------:R-:W2:Y:S01]  /*0220*/  @UP0 S2UR UR7, SR_CgaCtaId ;  /* 0x00000000000709c3 */ /* 0x000ea20000008800 */
[----:B------:R-:W-:Y:S01]  /*0230*/  @UP0 UMOV UR6, 0x400 ;  /* 0x0000040000060882 */ /* 0x000fe20000000000 */
[----:B------:R-:W-:-:S04]  /*0240*/  @UP0 UIADD3 UR4, -UR4, 0x100000, URZ ;  /* 0x0010000004040890 */ /* 0x000fc8000fffe13f */
[----:B------:R-:W-:Y:S02]  /*0250*/  @UP0 USHF.L.U32 UR5, UR4, 0xb, URZ ;  /* 0x0000000b04050899 */ /* 0x000fe4000800063f */
[----:B------:R-:W-:Y:S01]  /*0260*/  @UP0 USHF.L.U32 UR4, UR4, 0x1, URZ ;  /* 0x0000000104040899 */ /* 0x000fe2000800063f */
[----:B-1----:R-:W-:Y:S02]  /*0270*/  ISETP.NE.AND P1, PT, R2, RZ, PT ;  /* 0x000000ff0200720c */ /* 0x002fe40003f25270 */
[----:B------:R1:W3:Y:S01]  /*0280*/  SHFL.IDX PT, R2, R3, RZ, 0x1f ;  /* 0x00001fff03027589 */ /* 0x0002e200000e0000 */
[----:B--2---:R-:W-:Y:S01]  /*0290*/  @UP0 ULEA UR6, UR7, UR6, 0x18 ;  /* 0x0000000607060291 */ /* 0x004fe2000f8ec03f */
[----:B------:R-:W-:Y:S02]  /*02a0*/  VOTEU.ANY UP0, P0 ;  /* 0x00000000003f7886 */ /* 0x000fe40000000100 */
[----:B------:R-:W2:Y:S09]  /*02b0*/  FENCE.VIEW.ASYNC.S ;  /* 0x00000000000073c6 */ /* 0x000eb20000000000 */
[----:B--2---:R1:W2:Y:S02]  /*02c0*/  @UP0 SYNCS.EXCH.64 URZ, [UR6+0x30c00], UR4 ;  /* 0x030c0004063f05b2 */ /* 0x0042a40008000100 */
[----:B-1----:R-:W-:Y:S05]  /*02d0*/  @P1 BRA `(.L_x_2) ;  /* 0x0000000000481947 */ /* 0x002fea0003800000 */
[----:B------:R-:W1:Y:S01]  /*02e0*/  S2UR UR5, SR_CgaCtaId ;  /* 0x00000000000579c3 */ /* 0x000e620000008800 */
[----:B------:R-:W-:Y:S01]  /*02f0*/  UMOV UR4, 0x400 ;  /* 0x0000040000047882 */ /* 0x000fe20000000000 */
[----:B------:R-:W-:Y:S01]  /*0300*/  UMOV UR6, 0x1 ;  /* 0x0000000100067882 */ /* 0x000fe20000000000 */
[----:B------:R-:W-:Y:S01]  /*0310*/  UMOV UR9, 0x100 ;  /* 0x0000010000097882 */ /* 0x000fe20000000000 */
[----:B------:R-:W-:-:S04]  /*0320*/  UIADD3 UR6, -UR6, 0x100000, URZ ;  /* 0x0010000006067890 */ /* 0x000fc8000fffe13f */
[----:B------:R-:W-:Y:S02]  /*0330*/  USHF.L.U32 UR7, UR6, 0xb, URZ ;  /* 0x0000000b06077899 */ /* 0x000fe4000800063f */
[----:B------:R-:W-:Y:S01]  /*0340*/  USHF.L.U32 UR6, UR6, 0x1, URZ ;  /* 0x0000000106067899 */ /* 0x000fe2000800063f */
[----:B------:R-:W-:Y:S01]  /*0350*/  ELECT P0, URZ, PT ;  /* 0x00000000003f782f */ /* 0x000fe20003800000 */
[----:B-1----:R-:W-:Y:S02]  /*0360*/  ULEA UR8, UR5, UR4, 0x18 ;  /* 0x0000000405087291 */ /* 0x002fe4000f8ec03f */
[----:B------:R-:W-:-:S04]  /*0370*/  UIADD3 UR4, -UR9, 0x100000, URZ ;  /* 0x0010000009047890 */ /* 0x000fc8000fffe13f */
[----:B------:R-:W-:Y:S02]  /*0380*/  USHF.L.U32 UR5, UR4, 0xb, URZ ;  /* 0x0000000b04057899 */ /* 0x000fe4000800063f */
[----:B------:R-:W-:Y:S01]  /*0390*/  USHF.L.U32 UR4, UR4, 0x1, URZ ;  /* 0x0000000104047899 */ /* 0x000fe2000800063f */
[----:B------:R-:W1:Y:S03]  /*03a0*/  FENCE.VIEW.ASYNC.S ;  /* 0x00000000000073c6 */ /* 0x000e660000000000 */
[----:B-1----:R1:W4:Y:S08]  /*03b0*/  SYNCS.EXCH.64 URZ, [UR8+0x30c10], UR6 ;  /* 0x030c1006083f75b2 */ /* 0x0023300008000100 */
[----:B------:R1:W1:Y:S01]  /*03c0*/  SYNCS.EXCH.64 URZ, [UR8+0x30c20], UR4 ;  /* 0x030c2004083f75b2 */ /* 0x0002620008000100 */
[----:B------:R1:W1:Y:S01]  /*03d0*/  SYNCS.EXCH.64 URZ, [UR8+0x30c18], UR6 ;  /* 0x030c1806083f75b2 */ /* 0x0002620008000100 */
[----:B------:R1:W1:Y:S01]  /*03e0*/  SYNCS.EXCH.64 URZ, [UR8+0x30c28], UR4 ;  /* 0x030c2804083f75b2 */ /* 0x0002620008000100 */
[----:B------:R-:W-:Y:S01]  /*03f0*/  NOP ;  /* 0x0000000000007918 */ /* 0x000fe20000000000 */
.L_x_2:
[----:B------:R-:W5:Y:S01]  /*0400*/  SHFL.IDX PT, R3, R0, RZ, 0x1f ;  /* 0x00001fff00037589 */ /* 0x000f6200000e0000 */
[----:B------:R-:W-:Y:S01]  /*0410*/  NOP ;  /* 0x0000000000007918 */ /* 0x000fe20000000000 */
[----:B-----5:R-:W-:-:S13]  /*0420*/  ISETP.NE.AND P0, PT, R3, RZ, PT ;  /* 0x000000ff0300720c */ /* 0x020fda0003f05270 */
[----:B------:R-:W-:Y:S05]  /*0430*/  @P0 BRA `(.L_x_3) ;  /* 0x0000000000480947 */ /* 0x000fea0003800000 */
[----:B-1----:R-:W1:Y:S01]  /*0440*/  S2UR UR5, SR_CgaCtaId ;  /* 0x00000000000579c3 */ /* 0x002e620000008800 */
[----:B------:R-:W-:Y:S01]  /*0450*/  UMOV UR4, 0x400 ;  /* 0x0000040000047882 */ /* 0x000fe20000000000 */
[----:B------:R-:W-:Y:S01]  /*0460*/  UMOV UR6, 0x1 ;  /* 0x0000000100067882 */ /* 0x000fe20000000000 */
[----:B------:R-:W-:Y:S01]  /*0470*/  UMOV UR7, 0x100 ;  /* 0x0000010000077882 */ /* 0x000fe20000000000 */
[----:B------:R-:W-:Y:S01]  /*0480*/  ELECT P0, URZ, PT ;  /* 0x00000000003f782f */ /* 0x000fe20003800000 */
[----:B-1----:R-:W-:Y:S02]  /*0490*/  ULEA UR8, UR5, UR4, 0x18 ;  /* 0x0000000405087291 */ /* 0x002fe4000f8ec03f */
[----:B------:R-:W-:-:S04]  /*04a0*/  UIADD3 UR4, -UR6, 0x100000, URZ ;  /* 0x0010000006047890 */ /* 0x000fc8000fffe13f */
[----:B------:R-:W-:Y:S02]  /*04b0*/  USHF.L.U32 UR5, UR4, 0xb, URZ ;  /* 0x0000000b04057899 */ /* 0x000fe4000800063f */
[----:B------:R-:W-:Y:S02]  /*04c0*/  USHF.L.U32 UR4, UR4, 0x1, URZ ;  /* 0x0000000104047899 */ /* 0x000fe4000800063f */
[----:B------:R-:W-:-:S04]  /*04d0*/  UIADD3 UR6, -UR7, 0x100000, URZ ;  /* 0x0010000007067890 */ /* 0x000fc8000fffe13f */
[----:B------:R-:W-:Y:S02]  /*04e0*/  USHF.L.U32 UR7, UR6, 0xb, URZ ;  /* 0x0000000b06077899 */ /* 0x000fe4000800063f */
[----:B------:R-:W-:Y:S01]  /*04f0*/  USHF.L.U32 UR6, UR6, 0x1, URZ ;  /* 0x0000000106067899 */ /* 0x000fe2000800063f */
[----:B------:R-:W1:Y:S03]  /*0500*/  FENCE.VIEW.ASYNC.S ;  /* 0x00000000000073c6 */ /* 0x000e660000000000 */
[----:B-1----:R1:W1:Y:S08]  /*0510*/  SYNCS.EXCH.64 URZ, [UR8+0x30c30], UR4 ;  /* 0x030c3004083f75b2 */ /* 0x0022700008000100 */
[----:B------:R1:W1:Y:S01]  /*0520*/  SYNCS.EXCH.64 URZ, [UR8+0x30c40], UR6 ;  /* 0x030c4006083f75b2 */ /* 0x0002620008000100 */
[----:B------:R1:W1:Y:S01]  /*0530*/  SYNCS.EXCH.64 URZ, [UR8+0x30c38], UR4 ;  /* 0x030c3804083f75b2 */ /* 0x0002620008000100 */
[----:B------:R1:W1:Y:S01]  /*0540*/  SYNCS.EXCH.64 URZ, [UR8+0x30c48], UR6 ;  /* 0x030c4806083f75b2 */ /* 0x0002620008000100 */
[----:B------:R-:W-:Y:S01]  /*0550*/  NOP ;  /* 0x0000000000007918 */ /* 0x000fe20000000000 */
.L_x_3:
[----:B---3--:R-:W-:Y:S01]  /*0560*/  ISETP.NE.AND P0, PT, R2, RZ, PT ;  /* 0x000000ff0200720c */ /* 0x008fe20003f05270 */
[----:B------:R-:W-:Y:S01]  /*0570*/  IMAD.MOV.U32 R16, RZ, RZ, 0x1 ;  /* 0x00000001ff107424 */ /* 0x000fe200078e00ff */
[----:B------:R-:W-:Y:S01]  /*0580*/  NOP ;  /* 0x0000000000007918 */ /* 0x000fe20000000000 */
[----:B------:R-:W-:Y:S03]  /*0590*/  BSSY B6, `(.L_x_4) ;  /* 0x000087b000067945 */ /* 0x000fe60003800000 */
[----:B------:R-:W-:Y:S01]  /*05a0*/  SEL R16, R16, 0x2, !P0 ;  /* 0x0000000210107807 */ /* 0x000fe20004000000 */
[----:B-12-4-:R-:W-:Y:S06]  /*05b0*/  BAR.SYNC.DEFER_BLOCKING 0x0 ;  /* 0x0000000000007b1d */ /* 0x016fec0000010000 */
[----:B------:R-:W-:Y:S05]  /*05c0*/  @!P0 BRA `(.L_x_5) ;  /* 0x0000006000d08947 */ /* 0x000fea0003800000 */
.L_x_6:
[----:B------:R-:W-:-:S08]  /*05d0*/  NOP ;  /* 0x0000000000007918 */ /* 0x000fd00000000000 */
[----:B------:R-:W1:Y:S02]  /*05e0*/  USETMAXREG.TRY_ALLOC.CTAPOOL UP0, 0xf0 ;  /* 0x000000f0000079c8 */ /* 0x000e640008000600 */
[----:B-1----:R-:W-:-:S13]  /*05f0*/  PLOP3.LUT P0, PT, PT, PT, UP0, 0x80, 0x0 ;  /* 0x000000000000781c */ /* 0x002fda0003f0f008 */
[----:B------:R-:W-:Y:S05]  /*0600*/  @!P0 BRA `(.L_x_6) ;  /* 0xfffffffc00f08947 */ /* 0x000fea000383ffff */
[----:B------:R-:W-:Y:S01]  /*0610*/  LOP3.LUT R0, R0, 0x3, RZ, 0xc0, !PT ;  /* 0x0000000300007812 */ /* 0x000fe200078ec0ff */
[----:B------:R-:W1:Y:S01]  /*0620*/  S2R R2, SR_TID.X ;  /* 0x0000000000027919 */ /* 0x000e620000002100 */
[----:B------:R-:W2:Y:S04]  /*0630*/  S2UR UR4, SR_CTAID.Z ;  /* 0x00000000000479c3 */ /* 0x000ea80000002700 */
[----:B------:R-:W3:Y:S02]  /*0640*/  SHFL.IDX PT, R0, R0, RZ, 0x1f ;  /* 0x00001fff00007589 */ /* 0x000ee400000e0000 */
[----:B---3--:R-:W-:Y:S02]  /*0650*/  ISETP.NE.AND P0, PT, R0, RZ, PT ;  /* 0x000000ff0000720c */ /* 0x008fe40003f05270 */
[----:B-1----:R-:W-:-:S11]  /*0660*/  SHF.R.U32.HI R2, RZ, 0x7, R2 ;  /* 0x00000007ff027819 */ /* 0x002fd60000011602 */
[----:B------:R-:W-:-:S05]  /*0670*/  @!P0 IADD3 R2, R2, 0x9, RZ ;  /* 0x0000000902028810 */ /* 0x000fca0007ffe0ff */
[----:B------:R1:W-:Y:S06]  /*0680*/  @!P0 BAR.ARV R2, 0xa0 ;  /* 0x000280020000851d */ /* 0x0003ec0000002000 */
[----:B--2---:R-:W-:-:S13]  /*0690*/  ISETP.LE.AND P0, PT, RZ, UR4, PT ;  /* 0x00000004ff007c0c */ /* 0x004fda000bf03270 */
[----:B-1----:R-:W-:Y:S05]  /*06a0*/  @!P0 BRA `(.L_x_7) ;  /* 0x0000008400a48947 */ /* 0x002fea0003800000 */
[----:B------:R-:W1:Y:S01]  /*06b0*/  S2R R3, SR_TID.X ;  /* 0x0000000000037919 */ /* 0x000e620000002100 */
[----:B------:R-:W-:-:S04]  /*06c0*/  MOV R0, RZ ;  /* 0x000000ff00007202 */ /* 0x000fc80000000f00 */
[----:B------:R-:W-:Y:S01]  /*06d0*/  LOP3.LUT P0, RZ, R0, 0x3ff, RZ, 0xc0, !PT ;  /* 0x000003ff00ff7812 */ /* 0x000fe2000780c0ff */
[----:B-1----:R-:W-:-:S12]  /*06e0*/  VIADD R18, R3, 0xffffff80 ;  /* 0xffffff8003127836 */ /* 0x002fd80000000000 */
[----:B------:R-:W-:Y:S05]  /*06f0*/  @!P0 BRA `(.L_x_8) ;  /* 0x00000000007c8947 */ /* 0x000fea0003800000 */
[----:B------:R-:W-:Y:S01]  /*0700*/  MOV R2, 0x0 ;  /* 0x0000000000027802 */ /* 0x000fe20000000f00 */
[----:B------:R-:W-:Y:S01]  /*0710*/  ULDC.64 UR4, c[0x4][0x90] ;  /* 0x0100240000047ab9 */ /* 0x000fe20000000a00 */
[----:B------:R-:W-:Y:S01]  /*0720*/  ULDC.64 UR6, c[0x4][0x28] ;  /* 0x01000a0000067ab9 */ /* 0x000fe20000000a00 */
[----:B------:R-:W-:Y:S01]  /*0730*/  IMAD.U32 R4, RZ, RZ, UR4 ;  /* 0x00000004ff047e24 */ /* 0x000fe2000f8e00ff */
[----:B------:R1:W2:Y:S01]  /*0740*/  LDC.64 R14, c[0x4][R2] ;  /* 0x01000000020e7b82 */ /* 0x0002a20000000a00 */
[----:B------:R-:W-:Y:S01]  /*0750*/  MOV R5, UR5 ;  /* 0x0000000500057c02 */ /* 0x000fe20008000f00 */
[----:B------:R-:W-:Y:S01]  /*0760*/  ULDC.64 UR4, c[0x4][0x98] ;  /* 0x0100260000047ab9 */ /* 0x000fe20000000a00 */
[----:B------:R-:W-:Y:S01]  /*0770*/  MOV R10, UR6 ;  /* 0x00000006000a7c02 */ /* 0x000fe20008000f00 */
[----:B------:R-:W-:Y:S01]  /*0780*/  IMAD.U32 R6, RZ, RZ, UR4 ;  /* 0x00000004ff067e24 */ /* 0x000fe2000f8e00ff */
[----:B------:R-:W-:Y:S01]  /*0790*/  MOV R12, 0x1 ;  /* 0x00000001000c7802 */ /* 0x000fe20000000f00 */
[----:B------:R-:W-:-:S02]  /*07a0*/  IMAD.U32 R7, RZ, RZ, UR5 ;  /* 0x00000005ff077e24 */ /* 0x000fc4000f8e00ff */
[----:B------:R-:W-:Y:S02]  /*07b0*/  IMAD.U32 R11, RZ, RZ, UR7 ;  /* 0x00000007ff0b7e24 */ /* 0x000fe4000f8e00ff */
[----:B------:R-:W-:Y:S02]  /*07c0*/  IMAD.MOV.U32 R8, RZ, RZ, 0x70 ;  /* 0x00000070ff087424 */ /* 0x000fe400078e00ff */
[----:B-1----:R-:W-:-:S07]  /*07d0*/  IMAD.MOV.U32 R13, RZ, RZ, RZ ;  /* 0x000000ffff0d7224 */ /* 0x002fce00078e00ff */
[----:B------:R-:W-:-:S07]  /*07e0*/  LEPC R20, `(.L_x_9) ;  /* 0x000000001014794e */ /* 0x000fce0000000000 */
[----:B--2---:R-:W-:Y:S05]  /*07f0*/  CALL.ABS.NOINC R14 ;  /* 0x000000000e007343 */ /* 0x004fea0003c00000 */
.L_x_9:
[----:B------:R-:W1:Y:S01]  /*0800*/  LDC.64 R2, c[0x4][R2] ;  /* 0x0100000002027b82 */ /* 0x000e620000000a00 */
[----:B------:R-:W-:Y:S01]  /*0810*/  ULDC.64 UR4, c[0x4][0x90] ;  /* 0x0100240000047ab9 */ /* 0x000fe20000000a00 */
[----:B------:R-:W-:Y:S01]  /*0820*/  ULDC.64 UR6, c[0x4][0x98] ;  /* 0x0100260000067ab9 */ /* 0x000fe20000000a00 */
[----:B------:R-:W-:Y:S01]  /*0830*/  IMAD.U32 R4, RZ, RZ, UR4 ;  /* 0x00000004ff047e24 */ /* 0x000fe2000f8e00ff */
[----:B------:R-:W-:Y:S01]  /*0840*/  MOV R5, UR5 ;  /* 0x0000000500057c02 */ /* 0x000fe20008000f00 */
[----:B------:R-:W-:Y:S01]  /*0850*/  ULDC.64 UR4, c[0x4][0x30] ;  /* 0x01000c0000047ab9 */ /* 0x000fe20000000a00 */
[----:B------:R-:W-:Y:S01]  /*0860*/  IMAD.U32 R6, RZ, RZ, UR6 ;  /* 0x00000006ff067e24 */ /* 0x000fe2000f8e00ff */
[----:B------:R-:W-:Y:S01]  /*0870*/  MOV R10, UR4 ;  /* 0x00000004000a7c02 */ /* 0x000fe20008000f00 */
[----:B------:R-:W-:Y:S01]  /*0880*/  IMAD.U32 R7, RZ, RZ, UR7 ;  /* 0x00000007ff077e24 */ /* 0x000fe2000f8e00ff */
[----:B------:R-:W-:Y:S01]  /*0890*/  MOV R12, 0x1 ;  /* 0x00000001000c7802 */ /* 0x000fe20000000f00 */
[----:B------:R-:W-:-:S02]  /*08a0*/  IMAD.U32 R11, RZ, RZ, UR5 ;  /* 0x00000005ff0b7e24 */ /* 0x000fc4000f8e00ff */
[----:B------:R-:W-:Y:S02]  /*08b0*/  IMAD.MOV.U32 R8, RZ, RZ, 0x70 ;  /* 0x00000070ff087424 */ /* 0x000fe400078e00ff */
[----:B------:R-:W-:-:S07]  /*08c0*/  IMAD.MOV.U32 R13, RZ, RZ, RZ ;  /* 0x000000ffff0d7224 */ /* 0x000fce00078e00ff */
[----:B------:R-:W-:-:S07]  /*08d0*/  LEPC R20, `(.L_x_8) ;  /* 0x000000001014794e */ /* 0x000fce0000000000 */
[----:B-1----:R-:W-:Y:S05]  /*08e0*/  CALL.ABS.NOINC R2 ;  /* 0x0000000002007343 */ /* 0x002fea0003c00000 */
.L_x_8:
[----:B------:R-:W1:Y:S01]  /*08f0*/  S2R R3, SR_CgaCtaId ;  /* 0x0000000000037919 */ /* 0x000e620000008800 */
[----:B------:R-:W-:-:S04]  /*0900*/  MOV R2, 0x400 ;  /* 0x0000040000027802 */ /* 0x000fc80000000f00 */
[----:B-1----:R-:W-:-:S05]  /*0910*/  LEA R2, R3, R2, 0x18 ;  /* 0x0000000203027211 */ /* 0x002fca00078ec0ff */
[----:B------:R-:W-:-:S05]  /*0920*/  VIADD R0, R2, 0x20c00 ;  /* 0x00020c0002007836 */ /* 0x000fca0000000000 */
[----:B------:R-:W-:-:S13]  /*0930*/  LOP3.LUT P0, RZ, R0, 0x3ff, RZ, 0xc0, !PT ;  /* 0x000003ff00ff7812 */ /* 0x000fda000780c0ff */
[----:B------:R-:W-:Y:S05]  /*0940*/  @!P0 BRA `(.L_x_10) ;  /* 0x00000000007c8947 */ /* 0x000fea0003800000 */
[----:B------:R-:W-:Y:S01]  /*0950*/  MOV R17, 0x0 ;  /* 0x0000000000117802 */ /* 0x000fe20000000f00 */
[----:B------:R-:W-:Y:S01]  /*0960*/  ULDC.64 UR4, c[0x4][0x90] ;  /* 0x0100240000047ab9 */ /* 0x000fe20000000a00 */
[----:B------:R-:W-:Y:S01]  /*0970*/  ULDC.64 UR6, c[0x4][0x28] ;  /* 0x01000a0000067ab9 */ /* 0x000fe20000000a00 */
[----:B------:R-:W-:Y:S01]  /*0980*/  MOV R4, UR4 ;  /* 0x0000000400047c02 */ /* 0x000fe20008000f00 */
[----:B------:R1:W2:Y:S01]  /*0990*/  LDC.64 R14, c[0x4][R17] ;  /* 0x01000000110e7b82 */ /* 0x0002a20000000a00 */
[----:B------:R-:W-:Y:S01]  /*09a0*/  IMAD.U32 R5, RZ, RZ, UR5 ;  /* 0x00000005ff057e24 */ /* 0x000fe2000f8e00ff */
[----:B------:R-:W-:Y:S01]  /*09b0*/  ULDC.64 UR4, c[0x4][0x98] ;  /* 0x0100260000047ab9 */ /* 0x000fe20000000a00 */
[----:B------:R-:W-:Y:S01]  /*09c0*/  IMAD.U32 R10, RZ, RZ, UR6 ;  /* 0x00000006ff0a7e24 */ /* 0x000fe2000f8e00ff */
[----:B------:R-:W-:Y:S01]  /*09d0*/  MOV R7, UR5 ;  /* 0x0000000500077c02 */ /* 0x000fe20008000f00 */
[----:B------:R-:W-:Y:S01]  /*09e0*/  IMAD.U32 R6, RZ, RZ, UR4 ;  /* 0x00000004ff067e24 */ /* 0x000fe2000f8e00ff */
[----:B------:R-:W-:Y:S01]  /*09f0*/  MOV R8, 0x70 ;  /* 0x0000007000087802 */ /* 0x000fe20000000f00 */
[----:B------:R-:W-:-:S02]  /*0a00*/  IMAD.U32 R11, RZ, RZ, UR7 ;  /* 0x00000007ff0b7e24 */ /* 0x000fc4000f8e00ff */
[----:B------:R-:W-:Y:S02]  /*0a10*/  IMAD.MOV.U32 R12, RZ, RZ, 0x1 ;  /* 0x00000001ff0c7424 */ /* 0x000fe400078e00ff */
[----:B-1----:R-:W-:-:S07]  /*0a20*/  IMAD.MOV.U32 R13, RZ, RZ, RZ ;  /* 0x000000ffff0d7224 */ /* 0x002fce00078e00ff */
[----:B------:R-:W-:-:S07]  /*0a30*/  LEPC R20, `(.L_x_11) ;  /* 0x000000001014794e */ /* 0x000fce0000000000 */
[----:B--2---:R-:W-:Y:S05]  /*0a40*/  CALL.ABS.NOINC R14 ;  /* 0x000000000e007343 */ /* 0x004fea0003c00000 */
.L_x_11:
[----:B------:R1:W2:Y:S01]  /*0a50*/  LDC.64 R14, c[0x4][R17] ;  /* 0x01000000110e7b82 */ /* 0x0002a20000000a00 */
[----:B------:R-:W-:Y:S01]  /*0a60*/  ULDC.64 UR4, c[0x4][0x90] ;  /* 0x0100240000047ab9 */ /* 0x000fe20000000a00 */
[----:B------:R-:W-:Y:S01]  /*0a70*/  ULDC.64 UR6, c[0x4][0x30] ;  /* 0x01000c0000067ab9 */ /* 0x000fe20000000a00 */
[----:B------:R-:W-:Y:S01]  /*0a80*/  MOV R4, UR4 ;  /* 0x0000000400047c02 */ /* 0x000fe20008000f00 */
        /* <DEDUP_REMOVED lines=11> */
.L_x_10:
[----:B------:R-:W-:Y:S01]  /*0b40*/  SHF.R.S32.HI R3, RZ, 0x1f, R18 ;  /* 0x0000001fff037819 */ /* 0x000fe20000011412 */
[----:B------:R-:W-:-:S03]  /*0b50*/  UMOV UR4, 0xffffffff ;  /* 0xffffffff00047882 */ /* 0x000fc60000000000 */
[----:B------:R-:W-:-:S04]  /*0b60*/  LEA.HI R0, R3, R18, RZ, 0x7 ;  /* 0x0000001203007211 */ /* 0x000fc800078f38ff */
[----:B------:R-:W-:Y:S01]  /*0b70*/  SHF.R.S32.HI R13, RZ, 0x7, R0 ;  /* 0x00000007ff0d7819 */ /* 0x000fe20000011400 */
[----:B------:R-:W-:Y:S06]  /*0b80*/  BRA.DIV UR4, `(.L_x_12) ;  /* 0x0000008204747947 */ /* 0x000fec000b800000 */
[----:B------:R1:W2:Y:S02]  /*0b90*/  SHFL.IDX PT, R14, R13, RZ, 0x1f ;  /* 0x00001fff0d0e7589 */ /* 0x0002a400000e0000 */
.L_x_83:
[----:B------:R-:W-:Y:S02]  /*0ba0*/  SHF.L.U32 R9, RZ, 0x1f, RZ ;  /* 0x0000001fff097819 */ /* 0x000fe400000006ff */
[----:B------:R-:W-:Y:S02]  /*0bb0*/  LEA.HI R5, R3, R18, RZ, 0x4 ;  /* 0x0000001203057211 */ /* 0x000fe400078f20ff */
[----:B------:R-:W3:Y:S01]  /*0bc0*/  SYNCS.PHASECHK.TRANS64.TRYWAIT P0, [R2+URZ+0x30c00], R9 ;  /* 0x030c0009020075a7 */ /* 0x000ee2000800017f */
[----:B--2---:R-:W-:Y:S02]  /*0bd0*/  LEA.HI R4, R14, R14, RZ, 0x1 ;  /* 0x0000000e0e047211 */ /* 0x004fe400078f08ff */
[----:B------:R-:W-:-:S04]  /*0be0*/  SHF.R.S32.HI R6, RZ, 0x4, R5 ;  /* 0x00000004ff067819 */ /* 0x000fc80000011405 */
[----:B------:R-:W-:Y:S02]  /*0bf0*/  LEA.HI R7, R5, R6, RZ, 0x1 ;  /* 0x0000000605077211 */ /* 0x000fe400078f08ff */
[----:B------:R-:W-:Y:S02]  /*0c00*/  LOP3.LUT R5, R4, 0xffffe, RZ, 0xc0, !PT ;  /* 0x000ffffe04057812 */ /* 0x000fe400078ec0ff */
[----:B------:R-:W-:Y:S02]  /*0c10*/  LOP3.LUT R7, R7, 0xfffffffe, RZ, 0xc0, !PT ;  /* 0xfffffffe07077812 */ /* 0x000fe400078ec0ff */
[----:B------:R-:W-:-:S03]  /*0c20*/  IADD3 R12, R14, -R5, RZ ;  /* 0x800000050e0c7210 */ /* 0x000fc60007ffe0ff */
[----:B------:R-:W-:Y:S01]  /*0c30*/  IMAD.IADD R6, R6, 0x1, -R7 ;  /* 0x0000000106067824 */ /* 0x000fe200078e0a07 */
[----:B---3--:R-:W-:Y:S06]  /*0c40*/  @P0 BRA `(.L_x_13) ;  /* 0x0000000000080947 */ /* 0x008fec0003800000 */
[----:B------:R-:W2:Y:S02]  /*0c50*/  SYNCS.PHASECHK.TRANS64.TRYWAIT P0, [R2+URZ+0x30c00], R9 ;  /* 0x030c0009020075a7 */ /* 0x000ea4000800017f */
[----:B--2---:R-:W-:Y:S05]  /*0c60*/  @!P0 BRA `(.L_x_14) ;  /* 0x0000008000588947 */ /* 0x004fea0003800000 */
.L_x_13:
[----:B------:R-:W3:Y:S01]  /*0c70*/  LDC R11, c[0x0][0x280] ;  /* 0x0000a000ff0b7b82 */ /* 0x000ee20000000800 */
[----:B------:R-:W-:Y:S02]  /*0c80*/  LEA.HI R4, R3, R18, RZ, 0x5 ;  /* 0x0000001203047211 */ /* 0x000fe400078f28ff */
[----:B------:R-:W-:Y:S02]  /*0c90*/  CS2R R198, SRZ ;  /* 0x0000000000c67805 */ /* 0x000fe4000001ff00 */
[----:B------:R-:W-:Y:S02]  /*0ca0*/  CS2R R196, SRZ ;  /* 0x0000000000c47805 */ /* 0x000fe4000001ff00 */
[----:B------:R-:W-:Y:S02]  /*0cb0*/  CS2R R194, SRZ ;  /* 0x0000000000c27805 */ /* 0x000fe4000001ff00 */
[----:B------:R-:W-:Y:S02]  /*0cc0*/  CS2R R192, SRZ ;  /* 0x0000000000c07805 */ /* 0x000fe4000001ff00 */
[----:B------:R-:W-:-:S02]  /*0cd0*/  CS2R R190, SRZ ;  /* 0x0000000000be7805 */ /* 0x000fc4000001ff00 */
[----:B------:R-:W-:Y:S02]  /*0ce0*/  CS2R R188, SRZ ;  /* 0x0000000000bc7805 */ /* 0x000fe4000001ff00 */
        /* <DEDUP_REMOVED lines=16> */
[----:B---3--:R-:W-:-:S02]  /*0df0*/  ISETP.GE.AND P0, PT, R11, 0x1, PT ;  /* 0x000000010b00780c */ /* 0x008fc40003f06270 */
        /* <DEDUP_REMOVED lines=10> */
[----:B------:R-:W-:Y:S01]  /*0ea0*/  SHF.R.S32.HI R5, RZ, 0x5, R4 ;  /* 0x00000005ff057819 */ /* 0x000fe20000011404 */
[----:B------:R-:W-:Y:S06]  /*0eb0*/  @!P0 BRA `(.L_x_15) ;  /* 0x0000004c002c8947 */ /* 0x000fec0003800000 */
[----:B------:R-:W-:Y:S01]  /*0ec0*/  IMAD.SHL.U32 R7, R18, 0x40, RZ ;  /* 0x0000004012077824 */ /* 0x000fe200078e00ff */
[----:B------:R-:W-:Y:S01]  /*0ed0*/  SHF.L.U32 R10, R5, 0x4, RZ ;  /* 0x00000004050a7819 */ /* 0x000fe200000006ff */
[----:B------:R-:W3:Y:S01]  /*0ee0*/  S2R R20, SR_CTAID.X ;  /* 0x0000000000147919 */ /* 0x000ee20000002500 */
[-C--:B------:R-:W-:Y:S01]  /*0ef0*/  LEA.HI R8, R3, R18.reuse, RZ, 0x3 ;  /* 0x0000001203087211 */ /* 0x080fe200078f18ff */
[----:B------:R-:W3:Y:S01]  /*0f00*/  LDC R21, c[0x0][0x290] ;  /* 0x0000a400ff157b82 */ /* 0x000ee20000000800 */
[----:B------:R-:W-:Y:S02]  /*0f10*/  LOP3.LUT R7, R7, 0x1c0, RZ, 0xc0, !PT ;  /* 0x000001c007077812 */ /* 0x000fe400078ec0ff */
[----:B------:R-:W-:Y:S02]  /*0f20*/  LOP3.LUT R5, R0, 0xffffff80, RZ, 0xc0, !PT ;  /* 0xffffff8000057812 */ /* 0x000fe400078ec0ff */
[----:B--2---:R-:W-:Y:S02]  /*0f30*/  LOP3.LUT R9, R7, 0x30, R10, 0xf8, !PT ;  /* 0x0000003007097812 */ /* 0x004fe400078ef80a */
[----:B------:R-:W-:Y:S01]  /*0f40*/  LEA.HI R0, R3, R18, RZ, 0x2 ;  /* 0x0000001203007211 */ /* 0x000fe200078f10ff */
[----:B------:R-:W-:Y:S01]  /*0f50*/  IMAD.IADD R10, R18, 0x1, -R5 ;  /* 0x00000001120a7824 */ /* 0x000fe200078e0a05 */
[----:B------:R-:W-:Y:S01]  /*0f60*/  LOP3.LUT R8, R9, 0x8, R8, 0xf8, !PT ;  /* 0x0000000809087812 */ /* 0x000fe200078ef808 */
[----:B------:R-:W-:Y:S01]  /*0f70*/  VIADD R9, R11, 0x7f ;  /* 0x0000007f0b097836 */ /* 0x000fe20000000000 */
[----:B------:R-:W-:Y:S01]  /*0f80*/  LOP3.LUT R3, R4, 0xffffffe0, RZ, 0xc0, !PT ;  /* 0xffffffe004037812 */ /* 0x000fe200078ec0ff */
[----:B------:R-:W-:Y:S01]  /*0f90*/  IMAD R23, R13, 0x400, R10 ;  /* 0x000004000d177824 */ /* 0x000fe200078e020a */
[----:B------:R-:W-:-:S02]  /*0fa0*/  LOP3.LUT R11, R0, 0xfffffffc, RZ, 0xc0, !PT ;  /* 0xfffffffc000b7812 */ /* 0x000fc400078ec0ff */
[----:B------:R-:W-:Y:S02]  /*0fb0*/  SHF.R.S32.HI R0, RZ, 0x1f, R9 ;  /* 0x0000001fff007819 */ /* 0x000fe40000011409 */
[----:B------:R-:W-:Y:S01]  /*0fc0*/  SHF.R.U32.HI R7, RZ, 0x3, R7 ;  /* 0x00000003ff077819 */ /* 0x000fe20000011607 */
[C---:B------:R-:W-:Y:S01]  /*0fd0*/  IMAD.IADD R11, R18.reuse, 0x1, -R11 ;  /* 0x00000001120b7824 */ /* 0x040fe200078e0a0b */
[----:B------:R-:W-:Y:S02]  /*0fe0*/  IADD3 R3, R18, -R3, RZ ;  /* 0x8000000312037210 */ /* 0x000fe40007ffe0ff */
[----:B------:R-:W-:Y:S01]  /*0ff0*/  LEA.HI R22, R0, R9, RZ, 0x7 ;  /* 0x0000000900167211 */ /* 0x000fe200078f38ff */
[----:B------:R-:W-:Y:S01]  /*1000*/  IMAD R9, R13, 0x10, R6 ;  /* 0x000000100d097824 */ /* 0x000fe200078e0206 */
[----:B------:R-:W-:Y:S02]  /*1010*/  LOP3.LUT R8, R8, R7, RZ, 0x3c, !PT ;  /* 0x0000000708087212 */ /* 0x000fe400078e3cff */
[----:B------:R-:W-:-:S02]  /*1020*/  SHF.R.S32.HI R0, RZ, 0x1f, R3 ;  /* 0x0000001fff007819 */ /* 0x000fc40000011403 */
[----:B------:R-:W-:Y:S02]  /*1030*/  LEA.HI R5, R13, R13, RZ, 0x1 ;  /* 0x0000000d0d057211 */ /* 0x000fe400078f08ff */
[----:B------:R-:W-:Y:S01]  /*1040*/  LEA R6, R9, R8, 0x9 ;  /* 0x0000000809067211 */ /* 0x000fe200078e48ff */
[----:B---3--:R-:W-:Y:S01]  /*1050*/  IMAD R20, R20, -0x80, R21 ;  /* 0xffffff8014147824 */ /* 0x008fe200078e0215 */
[CC--:B------:R-:W-:Y:S02]  /*1060*/  LEA.HI R4, R0.reuse, R3.reuse, RZ, 0x3 ;  /* 0x0000000300047211 */ /* 0x0c0fe400078f18ff */
[----:B------:R-:W-:Y:S01]  /*1070*/  LEA.HI R7, R0, R3, RZ, 0x2 ;  /* 0x0000000300077211 */ /* 0x000fe200078f10ff */
[----:B------:R2:W-:Y:S01]  /*1080*/  STL [R1+0x4], R6 ;  /* 0x0000040601007387 */ /* 0x0005e20000100800 */
[----:B------:R-:W-:Y:S02]  /*1090*/  LOP3.LUT R0, R5, 0xfffffffe, RZ, 0xc0, !PT ;  /* 0xfffffffe05007812 */ /* 0x000fe400078ec0ff */
[----:B------:R-:W-:-:S02]  /*10a0*/  SHF.R.S32.HI R3, RZ, 0x1f, R10 ;  /* 0x0000001fff037819 */ /* 0x000fc4000001140a */
[----:B------:R-:W-:Y:S01]  /*10b0*/  SHF.R.S32.HI R5, RZ, 0x1f, R4 ;  /* 0x0000001fff057819 */ /* 0x000fe20000011404 */
[----:B------:R-:W-:Y:S01]  /*10c0*/  IMAD.IADD R19, R13, 0x1, -R0 ;  /* 0x000000010d137824 */ /* 0x000fe200078e0a00 */
[----:B------:R-:W-:Y:S02]  /*10d0*/  LEA.HI R0, R3, R10, RZ, 0x2 ;  /* 0x0000000a03007211 */ /* 0x000fe400078f10ff */
[----:B------:R-:W-:Y:S02]  /*10e0*/  MOV R199, RZ ;  /* 0x000000ff00c77202 */ /* 0x000fe40000000f00 */
[----:B--2---:R-:W-:Y:S02]  /*10f0*/  SHF.R.S32.HI R6, RZ, 0x3, R4 ;  /* 0x00000003ff067819 */ /* 0x004fe40000011404 */
[----:B------:R-:W-:Y:S02]  /*1100*/  SHF.R.S32.HI R4, RZ, 0x2, R7 ;  /* 0x00000002ff047819 */ /* 0x000fe40000011407 */
[----:B------:R-:W-:-:S02]  /*1110*/  LEA.HI R8, R5, R6, RZ, 0x4 ;  /* 0x0000000605087211 */ /* 0x000fc400078f20ff */
[----:B------:R-:W-:Y:S01]  /*1120*/  LEA.HI R7, R7, R4, RZ, 0x1 ;  /* 0x0000000407077211 */ /* 0x000fe200078f08ff */
[----:B-1----:R-:W-:Y:S01]  /*1130*/  VIADD R13, R4, 0x18 ;  /* 0x00000018040d7836 */ /* 0x002fe20000000000 */
[----:B------:R-:W-:Y:S02]  /*1140*/  LOP3.LUT R5, R0, 0x7ffffffc, RZ, 0xc0, !PT ;  /* 0x7ffffffc00057812 */ /* 0x000fe400078ec0ff */
[----:B------:R-:W-:Y:S02]  /*1150*/  LOP3.LUT R9, R8, 0x1ffffff0, RZ, 0xc0, !PT ;  /* 0x1ffffff008097812 */ /* 0x000fe400078ec0ff */
[----:B------:R-:W-:Y:S01]  /*1160*/  LEA.HI R8, R3, R10, RZ, 0x5 ;  /* 0x0000000a03087211 */ /* 0x000fe200078f28ff */
[----:B------:R-:W-:Y:S01]  /*1170*/  VIADD R3, R4, 0x8 ;  /* 0x0000000804037836 */ /* 0x000fe20000000000 */
[----:B------:R-:W-:Y:S01]  /*1180*/  LOP3.LUT R7, R7, 0xfffffffe, RZ, 0xc0, !PT ;  /* 0xfffffffe07077812 */ /* 0x000fe200078ec0ff */
[----:B------:R-:W-:Y:S01]  /*1190*/  IMAD.IADD R6, R6, 0x1, -R9 ;  /* 0x0000000106067824 */ /* 0x000fe200078e0a09 */
[----:B------:R-:W-:-:S02]  /*11a0*/  IADD3 R10, R10, -R5, RZ ;  /* 0x800000050a0a7210 */ /* 0x000fc40007ffe0ff */
[C---:B------:R-:W-:Y:S01]  /*11b0*/  IADD3 R5, R4.reuse, 0x10, RZ ;  /* 0x0000001004057810 */ /* 0x040fe20007ffe0ff */
[----:B------:R-:W-:Y:S01]  /*11c0*/  IMAD.IADD R7, R4, 0x1, -R7 ;  /* 0x0000000104077824 */ /* 0x000fe200078e0a07 */
[----:B------:R-:W-:Y:S02]  /*11d0*/  LEA.HI R4, R3, R3, RZ, 0x1 ;  /* 0x0000000303047211 */ /* 0x000fe400078f08ff */
[----:B------:R-:W-:Y:S02]  /*11e0*/  LEA.HI R9, R5, R5, RZ, 0x1 ;  /* 0x0000000505097211 */ /* 0x000fe400078f08ff */
[----:B------:R-:W-:Y:S02]  /*11f0*/  LEA.HI R15, R13, R13, RZ, 0x1 ;  /* 0x0000000d0d0f7211 */ /* 0x000fe400078f08ff */
[----:B------:R-:W-:Y:S02]  /*1200*/  SHF.R.S32.HI R17, RZ, 0x5, R8 ;  /* 0x00000005ff117819 */ /* 0x000fe40000011408 */
[----:B------:R-:W-:-:S02]  /*1210*/  LOP3.LUT R8, R4, 0xfffffffe, RZ, 0xc0, !PT ;  /* 0xfffffffe04087812 */ /* 0x000fc400078ec0ff */
[----:B------:R-:W-:Y:S01]  /*1220*/  LOP3.LUT R14, R9, 0xfffffffe, RZ, 0xc0, !PT ;  /* 0xfffffffe090e7812 */ /* 0x000fe200078ec0ff */
[----:B------:R-:W-:Y:S01]  /*1230*/  IMAD R21, R17, -0x10, R20 ;  /* 0xfffffff011157824 */ /* 0x000fe200078e0214 */
[----:B------:R-:W-:Y:S02]  /*1240*/  LOP3.LUT R18, R15, 0xfffffffe, RZ, 0xc0, !PT ;  /* 0xfffffffe0f127812 */ /* 0x000fe400078ec0ff */
[----:B------:R-:W-:Y:S01]  /*1250*/  IADD3 R8, R3, -R8, RZ ;  /* 0x8000000803087210 */ /* 0x000fe20007ffe0ff */
[----:B------:R-:W-:Y:S01]  /*1260*/  IMAD.IADD R14, R5, 0x1, -R14 ;  /* 0x00000001050e7824 */ /* 0x000fe200078e0a0e */
[----:B------:R-:W-:Y:S01]  /*1270*/  SHF.R.S32.HI R3, RZ, 0x1, R4 ;  /* 0x00000001ff037819 */ /* 0x000fe20000011404 */
[----:B------:R-:W-:Y:S01]  /*1280*/  IMAD.IADD R13, R13, 0x1, -R18 ;  /* 0x000000010d0d7824 */ /* 0x000fe200078e0a12 */
[----:B------:R-:W-:Y:S02]  /*1290*/  SHF.R.S32.HI R4, RZ, 0x1f, R4 ;  /* 0x0000001fff047819 */ /* 0x000fe40000011404 */
[----:B------:R-:W-:-:S02]  /*12a0*/  SHF.R.S32.HI R5, RZ, 0x1, R9 ;  /* 0x00000001ff057819 */ /* 0x000fc40000011409 */
[----:B------:R-:W-:Y:S02]  /*12b0*/  SHF.R.S32.HI R18, RZ, 0x1f, R9 ;  /* 0x0000001fff127819 */ /* 0x000fe40000011409 */
[--C-:B------:R-:W-:Y:S02]  /*12c0*/  SHF.R.S32.HI R17, RZ, 0x2, R0.reuse ;  /* 0x00000002ff117819 */ /* 0x100fe40000011400 */
[--C-:B------:R-:W-:Y:S02]  /*12d0*/  SHF.R.S32.HI R9, RZ, 0x1, R15.reuse ;  /* 0x00000001ff097819 */ /* 0x100fe4000001140f */
[----:B------:R-:W-:Y:S02]  /*12e0*/  SHF.R.S32.HI R20, RZ, 0x1f, R15 ;  /* 0x0000001fff147819 */ /* 0x000fe4000001140f */
[----:B------:R-:W-:Y:S02]  /*12f0*/  SHF.R.S32.HI R0, RZ, 0x1f, R0 ;  /* 0x0000001fff007819 */ /* 0x000fe40000011400 */
[----:B------:R-:W-:-:S02]  /*1300*/  LEA.HI R4, R4, R3, RZ, 0x4 ;  /* 0x0000000304047211 */ /* 0x000fc400078f20ff */
[----:B------:R-:W-:Y:S02]  /*1310*/  LEA.HI R18, R18, R5, RZ, 0x4 ;  /* 0x0000000512127211 */ /* 0x000fe400078f20ff */
[----:B------:R-:W-:Y:S02]  /*1320*/  LEA.HI R20, R20, R9, RZ, 0x4 ;  /* 0x0000000914147211 */ /* 0x000fe400078f20ff */
[----:B------:R-:W-:Y:S02]  /*1330*/  LEA.HI R0, R0, R17, RZ, 0x3 ;  /* 0x0000001100007211 */ /* 0x000fe400078f18ff */
[----:B------:R-:W-:Y:S02]  /*1340*/  LOP3.LUT R4, R4, 0x1ffffff0, RZ, 0xc0, !PT ;  /* 0x1ffffff004047812 */ /* 0x000fe400078ec0ff */
[----:B------:R-:W-:Y:S02]  /*1350*/  LOP3.LUT R18, R18, 0x1ffffff0, RZ, 0xc0, !PT ;  /* 0x1ffffff012127812 */ /* 0x000fe400078ec0ff */
[----:B------:R-:W-:-:S02]  /*1360*/  LOP3.LUT R20, R20, 0x1ffffff0, RZ, 0xc0, !PT ;  /* 0x1ffffff014147812 */ /* 0x000fc400078ec0ff */
[----:B------:R-:W-:Y:S01]  /*1370*/  LOP3.LUT R0, R0, 0xfffffff8, RZ, 0xc0, !PT ;  /* 0xfffffff800007812 */ /* 0x000fe200078ec0ff */
[----:B------:R-:W-:Y:S01]  /*1380*/  IMAD.IADD R5, R5, 0x1, -R18 ;  /* 0x0000000105057824 */ /* 0x000fe200078e0a12 */
[----:B------:R-:W-:Y:S01]  /*1390*/  IADD3 R3, R3, -R4, RZ ;  /* 0x8000000403037210 */ /* 0x000fe20007ffe0ff */
[----:B------:R-:W-:Y:S01]  /*13a0*/  IMAD.IADD R20, R9, 0x1, -R20 ;  /* 0x0000000109147824 */ /* 0x000fe200078e0a14 */
[----:B------:R-:W-:Y:S01]  /*13b0*/  IADD3 R0, R21, R0, -R17 ;  /* 0x0000000015007210 */ /* 0x000fe20007ffe811 */
[----:B------:R-:W-:Y:S01]  /*13c0*/  IMAD R4, R5, 0x8, R14 ;  /* 0x0000000805047824 */ /* 0x000fe200078e020e */
[----:B------:R-:W-:Y:S01]  /*13d0*/  LEA R7, R6, R7, 0x3 ;  /* 0x0000000706077211 */ /* 0x000fe200078e18ff */
[----:B------:R-:W-:Y:S01]  /*13e0*/  IMAD R6, R3, 0x8, R8 ;  /* 0x0000000803067824 */ /* 0x000fe200078e0208 */
[----:B------:R-:W-:Y:S01]  /*13f0*/  LEA R3, R20, R13, 0x3 ;  /* 0x0000000d14037211 */ /* 0x000fe200078e18ff */
[----:B------:R-:W-:Y:S01]  /*1400*/  IMAD R9, R19, -0x40, R0 ;  /* 0xffffffc013097824 */ /* 0x000fe200078e0200 */
[----:B------:R-:W-:Y:S01]  /*1410*/  SHF.R.S32.HI R0, RZ, 0x7, R22 ;  /* 0x00000007ff007819 */ /* 0x000fe20000011416 */
[----:B------:R-:W-:Y:S01]  /*1420*/  STL [R1+0x14], R7 ;  /* 0x0000140701007387 */ /* 0x000fe20000100800 */
[----:B------:R-:W-:Y:S01]  /*1430*/  LOP3.LUT R8, R16, 0x1, RZ, 0xfc, !PT ;  /* 0x0000000110087812 */ /* 0x000fe200078efcff */
[----:B------:R-:W-:-:S02]  /*1440*/  IMAD.MOV.U32 R5, RZ, RZ, RZ ;  /* 0x000000ffff057224 */ /* 0x000fc400078e00ff */
[----:B------:R1:W-:Y:S04]  /*1450*/  STL [R1+0x10], R6 ;  /* 0x0000100601007387 */ /* 0x0003e80000100800 */
[----:B------:R-:W-:Y:S04]  /*1460*/  STL [R1+0xc], R4 ;  /* 0x00000c0401007387 */ /* 0x000fe80000100800 */
[----:B------:R2:W-:Y:S01]  /*1470*/  STL [R1+0x8], R3 ;  /* 0x0000080301007387 */ /* 0x0005e20000100800 */
[----:B-1----:R-:W-:-:S03]  /*1480*/  CS2R R6, SRZ ;  /* 0x0000000000067805 */ /* 0x002fc6000001ff00 */
[----:B------:R1:W-:Y:S01]  /*1490*/  STL [R1], R0 ;  /* 0x0000000001007387 */ /* 0x0003e20000100800 */
[----:B--2---:R-:W-:-:S04]  /*14a0*/  IMAD.SHL.U32 R3, R23, 0x4, RZ ;  /* 0x0000000417037824 */ /* 0x004fc800078e00ff */
[----:B------:R-:W-:-:S07]  /*14b0*/  IMAD R4, R3, 0x4, R2 ;  /* 0x0000000403047824 */ /* 0x000fce00078e0202 */
.L_x_26:
[----:B------:R-:W-:Y:S01]  /*14c0*/  ISETP.NE.AND P0, PT, R8, 0x3, PT ;  /* 0x000000030800780c */ /* 0x000fe20003f05270 */
[----:B------:R-:W-:-:S12]  /*14d0*/  YIELD ;  /* 0x0000000000007946 */ /* 0x000fd80003800000 */
[----:B------:R-:W-:Y:S05]  /*14e0*/  @!P0 BRA `(.L_x_16) ;  /* 0x0000000000048947 */ /* 0x000fea0003800000 */
[----:B------:R-:W-:Y:S01]  /*14f0*/  BPT.TRAP 0x1 ;  /* 0x000000040000795c */ /* 0x000fe20000300000 */
.L_x_16:
[----:B------:R-:W-:Y:S01]  /*1500*/  IMAD R3, R5, 0x8, R2 ;  /* 0x0000000805037824 */ /* 0x000fe200078e0202 */
[----:B------:R-:W-:-:S04]  /*1510*/  SHF.L.U32 R20, R6, 0x1f, RZ ;  /* 0x0000001f06147819 */ /* 0x000fc800000006ff */
[----:B------:R2:W3:Y:S01]  /*1520*/  SYNCS.PHASECHK.TRANS64.TRYWAIT P1, [R3+URZ+0x30c10], R20 ;  /* 0x030c1014030075a7 */ /* 0x0004e2000802017f */
[----:B------:R-:W-:Y:S05]  /*1530*/  @!P0 BRA `(.L_x_17) ;  /* 0x0000000000048947 */ /* 0x000fea0003800000 */
[----:B------:R-:W-:Y:S01]  /*1540*/  BPT.TRAP 0x1 ;  /* 0x000000040000795c */ /* 0x000fe20000300000 */
.L_x_17:
[----:B-1----:R-:W-:-:S04]  /*1550*/  IADD3 R0, R2, 0x10000, RZ ;  /* 0x0001000002007810 */ /* 0x002fc80007ffe0ff */
[----:B------:R-:W-:-:S04]  /*1560*/  SHF.R.U32.HI R0, RZ, 0x4, R0 ;  /* 0x00000004ff007819 */ /* 0x000fc80000011600 */
[----:B------:R-:W-:Y:S01]  /*1570*/  LOP3.LUT R0, R0, 0x3fff, RZ, 0xc0, !PT ;  /* 0x00003fff00007812 */ /* 0x000fe200078ec0ff */
[----:B---3--:R-:W-:Y:S06]  /*1580*/  @P1 BRA `(.L_x_18) ;  /* 0x0000000000081947 */ /* 0x008fec0003800000 */
[----:B------:R-:W1:Y:S02]  /*1590*/  SYNCS.PHASECHK.TRANS64.TRYWAIT P1, [R3+URZ+0x30c10], R20 ;  /* 0x030c1014030075a7 */ /* 0x000e64000802017f */
[----:B-1----:R-:W-:Y:S05]  /*15a0*/  @!P1 BRA `(.L_x_19) ;  /* 0x00000078001c9947 */ /* 0x002fea0003800000 */
.L_x_18:
[----:B------:R-:W-:Y:S05]  /*15b0*/  WARPSYNC.ALL ;  /* 0x0000000000007948 */ /* 0x000fea0003800000 */
[----:B------:R-:W-:Y:S01]  /*15c0*/  LOP3.LUT R14, R0, 0x10000, RZ, 0xfc, !PT ;  /* 0x00010000000e7812 */ /* 0x000fe200078efcff */
[----:B------:R-:W-:Y:S01]  /*15d0*/  IMAD R13, R12, 0x2000, R2 ;  /* 0x000020000c0d7824 */ /* 0x000fe200078e0202 */
[----:B------:R-:W3:Y:S04]  /*15e0*/  LDL R17, [R1+0xc] ;  /* 0x00000c0001117983 */ /* 0x000ee80000100800 */
[----:B------:R-:W-:Y:S01]  /*15f0*/  R2UR UR9, R13 ;  /* 0x000000000d0972ca */ /* 0x000fe200000e0000 */
[----:B------:R-:W-:Y:S01]  /*1600*/  IMAD R14, R5, 0x400, R14 ;  /* 0x00000400050e7824 */ /* 0x000fe200078e020e */
[----:B------:R-:W4:Y:S04]  /*1610*/  LDL R18, [R1+0x14] ;  /* 0x0000140001127983 */ /* 0x000f280000100800 */
[----:B------:R-:W-:Y:S01]  /*1620*/  R2UR UR8, R14 ;  /* 0x000000000e0872ca */ /* 0x000fe200000e0000 */
[----:B------:R-:W5:Y:S04]  /*1630*/  LDL R15, [R1+0x10] ;  /* 0x00001000010f7983 */ /* 0x000f680000100800 */
[----:B------:R-:W2:Y:S02]  /*1640*/  LDL R16, [R1+0x8] ;  /* 0x0000080001107983 */ /* 0x000ea40000100800 */
[----:B------:R-:W-:-:S04]  /*1650*/  USHF.R.U32.HI UR4, URZ, 0x4, UR9 ;  /* 0x000000043f047899 */ /* 0x000fc80008011609 */
[----:B------:R-:W-:Y:S01]  /*1660*/  ULOP3.LUT UR4, UR4, 0x3fff, URZ, 0xc0, !UPT ;  /* 0x00003fff04047892 */ /* 0x000fe2000f8ec03f */
[----:B------:R-:W-:-:S03]  /*1670*/  WARPGROUP.ARRIVE ;  /* 0x00000000000079c5 */ /* 0x000fc60000000000 */
[----:B------:R-:W-:Y:S01]  /*1680*/  ULOP3.LUT UR10, UR4, 0x10000, URZ, 0xfc, !UPT ;  /* 0x00010000040a7892 */ /* 0x000fe2000f8efc3f */
[----:B------:R-:W-:Y:S01]  /*1690*/  UMOV UR6, UR8 ;  /* 0x0000000800067c82 */ /* 0x000fe20008000000 */
[----:B------:R-:W-:Y:S01]  /*16a0*/  UMOV UR7, 0x40000040 ;  /* 0x4000004000077882 */ /* 0x000fe20000000000 */
[----:B------:R-:W-:-:S04]  /*16b0*/  UMOV UR5, 0x40000040 ;  /* 0x4000004000057882 */ /* 0x000fc80000000000 */
[----:B------:R-:W-:Y:S02]  /*16c0*/  UMOV UR4, UR10 ;  /* 0x0000000a00047c82 */ /* 0x000fe40008000000 */
[----:B------:R-:W-:Y:S01]  /*16d0*/  HGMMA.64x128x16.F32.BF16 R72, gdesc[UR4], RZ, !UPT, gsb0 ;  /* 0x01e00000044879f0 */ /* 0x000fe2000c0018ff */
[----:B------:R-:W-:Y:S02]  /*16e0*/  UIADD3 UR6, UR8, 0x2, URZ ;  /* 0x0000000208067890 */ /* 0x000fe4000fffe03f */
[----:B------:R-:W-:Y:S01]  /*16f0*/  UIADD3 UR4, UR10, 0x2, URZ ;  /* 0x000000020a047890 */ /* 0x000fe2000fffe03f */
[----:B------:R-:W-:Y:S01]  /*1700*/  UMOV UR7, 0x40000040 ;  /* 0x4000004000077882 */ /* 0x000fe20000000000 */
[----:B------:R-:W-:Y:S01]  /*1710*/  UMOV UR5, 0x40000040 ;  /* 0x4000004000057882 */ /* 0x000fe20000000000 */
[----:B------:R-:W-:Y:S02]  /*1720*/  WARPGROUP.DEPBAR.LE gsb0, 0x0 ;  /* 0x00008000000079c5 */ /* 0x000fe40000010000 */
[----:B------:R-:W-:-:S06]  /*1730*/  WARPGROUP.ARRIVE ;  /* 0x00000000000079c5 */ /* 0x000fcc0000000000 */
[----:B------:R-:W-:Y:S01]  /*1740*/  HGMMA.64x128x16.F32.BF16 R72, gdesc[UR4], R72, gsb0 ;  /* 0x01e00000044879f0 */ /* 0x000fe20008001848 */
        /* <DEDUP_REMOVED lines=11> */
[C---:B---3--:R-:W-:Y:S01]  /*1800*/  IMAD R17, R5.reuse, 0x80, R17 ;  /* 0x0000008005117824 */ /* 0x048fe200078e0211 */
[C---:B----4-:R-:W-:Y:S01]  /*1810*/  LEA R13, R5.reuse, R18, 0x7 ;  /* 0x00000012050d7211 */ /* 0x050fe200078e38ff */
[C---:B-----5:R-:W-:Y:S01]  /*1820*/  IMAD R15, R5.reuse, 0x80, R15 ;  /* 0x00000080050f7824 */ /* 0x060fe200078e020f */
[----:B--2---:R-:W-:Y:S02]  /*1830*/  LEA R21, R5, R16, 0x7 ;  /* 0x0000001005157211 */ /* 0x004fe400078e38ff */
[C---:B------:R-:W-:Y:S01]  /*1840*/  LEA R19, R10.reuse, R17, 0x1 ;  /* 0x000000110a137211 */ /* 0x040fe200078e08ff */
[----:B------:R-:W-:-:S02]  /*1850*/  IMAD R15, R10, 0x2, R15 ;  /* 0x000000020a0f7824 */ /* 0x000fc400078e020f */
[C---:B------:R-:W-:Y:S02]  /*1860*/  IMAD R13, R10.reuse, 0x2, R13 ;  /* 0x000000020a0d7824 */ /* 0x040fe400078e020d */
[----:B------:R-:W-:Y:S01]  /*1870*/  IMAD R21, R10, 0x2, R21 ;  /* 0x000000020a157824 */ /* 0x000fe200078e0215 */
[----:B------:R-:W-:Y:S01]  /*1880*/  LEA R23, R15, R2, 0x2 ;  /* 0x000000020f177211 */ /* 0x000fe200078e10ff */
[--C-:B------:R-:W-:Y:S02]  /*1890*/  IMAD R202, R13, 0x4, R2.reuse ;  /* 0x000000040dca7824 */ /* 0x100fe400078e0202 */
[--C-:B------:R-:W-:Y:S02]  /*18a0*/  IMAD R17, R19, 0x4, R2.reuse ;  /* 0x0000000413117824 */ /* 0x100fe400078e0202 */
[----:B------:R-:W-:Y:S01]  /*18b0*/  IMAD R14, R21, 0x4, R2 ;  /* 0x00000004150e7824 */ /* 0x000fe200078e0202 */
[----:B------:R-:W-:Y:S02]  /*18c0*/  WARPGROUP.DEPBAR.LE gsb0, 0x0 ;  /* 0x00008000000079c5 */ /* 0x000fe40000010000 */
[----:B------:R-:W-:-:S06]  /*18d0*/  WARPGROUP.ARRIVE ;  /* 0x00000000000079c5 */ /* 0x000fcc0000000000 */
[----:B------:R-:W-:Y:S01]  /*18e0*/  HGMMA.64x128x16.F32.BF16 R72, gdesc[UR4], R72, gsb0 ;  /* 0x01e00000044879f0 */ /* 0x000fe20008001848 */
[----:B------:R-:W-:-:S05]  /*18f0*/  IADD3 R18, R2, 0x20000, RZ ;  /* 0x0002000002127810 */ /* 0x000fca0007ffe0ff */
[--C-:B------:R-:W-:Y:S01]  /*1900*/  IMAD R200, R13, 0x4, R18.reuse ;  /* 0x000000040dc87824 */ /* 0x100fe200078e0212 */
[----:B------:R-:W-:Y:S01]  /*1910*/  LEA R16, R19, R18, 0x2 ;  /* 0x0000001213107211 */ /* 0x000fe200078e10ff */
[--C-:B------:R-:W-:Y:S02]  /*1920*/  IMAD R13, R15, 0x4, R18.reuse ;  /* 0x000000040f0d7824 */ /* 0x100fe400078e0212 */
[----:B------:R-:W-:Y:S01]  /*1930*/  IMAD R15, R21, 0x4, R18 ;  /* 0x00000004150f7824 */ /* 0x000fe200078e0212 */
[----:B------:R-:W-:Y:S02]  /*1940*/  WARPGROUP.DEPBAR.LE gsb0, 0x0 ;  /* 0x00008000000079c5 */ /* 0x000fe40000010000 */
[----:B------:R-:W2:Y:S04]  /*1950*/  LDS R202, [R202+0x20000] ;  /* 0x02000000caca7984 */ /* 0x000ea80000000800 */
[----:B------:R-:W3:Y:S04]  /*1960*/  LDS R23, [R23+0x20000] ;  /* 0x0200000017177984 */ /* 0x000ee80000000800 */
[----:B------:R-:W4:Y:S04]  /*1970*/  LDS R17, [R17+0x20000] ;  /* 0x0200000011117984 */ /* 0x000f280000000800 */
[----:B------:R-:W1:Y:S01]  /*1980*/  LDS R14, [R14+0x20000] ;  /* 0x020000000e0e7984 */ /* 0x000e620000000800 */
[----:B------:R-:W-:Y:S05]  /*1990*/  @!P0 BRA `(.L_x_20) ;  /* 0x0000000000048947 */ /* 0x000fea0003800000 */
[----:B------:R-:W-:Y:S01]  /*19a0*/  BPT.TRAP 0x1 ;  /* 0x000000040000795c */ /* 0x000fe20000300000 */
.L_x_20:
[----:B------:R1:W1:Y:S01]  /*19b0*/  SYNCS.PHASECHK.TRANS64.TRYWAIT P1, [R3+URZ+0x30c30], R20 ;  /* 0x030c3014030075a7 */ /* 0x000262000802017f */
[----:B------:R-:W-:Y:S05]  /*19c0*/  @!P0 BRA `(.L_x_21) ;  /* 0x0000000000048947 */ /* 0x000fea0003800000 */
[----:B------:R-:W-:Y:S01]  /*19d0*/  BPT.TRAP 0x1 ;  /* 0x000000040000795c */ /* 0x000fe20000300000 */
.L_x_21:
[----:B-1----:R-:W-:Y:S05]  /*19e0*/  @P1 BRA `(.L_x_22) ;  /* 0x0000000000081947 */ /* 0x002fea0003800000 */
[----:B------:R-:W1:Y:S02]  /*19f0*/  SYNCS.PHASECHK.TRANS64.TRYWAIT P1, [R3+URZ+0x30c30], R20 ;  /* 0x030c3014030075a7 */ /* 0x000e64000802017f */
[----:B-1----:R-:W-:Y:S05]  /*1a00*/  @!P1 BRA `(.L_x_23) ;  /* 0x0000007400189947 */ /* 0x002fea0003800000 */
.L_x_22:
[----:B------:R-:W-:Y:S01]  /*1a10*/  VIADD R24, R2, 0x18000 ;  /* 0x0001800002187836 */ /* 0x000fe20000000000 */
[----:B------:R-:W-:Y:S01]  /*1a20*/  UIADD3 UR9, UR9, 0x4000, URZ ;  /* 0x0000400009097890 */ /* 0x000fe2000fffe03f */
[----:B------:R1:W-:Y:S01]  /*1a30*/  STL [R1+0xb4], R12 ;  /* 0x0000b40c01007387 */ /* 0x0003e20000100800 */
[----:B------:R-:W-:Y:S01]  /*1a40*/  ULDC UR10, c[0x0][0x75c] ;  /* 0x0001d700000a7ab9 */ /* 0x000fe20000000800 */
[----:B------:R-:W-:Y:S01]  /*1a50*/  UMOV UR7, 0x40000040 ;  /* 0x4000004000077882 */ /* 0x000fe20000000000 */
[----:B------:R-:W-:Y:S01]  /*1a60*/  SHF.R.U32.HI R24, RZ, 0x4, R24 ;  /* 0x00000004ff187819 */ /* 0x000fe20000011618 */
[----:B------:R-:W-:Y:S01]  /*1a70*/  USHF.R.U32.HI UR9, URZ, 0x4, UR9 ;  /* 0x000000043f097899 */ /* 0x000fe20008011609 */
[----:B------:R-:W-:Y:S01]  /*1a80*/  FMUL.FTZ R18, R72, UR10 ;  /* 0x0000000a48127c20 */ /* 0x000fe20008410000 */
[----:B------:R-:W-:Y:S01]  /*1a90*/  FMUL.FTZ R19, R73, UR10 ;  /* 0x0000000a49137c20 */ /* 0x000fe20008410000 */
[----:B------:R-:W-:Y:S01]  /*1aa0*/  LOP3.LUT R204, R24, 0x3fff, RZ, 0xc0, !PT ;  /* 0x00003fff18cc7812 */ /* 0x000fe200078ec0ff */
[----:B------:R-:W-:Y:S01]  /*1ab0*/  ULOP3.LUT UR9, UR9, 0x3fff, URZ, 0xc0, !UPT ;  /* 0x00003fff09097892 */ /* 0x000fe2000f8ec03f */
[----:B------:R-:W-:Y:S01]  /*1ac0*/  FMUL.FTZ R20, R74, UR10 ;  /* 0x0000000a4a147c20 */ /* 0x000fe20008410000 */
[----:B------:R-:W-:Y:S01]  /*1ad0*/  FMUL.FTZ R21, R75, UR10 ;  /* 0x0000000a4b157c20 */ /* 0x000fe20008410000 */
[----:B------:R-:W-:Y:S01]  /*1ae0*/  LOP3.LUT R24, R204, 0x10000, RZ, 0xfc, !PT ;  /* 0x00010000cc187812 */ /* 0x000fe200078efcff */
[----:B------:R-:W-:Y:S01]  /*1af0*/  ULOP3.LUT UR9, UR9, 0x10000, URZ, 0xfc, !UPT ;  /* 0x0001000009097892 */ /* 0x000fe2000f8efc3f */
[----:B------:R-:W-:Y:S01]  /*1b00*/  FMUL.FTZ R22, R76, UR10 ;  /* 0x0000000a4c167c20 */ /* 0x000fe20008410000 */
[----:B------:R-:W-:Y:S01]  /*1b10*/  FMUL.FTZ R203, R77, UR10 ;  /* 0x0000000a4dcb7c20 */ /* 0x000fe20008410000 */
[----:B------:R-:W-:Y:S01]  /*1b20*/  LEA R24, R5, R24, 0xa ;  /* 0x0000001805187211 */ /* 0x000fe200078e50ff */
[----:B------:R-:W-:Y:S01]  /*1b30*/  FMUL.FTZ R201, R78, UR10 ;  /* 0x0000000a4ec97c20 */ /* 0x000fe20008410000 */
[----:B------:R-:W-:Y:S01]  /*1b40*/  FMUL.FTZ R221, R79, UR10 ;  /* 0x0000000a4fdd7c20 */ /* 0x000fe20008410000 */
[----:B------:R-:W-:Y:S01]  /*1b50*/  FMUL.FTZ R220, R80, UR10 ;  /* 0x0000000a50dc7c20 */ /* 0x000fe20008410000 */
[----:B------:R-:W-:Y:S01]  /*1b60*/  R2UR UR8, R24 ;  /* 0x00000000180872ca */ /* 0x000fe200000e0000 */
[----:B------:R-:W-:Y:S01]  /*1b70*/  FMUL.FTZ R217, R81, UR10 ;  /* 0x0000000a51d97c20 */ /* 0x000fe20008410000 */
[----:B------:R-:W-:Y:S01]  /*1b80*/  FMUL.FTZ R216, R82, UR10 ;  /* 0x0000000a52d87c20 */ /* 0x000fe20008410000 */
[----:B------:R-:W-:Y:S01]  /*1b90*/  FMUL.FTZ R228, R83, UR10 ;  /* 0x0000000a53e47c20 */ /* 0x000fe20008410000 */
[----:B------:R-:W-:Y:S01]  /*1ba0*/  FMUL.FTZ R222, R84, UR10 ;  /* 0x0000000a54de7c20 */ /* 0x000fe20008410000 */
[----:B------:R-:W-:Y:S01]  /*1bb0*/  FMUL.FTZ R230, R85, UR10 ;  /* 0x0000000a55e67c20 */ /* 0x000fe20008410000 */
[----:B------:R-:W-:Y:S01]  /*1bc0*/  FMUL.FTZ R229, R86, UR10 ;  /* 0x0000000a56e57c20 */ /* 0x000fe20008410000 */
[----:B------:R-:W-:Y:S01]  /*1bd0*/  FMUL.FTZ R227, R87, UR10 ;  /* 0x0000000a57e37c20 */ /* 0x000fe20008410000 */
[----:B------:R-:W-:Y:S01]  /*1be0*/  UMOV UR4, UR9 ;  /* 0x0000000900047c82 */ /* 0x000fe20008000000 */
[----:B------:R-:W-:Y:S01]  /*1bf0*/  WARPGROUP.ARRIVE ;  /* 0x00000000000079c5 */ /* 0x000fe20000000000 */
[----:B------:R-:W-:Y:S01]  /*1c00*/  UMOV UR5, 0x40000040 ;  /* 0x4000004000057882 */ /* 0x000fe20000000000 */
[----:B------:R-:W-:Y:S01]  /*1c10*/  STL [R1+0xb0], R199 ;  /* 0x0000b0c701007387 */ /* 0x000fe20000100800 */
[----:B------:R-:W-:Y:S01]  /*1c20*/  FMUL.FTZ R92, R92, UR10 ;  /* 0x0000000a5c5c7c20 */ /* 0x000fe20008410000 */
[----:B------:R-:W-:Y:S01]  /*1c30*/  UMOV UR6, UR8 ;  /* 0x0000000800067c82 */ /* 0x000fe20008000000 */
[----:B------:R-:W2:Y:S01]  /*1c40*/  MUFU.TANH R20, R20 ;  /* 0x0000001400147308 */ /* 0x000ea20000002400 */
[----:B------:R-:W-:Y:S01]  /*1c50*/  HGMMA.64x128x16.F32.BF16 R24, gdesc[UR4], RZ, !UPT, gsb0 ;  /* 0x01e00000041879f0 */ /* 0x000fe2000c0018ff */
[----:B------:R-:W-:Y:S01]  /*1c60*/  UIADD3 UR6, UR8, 0x2, URZ ;  /* 0x0000000208067890 */ /* 0x000fe2000fffe03f */
[----:B------:R-:W-:Y:S01]  /*1c70*/  STL [R1+0xac], R198 ;  /* 0x0000acc601007387 */ /* 0x000fe20000100800 */
[----:B------:R-:W-:Y:S01]  /*1c80*/  UIADD3 UR4, UR9, 0x2, URZ ;  /* 0x0000000209047890 */ /* 0x000fe2000fffe03f */
[----:B------:R-:W-:Y:S01]  /*1c90*/  VIADD R218, R11, 0x4 ;  /* 0x000000040bda7836 */ /* 0x000fe20000000000 */
[----:B------:R-:W-:Y:S01]  /*1ca0*/  UMOV UR7, 0x40000040 ;  /* 0x4000004000077882 */ /* 0x000fe20000000000 */
[----:B------:R-:W-:Y:S01]  /*1cb0*/  UMOV UR5, 0x40000040 ;  /* 0x4000004000057882 */ /* 0x000fe20000000000 */
[----:B------:R-:W-:Y:S01]  /*1cc0*/  STL [R1+0xa8], R197 ;  /* 0x0000a8c501007387 */ /* 0x000fe20000100800 */
[----:B-1----:R1:W-:Y:S01]  /*1cd0*/  MUFU.TANH R12, R92 ;  /* 0x0000005c000c7308 */ /* 0x0023e20000002400 */
[----:B------:R-:W-:Y:S01]  /*1ce0*/  FMUL.FTZ R109, R109, UR10 ;  /* 0x0000000a6d6d7c20 */ /* 0x000fe20008410000 */
[----:B------:R-:W-:Y:S01]  /*1cf0*/  FMUL.FTZ R236, R89, UR10 ;  /* 0x0000000a59ec7c20 */ /* 0x000fe20008410000 */
[----:B------:R-:W-:Y:S01]  /*1d00*/  STL [R1+0xa4], R196 ;  /* 0x0000a4c401007387 */ /* 0x000fe20000100800 */
[----:B------:R-:W-:Y:S01]  /*1d10*/  FMUL.FTZ R232, R88, UR10 ;  /* 0x0000000a58e87c20 */ /* 0x000fe20008410000 */
[C---:B------:R-:W-:Y:S01]  /*1d20*/  ISETP.GT.AND P1, PT, R9.reuse, 0x8, PT ;  /* 0x000000080900780c */ /* 0x040fe20003f24270 */
[----:B------:R-:W-:Y:S01]  /*1d30*/  FMUL.FTZ R108, R108, UR10 ;  /* 0x0000000a6c6c7c20 */ /* 0x000fe20008410000 */
[----:B------:R-:W-:Y:S01]  /*1d40*/  STL [R1+0xa0], R195 ;  /* 0x0000a0c301007387 */ /* 0x000fe20000100800 */
[----:B------:R-:W3:Y:S01]  /*1d50*/  MUFU.TANH R18, R18 ;  /* 0x0000001200127308 */ /* 0x000ee20000002400 */
[----:B------:R-:W-:Y:S01]  /*1d60*/  ISETP.GT.AND P2, PT, R9, RZ, PT ;  /* 0x000000ff0900720c */ /* 0x000fe20003f44270 */
[----:B------:R-:W-:Y:S01]  /*1d70*/  FMUL.FTZ R231, R91, UR10 ;  /* 0x0000000a5be77c20 */ /* 0x000fe20008410000 */
[----:B------:R-:W-:Y:S01]  /*1d80*/  STL [R1+0x9c], R194 ;  /* 0x00009cc201007387 */ /* 0x000fe20000100800 */
[----:B------:R-:W-:Y:S01]  /*1d90*/  FMUL.FTZ R112, R112, UR10 ;  /* 0x0000000a70707c20 */ /* 0x000fe20008410000 */
[----:B--2---:R-:W-:Y:S01]  /*1da0*/  FSEL R91, R20, -INF , P1 ;  /* 0xff800000145b7808 */ /* 0x004fe20000800000 */
[----:B------:R-:W-:Y:S01]  /*1db0*/  FMUL.FTZ R235, R90, UR10 ;  /* 0x0000000a5aeb7c20 */ /* 0x000fe20008410000 */
[----:B------:R-:W-:Y:S01]  /*1dc0*/  STL [R1+0x98], R193 ;  /* 0x000098c101007387 */ /* 0x000fe20000100800 */
[----:B------:R-:W-:Y:S01]  /*1dd0*/  MUFU.TANH R19, R19 ;  /* 0x0000001300137308 */ /* 0x000fe20000002400 */
[----:B------:R-:W-:Y:S01]  /*1de0*/  FMUL.FTZ R102, R102, UR10 ;  /* 0x0000000a66667c20 */ /* 0x000fe20008410000 */
[----:B------:R-:W-:Y:S01]  /*1df0*/  FMUL.FTZ R114, R114, UR10 ;  /* 0x0000000a72727c20 */ /* 0x000fe20008410000 */
[----:B------:R-:W-:Y:S01]  /*1e00*/  STL [R1+0x94], R192 ;  /* 0x000094c001007387 */ /* 0x000fe20000100800 */
[----:B------:R-:W-:Y:S01]  /*1e10*/  FMUL.FTZ R113, R113, UR10 ;  /* 0x0000000a71717c20 */ /* 0x000fe20008410000 */
[----:B------:R-:W-:Y:S01]  /*1e20*/  FMUL.FTZ R110, R110, UR10 ;  /* 0x0000000a6e6e7c20 */ /* 0x000fe20008410000 */
[----:B------:R-:W-:Y:S01]  /*1e30*/  ULDC UR11, c[0x0][0x744] ;  /* 0x0001d100000b7ab9 */ /* 0x000fe20000000800 */
[----:B-1----:R-:W1:Y:S01]  /*1e40*/  SHFL.IDX PT, R92, R202, R11, 0x1f ;  /* 0x00001f0bca5c7589 */ /* 0x002e6200000e0000 */
[----:B------:R-:W-:Y:S01]  /*1e50*/  MUFU.TANH R21, R21 ;  /* 0x0000001500157308 */ /* 0x000fe20000002400 */
[----:B---3--:R-:W-:Y:S01]  /*1e60*/  FSEL R90, R18, -INF , P2 ;  /* 0xff800000125a7808 */ /* 0x008fe20001000000 */
[----:B------:R-:W-:Y:S01]  /*1e70*/  FMUL.FTZ R105, R105, UR10 ;  /* 0x0000000a69697c20 */ /* 0x000fe20008410000 */
[----:B------:R-:W-:Y:S01]  /*1e80*/  STL [R1+0x90], R191 ;  /* 0x000090bf01007387 */ /* 0x000fe20000100800 */
[----:B------:R-:W-:Y:S01]  /*1e90*/  FMUL.FTZ R122, R122, UR10 ;  /* 0x0000000a7a7a7c20 */ /* 0x000fe20008410000 */
[----:B------:R-:W-:Y:S01]  /*1ea0*/  FMUL.FTZ R111, R111, UR10 ;  /* 0x0000000a6f6f7c20 */ /* 0x000fe20008410000 */
        /* <DEDUP_REMOVED lines=13> */
[----:B------:R2:W-:Y:S01]  /*1f80*/  STL [R1+0x80], R187 ;  /* 0x000080bb01007387 */ /* 0x0005e20000100800 */
[----:B------:R-:W-:Y:S01]  /*1f90*/  FMUL.FTZ R93, R93, UR10 ;  /* 0x0000000a5d5d7c20 */ /* 0x000fe20008410000 */
[----:B------:R-:W-:Y:S01]  /*1fa0*/  FMUL.FTZ R131, R131, UR10 ;  /* 0x0000000a83837c20 */ /* 0x000fe20008410000 */
[----:B------:R-:W-:Y:S01]  /*1fb0*/  FMUL.FTZ R219, R135, UR10 ;  /* 0x0000000a87db7c20 */ /* 0x000fe20008410000 */
[----:B------:R-:W-:Y:S01]  /*1fc0*/  STL [R1+0x7c], R186 ;  /* 0x00007cba01007387 */ /* 0x000fe20000100800 */
[--C-:B-1----:R-:W-:Y:S01]  /*1fd0*/  FFMA.FTZ R91, R91, UR11, -R92.reuse ;  /* 0x0000000b5b5b7c23 */ /* 0x102fe2000801085c */
[----:B------:R-:W-:Y:S01]  /*1fe0*/  MUFU.TANH R193, R102 ;  /* 0x0000006600c17308 */ /* 0x000fe20000002400 */
[----:B------:R-:W-:Y:S01]  /*1ff0*/  FMUL.FTZ R129, R129, UR10 ;  /* 0x0000000a81817c20 */ /* 0x000fe20008410000 */
[----:B------:R1:W-:Y:S01]  /*2000*/  STL [R1+0x78], R185 ;  /* 0x000078b901007387 */ /* 0x0003e20000100800 */
[----:B------:R-:W-:Y:S01]  /*2010*/  FMUL.FTZ R107, R107, UR10 ;  /* 0x0000000a6b6b7c20 */ /* 0x000fe20008410000 */
[----:B------:R-:W-:Y:S01]  /*2020*/  FMUL.FTZ R237, R97, UR10 ;  /* 0x0000000a61ed7c20 */ /* 0x000fe20008410000 */
[----:B------:R-:W-:Y:S01]  /*2030*/  FMUL.FTZ R101, R101, UR10 ;  /* 0x0000000a65657c20 */ /* 0x000fe20008410000 */
[----:B------:R-:W3:Y:S01]  /*2040*/  SHFL.IDX PT, R89, R202, R218, 0x1f ;  /* 0x00001fdaca597589 */ /* 0x000ee200000e0000 */
[----:B------:R-:W-:Y:S01]  /*2050*/  FMUL.FTZ R104, R104, UR10 ;  /* 0x0000000a68687c20 */ /* 0x000fe20008410000 */
[----:B--2---:R2:W-:Y:S01]  /*2060*/  MUFU.TANH R187, R108 ;  /* 0x0000006c00bb7308 */ /* 0x0045e20000002400 */
[----:B------:R-:W-:Y:S01]  /*2070*/  FMUL.FTZ R106, R106, UR10 ;  /* 0x0000000a6a6a7c20 */ /* 0x000fe20008410000 */
[----:B------:R4:W-:Y:S01]  /*2080*/  STL [R1+0x74], R184 ;  /* 0x000074b801007387 */ /* 0x0009e20000100800 */
[----:B------:R-:W-:Y:S01]  /*2090*/  FMUL.FTZ R99, R99, UR10 ;  /* 0x0000000a63637c20 */ /* 0x000fe20008410000 */
[----:B------:R-:W-:Y:S01]  /*20a0*/  FMUL.FTZ R118, R118, UR10 ;  /* 0x0000000a76767c20 */ /* 0x000fe20008410000 */
[----:B------:R-:W-:Y:S01]  /*20b0*/  FMUL.FTZ R126, R126, UR10 ;  /* 0x0000000a7e7e7c20 */ /* 0x000fe20008410000 */
[----:B------:R-:W-:Y:S01]  /*20c0*/  STL [R1+0x70], R183 ;  /* 0x000070b701007387 */ /* 0x000fe20000100800 */
[----:B------:R-:W-:Y:S01]  /*20d0*/  FMUL.FTZ R128, R128, UR10 ;  /* 0x0000000a80807c20 */ /* 0x000fe20008410000 */
[----:B-1----:R1:W-:Y:S01]  /*20e0*/  MUFU.TANH R185, R109 ;  /* 0x0000006d00b97308 */ /* 0x0023e20000002400 */
[----:B--2---:R-:W-:Y:S01]  /*20f0*/  IADD3 R108, R11, 0xc, RZ ;  /* 0x0000000c0b6c7810 */ /* 0x004fe20007ffe0ff */
[----:B------:R2:W-:Y:S01]  /*2100*/  STL [R1+0x6c], R182 ;  /* 0x00006cb601007387 */ /* 0x0005e20000100800 */
[----:B------:R-:W-:Y:S01]  /*2110*/  FMUL.FTZ R134, R134, UR10 ;  /* 0x0000000a86867c20 */ /* 0x000fe20008410000 */
[----:B------:R-:W-:Y:S01]  /*2120*/  FMUL.FTZ R116, R116, UR10 ;  /* 0x0000000a74747c20 */ /* 0x000fe20008410000 */
[----:B------:R-:W-:Y:S01]  /*2130*/  FMUL.FTZ R133, R133, UR10 ;  /* 0x0000000a85857c20 */ /* 0x000fe20008410000 */
[----:B------:R3:W-:Y:S01]  /*2140*/  STL [R1+0x68], R181 ;  /* 0x000068b501007387 */ /* 0x0007e20000100800 */
[----:B------:R-:W-:Y:S01]  /*2150*/  FMUL.FTZ R121, R121, UR10 ;  /* 0x0000000a79797c20 */ /* 0x000fe20008410000 */
[----:B----4-:R4:W3:Y:S01]  /*2160*/  MUFU.TANH R184, R112 ;  /* 0x0000007000b87308 */ /* 0x0108e20000002400 */
[----:B-1----:R-:W-:Y:S01]  /*2170*/  VIADD R109, R11, 0x8 ;  /* 0x000000080b6d7836 */ /* 0x002fe20000000000 */
[----:B------:R-:W-:Y:S01]  /*2180*/  STL [R1+0x64], R180 ;  /* 0x000064b401007387 */ /* 0x000fe20000100800 */
[----:B------:R-:W-:Y:S01]  /*2190*/  FMUL.FTZ R127, R127, UR10 ;  /* 0x0000000a7f7f7c20 */ /* 0x000fe20008410000 */
[----:B------:R-:W-:Y:S01]  /*21a0*/  FMUL.FTZ R119, R119, UR10 ;  /* 0x0000000a77777c20 */ /* 0x000fe20008410000 */
[----:B------:R-:W-:Y:S01]  /*21b0*/  FMUL.FTZ R117, R117, UR10 ;  /* 0x0000000a75757c20 */ /* 0x000fe20008410000 */
[----:B------:R-:W-:Y:S01]  /*21c0*/  SHFL.IDX PT, R88, R202, R109, 0x1f ;  /* 0x00001f6dca587589 */ /* 0x000fe200000e0000 */
[----:B------:R-:W-:Y:S01]  /*21d0*/  FMUL.FTZ R130, R130, UR10 ;  /* 0x0000000a82827c20 */ /* 0x000fe20008410000 */
[----:B--2---:R1:W-:Y:S01]  /*21e0*/  MUFU.TANH R182, R114 ;  /* 0x0000007200b67308 */ /* 0x0043e20000002400 */
[----:B----4-:R-:W-:Y:S01]  /*21f0*/  VIADD R112, R11, 0x10 ;  /* 0x000000100b707836 */ /* 0x010fe20000000000 */
[----:B------:R-:W-:Y:S01]  /*2200*/  STL [R1+0x60], R179 ;  /* 0x000060b301007387 */ /* 0x000fe20000100800 */
[----:B------:R-:W-:Y:S01]  /*2210*/  FMUL.FTZ R125, R125, UR10 ;  /* 0x0000000a7d7d7c20 */ /* 0x000fe20008410000 */
[----:B------:R-:W-:Y:S01]  /*2220*/  LEA R204, R5, R204, 0xa ;  /* 0x000000cc05cc7211 */ /* 0x000fe200078e50ff */
[----:B------:R-:W-:Y:S01]  /*2230*/  FMUL.FTZ R120, R120, UR10 ;  /* 0x0000000a78787c20 */ /* 0x000fe20008410000 */
[----:B------:R-:W-:Y:S01]  /*2240*/  STL [R1+0x5c], R178 ;  /* 0x00005cb201007387 */ /* 0x000fe20000100800 */
[----:B------:R-:W-:Y:S01]  /*2250*/  FMUL.FTZ R123, R123, UR10 ;  /* 0x0000000a7b7b7c20 */ /* 0x000fe20008410000 */
[----:B---3--:R2:W-:Y:S01]  /*2260*/  MUFU.TANH R181, R113 ;  /* 0x0000007100b57308 */ /* 0x0085e20000002400 */
[----:B-1----:R-:W-:Y:S01]  /*2270*/  VIADD R114, R11, 0x1c ;  /* 0x0000001c0b727836 */ /* 0x002fe20000000000 */
[----:B------:R-:W-:Y:S01]  /*2280*/  STL [R1+0x58], R177 ;  /* 0x000058b101007387 */ /* 0x000fe20000100800 */
[----:B------:R-:W-:Y:S01]  /*2290*/  FSEL R214, R184, -INF , P2 ;  /* 0xff800000b8d67808 */ /* 0x000fe20001000000 */
[----:B------:R-:W-:Y:S01]  /*22a0*/  FMUL.FTZ R124, R124, UR10 ;  /* 0x0000000a7c7c7c20 */ /* 0x000fe20008410000 */
[----:B------:R-:W-:Y:S01]  /*22b0*/  R2UR UR10, R204 ;  /* 0x00000000cc0a72ca */ /* 0x000fe200000e0000 */
[----:B------:R-:W-:Y:S01]  /*22c0*/  STL [R1+0x54], R176 ;  /* 0x000054b001007387 */ /* 0x000fe20000100800 */
[----:B------:R-:W-:Y:S01]  /*22d0*/  FFMA.FTZ R20, -R20, R20, 1 ;  /* 0x3f80000014147423 */ /* 0x000fe20000010114 */
[----:B------:R1:W-:Y:S01]  /*22e0*/  MUFU.TANH R186, R110 ;  /* 0x0000006e00ba7308 */ /* 0x0003e20000002400 */
[----:B--2---:R-:W-:Y:S01]  /*22f0*/  FFMA.FTZ R113, R90, UR11, -R92 ;  /* 0x0000000b5a717c23 */ /* 0x004fe2000801085c */
[----:B------:R-:W-:Y:S01]  /*2300*/  STL [R1+0x50], R175 ;  /* 0x000050af01007387 */ /* 0x000fe20000100800 */
[----:B------:R-:W-:-:S02]  /*2310*/  FSEL R90, R19, -INF , P2 ;  /* 0xff800000135a7808 */ /* 0x000fc40001000000 */
[C---:B------:R-:W-:Y:S01]  /*2320*/  FSEL R92, R21.reuse, -INF , P1 ;  /* 0xff800000155c7808 */ /* 0x040fe20000800000 */
[----:B------:R-:W-:Y:S01]  /*2330*/  STL [R1+0x4c], R174 ;  /* 0x00004cae01007387 */ /* 0x000fe20000100800 */
[----:B------:R-:W-:Y:S01]  /*2340*/  FFMA.FTZ R21, -R21, R21, 1 ;  /* 0x3f80000015157423 */ /* 0x000fe20000010115 */
[----:B------:R-:W-:Y:S01]  /*2350*/  MUFU.TANH R203, R203 ;  /* 0x000000cb00cb7308 */ /* 0x000fe20000002400 */
[----:B-1----:R-:W-:Y:S01]  /*2360*/  VIADD R110, R11, 0x14 ;  /* 0x000000140b6e7836 */ /* 0x002fe20000000000 */
[----:B------:R1:W-:Y:S01]  /*2370*/  STL [R1+0x48], R173 ;  /* 0x000048ad01007387 */ /* 0x0003e20000100800 */
[--C-:B------:R-:W-:Y:S01]  /*2380*/  FFMA.FTZ R90, R90, UR11, -R89.reuse ;  /* 0x0000000b5a5a7c23 */ /* 0x100fe20008010859 */
[----:B------:R-:W-:Y:S01]  /*2390*/  FFMA.FTZ R92, R92, UR11, -R89 ;  /* 0x0000000b5c5c7c23 */ /* 0x000fe20008010859 */
[----:B------:R-:W-:Y:S01]  /*23a0*/  FSEL R89, R22, -INF , P2 ;  /* 0xff80000016597808 */ /* 0x000fe20001000000 */
[----:B------:R-:W-:Y:S02]  /*23b0*/  STL [R1+0x44], R172 ;  /* 0x000044ac01007387 */ /* 0x000fe40000100800 */
[----:B------:R-:W-:Y:S02]  /*23c0*/  MUFU.TANH R190, R105 ;  /* 0x0000006900be7308 */ /* 0x000fe40000002400 */
[----:B------:R-:W-:Y:S04]  /*23d0*/  STL [R1+0x40], R171 ;  /* 0x000040ab01007387 */ /* 0x000fe80000100800 */
[----:B------:R-:W-:Y:S02]  /*23e0*/  STL [R1+0x3c], R170 ;  /* 0x00003caa01007387 */ /* 0x000fe40000100800 */
[----:B-1----:R1:W-:Y:S02]  /*23f0*/  MUFU.TANH R173, R122 ;  /* 0x0000007a00ad7308 */ /* 0x0023e40000002400 */
[----:B------:R-:W-:Y:S01]  /*2400*/  SHFL.IDX PT, R102, R202, R108, 0x1f ;  /* 0x00001f6cca667589 */ /* 0x000fe200000e0000 */
[----:B------:R-:W-:-:S02]  /*2410*/  WARPGROUP.DEPBAR.LE gsb0, 0x0 ;  /* 0x00008000000079c5 */ /* 0x000fc40000010000 */
[----:B------:R-:W-:Y:S01]  /*2420*/  WARPGROUP.ARRIVE ;  /* 0x00000000000079c5 */ /* 0x000fe20000000000 */
[----:B------:R-:W-:Y:S02]  /*2430*/  STL [R1+0x38], R169 ;  /* 0x000038a901007387 */ /* 0x000fe40000100800 */
[----:B------:R-:W-:Y:S02]  /*2440*/  MUFU.TANH R221, R221 ;  /* 0x000000dd00dd7308 */ /* 0x000fe40000002400 */
[----:B------:R-:W-:Y:S01]  /*2450*/  STL [R1+0x34], R168 ;  /* 0x000034a801007387 */ /* 0x000fe20000100800 */
[----:B------:R-:W-:Y:S01]  /*2460*/  HGMMA.64x128x16.F32.BF16 R24, gdesc[UR4], R24, gsb0 ;  /* 0x01e00000041879f0 */ /* 0x000fe20008001818 */
[----:B------:R-:W-:Y:S02]  /*2470*/  UIADD3 UR6, UR8, 0x4, URZ ;  /* 0x0000000408067890 */ /* 0x000fe4000fffe03f */
[----:B------:R-:W-:Y:S01]  /*2480*/  UIADD3 UR4, UR9, 0x4, URZ ;  /* 0x0000000409047890 */ /* 0x000fe2000fffe03f */
[----:B------:R-:W-:Y:S01]  /*2490*/  STL [R1+0x30], R10 ;  /* 0x0000300a01007387 */ /* 0x000fe20000100800 */
[----:B------:R-:W-:Y:S01]  /*24a0*/  UMOV UR7, 0x40000040 ;  /* 0x4000004000077882 */ /* 0x000fe20000000000 */
[----:B------:R-:W-:Y:S01]  /*24b0*/  UMOV UR5, 0x40000040 ;  /* 0x4000004000057882 */ /* 0x000fe20000000000 */
[----:B------:R2:W-:Y:S01]  /*24c0*/  MUFU.TANH R183, R111 ;  /* 0x0000006f00b77308 */ /* 0x0005e20000002400 */
[----:B-1----:R-:W1:Y:S04]  /*24d0*/  SHFL.IDX PT, R122, R23, R112, 0x1f ;  /* 0x00001f70177a7589 */ /* 0x002e6800000e0000 */
[----:B------:R-:W-:Y:S03]  /*24e0*/  STL [R1+0x2c], R8 ;  /* 0x00002c0801007387 */ /* 0x000fe60000100800 */
[----:B------:R3:W-:Y:S01]  /*24f0*/  MUFU.EX2 R105, R91 ;  /* 0x0000005b00697308 */ /* 0x0007e20000000800 */
[----:B--2---:R-:W-:Y:S01]  /*2500*/  VIADD R111, R11, 0x18 ;  /* 0x000000180b6f7836 */ /* 0x004fe20000000000 */
[----:B------:R-:W-:Y:S04]  /*2510*/  STL [R1+0x28], R7 ;  /* 0x0000280701007387 */ /* 0x000fe80000100800 */
[----:B------:R-:W2:Y:S02]  /*2520*/  SHFL.IDX PT, R94, R202, R112, 0x1f ;  /* 0x00001f70ca5e7589 */ /* 0x000ea400000e0000 */
[----:B------:R4:W-:Y:S02]  /*2530*/  MUFU.TANH R197, R95 ;  /* 0x0000005f00c57308 */ /* 0x0009e40000002400 */
[----:B---3--:R-:W-:Y:S04]  /*2540*/  SHFL.IDX PT, R91, R202, R114, 0x1f ;  /* 0x00001f72ca5b7589 */ /* 0x008fe800000e0000 */
[----:B------:R-:W-:Y:S02]  /*2550*/  STL [R1+0x24], R6 ;  /* 0x0000240601007387 */ /* 0x000fe40000100800 */
[----:B------:R-:W3:Y:S02]  /*2560*/  MUFU.TANH R198, R96 ;  /* 0x0000006000c67308 */ /* 0x000ee40000002400 */
[----:B----4-:R-:W-:Y:S04]  /*2570*/  SHFL.IDX PT, R95, R202, R110, 0x1f ;  /* 0x00001f6eca5f7589 */ /* 0x010fe800000e0000 */
[----:B------:R-:W-:Y:S02]  /*2580*/  STL [R1+0x20], R4 ;  /* 0x0000200401007387 */ /* 0x000fe40000100800 */
[----:B------:R-:W-:Y:S02]  /*2590*/  MUFU.TANH R230, R230 ;  /* 0x000000e600e67308 */ /* 0x000fe40000002400 */
[----:B------:R-:W-:Y:S04]  /*25a0*/  SHFL.IDX PT, R135, R23, R108, 0x1f ;  /* 0x00001f6c17877589 */ /* 0x000fe800000e0000 */
[----:B------:R-:W-:Y:S02]  /*25b0*/  SHFL.IDX PT, R205, R23, R114, 0x1f ;  /* 0x00001f7217cd7589 */ /* 0x000fe400000e0000 */
[----:B------:R-:W-:Y:S01]  /*25c0*/  MUFU.TANH R233, R233 ;  /* 0x000000e900e97308 */ /* 0x000fe20000002400 */
[----:B---3--:R-:W-:Y:S01]  /*25d0*/  FSEL R211, R198, -INF , P2 ;  /* 0xff800000c6d37808 */ /* 0x008fe20001000000 */
[----:B------:R-:W-:Y:S04]  /*25e0*/  STL [R1+0x1c], R3 ;  /* 0x00001c0301007387 */ /* 0x000fe80000100800 */
[----:B------:R-:W-:Y:S01]  /*25f0*/  STL [R1+0x18], R0 ;  /* 0x0000180001007387 */ /* 0x000fe20000100800 */
[----:B-1----:R-:W-:Y:S01]  /*2600*/  FFMA.FTZ R211, R211, UR11, -R122 ;  /* 0x0000000bd3d37c23 */ /* 0x002fe2000801087a */
[----:B------:R-:W1:Y:S02]  /*2610*/  MUFU.TANH R220, R220 ;  /* 0x000000dc00dc7308 */ /* 0x000e640000002400 */
[----:B------:R-:W-:Y:S04]  /*2620*/  SHFL.IDX PT, R215, R17, R108, 0x1f ;  /* 0x00001f6c11d77589 */ /* 0x000fe800000e0000 */
[----:B------:R-:W3:Y:S02]  /*2630*/  SHFL.IDX PT, R213, R17, R112, 0x1f ;  /* 0x00001f7011d57589 */ /* 0x000ee400000e0000 */
[----:B------:R-:W4:Y:S02]  /*2640*/  MUFU.TANH R227, R227 ;  /* 0x000000e300e37308 */ /* 0x000f240000002400 */
[----:B------:R-:W-:Y:S06]  /*2650*/  SHFL.IDX PT, R224, R14, R109, 0x1f ;  /* 0x00001f6d0ee07589 */ /* 0x000fec00000e0000 */
[----:B------:R-:W3:Y:S01]  /*2660*/  MUFU.TANH R217, R217 ;  /* 0x000000d900d97308 */ /* 0x000ee20000002400 */
[C---:B-1----:R-:W-:Y:S01]  /*2670*/  FSEL R96, R220.reuse, -INF , P2 ;  /* 0xff800000dc607808 */ /* 0x042fe20001000000 */
[----:B------:R-:W-:-:S04]  /*2680*/  FFMA.FTZ R220, -R220, R220, 1 ;  /* 0x3f800000dcdc7423 */ /* 0x000fc800000101dc */
[----:B--2---:R-:W-:Y:S02]  /*2690*/  FFMA.FTZ R96, R96, UR11, -R94 ;  /* 0x0000000b60607c23 */ /* 0x004fe4000801085e */
[----:B------:R-:W-:Y:S01]  /*26a0*/  MUFU.TANH R216, R216 ;  /* 0x000000d800d87308 */ /* 0x000fe20000002400 */
[C---:B----4-:R-:W-:Y:S01]  /*26b0*/  FSEL R98, R227.reuse, -INF , P1 ;  /* 0xff800000e3627808 */ /* 0x050fe20000800000 */
[----:B------:R-:W-:Y:S01]  /*26c0*/  FFMA.FTZ R227, -R227, R227, 1 ;  /* 0x3f800000e3e37423 */ /* 0x000fe200000101e3 */
[----:B---3--:R-:W-:-:S05]  /*26d0*/  FFMA.FTZ R214, R214, UR11, -R213 ;  /* 0x0000000bd6d67c23 */ /* 0x008fca00080108d5 */
[----:B------:R1:W-:Y:S01]  /*26e0*/  MUFU.TANH R4, R132 ;  /* 0x0000008400047308 */ /* 0x0003e20000002400 */
[----:B------:R-:W-:-:S05]  /*26f0*/  FSEL R97, R217, -INF , P2 ;  /* 0xff800000d9617808 */ /* 0x000fca0001000000 */
[----:B------:R-:W-:Y:S02]  /*2700*/  FFMA.FTZ R97, R97, UR11, -R95 ;  /* 0x0000000b61617c23 */ /* 0x000fe4000801085f */
[----:B------:R-:W-:Y:S01]  /*2710*/  MUFU.TANH R228, R228 ;  /* 0x000000e400e47308 */ /* 0x000fe20000002400 */
[----:B-1----:R-:W-:Y:S07]  /*2720*/  SHFL.IDX PT, R132, R23, R111, 0x1f ;  /* 0x00001f6f17847589 */ /* 0x002fee00000e0000 */
[----:B------:R1:W-:Y:S08]  /*2730*/  MUFU.TANH R195, R100 ;  /* 0x0000006400c37308 */ /* 0x0003f00000002400 */
[----:B------:R2:W-:Y:S01]  /*2740*/  MUFU.TANH R192, R103 ;  /* 0x0000006700c07308 */ /* 0x0005e20000002400 */
[----:B-1----:R-:W-:Y:S07]  /*2750*/  SHFL.IDX PT, R100, R23, R218, 0x1f ;  /* 0x00001fda17647589 */ /* 0x002fee00000e0000 */
[----:B------:R1:W-:Y:S01]  /*2760*/  MUFU.TANH R180, R115 ;  /* 0x0000007300b47308 */ /* 0x0003e20000002400 */
[----:B--2---:R-:W-:Y:S01]  /*2770*/  FFMA.FTZ R103, R89, UR11, -R88 ;  /* 0x0000000b59677c23 */ /* 0x004fe20008010858 */
[C---:B------:R-:W-:Y:S01]  /*2780*/  FSEL R89, R201.reuse, -INF , P1 ;  /* 0xff800000c9597808 */ /* 0x040fe20000800000 */
[----:B------:R-:W-:-:S05]  /*2790*/  FFMA.FTZ R201, -R201, R201, 1 ;  /* 0x3f800000c9c97423 */ /* 0x000fca00000101c9 */
[----:B------:R2:W3:Y:S01]  /*27a0*/  MUFU.TANH R199, R93 ;  /* 0x0000005d00c77308 */ /* 0x0004e20000002400 */
[----:B-1----:R-:W1:Y:S01]  /*27b0*/  SHFL.IDX PT, R115, R23, R11, 0x1f ;  /* 0x00001f0b17737589 */ /* 0x002e6200000e0000 */
[----:B------:R-:W-:Y:S02]  /*27c0*/  WARPGROUP.DEPBAR.LE gsb0, 0x0 ;  /* 0x00008000000079c5 */ /* 0x000fe40000010000 */
[----:B------:R-:W-:-:S04]  /*27d0*/  WARPGROUP.ARRIVE ;  /* 0x00000000000079c5 */ /* 0x000fc80000000000 */
[----:B------:R-:W4:Y:S01]  /*27e0*/  MUFU.TANH R232, R232 ;  /* 0x000000e800e87308 */ /* 0x000f220000002400 */
[----:B--2---:R-:W-:Y:S01]  /*27f0*/  FSEL R93, R230, -INF , P2 ;  /* 0xff800000e65d7808 */ /* 0x004fe20001000000 */
[----:B------:R-:W-:Y:S01]  /*2800*/  HGMMA.64x128x16.F32.BF16 R24, gdesc[UR4], R24, gsb0 ;  /* 0x01e00000041879f0 */ /* 0x000fe20008001818 */
[----:B------:R-:W-:-:S03]  /*2810*/  UIADD3 UR6, UR8, 0x6, URZ ;  /* 0x0000000608067890 */ /* 0x000fc6000fffe03f */
[--C-:B------:R-:W-:Y:S01]  /*2820*/  FFMA.FTZ R93, R93, UR11, -R91.reuse ;  /* 0x0000000b5d5d7c23 */ /* 0x100fe2000801085b */
[----:B------:R-:W-:Y:S01]  /*2830*/  UIADD3 UR4, UR9, 0x6, URZ ;  /* 0x0000000609047890 */ /* 0x000fe2000fffe03f */
[----:B------:R2:W-:Y:S01]  /*2840*/  MUFU.TANH R6, R131 ;  /* 0x0000008300067308 */ /* 0x0005e20000002400 */
[----:B------:R-:W-:Y:S01]  /*2850*/  UMOV UR7, 0x40000040 ;  /* 0x4000004000077882 */ /* 0x000fe20000000000 */
[----:B------:R-:W-:Y:S01]  /*2860*/  UMOV UR5, 0x40000040 ;  /* 0x4000004000057882 */ /* 0x000fe20000000000 */
[----:B------:R-:W-:Y:S01]  /*2870*/  FFMA.FTZ R91, R98, UR11, -R91 ;  /* 0x0000000b625b7c23 */ /* 0x000fe2000801085b */
[----:B---3--:R-:W-:-:S04]  /*2880*/  FSEL R98, R199, -INF , P2 ;  /* 0xff800000c7627808 */ /* 0x008fc80001000000 */
[----:B------:R-:W3:Y:S01]  /*2890*/  MUFU.TANH R235, R235 ;  /* 0x000000eb00eb7308 */ /* 0x000ee20000002400 */
[----:B--2---:R-:W2:Y:S01]  /*28a0*/  SHFL.IDX PT, R131, R17, R11, 0x1f ;  /* 0x00001f0b11837589 */ /* 0x004ea200000e0000 */
[----:B------:R-:W-:-:S06]  /*28b0*/  FFMA.FTZ R98, R98, UR11, -R135 ;  /* 0x0000000b62627c23 */ /* 0x000fcc0008010887 */
[----:B------:R4:W-:Y:S08]  /*28c0*/  MUFU.TANH R8, R129 ;  /* 0x0000008100087308 */ /* 0x0009f00000002400 */
[----:B------:R1:W2:Y:S01]  /*28d0*/  MUFU.TANH R194, R101 ;  /* 0x0000006500c27308 */ /* 0x0002a20000002400 */
[----:B----4-:R-:W4:Y:S07]  /*28e0*/  SHFL.IDX PT, R129, R23, R110, 0x1f ;  /* 0x00001f6e17817589 */ /* 0x010f2e00000e0000 */
[----:B------:R3:W-:Y:S01]  /*28f0*/  MUFU.TANH R191, R104 ;  /* 0x0000006800bf7308 */ /* 0x0007e20000002400 */
[----:B-1----:R-:W-:Y:S01]  /*2900*/  FFMA.FTZ R101, R89, UR11, -R88 ;  /* 0x0000000b59657c23 */ /* 0x002fe20008010858 */
[C---:B------:R-:W-:Y:S01]  /*2910*/  FSEL R89, R203.reuse, -INF , P2 ;  /* 0xff800000cb597808 */ /* 0x040fe20001000000 */
[----:B------:R-:W-:Y:S01]  /*2920*/  FFMA.FTZ R203, -R203, R203, 1 ;  /* 0x3f800000cbcb7423 */ /* 0x000fe200000101cb */
[C---:B------:R-:W-:Y:S01]  /*2930*/  FSEL R88, R221.reuse, -INF , P1 ;  /* 0xff800000dd587808 */ /* 0x040fe20000800000 */
[----:B------:R-:W-:-:S03]  /*2940*/  FFMA.FTZ R221, -R221, R221, 1 ;  /* 0x3f800000dddd7423 */ /* 0x000fc600000101dd */
[----:B------:R-:W-:Y:S01]  /*2950*/  MUFU.TANH R188, R107 ;  /* 0x0000006b00bc7308 */ /* 0x000fe20000002400 */
[--C-:B---3--:R-:W-:Y:S01]  /*2960*/  FFMA.FTZ R104, R89, UR11, -R102.reuse ;  /* 0x0000000b59687c23 */ /* 0x108fe20008010866 */
[----:B------:R-:W-:Y:S01]  /*2970*/  FFMA.FTZ R102, R88, UR11, -R102 ;  /* 0x0000000b58667c23 */ /* 0x000fe20008010866 */
[----:B------:R-:W-:Y:S02]  /*2980*/  FSEL R89, R216, -INF , P1 ;  /* 0xff800000d8597808 */ /* 0x000fe40000800000 */
[----:B------:R-:W-:-:S03]  /*2990*/  FSEL R88, R228, -INF , P1 ;  /* 0xff800000e4587808 */ /* 0x000fc60000800000 */
[----:B------:R-:W-:Y:S01]  /*29a0*/  MUFU.TANH R189, R106 ;  /* 0x0000006a00bd7308 */ /* 0x000fe20000002400 */
[----:B------:R-:W-:Y:S01]  /*29b0*/  FFMA.FTZ R94, R89, UR11, -R94 ;  /* 0x0000000b595e7c23 */ /* 0x000fe2000801085e */
[----:B------:R-:W-:Y:S01]  /*29c0*/  FFMA.FTZ R95, R88, UR11, -R95 ;  /* 0x0000000b585f7c23 */ /* 0x000fe2000801085f */
[C---:B------:R-:W-:Y:S01]  /*29d0*/  FSEL R89, R232.reuse, -INF , P2 ;  /* 0xff800000e8597808 */ /* 0x040fe20001000000 */
[----:B------:R-:W-:Y:S01]  /*29e0*/  FFMA.FTZ R232, -R232, R232, 1 ;  /* 0x3f800000e8e87423 */ /* 0x000fe200000101e8 */
[----:B------:R-:W-:-:S03]  /*29f0*/  FSEL R88, R235, -INF , P1 ;  /* 0xff800000eb587808 */ /* 0x000fc60000800000 */
[----:B------:R1:W-:Y:S01]  /*2a00*/  MUFU.EX2 R107, R90 ;  /* 0x0000005a006b7308 */ /* 0x0003e20000000800 */
[--C-:B------:R-:W-:Y:S01]  /*2a10*/  FFMA.FTZ R89, R89, UR11, -R115.reuse ;  /* 0x0000000b59597c23 */ /* 0x100fe20008010873 */
[----:B------:R-:W-:-:S06]  /*2a20*/  FFMA.FTZ R115, R88, UR11, -R115 ;  /* 0x0000000b58737c23 */ /* 0x000fcc0008010873 */
[----:B------:R-:W-:Y:S01]  /*2a30*/  MUFU.TANH R237, R237 ;  /* 0x000000ed00ed7308 */ /* 0x000fe20000002400 */
[----:B-1----:R2:W1:Y:S07]  /*2a40*/  SHFL.IDX PT, R90, R202, R111, 0x1f ;  /* 0x00001f6fca5a7589 */ /* 0x00246e00000e0000 */
[----:B------:R-:W-:Y:S01]  /*2a50*/  MUFU.TANH R196, R99 ;  /* 0x0000006300c47308 */ /* 0x000fe20000002400 */
[----:B--2---:R-:W-:-:S07]  /*2a60*/  FSEL R202, R194, -INF , P2 ;  /* 0xff800000c2ca7808 */ /* 0x004fce0001000000 */
[----:B------:R-:W-:Y:S01]  /*2a70*/  MUFU.TANH R222, R222 ;  /* 0x000000de00de7308 */ /* 0x000fe20000002400 */
[----:B------:R-:W-:-:S07]  /*2a80*/  FFMA.FTZ R202, R202, UR11, -R205 ;  /* 0x0000000bcaca7c23 */ /* 0x000fce00080108cd */
[----:B------:R2:W3:Y:S08]  /*2a90*/  MUFU.TANH R177, R118 ;  /* 0x0000007600b17308 */ /* 0x0004f00000002400 */
[----:B------:R4:W-:Y:S01]  /*2aa0*/  MUFU.TANH R169, R126 ;  /* 0x0000007e00a97308 */ /* 0x0009e20000002400 */
[----:B--2---:R2:W-:Y:S07]  /*2ab0*/  SHFL.IDX PT, R118, R23, R109, 0x1f ;  /* 0x00001f6d17767589 */ /* 0x0045ee00000e0000 */
[----:B------:R-:W1:Y:S01]  /*2ac0*/  MUFU.TANH R229, R229 ;  /* 0x000000e500e57308 */ /* 0x000e620000002400 */
[----:B----4-:R-:W4:Y:S01]  /*2ad0*/  SHFL.IDX PT, R126, R17, R109, 0x1f ;  /* 0x00001f6d117e7589 */ /* 0x010f2200000e0000 */
[----:B---3--:R-:W-:-:S02]  /*2ae0*/  FSEL R207, R177, -INF , P1 ;  /* 0xff800000b1cf7808 */ /* 0x008fc40000800000 */
[----:B--2---:R-:W-:-:S04]  /*2af0*/  FSEL R23, R233, -INF , P1 ;  /* 0xff800000e9177808 */ /* 0x004fc80000800000 */
[----:B------:R-:W2:Y:S01]  /*2b00*/  MUFU.TANH R236, R236 ;  /* 0x000000ec00ec7308 */ /* 0x000ea20000002400 */
[----:B------:R-:W-:Y:S01]  /*2b10*/  FFMA.FTZ R122, R23, UR11, -R122 ;  /* 0x0000000b177a7c23 */ /* 0x000fe2000801087a */
[----:B------:R-:W-:-:S06]  /*2b20*/  FSEL R23, R193, -INF , P1 ;  /* 0xff800000c1177808 */ /* 0x000fcc0000800000 */
[----:B------:R-:W-:Y:S01]  /*2b30*/  MUFU.TANH R231, R231 ;  /* 0x000000e700e77308 */ /* 0x000fe20000002400 */
[----:B-1----:R-:W-:-:S07]  /*2b40*/  FSEL R99, R229, -INF , P1 ;  /* 0xff800000e5637808 */ /* 0x002fce0000800000 */
[----:B------:R1:W-:Y:S01]  /*2b50*/  MUFU.TANH R0, R134 ;  /* 0x0000008600007308 */ /* 0x0003e20000002400 */
[----:B--2---:R-:W-:Y:S01]  /*2b60*/  FSEL R88, R236, -INF , P2 ;  /* 0xff800000ec587808 */ /* 0x004fe20001000000 */
[----:B------:R-:W-:Y:S02]  /*2b70*/  WARPGROUP.DEPBAR.LE gsb0, 0x0 ;  /* 0x00008000000079c5 */ /* 0x000fe40000010000 */
[----:B------:R-:W-:Y:S02]  /*2b80*/  WARPGROUP.ARRIVE ;  /* 0x00000000000079c5 */ /* 0x000fe40000000000 */
[----:B------:R-:W-:Y:S02]  /*2b90*/  FFMA.FTZ R88, R88, UR11, -R100 ;  /* 0x0000000b58587c23 */ /* 0x000fe40008010864 */
[----:B------:R2:W-:Y:S01]  /*2ba0*/  MUFU.TANH R10, R128 ;  /* 0x00000080000a7308 */ /* 0x0005e20000002400 */
[----:B-1----:R-:W-:Y:S01]  /*2bb0*/  FSEL R134, R195, -INF , P2 ;  /* 0xff800000c3867808 */ /* 0x002fe20001000000 */
[----:B------:R-:W-:Y:S04]  /*2bc0*/  HGMMA.64x128x16.F32.BF16 R24, gdesc[UR4], R24, gsb0 ;  /* 0x01e00000041879f0 */ /* 0x000fe80008001818 */
[--C-:B------:R-:W-:Y:S01]  /*2bd0*/  FFMA.FTZ R134, R134, UR11, -R132.reuse ;  /* 0x0000000b86867c23 */ /* 0x100fe20008010884 */
[----:B------:R-:W-:Y:S01]  /*2be0*/  FFMA.FTZ R132, R23, UR11, -R132 ;  /* 0x0000000b17847c23 */ /* 0x000fe20008010884 */
[----:B------:R-:W-:Y:S01]  /*2bf0*/  MUFU.TANH R234, R234 ;  /* 0x000000ea00ea7308 */ /* 0x000fe20000002400 */
[----:B--2---:R-:W1:Y:S01]  /*2c00*/  SHFL.IDX PT, R128, R17, R218, 0x1f ;  /* 0x00001fda11807589 */ /* 0x004e6200000e0000 */
[----:B------:R-:W-:-:S06]  /*2c10*/  FSEL R23, R189, -INF , P1 ;  /* 0xff800000bd177808 */ /* 0x000fcc0000800000 */
[----:B------:R2:W3:Y:S08]  /*2c20*/  MUFU.TANH R179, R116 ;  /* 0x0000007400b37308 */ /* 0x0004f00000002400 */
[----:B------:R4:W-:Y:S01]  /*2c30*/  MUFU.TANH R3, R133 ;  /* 0x0000008500037308 */ /* 0x0009e20000002400 */
[----:B--2---:R-:W-:-:S05]  /*2c40*/  FSEL R116, R197, -INF , P1 ;  /* 0xff800000c5747808 */ /* 0x004fca0000800000 */
[----:B------:R-:W-:Y:S01]  /*2c50*/  FFMA.FTZ R135, R116, UR11, -R135 ;  /* 0x0000000b74877c23 */ /* 0x000fe20008010887 */
[----:B------:R-:W-:Y:S01]  /*2c60*/  FSEL R116, R196, -INF , P1 ;  /* 0xff800000c4747808 */ /* 0x000fe20000800000 */
[----:B------:R2:W-:Y:S01]  /*2c70*/  MUFU.TANH R174, R121 ;  /* 0x0000007900ae7308 */ /* 0x0005e20000002400 */
[----:B----4-:R-:W-:Y:S02]  /*2c80*/  FSEL R133, R191, -INF , P2 ;  /* 0xff800000bf857808 */ /* 0x010fe40001000000 */
[----:B---3--:R-:W-:-:S03]  /*2c90*/  FSEL R209, R179, -INF , P2 ;  /* 0xff800000b3d17808 */ /* 0x008fc60001000000 */
[--C-:B------:R-:W-:Y:S01]  /*2ca0*/  FFMA.FTZ R133, R133, UR11, -R131.reuse ;  /* 0x0000000b85857c23 */ /* 0x100fe20008010883 */
[----:B------:R-:W-:Y:S01]  /*2cb0*/  FFMA.FTZ R131, R23, UR11, -R131 ;  /* 0x0000000b17837c23 */ /* 0x000fe20008010883 */
[----:B------:R3:W-:Y:S01]  /*2cc0*/  MUFU.EX2 R106, R92 ;  /* 0x0000005c006a7308 */ /* 0x0007e20000000800 */
[----:B--2---:R-:W-:-:S05]  /*2cd0*/  FSEL R121, R237, -INF , P2 ;  /* 0xff800000ed797808 */ /* 0x004fca0001000000 */
[--C-:B------:R-:W-:Y:S01]  /*2ce0*/  FFMA.FTZ R121, R121, UR11, -R129.reuse ;  /* 0x0000000b79797c23 */ /* 0x100fe20008010881 */
[----:B------:R-:W-:Y:S01]  /*2cf0*/  FFMA.FTZ R129, R116, UR11, -R129 ;  /* 0x0000000b74817c23 */ /* 0x000fe20008010881 */
[----:B------:R2:W-:Y:S01]  /*2d00*/  MUFU.TANH R168, R127 ;  /* 0x0000007f00a87308 */ /* 0x0005e20000002400 */
[----:B---3--:R-:W-:Y:S02]  /*2d10*/  FSEL R92, R222, -INF , P2 ;  /* 0xff800000de5c7808 */ /* 0x008fe40001000000 */
[----:B------:R-:W-:-:S03]  /*2d20*/  FSEL R116, R192, -INF , P1 ;  /* 0xff800000c0747808 */ /* 0x000fc60000800000 */
[--C-:B------:R-:W-:Y:S01]  /*2d30*/  FFMA.FTZ R92, R92, UR11, -R90.reuse ;  /* 0x0000000b5c5c7c23 */ /* 0x100fe2000801085a */
[----:B------:R-:W-:Y:S01]  /*2d40*/  FFMA.FTZ R90, R99, UR11, -R90 ;  /* 0x0000000b635a7c23 */ /* 0x000fe2000801085a */
[----:B------:R3:W-:Y:S01]  /*2d50*/  MUFU.EX2 R23, R115 ;  /* 0x0000007300177308 */ /* 0x0007e20000000800 */
[----:B--2---:R-:W-:Y:S01]  /*2d60*/  FSEL R127, R187, -INF , P2 ;  /* 0xff800000bb7f7808 */ /* 0x004fe20001000000 */
[----:B------:R-:W-:Y:S01]  /*2d70*/  FFMA.FTZ R205, R116, UR11, -R205 ;  /* 0x0000000b74cd7c23 */ /* 0x000fe200080108cd */
[----:B------:R-:W-:Y:S02]  /*2d80*/  FSEL R99, R12, -INF , P2 ;  /* 0xff8000000c637808 */ /* 0x000fe40001000000 */
[----:B------:R-:W-:Y:S01]  /*2d90*/  FSEL R116, R188, -INF , P1 ;  /* 0xff800000bc747808 */ /* 0x000fe20000800000 */
[----:B------:R-:W-:Y:S02]  /*2da0*/  FFMA.FTZ R127, R127, UR11, -R126 ;  /* 0x0000000b7f7f7c23 */ /* 0x000fe4000801087e */
[----:B------:R2:W-:Y:S01]  /*2db0*/  MUFU.TANH R176, R119 ;  /* 0x0000007700b07308 */ /* 0x0005e20000002400 */
[----:B---3--:R-:W-:Y:S01]  /*2dc0*/  FSEL R115, R186, -INF , P1 ;  /* 0xff800000ba737808 */ /* 0x008fe20000800000 */
[----:B------:R-:W-:-:S04]  /*2dd0*/  FFMA.FTZ R99, R99, UR11, -R118 ;  /* 0x0000000b63637c23 */ /* 0x000fc80008010876 */
[----:B------:R-:W-:Y:S02]  /*2de0*/  FFMA.FTZ R126, R115, UR11, -R126 ;  /* 0x0000000b737e7c23 */ /* 0x000fe4000801087e */
[----:B------:R3:W4:Y:S01]  /*2df0*/  MUFU.TANH R178, R117 ;  /* 0x0000007500b27308 */ /* 0x0007220000002400 */
[C---:B--2---:R-:W-:Y:S01]  /*2e00*/  FSEL R119, R231.reuse, -INF , P1 ;  /* 0xff800000e7777808 */ /* 0x044fe20000800000 */
[----:B------:R-:W-:Y:S01]  /*2e10*/  SHFL.IDX PT, R115, R17, R114, 0x1f ;  /* 0x00001f7211737589 */ /* 0x000fe200000e0000 */
[----:B------:R-:W-:-:S03]  /*2e20*/  FFMA.FTZ R231, -R231, R231, 1 ;  /* 0x3f800000e7e77423 */ /* 0x000fc600000101e7 */
[----:B------:R-:W-:Y:S02]  /*2e30*/  FFMA.FTZ R100, R119, UR11, -R100 ;  /* 0x0000000b77647c23 */ /* 0x000fe40008010864 */
[----:B------:R2:W-:Y:S01]  /*2e40*/  MUFU.TANH R7, R130 ;  /* 0x0000008200077308 */ /* 0x0005e20000002400 */
[----:B---3--:R-:W-:Y:S01]  /*2e50*/  FSEL R117, R234, -INF , P1 ;  /* 0xff800000ea757808 */ /* 0x008fe20000800000 */
[----:B------:R-:W3:Y:S04]  /*2e60*/  SHFL.IDX PT, R119, R17, R110, 0x1f ;  /* 0x00001f6e11777589 */ /* 0x000ee800000e0000 */
[----:B------:R-:W-:Y:S02]  /*2e70*/  FFMA.FTZ R118, R117, UR11, -R118 ;  /* 0x0000000b75767c23 */ /* 0x000fe40008010876 */
[----:B------:R4:W3:Y:S01]  /*2e80*/  SHFL.IDX PT, R117, R17, R111, 0x1f ;  /* 0x00001f6f11757589 */ /* 0x0008e200000e0000 */
[----:B--2---:R-:W-:Y:S01]  /*2e90*/  FSEL R130, R190, -INF , P2 ;  /* 0xff800000be827808 */ /* 0x004fe20001000000 */
[----:B------:R2:W-:Y:S04]  /*2ea0*/  MUFU.TANH R170, R125 ;  /* 0x0000007d00aa7308 */ /* 0x0005e80000002400 */
[--C-:B-1----:R-:W-:Y:S01]  /*2eb0*/  FFMA.FTZ R130, R130, UR11, -R128.reuse ;  /* 0x0000000b82827c23 */ /* 0x102fe20008010880 */
[----:B------:R-:W-:Y:S01]  /*2ec0*/  FFMA.FTZ R128, R116, UR11, -R128 ;  /* 0x0000000b74807c23 */ /* 0x000fe20008010880 */
[----:B------:R-:W-:-:S02]  /*2ed0*/  FSEL R116, R183, -INF , P1 ;  /* 0xff800000b7747808 */ /* 0x000fc40000800000 */
[----:B------:R1:W-:Y:S01]  /*2ee0*/  MUFU.TANH R175, R120 ;  /* 0x0000007800af7308 */ /* 0x0003e20000002400 */
[----:B--2---:R-:W-:Y:S02]  /*2ef0*/  FSEL R125, R185, -INF , P2 ;  /* 0xff800000b97d7808 */ /* 0x004fe40001000000 */
[----:B----4-:R-:W-:-:S03]  /*2f00*/  FSEL R17, R180, -INF , P1 ;  /* 0xff800000b4117808 */ /* 0x010fc60000800000 */
[--C-:B------:R-:W-:Y:S01]  /*2f10*/  FFMA.FTZ R125, R125, UR11, -R215.reuse ;  /* 0x0000000b7d7d7c23 */ /* 0x100fe200080108d7 */
[----:B------:R-:W-:Y:S01]  /*2f20*/  FFMA.FTZ R215, R116, UR11, -R215 ;  /* 0x0000000b74d77c23 */ /* 0x000fe200080108d7 */
[----:B------:R-:W-:Y:S01]  /*2f30*/  FSEL R116, R182, -INF , P1 ;  /* 0xff800000b6747808 */ /* 0x000fe20000800000 */
[----:B------:R2:W-:Y:S01]  /*2f40*/  MUFU.TANH R172, R123 ;  /* 0x0000007b00ac7308 */ /* 0x0005e20000002400 */
[----:B-1----:R-:W-:-:S03]  /*2f50*/  FSEL R120, R181, -INF , P2 ;  /* 0xff800000b5787808 */ /* 0x002fc60001000000 */
[----:B------:R-:W-:Y:S01]  /*2f60*/  FFMA.FTZ R213, R116, UR11, -R213 ;  /* 0x0000000b74d57c23 */ /* 0x000fe200080108d5 */
[----:B------:R-:W-:Y:S01]  /*2f70*/  FSEL R116, R178, -INF , P2 ;  /* 0xff800000b2747808 */ /* 0x000fe20001000000 */
[--C-:B---3--:R-:W-:Y:S01]  /*2f80*/  FFMA.FTZ R120, R120, UR11, -R119.reuse ;  /* 0x0000000b78787c23 */ /* 0x108fe20008010877 */
[----:B------:R-:W-:Y:S01]  /*2f90*/  FFMA.FTZ R119, R17, UR11, -R119 ;  /* 0x0000000b11777c23 */ /* 0x000fe20008010877 */
[----:B------:R1:W-:Y:S01]  /*2fa0*/  MUFU.TANH R171, R124 ;  /* 0x0000007c00ab7308 */ /* 0x0003e20000002400 */
[----:B--2---:R-:W-:Y:S01]  /*2fb0*/  FSEL R123, R176, -INF , P1 ;  /* 0xff800000b07b7808 */ /* 0x004fe20000800000 */
[----:B------:R-:W-:-:S04]  /*2fc0*/  FFMA.FTZ R116, R116, UR11, -R115 ;  /* 0x0000000b74747c23 */ /* 0x000fc80008010873 */
[----:B------:R-:W-:Y:S02]  /*2fd0*/  FFMA.FTZ R115, R123, UR11, -R115 ;  /* 0x0000000b7b737c23 */ /* 0x000fe40008010873 */
[----:B------:R-:W-:Y:S01]  /*2fe0*/  SHFL.IDX PT, R123, R14, R218, 0x1f ;  /* 0x00001fda0e7b7589 */ /* 0x000fe200000e0000 */
[----:B------:R2:W-:Y:S03]  /*2ff0*/  MUFU.EX2 R17, R118 ;  /* 0x0000007600117308 */ /* 0x0005e60000000800 */
[----:B-1----:R-:W-:Y:S05]  /*3000*/  SHFL.IDX PT, R124, R14, R11, 0x1f ;  /* 0x00001f0b0e7c7589 */ /* 0x002fea00000e0000 */
[----:B------:R-:W-:Y:S01]  /*3010*/  MUFU.EX2 R94, R94 ;  /* 0x0000005e005e7308 */ /* 0x000fe20000000800 */
[--C-:B--2---:R-:W-:Y:S01]  /*3020*/  FFMA.FTZ R118, R209, UR11, -R117.reuse ;  /* 0x0000000bd1767c23 */ /* 0x104fe20008010875 */
[----:B------:R-:W-:Y:S01]  /*3030*/  FFMA.FTZ R117, R207, UR11, -R117 ;  /* 0x0000000bcf757c23 */ /* 0x000fe20008010875 */
[----:B------:R-:W-:-:S02]  /*3040*/  WARPGROUP.DEPBAR.LE gsb0, 0x0 ;  /* 0x00008000000079c5 */ /* 0x000fc40000010000 */
[----:B------:R-:W1:Y:S03]  /*3050*/  LDS R200, [R200+0x400] ;  /* 0x00040000c8c87984 */ /* 0x000e660000000800 */
[----:B------:R-:W2:Y:S01]  /*3060*/  MUFU.EX2 R103, R103 ;  /* 0x0000006700677308 */ /* 0x000ea20000000800 */
[----:B------:R-:W-:Y:S07]  /*3070*/  LDS R13, [R13+0x400] ;  /* 0x000400000d0d7984 */ /* 0x000fee0000000800 */
[----:B------:R-:W3:Y:S08]  /*3080*/  MUFU.EX2 R113, R113 ;  /* 0x0000007100717308 */ /* 0x000ef00000000800 */
[----:B------:R-:W-:Y:S08]  /*3090*/  MUFU.EX2 R101, R101 ;  /* 0x0000006500657308 */ /* 0x000ff00000000800 */
[----:B------:R-:W4:Y:S08]  /*30a0*/  MUFU.EX2 R97, R97 ;  /* 0x0000006100617308 */ /* 0x000f300000000800 */
[----:B------:R-:W4:Y:S01]  /*30b0*/  MUFU.EX2 R95, R95 ;  /* 0x0000005f005f7308 */ /* 0x000f220000000800 */
[----:B-1----:R-:W1:Y:S07]  /*30c0*/  SHFL.IDX PT, R208, R200, R109, 0x1f ;  /* 0x00001f6dc8d07589 */ /* 0x002e6e00000e0000 */
[----:B------:R-:W4:Y:S01]  /*30d0*/  MUFU.EX2 R92, R92 ;  /* 0x0000005c005c7308 */ /* 0x000f220000000800 */
[----:B------:R-:W2:Y:S04]  /*30e0*/  SHFL.IDX PT, R212, R200, R108, 0x1f ;  /* 0x00001f6cc8d47589 */ /* 0x000ea800000e0000 */
[----:B------:R-:W3:Y:S03]  /*30f0*/  SHFL.IDX PT, R206, R200, R11, 0x1f ;  /* 0x00001f0bc8ce7589 */ /* 0x000ee600000e0000 */
[----:B------:R-:W-:Y:S01]  /*3100*/  MUFU.TANH R219, R219 ;  /* 0x000000db00db7308 */ /* 0x000fe20000002400 */
[----:B------:R-:W4:Y:S04]  /*3110*/  SHFL.IDX PT, R204, R200, R218, 0x1f ;  /* 0x00001fdac8cc7589 */ /* 0x000f2800000e0000 */
[----:B------:R-:W-:Y:S03]  /*3120*/  SHFL.IDX PT, R225, R200, R112, 0x1f ;  /* 0x00001f70c8e17589 */ /* 0x000fe600000e0000 */
[----:B------:R-:W4:Y:S01]  /*3130*/  MUFU.EX2 R102, R102 ;  /* 0x0000006600667308 */ /* 0x000f220000000800 */
[----:B------:R-:W4:Y:S01]  /*3140*/  SHFL.IDX PT, R223, R200, R110, 0x1f ;  /* 0x00001f6ec8df7589 */ /* 0x000f2200000e0000 */
[--C-:B-1----:R-:W-:Y:S01]  /*3150*/  FADD.FTZ R207, R28, -R208.reuse ;  /* 0x800000d01ccf7221 */ /* 0x102fe20000010000 */
[----:B------:R-:W-:-:S05]  /*3160*/  FADD.FTZ R208, R30, -R208 ;  /* 0x800000d01ed07221 */ /* 0x000fca0000010000 */
[----:B------:R1:W-:Y:S01]  /*3170*/  MUFU.EX2 R28, R135 ;  /* 0x00000087001c7308 */ /* 0x0003e20000000800 */
[----:B--2---:R-:W-:Y:S01]  /*3180*/  FADD.FTZ R226, R29, -R212 ;  /* 0x800000d41de27221 */ /* 0x004fe20000010000 */
[----:B------:R-:W-:Y:S01]  /*3190*/  FMUL.FTZ R207, R103, R207 ;  /* 0x000000cf67cf7220 */ /* 0x000fe20000410000 */
[--C-:B---3--:R-:W-:Y:S01]  /*31a0*/  FADD.FTZ R210, R24, -R206.reuse ;  /* 0x800000ce18d27221 */ /* 0x108fe20000010000 */
[----:B------:R-:W-:Y:S01]  /*31b0*/  FADD.FTZ R206, R26, -R206 ;  /* 0x800000ce1ace7221 */ /* 0x000fe20000010000 */
[----:B------:R-:W-:Y:S01]  /*31c0*/  FSEL R26, R173, -INF , P1 ;  /* 0xff800000ad1a7808 */ /* 0x000fe20000800000 */
[----:B-1----:R-:W-:Y:S01]  /*31d0*/  FADD.FTZ R135, R31, -R212 ;  /* 0x800000d41f877221 */ /* 0x002fe20000010000 */
[--C-:B----4-:R-:W-:Y:S01]  /*31e0*/  FADD.FTZ R209, R25, -R204.reuse ;  /* 0x800000cc19d17221 */ /* 0x110fe20000010000 */
[----:B------:R-:W1:Y:S01]  /*31f0*/  SHFL.IDX PT, R212, R200, R111, 0x1f ;  /* 0x00001f6fc8d47589 */ /* 0x000e6200000e0000 */
[----:B------:R-:W-:Y:S01]  /*3200*/  FADD.FTZ R204, R27, -R204 ;  /* 0x800000cc1bcc7221 */ /* 0x000fe20000010000 */
[----:B------:R-:W-:Y:S01]  /*3210*/  FSEL R27, R175, -INF , P2 ;  /* 0xff800000af1b7808 */ /* 0x000fe20001000000 */
[----:B------:R2:W-:Y:S01]  /*3220*/  MUFU.EX2 R30, R211 ;  /* 0x000000d3001e7308 */ /* 0x0005e20000000800 */
[----:B------:R-:W3:Y:S01]  /*3230*/  SHFL.IDX PT, R31, R14, R108, 0x1f ;  /* 0x00001f6c0e1f7589 */ /* 0x000ee200000e0000 */
[----:B------:R-:W-:Y:S01]  /*3240*/  FSEL R25, R174, -INF , P2 ;  /* 0xff800000ae197808 */ /* 0x000fe20001000000 */
[--C-:B------:R-:W-:Y:S01]  /*3250*/  FFMA.FTZ R26, R26, UR11, -R124.reuse ;  /* 0x0000000b1a1a7c23 */ /* 0x100fe2000801087c */
[----:B------:R-:W-:Y:S01]  /*3260*/  FSEL R24, R172, -INF , P1 ;  /* 0xff800000ac187808 */ /* 0x000fe20000800000 */
[----:B------:R-:W-:Y:S01]  /*3270*/  FFMA.FTZ R27, R27, UR11, -R124 ;  /* 0x0000000b1b1b7c23 */ /* 0x000fe2000801087c */
[----:B------:R-:W-:Y:S01]  /*3280*/  FSEL R124, R171, -INF , P2 ;  /* 0xff800000ab7c7808 */ /* 0x000fe20001000000 */
[----:B------:R-:W-:Y:S01]  /*3290*/  FFMA.FTZ R25, R25, UR11, -R123 ;  /* 0x0000000b19197c23 */ /* 0x000fe2000801087b */
[----:B------:R-:W-:Y:S01]  /*32a0*/  FADD.FTZ R33, R33, -R223 ;  /* 0x800000df21217221 */ /* 0x000fe20000010000 */
[----:B--2---:R2:W4:Y:S01]  /*32b0*/  SHFL.IDX PT, R211, R200, R114, 0x1f ;  /* 0x00001f72c8d37589 */ /* 0x00452200000e0000 */
[----:B------:R-:W-:Y:S01]  /*32c0*/  FFMA.FTZ R24, R24, UR11, -R123 ;  /* 0x0000000b18187c23 */ /* 0x000fe2000801087b */
[----:B------:R-:W-:Y:S01]  /*32d0*/  FSEL R123, R169, -INF , P1 ;  /* 0xff800000a97b7808 */ /* 0x000fe20000800000 */
[--C-:B------:R-:W-:Y:S01]  /*32e0*/  FFMA.FTZ R124, R124, UR11, -R224.reuse ;  /* 0x0000000b7c7c7c23 */ /* 0x100fe200080108e0 */
[----:B------:R-:W-:Y:S01]  /*32f0*/  FADD.FTZ R223, R35, -R223 ;  /* 0x800000df23df7221 */ /* 0x000fe20000010000 */
[----:B------:R3:W-:Y:S01]  /*3300*/  MUFU.EX2 R29, R122 ;  /* 0x0000007a001d7308 */ /* 0x0007e20000000800 */
[----:B------:R-:W4:Y:S01]  /*3310*/  SHFL.IDX PT, R35, R14, R111, 0x1f ;  /* 0x00001f6f0e237589 */ /* 0x000f2200000e0000 */
[----:B------:R-:W-:Y:S01]  /*3320*/  FFMA.FTZ R123, R123, UR11, -R224 ;  /* 0x0000000b7b7b7c23 */ /* 0x000fe200080108e0 */
[----:B------:R-:W-:Y:S01]  /*3330*/  FMUL.FTZ R206, R105, R206 ;  /* 0x000000ce69ce7220 */ /* 0x000fe20000410000 */
[----:B------:R-:W-:Y:S01]  /*3340*/  FMUL.FTZ R210, R113, R210 ;  /* 0x000000d271d27220 */ /* 0x000fe20000410000 */
[--C-:B--2---:R-:W-:Y:S01]  /*3350*/  FADD.FTZ R200, R32, -R225.reuse ;  /* 0x800000e120c87221 */ /* 0x104fe20000010000 */
[----:B------:R-:W-:Y:S01]  /*3360*/  FADD.FTZ R225, R34, -R225 ;  /* 0x800000e122e17221 */ /* 0x000fe20000010000 */
[--C-:B-1----:R-:W-:Y:S01]  /*3370*/  FADD.FTZ R224, R36, -R212.reuse ;  /* 0x800000d424e07221 */ /* 0x102fe20000010000 */
[----:B------:R-:W-:Y:S01]  /*3380*/  FMUL.FTZ R36, R106, R204 ;  /* 0x000000cc6a247220 */ /* 0x000fe20000410000 */
[----:B------:R-:W-:Y:S01]  /*3390*/  FFMA.FTZ R204, -R22, R22, 1 ;  /* 0x3f80000016cc7423 */ /* 0x000fe20000010116 */
[----:B------:R-:W-:Y:S01]  /*33a0*/  FMUL.FTZ R225, R94, R225 ;  /* 0x000000e15ee17220 */ /* 0x000fe20000410000 */
[----:B------:R1:W-:Y:S01]  /*33b0*/  MUFU.EX2 R22, R131 ;  /* 0x0000008300167308 */ /* 0x0003e20000000800 */
[----:B------:R-:W-:Y:S01]  /*33c0*/  SHFL.IDX PT, R34, R14, R110, 0x1f ;  /* 0x00001f6e0e227589 */ /* 0x000fe200000e0000 */
[----:B---3--:R-:W-:Y:S01]  /*33d0*/  FSEL R122, R170, -INF , P2 ;  /* 0xff800000aa7a7808 */ /* 0x008fe20001000000 */
[----:B------:R-:W-:Y:S01]  /*33e0*/  FMUL.FTZ R204, R204, R207 ;  /* 0x000000cfcccc7220 */ /* 0x000fe20000410000 */
[----:B------:R-:W-:Y:S01]  /*33f0*/  FSEL R207, R4, -INF , P2 ;  /* 0xff80000004cf7808 */ /* 0x000fe20001000000 */
[----:B------:R-:W-:Y:S01]  /*3400*/  FMUL.FTZ R33, R97, R33 ;  /* 0x0000002161217220 */ /* 0x000fe20000410000 */
[----:B------:R-:W-:Y:S01]  /*3410*/  FADD.FTZ R38, R38, -R212 ;  /* 0x800000d426267221 */ /* 0x000fe20000010000 */
[----:B------:R-:W-:Y:S01]  /*3420*/  FFMA.FTZ R122, R122, UR11, -R31 ;  /* 0x0000000b7a7a7c23 */ /* 0x000fe2000801081f */
[----:B------:R2:W-:Y:S01]  /*3430*/  MUFU.EX2 R32, R121 ;  /* 0x0000007900207308 */ /* 0x0005e20000000800 */
[----:B-1----:R-:W-:Y:S01]  /*3440*/  FFMA.FTZ R131, -R216, R216, 1 ;  /* 0x3f800000d8837423 */ /* 0x002fe200000101d8 */
[--C-:B----4-:R-:W-:Y:S01]  /*3450*/  FADD.FTZ R37, R37, -R211.reuse ;  /* 0x800000d325257221 */ /* 0x110fe20000010000 */
[----:B------:R-:W1:Y:S01]  /*3460*/  SHFL.IDX PT, R216, R13, R11, 0x1f ;  /* 0x00001f0b0dd87589 */ /* 0x000e6200000e0000 */
[----:B------:R-:W-:Y:S01]  /*3470*/  FADD.FTZ R39, R39, -R211 ;  /* 0x800000d327277221 */ /* 0x000fe20000010000 */
[----:B------:R-:W-:Y:S01]  /*3480*/  FMUL.FTZ R131, R131, R225 ;  /* 0x000000e183837220 */ /* 0x000fe20000410000 */
[----:B------:R-:W-:Y:S01]  /*3490*/  FFMA.FTZ R207, R207, UR11, -R35 ;  /* 0x0000000bcfcf7c23 */ /* 0x000fe20008010823 */
[----:B------:R-:W3:Y:S01]  /*34a0*/  SHFL.IDX PT, R225, R13, R108, 0x1f ;  /* 0x00001f6c0de17589 */ /* 0x000ee200000e0000 */
[----:B------:R-:W-:Y:S01]  /*34b0*/  MUFU.EX2 R96, R96 ;  /* 0x0000006000607308 */ /* 0x000fe20000000800 */
[----:B--2---:R-:W-:Y:S01]  /*34c0*/  FSEL R121, R168, -INF , P1 ;  /* 0xff800000a8797808 */ /* 0x004fe20000800000 */
[----:B------:R-:W-:Y:S01]  /*34d0*/  FMUL.FTZ R223, R95, R223 ;  /* 0x000000df5fdf7220 */ /* 0x000fe20000410000 */
[----:B------:R-:W2:Y:S01]  /*34e0*/  SHFL.IDX PT, R211, R14, R112, 0x1f ;  /* 0x00001f700ed37589 */ /* 0x000ea200000e0000 */
[----:B------:R-:W-:Y:S01]  /*34f0*/  FSEL R212, R10, -INF , P2 ;  /* 0xff8000000ad47808 */ /* 0x000fe20001000000 */
[----:B------:R-:W-:Y:S01]  /*3500*/  FMUL.FTZ R209, R107, R209 ;  /* 0x000000d16bd17220 */ /* 0x000fe20000410000 */
[----:B------:R-:W-:Y:S01]  /*3510*/  FFMA.FTZ R121, R121, UR11, -R31 ;  /* 0x0000000b79797c23 */ /* 0x000fe2000801081f */
[----:B------:R-:W-:Y:S01]  /*3520*/  FMUL.FTZ R224, R92, R224 ;  /* 0x000000e05ce07220 */ /* 0x000fe20000410000 */
[----:B------:R4:W-:Y:S01]  /*3530*/  MUFU.EX2 R31, R129 ;  /* 0x00000081001f7308 */ /* 0x0009e20000000800 */
[----:B------:R-:W-:-:S07]  /*3540*/  FMUL.FTZ R135, R102, R135 ;  /* 0x0000008766877220 */ /* 0x000fce0000410000 */
[----:B------:R-:W2:Y:S01]  /*3550*/  MUFU.EX2 R90, R90 ;  /* 0x0000005a005a7308 */ /* 0x000ea20000000800 */
[----:B----4-:R-:W-:Y:S01]  /*3560*/  FFMA.FTZ R129, -R18, R18, 1 ;  /* 0x3f80000012817423 */ /* 0x010fe20000010112 */
[--C-:B-1----:R-:W-:Y:S01]  /*3570*/  FADD.FTZ R40, R40, -R216.reuse ;  /* 0x800000d828287221 */ /* 0x102fe20000010000 */
[----:B------:R-:W-:Y:S02]  /*3580*/  FADD.FTZ R42, R42, -R216 ;  /* 0x800000d82a2a7221 */ /* 0x000fe40000010000 */
[----:B------:R-:W-:Y:S01]  /*3590*/  FMUL.FTZ R129, R129, R210 ;  /* 0x000000d281817220 */ /* 0x000fe20000410000 */
[----:B------:R-:W-:Y:S01]  /*35a0*/  FSEL R210, R8, -INF , P2 ;  /* 0xff80000008d27808 */ /* 0x000fe20001000000 */
[----:B---3--:R-:W-:Y:S01]  /*35b0*/  FADD.FTZ R216, R45, -R225 ;  /* 0x800000e12dd87221 */ /* 0x008fe20000010000 */
[----:B------:R1:W-:Y:S01]  /*35c0*/  MUFU.EX2 R18, R134 ;  /* 0x0000008600127308 */ /* 0x0003e20000000800 */
[----:B------:R-:W-:Y:S01]  /*35d0*/  LDS R45, [R16+0x400] ;  /* 0x00040000102d7984 */ /* 0x000fe20000000800 */
[----:B------:R-:W-:Y:S01]  /*35e0*/  FMUL.FTZ R42, R23, R42 ;  /* 0x0000002a172a7220 */ /* 0x000fe20000410000 */
[----:B------:R-:W-:Y:S01]  /*35f0*/  FFMA.FTZ R210, R210, UR11, -R34 ;  /* 0x0000000bd2d27c23 */ /* 0x000fe20008010822 */
[----:B--2---:R-:W-:Y:S01]  /*3600*/  FFMA.FTZ R212, R212, UR11, -R211 ;  /* 0x0000000bd4d47c23 */ /* 0x004fe200080108d3 */
[----:B------:R-:W-:-:S03]  /*3610*/  FADD.FTZ R47, R47, -R225 ;  /* 0x800000e12f2f7221 */ /* 0x000fc60000010000 */
[----:B------:R-:W2:Y:S01]  /*3620*/  MUFU.EX2 R93, R93 ;  /* 0x0000005d005d7308 */ /* 0x000ea20000000800 */
[----:B-1----:R-:W-:Y:S01]  /*3630*/  FFMA.FTZ R134, -R19, R19, 1 ;  /* 0x3f80000013867423 */ /* 0x002fe20000010113 */
[----:B------:R-:W-:-:S03]  /*3640*/  FMUL.FTZ R38, R90, R38 ;  /* 0x000000265a267220 */ /* 0x000fc60000410000 */
[----:B------:R-:W-:Y:S01]  /*3650*/  FMUL.FTZ R134, R134, R209 ;  /* 0x000000d186867220 */ /* 0x000fe20000410000 */
[----:B------:R-:W-:Y:S02]  /*3660*/  FSEL R209, R3, -INF , P2 ;  /* 0xff80000003d17808 */ /* 0x000fe40001000000 */
[----:B------:R1:W-:Y:S08]  /*3670*/  MUFU.EX2 R19, R132 ;  /* 0x0000008400137308 */ /* 0x0003f00000000800 */
[----:B------:R-:W-:Y:S01]  /*3680*/  MUFU.EX2 R88, R88 ;  /* 0x0000005800587308 */ /* 0x000fe20000000800 */
[----:B-1----:R-:W-:Y:S01]  /*3690*/  FMUL.FTZ R132, R20, R206 ;  /* 0x000000ce14847220 */ /* 0x002fe20000410000 */
[----:B------:R-:W-:Y:S01]  /*36a0*/  FSEL R206, R6, -INF , P1 ;  /* 0xff80000006ce7808 */ /* 0x000fe20000800000 */
[----:B------:R1:W3:Y:S01]  /*36b0*/  SHFL.IDX PT, R20, R14, R114, 0x1f ;  /* 0x00001f720e147589 */ /* 0x0002e200000e0000 */
[----:B--2---:R-:W-:-:S03]  /*36c0*/  FMUL.FTZ R37, R93, R37 ;  /* 0x000000255d257220 */ /* 0x004fc60000410000 */
[----:B------:R-:W-:Y:S01]  /*36d0*/  FFMA.FTZ R206, R206, UR11, -R34 ;  /* 0x0000000bcece7c23 */ /* 0x000fe20008010822 */
[----:B------:R-:W2:Y:S08]  /*36e0*/  MUFU.EX2 R91, R91 ;  /* 0x0000005b005b7308 */ /* 0x000eb00000000800 */
[----:B-1----:R1:W-:Y:S08]  /*36f0*/  MUFU.EX2 R14, R202 ;  /* 0x000000ca000e7308 */ /* 0x0023f00000000800 */
[----:B------:R4:W-:Y:S01]  /*3700*/  MUFU.EX2 R34, R133 ;  /* 0x0000008500227308 */ /* 0x0009e20000000800 */
[----:B-1----:R-:W-:Y:S01]  /*3710*/  FMUL.FTZ R202, R21, R36 ;  /* 0x0000002415ca7220 */ /* 0x002fe20000410000 */
[----:B------:R-:W-:Y:S01]  /*3720*/  FSEL R21, R7, -INF , P1 ;  /* 0xff80000007157808 */ /* 0x000fe20000800000 */
[----:B---3--:R-:W-:Y:S01]  /*3730*/  FFMA.FTZ R209, R209, UR11, -R20 ;  /* 0x0000000bd1d17c23 */ /* 0x008fe20008010814 */
[----:B--2---:R-:W-:-:S03]  /*3740*/  FMUL.FTZ R39, R91, R39 ;  /* 0x000000275b277220 */ /* 0x004fc60000410000 */
[----:B------:R-:W-:Y:S01]  /*3750*/  FFMA.FTZ R211, R21, UR11, -R211 ;  /* 0x0000000b15d37c23 */ /* 0x000fe200080108d3 */
[----:B------:R1:W-:Y:S01]  /*3760*/  MUFU.EX2 R36, R205 ;  /* 0x000000cd00247308 */ /* 0x0003e20000000800 */
[----:B----4-:R-:W-:Y:S01]  /*3770*/  FFMA.FTZ R133, -R217, R217, 1 ;  /* 0x3f800000d9857423 */ /* 0x010fe200000101d9 */
[----:B------:R-:W-:Y:S01]  /*3780*/  FSEL R21, R219, -INF , P1 ;  /* 0xff800000db157808 */ /* 0x000fe20000800000 */
[----:B------:R-:W2:Y:S02]  /*3790*/  SHFL.IDX PT, R217, R13, R218, 0x1f ;  /* 0x00001fda0dd97589 */ /* 0x000ea400000e0000 */
[----:B------:R-:W-:-:S03]  /*37a0*/  FMUL.FTZ R133, R133, R33 ;  /* 0x0000002185857220 */ /* 0x000fc60000410000 */
[----:B------:R3:W-:Y:S01]  /*37b0*/  MUFU.EX2 R33, R128 ;  /* 0x0000008000217308 */ /* 0x0007e20000000800 */
[----:B-1----:R-:W-:-:S05]  /*37c0*/  FSEL R205, R0, -INF , P1 ;  /* 0xff80000000cd7808 */ /* 0x002fca0000800000 */
[----:B------:R-:W-:Y:S01]  /*37d0*/  FFMA.FTZ R205, R205, UR11, -R35 ;  /* 0x0000000bcdcd7c23 */ /* 0x000fe20008010823 */
[----:B------:R-:W-:Y:S01]  /*37e0*/  FMUL.FTZ R35, R101, R208 ;  /* 0x000000d065237220 */ /* 0x000fe20000410000 */
[----:B------:R-:W-:Y:S01]  /*37f0*/  FFMA.FTZ R208, R21, UR11, -R20 ;  /* 0x0000000b15d07c23 */ /* 0x000fe20008010814 */
[----:B---3--:R-:W-:Y:S01]  /*3800*/  FFMA.FTZ R128, -R222, R222, 1 ;  /* 0x3f800000de807423 */ /* 0x008fe200000101de */
[----:B------:R-:W-:Y:S01]  /*3810*/  FMUL.FTZ R20, R96, R200 ;  /* 0x000000c860147220 */ /* 0x000fe20000410000 */
[----:B------:R-:W-:Y:S01]  /*3820*/  FMUL.FTZ R201, R201, R35 ;  /* 0x00000023c9c97220 */ /* 0x000fe20000410000 */
[----:B------:R-:W1:Y:S01]  /*3830*/  SHFL.IDX PT, R222, R13, R114, 0x1f ;  /* 0x00001f720dde7589 */ /* 0x000e6200000e0000 */
[----:B------:R3:W-:Y:S01]  /*3840*/  MUFU.EX2 R35, R130 ;  /* 0x0000008200237308 */ /* 0x0007e20000000800 */
[----:B------:R-:W-:Y:S01]  /*3850*/  FMUL.FTZ R128, R128, R224 ;  /* 0x000000e080807220 */ /* 0x000fe20000410000 */
[----:B------:R-:W-:Y:S01]  /*3860*/  FMUL.FTZ R200, R221, R135 ;  /* 0x00000087ddc87220 */ /* 0x000fe20000410000 */
[----:B------:R-:W4:Y:S01]  /*3870*/  SHFL.IDX PT, R224, R13, R110, 0x1f ;  /* 0x00001f6e0de07589 */ /* 0x000f2200000e0000 */
[----:B------:R-:W-:Y:S01]  /*3880*/  FMUL.FTZ R135, R220, R20 ;  /* 0x00000014dc877220 */ /* 0x000fe20000410000 */
[----:B--2---:R-:W-:-:S02]  /*3890*/  FADD.FTZ R41, R41, -R217 ;  /* 0x800000d929297221 */ /* 0x004fc40000010000 */
[----:B------:R-:W2:Y:S01]  /*38a0*/  SHFL.IDX PT, R220, R13, R109, 0x1f ;  /* 0x00001f6d0ddc7589 */ /* 0x000ea200000e0000 */
[----:B------:R-:W4:Y:S01]  /*38b0*/  MUFU.EX2 R100, R100 ;  /* 0x0000006400647308 */ /* 0x000f220000000800 */
[----:B---3--:R-:W-:Y:S01]  /*38c0*/  FFMA.FTZ R130, -R228, R228, 1 ;  /* 0x3f800000e4827423 */ /* 0x008fe200000101e4 */
[----:B------:R-:W-:Y:S01]  /*38d0*/  FADD.FTZ R43, R43, -R217 ;  /* 0x800000d92b2b7221 */ /* 0x000fe20000010000 */
[----:B------:R-:W-:Y:S01]  /*38e0*/  SHFL.IDX PT, R221, R13, R111, 0x1f ;  /* 0x00001f6f0ddd7589 */ /* 0x000fe200000e0000 */
[----:B------:R-:W-:Y:S01]  /*38f0*/  FMUL.FTZ R41, R88, R41 ;  /* 0x0000002958297220 */ /* 0x000fe20000410000 */
[----:B------:R-:W-:Y:S02]  /*3900*/  FMUL.FTZ R130, R130, R223 ;  /* 0x000000df82827220 */ /* 0x000fe40000410000 */
[----:B------:R-:W3:Y:S01]  /*3910*/  SHFL.IDX PT, R223, R13, R112, 0x1f ;  /* 0x00001f700ddf7589 */ /* 0x000ee200000e0000 */
[----:B------:R-:W-:Y:S01]  /*3920*/  MUFU.EX2 R98, R98 ;  /* 0x0000006200627308 */ /* 0x000fe20000000800 */
[----:B-1----:R-:W-:-:S07]  /*3930*/  FADD.FTZ R53, R53, -R222 ;  /* 0x800000de35357221 */ /* 0x002fce0000010000 */
[----:B------:R-:W1:Y:S01]  /*3940*/  MUFU.EX2 R99, R99 ;  /* 0x0000006300637308 */ /* 0x000e620000000800 */
[----:B------:R-:W-:Y:S01]  /*3950*/  FADD.FTZ R222, R55, -R222 ;  /* 0x800000de37de7221 */ /* 0x000fe20000010000 */
[--C-:B----4-:R-:W-:Y:S01]  /*3960*/  FADD.FTZ R49, R49, -R224.reuse ;  /* 0x800000e031317221 */ /* 0x110fe20000010000 */
[----:B------:R-:W-:Y:S01]  /*3970*/  FFMA.FTZ R55, -R198, R198, 1 ;  /* 0x3f800000c6377423 */ /* 0x000fe200000101c6 */
[----:B------:R-:W-:Y:S01]  /*3980*/  FADD.FTZ R224, R51, -R224 ;  /* 0x800000e033e07221 */ /* 0x000fe20000010000 */
[----:B------:R-:W-:Y:S01]  /*3990*/  FMUL.FTZ R43, R100, R43 ;  /* 0x0000002b642b7220 */ /* 0x000fe20000410000 */
[----:B--2---:R-:W-:Y:S02]  /*39a0*/  FADD.FTZ R44, R44, -R220 ;  /* 0x800000dc2c2c7221 */ /* 0x004fe40000010000 */
[----:B------:R-:W2:Y:S01]  /*39b0*/  MUFU.EX2 R89, R89 ;  /* 0x0000005900597308 */ /* 0x000ea20000000800 */
[----:B------:R-:W-:-:S07]  /*39c0*/  FMUL.FTZ R49, R32, R49 ;  /* 0x0000003120317220 */ /* 0x000fce0000410000 */
[----:B------:R4:W-:Y:S01]  /*39d0*/  MUFU.EX2 R20, R127 ;  /* 0x0000007f00147308 */ /* 0x0009e20000000800 */
[--C-:B---3--:R-:W-:Y:S01]  /*39e0*/  FADD.FTZ R48, R48, -R223.reuse ;  /* 0x800000df30307221 */ /* 0x108fe20000010000 */
[----:B------:R-:W-:Y:S01]  /*39f0*/  FFMA.FTZ R51, -R237, R237, 1 ;  /* 0x3f800000ed337423 */ /* 0x000fe200000101ed */
[----:B------:R-:W-:Y:S01]  /*3a00*/  FADD.FTZ R50, R50, -R223 ;  /* 0x800000df32327221 */ /* 0x000fe20000010000 */
[----:B------:R-:W-:Y:S01]  /*3a10*/  FFMA.FTZ R217, -R199, R199, 1 ;  /* 0x3f800000c7d97423 */ /* 0x000fe200000101c7 */
[----:B------:R-:W-:Y:S01]  /*3a20*/  FMUL.FTZ R48, R30, R48 ;  /* 0x000000301e307220 */ /* 0x000fe20000410000 */
[----:B------:R-:W-:Y:S01]  /*3a30*/  FADD.FTZ R46, R46, -R220 ;  /* 0x800000dc2e2e7221 */ /* 0x000fe20000010000 */
[--C-:B------:R-:W-:Y:S01]  /*3a40*/  FADD.FTZ R52, R52, -R221.reuse ;  /* 0x800000dd34347221 */ /* 0x100fe20000010000 */
[----:B------:R3:W-:Y:S01]  /*3a50*/  MUFU.EX2 R13, R126 ;  /* 0x0000007e000d7308 */ /* 0x0007e20000000800 */
[----:B----4-:R-:W-:Y:S01]  /*3a60*/  FFMA.FTZ R127, -R230, R230, 1 ;  /* 0x3f800000e67f7423 */ /* 0x010fe200000101e6 */
[----:B------:R-:W-:Y:S01]  /*3a70*/  FMUL.FTZ R55, R55, R48 ;  /* 0x0000003037377220 */ /* 0x000fe20000410000 */
[----:B------:R-:W-:Y:S01]  /*3a80*/  FMUL.FTZ R51, R51, R49 ;  /* 0x0000003133337220 */ /* 0x000fe20000410000 */
[----:B------:R-:W-:Y:S01]  /*3a90*/  SHFL.IDX PT, R223, R45, R108, 0x1f ;  /* 0x00001f6c2ddf7589 */ /* 0x000fe200000e0000 */
[----:B------:R-:W-:Y:S01]  /*3aa0*/  FMUL.FTZ R127, R127, R37 ;  /* 0x000000257f7f7220 */ /* 0x000fe20000410000 */
[----:B-1----:R-:W-:Y:S01]  /*3ab0*/  FMUL.FTZ R44, R99, R44 ;  /* 0x0000002c632c7220 */ /* 0x002fe20000410000 */
[----:B--2---:R-:W-:Y:S01]  /*3ac0*/  FMUL.FTZ R40, R89, R40 ;  /* 0x0000002859287220 */ /* 0x004fe20000410000 */
[----:B------:R1:W-:Y:S01]  /*3ad0*/  MUFU.EX2 R37, R215 ;  /* 0x000000d700257308 */ /* 0x0003e20000000800 */
[----:B---3--:R-:W-:Y:S01]  /*3ae0*/  FFMA.FTZ R126, -R229, R229, 1 ;  /* 0x3f800000e57e7423 */ /* 0x008fe200000101e5 */
[----:B------:R-:W2:Y:S01]  /*3af0*/  SHFL.IDX PT, R48, R45, R109, 0x1f ;  /* 0x00001f6d2d307589 */ /* 0x000ea200000e0000 */
[----:B------:R-:W-:-:S02]  /*3b00*/  FADD.FTZ R221, R54, -R221 ;  /* 0x800000dd36dd7221 */ /* 0x000fc40000010000 */
[----:B------:R-:W-:-:S03]  /*3b10*/  FMUL.FTZ R126, R126, R38 ;  /* 0x000000267e7e7220 */ /* 0x000fc60000410000 */
[----:B------:R3:W-:Y:S01]  /*3b20*/  MUFU.EX2 R38, R213 ;  /* 0x000000d500267308 */ /* 0x0007e20000000800 */
[----:B-1----:R-:W-:Y:S01]  /*3b30*/  FFMA.FTZ R215, -R236, R236, 1 ;  /* 0x3f800000ecd77423 */ /* 0x002fe200000101ec */
[----:B------:R-:W1:Y:S03]  /*3b40*/  SHFL.IDX PT, R49, R45, R111, 0x1f ;  /* 0x00001f6f2d317589 */ /* 0x000e6600000e0000 */
[----:B------:R-:W-:Y:S01]  /*3b50*/  FMUL.FTZ R215, R215, R41 ;  /* 0x00000029d7d77220 */ /* 0x000fe20000410000 */
[----:B------:R-:W-:Y:S02]  /*3b60*/  FFMA.FTZ R41, -R12, R12, 1 ;  /* 0x3f8000000c297423 */ /* 0x000fe4000001010c */
[----:B------:R4:W-:Y:S01]  /*3b70*/  MUFU.EX2 R21, R125 ;  /* 0x0000007d00157308 */ /* 0x0009e20000000800 */
[----:B---3--:R-:W-:Y:S01]  /*3b80*/  FFMA.FTZ R213, -R235, R235, 1 ;  /* 0x3f800000ebd57423 */ /* 0x008fe200000101eb */
[----:B------:R-:W-:Y:S01]  /*3b90*/  FMUL.FTZ R46, R17, R46 ;  /* 0x0000002e112e7220 */ /* 0x000fe20000410000 */
[----:B------:R-:W-:Y:S01]  /*3ba0*/  FMUL.FTZ R47, R28, R47 ;  /* 0x0000002f1c2f7220 */ /* 0x000fe20000410000 */
[----:B------:R-:W-:Y:S01]  /*3bb0*/  FMUL.FTZ R224, R31, R224 ;  /* 0x000000e01fe07220 */ /* 0x000fe20000410000 */
[----:B------:R-:W-:Y:S01]  /*3bc0*/  FMUL.FTZ R213, R213, R42 ;  /* 0x0000002ad5d57220 */ /* 0x000fe20000410000 */
[----:B------:R-:W-:Y:S01]  /*3bd0*/  FMUL.FTZ R42, R98, R216 ;  /* 0x000000d8622a7220 */ /* 0x000fe20000410000 */
[----:B------:R-:W-:Y:S01]  /*3be0*/  FFMA.FTZ R234, -R234, R234, 1 ;  /* 0x3f800000eaea7423 */ /* 0x000fe200000101ea */
[----:B------:R-:W-:Y:S01]  /*3bf0*/  FFMA.FTZ R54, -R195, R195, 1 ;  /* 0x3f800000c3367423 */ /* 0x000fe200000101c3 */
[----:B----4-:R-:W-:Y:S01]  /*3c00*/  FMUL.FTZ R125, R227, R39 ;  /* 0x00000027e37d7220 */ /* 0x010fe20000410000 */
[----:B------:R-:W-:Y:S01]  /*3c10*/  FMUL.FTZ R217, R217, R42 ;  /* 0x0000002ad9d97220 */ /* 0x000fe20000410000 */
[----:B------:R3:W-:Y:S01]  /*3c20*/  MUFU.EX2 R39, R120 ;  /* 0x0000007800277308 */ /* 0x0007e20000000800 */
[----:B------:R-:W-:Y:S01]  /*3c30*/  FMUL.FTZ R216, R41, R44 ;  /* 0x0000002c29d87220 */ /* 0x000fe20000410000 */
[----:B------:R-:W-:Y:S01]  /*3c40*/  FFMA.FTZ R42, -R197, R197, 1 ;  /* 0x3f800000c52a7423 */ /* 0x000fe200000101c5 */
[----:B------:R-:W-:Y:S01]  /*3c50*/  FMUL.FTZ R44, R18, R52 ;  /* 0x00000034122c7220 */ /* 0x000fe20000410000 */
[----:B------:R-:W-:Y:S04]  /*3c60*/  SHFL.IDX PT, R220, R45, R110, 0x1f ;  /* 0x00001f6e2ddc7589 */ /* 0x000fe800000e0000 */
[----:B------:R4:W1:Y:S01]  /*3c70*/  MUFU.EX2 R16, R214 ;  /* 0x000000d600107308 */ /* 0x0008620000000800 */
[----:B---3--:R-:W-:Y:S01]  /*3c80*/  FMUL.FTZ R120, R231, R43 ;  /* 0x0000002be7787220 */ /* 0x008fe20000410000 */
[----:B------:R-:W-:Y:S01]  /*3c90*/  FFMA.FTZ R43, -R196, R196, 1 ;  /* 0x3f800000c42b7423 */ /* 0x000fe200000101c4 */
[----:B------:R-:W-:Y:S01]  /*3ca0*/  FMUL.FTZ R54, R54, R44 ;  /* 0x0000002c36367220 */ /* 0x000fe20000410000 */
[----:B------:R-:W-:Y:S01]  /*3cb0*/  FMUL.FTZ R225, R14, R53 ;  /* 0x000000350ee17220 */ /* 0x000fe20000410000 */
[----:B------:R-:W-:Y:S01]  /*3cc0*/  FMUL.FTZ R222, R36, R222 ;  /* 0x000000de24de7220 */ /* 0x000fe20000410000 */
[----:B------:R-:W-:Y:S01]  /*3cd0*/  FMUL.FTZ R52, R43, R224 ;  /* 0x000000e02b347220 */ /* 0x000fe20000410000 */
[----:B--2---:R-:W-:Y:S01]  /*3ce0*/  FADD.FTZ R60, R60, -R48 ;  /* 0x800000303c3c7221 */ /* 0x004fe20000010000 */
[----:B------:R2:W-:Y:S01]  /*3cf0*/  MUFU.EX2 R41, R118 ;  /* 0x0000007600297308 */ /* 0x0005e20000000800 */
[----:B----4-:R-:W-:Y:S01]  /*3d00*/  FMUL.FTZ R214, R232, R40 ;  /* 0x00000028e8d67220 */ /* 0x010fe20000410000 */
[----:B------:R-:W-:Y:S01]  /*3d10*/  FMUL.FTZ R224, R19, R221 ;  /* 0x000000dd13e07220 */ /* 0x000fe20000410000 */
[----:B------:R-:W3:Y:S05]  /*3d20*/  LDL.LU R12, [R1+0xb4] ;  /* 0x0000b400010c7983 */ /* 0x000eea0000300800 */
[----:B------:R4:W-:Y:S01]  /*3d30*/  MUFU.EX2 R40, R119 ;  /* 0x0000007700287308 */ /* 0x0009e20000000800 */
[----:B--2---:R-:W-:Y:S01]  /*3d40*/  FMUL.FTZ R118, R42, R47 ;  /* 0x0000002f2a767220 */ /* 0x004fe20000410000 */
[----:B------:R-:W-:Y:S01]  /*3d50*/  FFMA.FTZ R221, -R192, R192, 1 ;  /* 0x3f800000c0dd7423 */ /* 0x000fe200000101c0 */
[----:B------:R-:W2:Y:S05]  /*3d60*/  SHFL.IDX PT, R47, R45, R218, 0x1f ;  /* 0x00001fda2d2f7589 */ /* 0x000eaa00000e0000 */
[----:B------:R1:W-:Y:S01]  /*3d70*/  MUFU.EX2 R43, R116 ;  /* 0x00000074002b7308 */ /* 0x0003e20000000800 */
[----:B----4-:R-:W-:-:S07]  /*3d80*/  FMUL.FTZ R119, R234, R46 ;  /* 0x0000002eea777220 */ /* 0x010fce0000410000 */
[----:B------:R4:W-:Y:S01]  /*3d90*/  MUFU.EX2 R44, R115 ;  /* 0x00000073002c7308 */ /* 0x0009e20000000800 */
[----:B------:R-:W-:Y:S04]  /*3da0*/  SHFL.IDX PT, R46, R45, R11, 0x1f ;  /* 0x00001f0b2d2e7589 */ /* 0x000fe800000e0000 */
[----:B-1----:R-:W1:Y:S03]  /*3db0*/  SHFL.IDX PT, R116, R45, R112, 0x1f ;  /* 0x00001f702d747589 */ /* 0x002e6600000e0000 */
[----:B------:R2:W-:Y:S01]  /*3dc0*/  MUFU.EX2 R42, R117 ;  /* 0x00000075002a7308 */ /* 0x0005e20000000800 */
[----:B----4-:R-:W-:Y:S01]  /*3dd0*/  FFMA.FTZ R115, -R193, R193, 1 ;  /* 0x3f800000c1737423 */ /* 0x010fe200000101c1 */
[----:B------:R-:W-:Y:S01]  /*3de0*/  FADD.FTZ R48, R62, -R48 ;  /* 0x800000303e307221 */ /* 0x000fe20000010000 */
[----:B------:R4:W5:Y:S05]  /*3df0*/  LDL.LU R199, [R1+0xb0] ;  /* 0x0000b00001c77983 */ /* 0x00096a0000300800 */
[----:B------:R-:W4:Y:S01]  /*3e00*/  MUFU.EX2 R104, R104 ;  /* 0x0000006800687308 */ /* 0x000f220000000800 */
[----:B--2---:R2:W4:Y:S01]  /*3e10*/  SHFL.IDX PT, R117, R45, R114, 0x1f ;  /* 0x00001f722d757589 */ /* 0x00452200000e0000 */
[----:B------:R-:W-:Y:S01]  /*3e20*/  FMUL.FTZ R53, R115, R224 ;  /* 0x000000e073357220 */ /* 0x000fe20000410000 */
[----:B------:R-:W-:Y:S01]  /*3e30*/  FADD.FTZ R62, R70, -R49 ;  /* 0x80000031463e7221 */ /* 0x000fe20000010000 */
[--C-:B------:R-:W-:Y:S01]  /*3e40*/  FADD.FTZ R59, R59, -R47.reuse ;  /* 0x8000002f3b3b7221 */ /* 0x100fe20000010000 */
[----:B------:R1:W5:Y:S02]  /*3e50*/  LDL.LU R198, [R1+0xac] ;  /* 0x0000ac0001c67983 */ /* 0x0003640000300800 */
[----:B-1----:R-:W-:Y:S01]  /*3e60*/  FADD.FTZ R64, R64, -R116 ;  /* 0x8000007440407221 */ /* 0x002fe20000010000 */
[----:B--2---:R-:W-:Y:S01]  /*3e70*/  FFMA.FTZ R45, -R194, R194, 1 ;  /* 0x3f800000c22d7423 */ /* 0x004fe200000101c2 */
[--C-:B------:R-:W-:Y:S01]  /*3e80*/  FADD.FTZ R58, R58, -R46.reuse ;  /* 0x8000002e3a3a7221 */ /* 0x100fe20000010000 */
[----:B------:R1:W5:Y:S01]  /*3e90*/  LDL.LU R197, [R1+0xa8] ;  /* 0x0000a80001c57983 */ /* 0x0003620000300800 */
[----:B------:R-:W-:Y:S01]  /*3ea0*/  FADD.FTZ R56, R56, -R46 ;  /* 0x8000002e38387221 */ /* 0x000fe20000010000 */
[----:B------:R-:W-:Y:S01]  /*3eb0*/  FMUL.FTZ R115, R45, R225 ;  /* 0x000000e12d737220 */ /* 0x000fe20000410000 */
[----:B------:R-:W-:Y:S01]  /*3ec0*/  FADD.FTZ R57, R57, -R47 ;  /* 0x8000002f39397221 */ /* 0x000fe20000010000 */
[----:B------:R2:W1:Y:S01]  /*3ed0*/  MUFU.EX2 R45, R27 ;  /* 0x0000001b002d7308 */ /* 0x0004620000000800 */
[----:B------:R-:W-:Y:S01]  /*3ee0*/  FMUL.FTZ R64, R16, R64 ;  /* 0x0000004010407220 */ /* 0x000fe20000410000 */
[----:B------:R-:W-:Y:S01]  /*3ef0*/  FADD.FTZ R116, R66, -R116 ;  /* 0x8000007442747221 */ /* 0x000fe20000010000 */
[----:B------:R1:W5:Y:S01]  /*3f00*/  LDL.LU R196, [R1+0xa4] ;  /* 0x0000a40001c47983 */ /* 0x0003620000300800 */
[----:B------:R-:W-:Y:S01]  /*3f10*/  FMUL.FTZ R48, R13, R48 ;  /* 0x000000300d307220 */ /* 0x000fe20000410000 */
[--C-:B------:R-:W-:Y:S01]  /*3f20*/  FADD.FTZ R63, R63, -R223.reuse ;  /* 0x800000df3f3f7221 */ /* 0x100fe20000010000 */
[----:B------:R-:W-:Y:S01]  /*3f30*/  FADD.FTZ R67, R67, -R220 ;  /* 0x800000dc43437221 */ /* 0x000fe20000010000 */
[----:B------:R-:W-:Y:S01]  /*3f40*/  FMUL.FTZ R60, R20, R60 ;  /* 0x0000003c143c7220 */ /* 0x000fe20000410000 */
[----:B------:R-:W-:Y:S01]  /*3f50*/  MUFU.EX2 R124, R124 ;  /* 0x0000007c007c7308 */ /* 0x000fe20000000800 */
[----:B--2---:R-:W-:Y:S01]  /*3f60*/  FMUL.FTZ R27, R221, R222 ;  /* 0x000000dedd1b7220 */ /* 0x004fe20000410000 */
[----:B------:R-:W-:Y:S01]  /*3f70*/  FADD.FTZ R221, R61, -R223 ;  /* 0x800000df3ddd7221 */ /* 0x000fe20000010000 */
[----:B------:R-:W-:Y:S01]  /*3f80*/  FADD.FTZ R61, R68, -R49 ;  /* 0x80000031443d7221 */ /* 0x000fe20000010000 */
[--C-:B----4-:R-:W-:Y:S01]  /*3f90*/  FADD.FTZ R66, R69, -R117.reuse ;  /* 0x8000007545427221 */ /* 0x110fe20000010000 */
[----:B------:R2:W4:Y:S01]  /*3fa0*/  LDS R49, [R15+0x400] ;  /* 0x000400000f317984 */ /* 0x0005220000000800 */
[----:B------:R-:W-:Y:S01]  /*3fb0*/  FMUL.FTZ R59, R33, R59 ;  /* 0x0000003b213b7220 */ /* 0x000fe20000410000 */
[----:B------:R-:W-:Y:S01]  /*3fc0*/  FMUL.FTZ R58, R22, R58 ;  /* 0x0000003a163a7220 */ /* 0x000fe20000410000 */
[----:B------:R1:W-:Y:S01]  /*3fd0*/  MUFU.EX2 R46, R26 ;  /* 0x0000001a002e7308 */ /* 0x0003e20000000800 */
[----:B------:R1:W5:Y:S01]  /*3fe0*/  LDL.LU R195, [R1+0xa0] ;  /* 0x0000a00001c37983 */ /* 0x0003620000300800 */
[----:B------:R-:W-:-:S06]  /*3ff0*/  FADD.FTZ R117, R71, -R117 ;  /* 0x8000007547757221 */ /* 0x000fcc0000010000 */
[----:B------:R-:W-:Y:S01]  /*4000*/  MUFU.EX2 R121, R121 ;  /* 0x0000007900797308 */ /* 0x000fe20000000800 */
[----:B------:R-:W-:Y:S01]  /*4010*/  FFMA.FTZ R69, -R188, R188, 1 ;  /* 0x3f800000bc457423 */ /* 0x000fe200000101bc */
[----:B------:R1:W5:Y:S06]  /*4020*/  LDL.LU R194, [R1+0x9c] ;  /* 0x00009c0001c27983 */ /* 0x00036c0000300800 */
[----:B------:R-:W-:Y:S08]  /*4030*/  MUFU.EX2 R123, R123 ;  /* 0x0000007b007b7308 */ /* 0x000ff00000000800 */
[----:B------:R-:W-:Y:S08]  /*4040*/  MUFU.EX2 R206, R206 ;  /* 0x000000ce00ce7308 */ /* 0x000ff00000000800 */
[----:B------:R-:W-:Y:S08]  /*4050*/  MUFU.EX2 R207, R207 ;  /* 0x000000cf00cf7308 */ /* 0x000ff00000000800 */
[----:B------:R-:W-:Y:S08]  /*4060*/  MUFU.EX2 R210, R210 ;  /* 0x000000d200d27308 */ /* 0x000ff00000000800 */
[----:B------:R-:W-:Y:S08]  /*4070*/  MUFU.EX2 R122, R122 ;  /* 0x0000007a007a7308 */ /* 0x000ff00000000800 */
[----:B------:R-:W-:Y:S08]  /*4080*/  MUFU.EX2 R205, R205 ;  /* 0x000000cd00cd7308 */ /* 0x000ff00000000800 */
[----:B------:R-:W-:Y:S08]  /*4090*/  MUFU.EX2 R209, R209 ;  /* 0x000000d100d17308 */ /* 0x000ff00000000800 */
[----:B------:R-:W-:Y:S01]  /*40a0*/  MUFU.EX2 R208, R208 ;  /* 0x000000d000d07308 */ /* 0x000fe20000000800 */
[----:B------:R-:W-:Y:S01]  /*40b0*/  FFMA.FTZ R233, -R233, R233, 1 ;  /* 0x3f800000e9e97423 */ /* 0x000fe200000101e9 */
[----:B------:R-:W-:Y:S01]  /*40c0*/  FMUL.FTZ R50, R29, R50 ;  /* 0x000000321d327220 */ /* 0x000fe20000410000 */
[----:B------:R-:W-:-:S05]  /*40d0*/  FMUL.FTZ R226, R104, R226 ;  /* 0x000000e268e27220 */ /* 0x000fca0000410000 */
[----:B--2---:R2:W-:Y:S01]  /*40e0*/  MUFU.EX2 R15, R24 ;  /* 0x00000018000f7308 */ /* 0x0045e20000000800 */
[----:B----4-:R-:W-:Y:S04]  /*40f0*/  SHFL.IDX PT, R109, R49, R109, 0x1f ;  /* 0x00001f6d316d7589 */ /* 0x010fe800000e0000 */
[----:B------:R-:W-:Y:S01]  /*4100*/  SHFL.IDX PT, R108, R49, R108, 0x1f ;  /* 0x00001f6c316c7589 */ /* 0x000fe200000e0000 */
[----:B-1----:R-:W-:-:S03]  /*4110*/  FADD.FTZ R26, R65, -R220 ;  /* 0x800000dc411a7221 */ /* 0x002fc60000010000 */
[----:B------:R-:W-:Y:S01]  /*4120*/  SHFL.IDX PT, R112, R49, R112, 0x1f ;  /* 0x00001f7031707589 */ /* 0x000fe200000e0000 */
[----:B--2---:R-:W-:Y:S01]  /*4130*/  FFMA.FTZ R24, -R184, R184, 1 ;  /* 0x3f800000b8187423 */ /* 0x004fe200000101b8 */
[----:B------:R1:W2:Y:S02]  /*4140*/  MUFU.EX2 R47, R25 ;  /* 0x00000019002f7308 */ /* 0x0002a40000000800 */
[----:B------:R-:W-:Y:S01]  /*4150*/  SHFL.IDX PT, R114, R49, R114, 0x1f ;  /* 0x00001f7231727589 */ /* 0x000fe200000e0000 */
[----:B------:R-:W-:Y:S01]  /*4160*/  FMUL.FTZ R64, R24, R64 ;  /* 0x0000004018407220 */ /* 0x000fe20000410000 */
[----:B------:R-:W-:Y:S02]  /*4170*/  FFMA.FTZ R71, -R186, R186, 1 ;  /* 0x3f800000ba477423 */ /* 0x000fe400000101ba */
[----:B------:R-:W-:Y:S01]  /*4180*/  SHFL.IDX PT, R110, R49, R110, 0x1f ;  /* 0x00001f6e316e7589 */ /* 0x000fe200000e0000 */
[----:B------:R-:W-:Y:S01]  /*4190*/  FFMA.FTZ R68, -R191, R191, 1 ;  /* 0x3f800000bf447423 */ /* 0x000fe200000101bf */
[----:B------:R-:W-:-:S02]  /*41a0*/  FMUL.FTZ R56, R34, R56 ;  /* 0x0000003822387220 */ /* 0x000fc40000410000 */
[----:B------:R-:W-:Y:S01]  /*41b0*/  SHFL.IDX PT, R111, R49, R111, 0x1f ;  /* 0x00001f6f316f7589 */ /* 0x000fe200000e0000 */
[----:B------:R-:W-:Y:S01]  /*41c0*/  FMUL.FTZ R57, R35, R57 ;  /* 0x0000003923397220 */ /* 0x000fe20000410000 */
[----:B------:R-:W-:Y:S02]  /*41d0*/  FMUL.FTZ R69, R69, R59 ;  /* 0x0000003b45457220 */ /* 0x000fe40000410000 */
[----:B------:R4:W5:Y:S01]  /*41e0*/  LDL.LU R193, [R1+0x98] ;  /* 0x0000980001c17983 */ /* 0x0009620000300800 */
[----:B------:R-:W-:Y:S01]  /*41f0*/  FMUL.FTZ R63, R37, R63 ;  /* 0x0000003f253f7220 */ /* 0x000fe20000410000 */
[----:B------:R-:W-:Y:S01]  /*4200*/  FMUL.FTZ R67, R40, R67 ;  /* 0x0000004328437220 */ /* 0x000fe20000410000 */
[----:B------:R-:W-:Y:S01]  /*4210*/  FFMA.FTZ R70, -R187, R187, 1 ;  /* 0x3f800000bb467423 */ /* 0x000fe200000101bb */
[----:B------:R-:W2:Y:S01]  /*4220*/  SHFL.IDX PT, R24, R49, R11, 0x1f ;  /* 0x00001f0b31187589 */ /* 0x000ea200000e0000 */
[----:B-1----:R-:W-:Y:S01]  /*4230*/  FFMA.FTZ R25, -R189, R189, 1 ;  /* 0x3f800000bd197423 */ /* 0x002fe200000101bd */
[----:B------:R-:W-:-:S02]  /*4240*/  FFMA.FTZ R65, -R190, R190, 1 ;  /* 0x3f800000be417423 */ /* 0x000fc400000101be */
[----:B------:R1:W4:Y:S01]  /*4250*/  SHFL.IDX PT, R218, R49, R218, 0x1f ;  /* 0x00001fda31da7589 */ /* 0x00032200000e0000 */
[----:B------:R-:W-:Y:S01]  /*4260*/  FMUL.FTZ R25, R25, R58 ;  /* 0x0000003a19197220 */ /* 0x000fe20000410000 */
[----:B------:R-:W-:Y:S01]  /*4270*/  FMUL.FTZ R71, R71, R48 ;  /* 0x0000003047477220 */ /* 0x000fe20000410000 */
[----:B------:R-:W-:Y:S01]  /*4280*/  FMUL.FTZ R61, R41, R61 ;  /* 0x0000003d293d7220 */ /* 0x000fe20000410000 */
[----:B------:R1:W5:Y:S01]  /*4290*/  LDL.LU R192, [R1+0x94] ;  /* 0x0000940001c07983 */ /* 0x0003620000300800 */
[----:B------:R-:W-:Y:S01]  /*42a0*/  FFMA.FTZ R59, -R181, R181, 1 ;  /* 0x3f800000b53b7423 */ /* 0x000fe200000101b5 */
[----:B------:R-:W-:Y:S01]  /*42b0*/  FMUL.FTZ R26, R39, R26 ;  /* 0x0000001a271a7220 */ /* 0x000fe20000410000 */
[----:B------:R-:W-:Y:S01]  /*42c0*/  FMUL.FTZ R62, R42, R62 ;  /* 0x0000003e2a3e7220 */ /* 0x000fe20000410000 */
[----:B------:R1:W5:Y:S01]  /*42d0*/  LDL.LU R191, [R1+0x90] ;  /* 0x0000900001bf7983 */ /* 0x0003620000300800 */
[----:B------:R-:W-:Y:S01]  /*42e0*/  FFMA.FTZ R58, -R183, R183, 1 ;  /* 0x3f800000b73a7423 */ /* 0x000fe200000101b7 */
[----:B------:R-:W-:Y:S01]  /*42f0*/  FFMA.FTZ R48, -R180, R180, 1 ;  /* 0x3f800000b4307423 */ /* 0x000fe200000101b4 */
[----:B------:R-:W-:Y:S01]  /*4300*/  FMUL.FTZ R116, R38, R116 ;  /* 0x0000007426747220 */ /* 0x000fe20000410000 */
[----:B------:R1:W5:Y:S01]  /*4310*/  LDL.LU R190, [R1+0x8c] ;  /* 0x00008c0001be7983 */ /* 0x0003620000300800 */
        /* <DEDUP_REMOVED lines=8> */
[----:B------:R-:W-:Y:S01]  /*43a0*/  FMUL.FTZ R58, R58, R63 ;  /* 0x0000003f3a3a7220 */ /* 0x000fe20000410000 */
[----:B------:R-:W-:Y:S01]  /*43b0*/  FMUL.FTZ R26, R48, R67 ;  /* 0x00000043301a7220 */ /* 0x000fe20000410000 */
[----:B------:R-:W-:Y:S01]  /*43c0*/  FMUL.FTZ R50, R233, R50 ;  /* 0x00000032e9327220 */ /* 0x000fe20000410000 */
[----:B------:R1:W5:Y:S01]  /*43d0*/  LDL.LU R187, [R1+0x80] ;  /* 0x0000800001bb7983 */ /* 0x0003620000300800 */
[----:B------:R-:W-:Y:S01]  /*43e0*/  FFMA.FTZ R63, -R179, R179, 1 ;  /* 0x3f800000b33f7423 */ /* 0x000fe200000101b3 */
[----:B------:R-:W-:Y:S01]  /*43f0*/  FFMA.FTZ R67, -R177, R177, 1 ;  /* 0x3f800000b1437423 */ /* 0x000fe200000101b1 */
[----:B------:R-:W-:Y:S01]  /*4400*/  FMUL.FTZ R203, R203, R226 ;  /* 0x000000e2cbcb7220 */ /* 0x000fe20000410000 */
[----:B------:R3:W5:Y:S01]  /*4410*/  LDL.LU R186, [R1+0x7c] ;  /* 0x00007c0001ba7983 */ /* 0x0007620000300800 */
[----:B------:R-:W-:Y:S01]  /*4420*/  FFMA.FTZ R65, -R182, R182, 1 ;  /* 0x3f800000b6417423 */ /* 0x000fe200000101b6 */
[----:B--2---:R-:W-:-:S02]  /*4430*/  FADD.FTZ R72, R72, -R24 ;  /* 0x8000001848487221 */ /* 0x004fc40000010000 */
[----:B------:R2:W5:Y:S01]  /*4440*/  LDL.LU R185, [R1+0x78] ;  /* 0x0000780001b97983 */ /* 0x0005620000300800 */
[----:B-1----:R1:W2:Y:S03]  /*4450*/  MUFU.EX2 R49, R211 ;  /* 0x000000d300317308 */ /* 0x0022a60000000800 */
[----:B------:R2:W5:Y:S01]  /*4460*/  LDL.LU R184, [R1+0x74] ;  /* 0x0000740001b87983 */ /* 0x0005620000300800 */
[----:B------:R-:W-:-:S03]  /*4470*/  FMUL.FTZ R70, R70, R60 ;  /* 0x0000003c46467220 */ /* 0x000fc60000410000 */
[----:B------:R2:W5:Y:S01]  /*4480*/  LDL.LU R183, [R1+0x70] ;  /* 0x0000700001b77983 */ /* 0x0005620000300800 */
[----:B------:R-:W-:Y:S01]  /*4490*/  FMUL.FTZ R67, R67, R62 ;  /* 0x0000003e43437220 */ /* 0x000fe20000410000 */
[----:B-1----:R-:W-:Y:S02]  /*44a0*/  FMUL.FTZ R211, R43, R66 ;  /* 0x000000422bd37220 */ /* 0x002fe40000410000 */
[----:B------:R1:W5:Y:S01]  /*44b0*/  LDL.LU R182, [R1+0x6c] ;  /* 0x00006c0001b67983 */ /* 0x0003620000300800 */
[----:B------:R-:W-:Y:S01]  /*44c0*/  FMUL.FTZ R66, R63, R61 ;  /* 0x0000003d3f427220 */ /* 0x000fe20000410000 */
[----:B------:R-:W-:Y:S02]  /*44d0*/  FFMA.FTZ R60, -R178, R178, 1 ;  /* 0x3f800000b23c7423 */ /* 0x000fe400000101b2 */
[----:B------:R1:W5:Y:S01]  /*44e0*/  LDL.LU R181, [R1+0x68] ;  /* 0x0000680001b57983 */ /* 0x0003620000300800 */
[----:B------:R-:W-:Y:S01]  /*44f0*/  FFMA.FTZ R62, -R175, R175, 1 ;  /* 0x3f800000af3e7423 */ /* 0x000fe200000101af */
[----:B------:R-:W-:-:S02]  /*4500*/  FMUL.FTZ R63, R45, R72 ;  /* 0x000000482d3f7220 */ /* 0x000fc40000410000 */
[----:B------:R1:W5:Y:S01]  /*4510*/  LDL.LU R180, [R1+0x64] ;  /* 0x0000640001b47983 */ /* 0x0003620000300800 */
[----:B------:R-:W-:Y:S01]  /*4520*/  FMUL.FTZ R65, R65, R116 ;  /* 0x0000007441417220 */ /* 0x000fe20000410000 */
[----:B------:R-:W-:Y:S02]  /*4530*/  FFMA.FTZ R116, -R176, R176, 1 ;  /* 0x3f800000b0747423 */ /* 0x000fe400000101b0 */
[----:B------:R1:W5:Y:S01]  /*4540*/  LDL.LU R179, [R1+0x60] ;  /* 0x0000600001b37983 */ /* 0x0003620000300800 */
[--C-:B------:R-:W-:Y:S01]  /*4550*/  FADD.FTZ R76, R76, -R109.reuse ;  /* 0x8000006d4c4c7221 */ /* 0x100fe20000010000 */
[----:B------:R-:W-:Y:S02]  /*4560*/  FADD.FTZ R78, R78, -R109 ;  /* 0x8000006d4e4e7221 */ /* 0x000fe40000010000 */
[----:B------:R1:W5:Y:S01]  /*4570*/  LDL.LU R178, [R1+0x5c] ;  /* 0x00005c0001b27983 */ /* 0x0003620000300800 */
[----:B------:R-:W-:Y:S01]  /*4580*/  FMUL.FTZ R62, R62, R63 ;  /* 0x0000003f3e3e7220 */ /* 0x000fe20000410000 */
[----:B------:R-:W-:-:S02]  /*4590*/  FFMA.FTZ R109, -R174, R174, 1 ;  /* 0x3f800000ae6d7423 */ /* 0x000fc400000101ae */
[----:B------:R1:W5:Y:S01]  /*45a0*/  LDL.LU R177, [R1+0x58] ;  /* 0x0000580001b17983 */ /* 0x0003620000300800 */
[--C-:B------:R-:W-:Y:S01]  /*45b0*/  FADD.FTZ R77, R77, -R108.reuse ;  /* 0x8000006c4d4d7221 */ /* 0x100fe20000010000 */
[----:B------:R-:W-:Y:S02]  /*45c0*/  FADD.FTZ R79, R79, -R108 ;  /* 0x8000006c4f4f7221 */ /* 0x000fe40000010000 */
[----:B------:R1:W5:Y:S01]  /*45d0*/  LDL.LU R176, [R1+0x54] ;  /* 0x0000540001b07983 */ /* 0x0003620000300800 */
[----:B------:R-:W-:Y:S01]  /*45e0*/  FFMA.FTZ R63, -R173, R173, 1 ;  /* 0x3f800000ad3f7423 */ /* 0x000fe200000101ad */
[--C-:B------:R-:W-:Y:S02]  /*45f0*/  FADD.FTZ R80, R80, -R112.reuse ;  /* 0x8000007050507221 */ /* 0x100fe40000010000 */
[----:B------:R1:W5:Y:S01]  /*4600*/  LDL.LU R175, [R1+0x50] ;  /* 0x0000500001af7983 */ /* 0x0003620000300800 */
[----:B------:R-:W-:Y:S01]  /*4610*/  FADD.FTZ R82, R82, -R112 ;  /* 0x8000007052527221 */ /* 0x000fe20000010000 */
[----:B------:R-:W-:-:S02]  /*4620*/  FFMA.FTZ R108, -R172, R172, 1 ;  /* 0x3f800000ac6c7423 */ /* 0x000fc400000101ac */
[----:B------:R1:W5:Y:S01]  /*4630*/  LDL.LU R174, [R1+0x4c] ;  /* 0x00004c0001ae7983 */ /* 0x0003620000300800 */
[--C-:B------:R-:W-:Y:S01]  /*4640*/  FADD.FTZ R85, R85, -R114.reuse ;  /* 0x8000007255557221 */ /* 0x100fe20000010000 */
[----:B------:R-:W-:Y:S01]  /*4650*/  FADD.FTZ R87, R87, -R114 ;  /* 0x8000007257577221 */ /* 0x000fe20000010000 */
[----:B------:R-:W-:Y:S01]  /*4660*/  FFMA.FTZ R112, -R171, R171, 1 ;  /* 0x3f800000ab707423 */ /* 0x000fe200000101ab */
        /* <DEDUP_REMOVED lines=9> */
[----:B------:R-:W-:Y:S01]  /*4700*/  FMUL.FTZ R61, R60, R211 ;  /* 0x000000d33c3d7220 */ /* 0x000fe20000410000 */
[----:B------:R-:W-:-:S02]  /*4710*/  FFMA.FTZ R111, -R168, R168, 1 ;  /* 0x3f800000a86f7423 */ /* 0x000fc400000101a8 */
[----:B------:R1:W5:Y:S01]  /*4720*/  LDL.LU R170, [R1+0x3c] ;  /* 0x00003c0001aa7983 */ /* 0x0003620000300800 */
[----:B------:R4:W1:Y:S01]  /*4730*/  MUFU.EX2 R48, R212 ;  /* 0x000000d400307308 */ /* 0x0008620000000800 */
[----:B------:R-:W-:Y:S02]  /*4740*/  FFMA.FTZ R211, -R10, R10, 1 ;  /* 0x3f8000000ad37423 */ /* 0x000fe4000001010a */
[----:B------:R1:W5:Y:S01]  /*4750*/  LDL.LU R169, [R1+0x38] ;  /* 0x0000380001a97983 */ /* 0x0003620000300800 */
[----:B------:R-:W-:Y:S01]  /*4760*/  FMUL.FTZ R60, R116, R117 ;  /* 0x00000075743c7220 */ /* 0x000fe20000410000 */
[----:B------:R-:W-:Y:S02]  /*4770*/  FFMA.FTZ R116, -R7, R7, 1 ;  /* 0x3f80000007747423 */ /* 0x000fe40000010107 */
[----:B------:R1:W5:Y:S01]  /*4780*/  LDL.LU R168, [R1+0x34] ;  /* 0x0000340001a87983 */ /* 0x0003620000300800 */
[----:B----4-:R-:W-:-:S03]  /*4790*/  FFMA.FTZ R212, -R8, R8, 1 ;  /* 0x3f80000008d47423 */ /* 0x010fc60000010108 */
[----:B------:R4:W5:Y:S01]  /*47a0*/  LDL.LU R10, [R1+0x30] ;  /* 0x00003000010a7983 */ /* 0x0009620000300800 */
[----:B------:R-:W-:Y:S01]  /*47b0*/  FFMA.FTZ R117, -R6, R6, 1 ;  /* 0x3f80000006757423 */ /* 0x000fe20000010106 */
[----:B------:R-:W-:Y:S02]  /*47c0*/  FMUL.FTZ R57, R57, R221 ;  /* 0x000000dd39397220 */ /* 0x000fe40000410000 */
[----:B------:R4:W5:Y:S01]  /*47d0*/  LDL.LU R8, [R1+0x2c] ;  /* 0x00002c0001087983 */ /* 0x0009620000300800 */
[----:B------:R-:W-:Y:S01]  /*47e0*/  FFMA.FTZ R220, -R4, R4, 1 ;  /* 0x3f80000004dc7423 */ /* 0x000fe20000010104 */
[--C-:B------:R-:W-:Y:S02]  /*47f0*/  FADD.FTZ R73, R73, -R218.reuse ;  /* 0x800000da49497221 */ /* 0x100fe40000010000 */
[----:B------:R4:W5:Y:S01]  /*4800*/  LDL.LU R7, [R1+0x28] ;  /* 0x0000280001077983 */ /* 0x0009620000300800 */
[----:B------:R-:W-:Y:S01]  /*4810*/  FADD.FTZ R75, R75, -R218 ;  /* 0x800000da4b4b7221 */ /* 0x000fe20000010000 */
[----:B------:R-:W-:-:S02]  /*4820*/  FFMA.FTZ R221, -R3, R3, 1 ;  /* 0x3f80000003dd7423 */ /* 0x000fc40000010103 */
[----:B------:R4:W5:Y:S01]  /*4830*/  LDL.LU R6, [R1+0x24] ;  /* 0x0000240001067983 */ /* 0x0009620000300800 */
[----:B------:R-:W-:-:S03]  /*4840*/  FFMA.FTZ R218, -R0, R0, 1 ;  /* 0x3f80000000da7423 */ /* 0x000fc60000010100 */
[----:B------:R4:W5:Y:S04]  /*4850*/  LDL.LU R4, [R1+0x20] ;  /* 0x0000200001047983 */ /* 0x0009680000300800 */
[----:B------:R4:W5:Y:S04]  /*4860*/  LDL.LU R3, [R1+0x1c] ;  /* 0x00001c0001037983 */ /* 0x0009680000300800 */
[----:B------:R4:W5:Y:S04]  /*4870*/  LDL.LU R0, [R1+0x18] ;  /* 0x0000180001007983 */ /* 0x0009680000300800 */
[----:B------:R-:W3:Y:S01]  /*4880*/  LDL R222, [R1+0x4] ;  /* 0x0000040001de7983 */ /* 0x000ee20000100800 */
[----:B------:R-:W-:Y:S01]  /*4890*/  FADD.FTZ R24, R74, -R24 ;  /* 0x800000184a187221 */ /* 0x000fe20000010000 */
[----:B------:R-:W-:Y:S01]  /*48a0*/  FMUL.FTZ R72, R47, R73 ;  /* 0x000000492f487220 */ /* 0x000fe20000410000 */
[----:B------:R-:W-:-:S02]  /*48b0*/  FMUL.FTZ R73, R124, R76 ;  /* 0x0000004c7c497220 */ /* 0x000fc40000410000 */
[----:B------:R-:W-:Y:S01]  /*48c0*/  FMUL.FTZ R24, R46, R24 ;  /* 0x000000182e187220 */ /* 0x000fe20000410000 */
[----:B------:R-:W-:Y:S01]  /*48d0*/  FMUL.FTZ R75, R15, R75 ;  /* 0x0000004b0f4b7220 */ /* 0x000fe20000410000 */
[----:B------:R-:W-:Y:S02]  /*48e0*/  FMUL.FTZ R112, R112, R73 ;  /* 0x0000004970707220 */ /* 0x000fe40000410000 */
[----:B------:R-:W-:Y:S01]  /*48f0*/  FMUL.FTZ R63, R63, R24 ;  /* 0x000000183f3f7220 */ /* 0x000fe20000410000 */
[----:B------:R-:W-:Y:S01]  /*4900*/  FMUL.FTZ R24, R121, R79 ;  /* 0x0000004f79187220 */ /* 0x000fe20000410000 */
[----:B--2---:R-:W-:Y:S01]  /*4910*/  FMUL.FTZ R73, R49, R82 ;  /* 0x0000005231497220 */ /* 0x004fe20000410000 */
[----:B------:R-:W-:Y:S01]  /*4920*/  FMUL.FTZ R108, R108, R75 ;  /* 0x0000004b6c6c7220 */ /* 0x000fe20000410000 */
[----:B------:R-:W-:Y:S01]  /*4930*/  FMUL.FTZ R75, R123, R78 ;  /* 0x0000004e7b4b7220 */ /* 0x000fe20000410000 */
[----:B------:R-:W-:Y:S01]  /*4940*/  FMUL.FTZ R111, R111, R24 ;  /* 0x000000186f6f7220 */ /* 0x000fe20000410000 */
[----:B------:R-:W-:Y:S01]  /*4950*/  FMUL.FTZ R24, R206, R83 ;  /* 0x00000053ce187220 */ /* 0x000fe20000410000 */
[----:B------:R-:W-:Y:S01]  /*4960*/  FMUL.FTZ R116, R116, R73 ;  /* 0x0000004974747220 */ /* 0x000fe20000410000 */
[----:B------:R-:W-:Y:S01]  /*4970*/  FMUL.FTZ R73, R207, R84 ;  /* 0x00000054cf497220 */ /* 0x000fe20000410000 */
[----:B------:R-:W-:Y:S01]  /*4980*/  F2FP.BF16.F32.PACK_AB R69, R69, R25 ;  /* 0x000000194545723e */ /* 0x000fe200000010ff */
[----:B-1----:R-:W-:Y:S01]  /*4990*/  FMUL.FTZ R80, R48, R80 ;  /* 0x0000005030507220 */ /* 0x002fe20000410000 */
[----:B------:R-:W-:Y:S01]  /*49a0*/  FMUL.FTZ R81, R210, R81 ;  /* 0x00000051d2517220 */ /* 0x000fe20000410000 */
[----:B------:R-:W-:Y:S01]  /*49b0*/  FMUL.FTZ R109, R109, R72 ;  /* 0x000000486d6d7220 */ /* 0x000fe20000410000 */
[----:B------:R-:W-:Y:S01]  /*49c0*/  FMUL.FTZ R77, R122, R77 ;  /* 0x0000004d7a4d7220 */ /* 0x000fe20000410000 */
[----:B------:R-:W-:Y:S01]  /*49d0*/  FMUL.FTZ R110, R110, R75 ;  /* 0x0000004b6e6e7220 */ /* 0x000fe20000410000 */
[----:B------:R-:W-:Y:S01]  /*49e0*/  FMUL.FTZ R117, R117, R24 ;  /* 0x0000001875757220 */ /* 0x000fe20000410000 */
[----:B------:R-:W-:Y:S01]  /*49f0*/  FFMA.FTZ R219, -R219, R219, 1 ;  /* 0x3f800000dbdb7423 */ /* 0x000fe200000101db */
[----:B------:R-:W-:Y:S01]  /*4a00*/  FMUL.FTZ R75, R205, R86 ;  /* 0x00000056cd4b7220 */ /* 0x000fe20000410000 */
[----:B------:R-:W-:Y:S01]  /*4a10*/  FMUL.FTZ R24, R209, R85 ;  /* 0x00000055d1187220 */ /* 0x000fe20000410000 */
[----:B------:R-:W-:Y:S01]  /*4a20*/  FMUL.FTZ R72, R208, R87 ;  /* 0x00000057d0487220 */ /* 0x000fe20000410000 */
[----:B------:R-:W-:Y:S01]  /*4a30*/  FMUL.FTZ R220, R220, R73 ;  /* 0x00000049dcdc7220 */ /* 0x000fe20000410000 */
[----:B------:R-:W-:Y:S01]  /*4a40*/  F2FP.BF16.F32.PACK_AB R73, R52, R50 ;  /* 0x000000323449723e */ /* 0x000fe200000010ff */
[----:B------:R-:W-:Y:S01]  /*4a50*/  FMUL.FTZ R211, R211, R80 ;  /* 0x00000050d3d37220 */ /* 0x000fe20000410000 */
[----:B------:R-:W-:Y:S01]  /*4a60*/  FMUL.FTZ R212, R212, R81 ;  /* 0x00000051d4d47220 */ /* 0x000fe20000410000 */
[----:B------:R-:W-:Y:S01]  /*4a70*/  F2FP.BF16.F32.PACK_AB R84, R134, R129 ;  /* 0x000000818654723e */ /* 0x000fe200000010ff */
[----:B------:R-:W-:Y:S01]  /*4a80*/  FMUL.FTZ R114, R114, R77 ;  /* 0x0000004d72727220 */ /* 0x000fe20000410000 */
[----:B------:R-:W-:-:S02]  /*4a90*/  F2FP.BF16.F32.PACK_AB R85, R202, R132 ;  /* 0x00000084ca55723e */ /* 0x000fc400000010ff */
[----:B------:R-:W-:Y:S02]  /*4aa0*/  F2FP.BF16.F32.PACK_AB R86, R203, R204 ;  /* 0x000000cccb56723e */ /* 0x000fe400000010ff */
[----:B------:R-:W-:Y:S01]  /*4ab0*/  F2FP.BF16.F32.PACK_AB R87, R200, R201 ;  /* 0x000000c9c857723e */ /* 0x000fe200000010ff */
[----:B------:R-:W-:Y:S01]  /*4ac0*/  FMUL.FTZ R218, R218, R75 ;  /* 0x0000004bdada7220 */ /* 0x000fe20000410000 */
[----:B------:R-:W-:Y:S01]  /*4ad0*/  F2FP.BF16.F32.PACK_AB R80, R133, R135 ;  /* 0x000000878550723e */ /* 0x000fe200000010ff */
[----:B------:R-:W-:Y:S01]  /*4ae0*/  FMUL.FTZ R221, R221, R24 ;  /* 0x00000018dddd7220 */ /* 0x000fe20000410000 */
[----:B------:R-:W-:Y:S01]  /*4af0*/  F2FP.BF16.F32.PACK_AB R81, R130, R131 ;  /* 0x000000838251723e */ /* 0x000fe200000010ff */
[----:B------:R-:W-:Y:S01]  /*4b00*/  FMUL.FTZ R219, R219, R72 ;  /* 0x00000048dbdb7220 */ /* 0x000fe20000410000 */
[----:B------:R-:W-:Y:S02]  /*4b10*/  F2FP.BF16.F32.PACK_AB R82, R127, R128 ;  /* 0x000000807f52723e */ /* 0x000fe400000010ff */
[----:B------:R-:W-:-:S02]  /*4b20*/  F2FP.BF16.F32.PACK_AB R83, R125, R126 ;  /* 0x0000007e7d53723e */ /* 0x000fc400000010ff */
[----:B------:R-:W-:Y:S02]  /*4b30*/  F2FP.BF16.F32.PACK_AB R76, R215, R214 ;  /* 0x000000d6d74c723e */ /* 0x000fe400000010ff */
[----:B------:R-:W-:Y:S02]  /*4b40*/  F2FP.BF16.F32.PACK_AB R77, R120, R213 ;  /* 0x000000d5784d723e */ /* 0x000fe400000010ff */
[----:B------:R-:W-:Y:S02]  /*4b50*/  F2FP.BF16.F32.PACK_AB R78, R217, R216 ;  /* 0x000000d8d94e723e */ /* 0x000fe400000010ff */
[----:B------:R-:W-:Y:S02]  /*4b60*/  F2FP.BF16.F32.PACK_AB R79, R118, R119 ;  /* 0x00000077764f723e */ /* 0x000fe400000010ff */
        /* <DEDUP_REMOVED lines=20> */
[----:B------:R-:W-:Y:S01]  /*4cb0*/  F2FP.BF16.F32.PACK_AB R27, R102, R101 ;  /* 0x00000065661b723e */ /* 0x000fe200000010ff */
[----:B------:R-:W-:Y:S01]  /*4cc0*/  UMOV UR11, 0x40000040 ;  /* 0x40000040000b7882 */ /* 0x000fe20000000000 */
[----:B------:R-:W-:Y:S01]  /*4cd0*/  UIADD3 UR4, UR10, 0x80, URZ ;  /* 0x000000800a047890 */ /* 0x000fe2000fffe03f */
[----:B------:R-:W-:-:S06]  /*4ce0*/  UMOV UR7, 0x40000040 ;  /* 0x4000004000077882 */ /* 0x000fcc0000000000 */
[----:B------:R-:W-:Y:S01]  /*4cf0*/  UMOV UR6, UR4 ;  /* 0x0000000400067c82 */ /* 0x000fe20008000000 */
[----:B------:R-:W-:Y:S01]  /*4d00*/  F2FP.BF16.F32.PACK_AB R88, R88, R89 ;  /* 0x000000595858723e */ /* 0x000fe200000010ff */
[----:B------:R-:W-:Y:S01]  /*4d10*/  UIADD3 UR4, UR10, 0x100, URZ ;  /* 0x000001000a047890 */ /* 0x000fe2000fffe03f */
[----:B------:R-:W-:Y:S02]  /*4d20*/  F2FP.BF16.F32.PACK_AB R89, R100, R23 ;  /* 0x000000176459723e */ /* 0x000fe400000010ff */
[----:B---3--:R-:W-:-:S05]  /*4d30*/  LEA R25, R5, R222, 0xe ;  /* 0x000000de05197211 */ /* 0x008fca00078e70ff */
[----:B------:R-:W-:Y:S01]  /*4d40*/  IMAD R50, R25, 0x2, R2 ;  /* 0x0000000219327824 */ /* 0x000fe200078e0202 */
[----:B------:R-:W-:-:S04]  /*4d50*/  F2FP.BF16.F32.PACK_AB R25, R106, R105 ;  /* 0x000000696a19723e */ /* 0x000fc800000010ff */
[----:B------:R-:W-:Y:S04]  /*4d60*/  STSM.16.MT88.4 [R50+0x20c00], R84 ;  /* 0x020c005432007844 */ /* 0x000fe80000004200 */
[----:B------:R-:W-:Y:S04]  /*4d70*/  STSM.16.MT88.4 [R50+0x21400], R80 ;  /* 0x0214005032007844 */ /* 0x000fe80000004200 */
[----:B------:R-:W-:Y:S04]  /*4d80*/  STSM.16.MT88.4 [R50+0x21c00], R76 ;  /* 0x021c004c32007844 */ /* 0x000fe80000004200 */
[----:B------:R-:W-:Y:S04]  /*4d90*/  STSM.16.MT88.4 [R50+0x22400], R72 ;  /* 0x0224004832007844 */ /* 0x000fe80000004200 */
[----:B------:R-:W-:Y:S04]  /*4da0*/  STSM.16.MT88.4 [R50+0x22c00], R68 ;  /* 0x022c004432007844 */ /* 0x000fe80000004200 */
[----:B------:R-:W-:Y:S04]  /*4db0*/  STSM.16.MT88.4 [R50+0x23400], R64 ;  /* 0x0234004032007844 */ /* 0x000fe80000004200 */
[----:B------:R-:W-:Y:S04]  /*4dc0*/  STSM.16.MT88.4 [R50+0x23c00], R60 ;  /* 0x023c003c32007844 */ /* 0x000fe80000004200 */
[----:B------:R1:W-:Y:S01]  /*4dd0*/  STSM.16.MT88.4 [R50+0x24400], R56 ;  /* 0x0244003832007844 */ /* 0x0003e20000004200 */
[----:B------:R-:W-:-:S06]  /*4de0*/  WARPGROUP.ARRIVE ;  /* 0x00000000000079c5 */ /* 0x000fcc0000000000 */
[----:B------:R-:W-:Y:S03]  /*4df0*/  HGMMA.64x64x16.F32.BF16 R136, R24, gdesc[UR8].tnspB, R136, gsb0 ;  /* 0x40e0000818887df0 */ /* 0x000fe60008001888 */
[----:B------:R-:W-:Y:S02]  /*4e00*/  WARPGROUP.DEPBAR.LE gsb0, 0x0 ;  /* 0x00008000000079c5 */ /* 0x000fe40000010000 */
[----:B------:R-:W-:Y:S02]  /*4e10*/  F2FP.BF16.F32.PACK_AB R24, R97, R96 ;  /* 0x000000606118723e */ /* 0x000fe400000010ff */
[----:B------:R-:W-:Y:S02]  /*4e20*/  F2FP.BF16.F32.PACK_AB R25, R95, R94 ;  /* 0x0000005e5f19723e */ /* 0x000fe400000010ff */
[----:B------:R-:W-:Y:S02]  /*4e30*/  F2FP.BF16.F32.PACK_AB R26, R93, R92 ;  /* 0x0000005c5d1a723e */ /* 0x000fe400000010ff */
[----:B------:R-:W-:-:S04]  /*4e40*/  F2FP.BF16.F32.PACK_AB R27, R91, R90 ;  /* 0x0000005a5b1b723e */ /* 0x000fc800000010ff */
[----:B------:R-:W-:-:S06]  /*4e50*/  WARPGROUP.ARRIVE ;  /* 0x00000000000079c5 */ /* 0x000fcc0000000000 */
[----:B------:R-:W-:Y:S01]  /*4e60*/  HGMMA.64x64x16.F32.BF16 R136, R24, gdesc[UR4].tnspB, R136, gsb0 ;  /* 0x40e0000418887df0 */ /* 0x000fe20008001888 */
[----:B------:R-:W-:Y:S02]  /*4e70*/  F2FP.BF16.F32.PACK_AB R90, R98, R99 ;  /* 0x00000063625a723e */ /* 0x000fe400000010ff */
[----:B------:R-:W-:Y:S01]  /*4e80*/  F2FP.BF16.F32.PACK_AB R91, R28, R17 ;  /* 0x000000111c5b723e */ /* 0x000fe200000010ff */
[----:B------:R-:W-:Y:S01]  /*4e90*/  UMOV UR6, UR4 ;  /* 0x0000000400067c82 */ /* 0x000fe20008000000 */
[----:B------:R-:W-:Y:S01]  /*4ea0*/  UMOV UR7, 0x40000040 ;  /* 0x4000004000077882 */ /* 0x000fe20000000000 */
[----:B------:R-:W-:Y:S02]  /*4eb0*/  F2FP.BF16.F32.PACK_AB R28, R32, R30 ;  /* 0x0000001e201c723e */ /* 0x000fe400000010ff */
[----:B------:R-:W-:Y:S01]  /*4ec0*/  F2FP.BF16.F32.PACK_AB R29, R31, R29 ;  /* 0x0000001d1f1d723e */ /* 0x000fe200000010ff */
[----:B------:R-:W-:Y:S02]  /*4ed0*/  WARPGROUP.DEPBAR.LE gsb0, 0x0 ;  /* 0x00008000000079c5 */ /* 0x000fe40000010000 */
[----:B------:R-:W-:-:S06]  /*4ee0*/  WARPGROUP.ARRIVE ;  /* 0x00000000000079c5 */ /* 0x000fcc0000000000 */
[----:B------:R-:W-:Y:S01]  /*4ef0*/  HGMMA.64x64x16.F32.BF16 R136, R88, gdesc[UR4].tnspB, R136, gsb0 ;  /* 0x40e0000458887df0 */ /* 0x000fe20008001888 */
[----:B------:R-:W-:Y:S01]  /*4f00*/  F2FP.BF16.F32.PACK_AB R30, R14, R18 ;  /* 0x000000120e1e723e */ /* 0x000fe200000010ff */
[----:B------:R-:W-:Y:S01]  /*4f10*/  UIADD3 UR4, UR10, 0x180, URZ ;  /* 0x000001800a047890 */ /* 0x000fe2000fffe03f */
[----:B------:R-:W-:Y:S01]  /*4f20*/  F2FP.BF16.F32.PACK_AB R31, R36, R19 ;  /* 0x00000013241f723e */ /* 0x000fe200000010ff */
[----:B------:R-:W-:-:S05]  /*4f30*/  UMOV UR7, 0x40000040 ;  /* 0x4000004000077882 */ /* 0x000fca0000000000 */
[----:B------:R-:W-:Y:S01]  /*4f40*/  UMOV UR6, UR4 ;  /* 0x0000000400067c82 */ /* 0x000fe20008000000 */
[----:B------:R-:W-:Y:S02]  /*4f50*/  WARPGROUP.DEPBAR.LE gsb0, 0x0 ;  /* 0x00008000000079c5 */ /* 0x000fe40000010000 */
[----:B------:R-:W-:-:S06]  /*4f60*/  WARPGROUP.ARRIVE ;  /* 0x00000000000079c5 */ /* 0x000fcc0000000000 */
[----:B------:R-:W-:Y:S01]  /*4f70*/  HGMMA.64x64x16.F32.BF16 R136, R28, gdesc[UR4].tnspB, R136, gsb0 ;  /* 0x40e000041c887df0 */ /* 0x000fe20008001888 */
[----:B------:R-:W-:Y:S01]  /*4f80*/  F2FP.BF16.F32.PACK_AB R32, R35, R34 ;  /* 0x000000222320723e */ /* 0x000fe200000010ff */
[----:B------:R-:W-:Y:S01]  /*4f90*/  UIADD3 UR4, UR10, 0x200, URZ ;  /* 0x000002000a047890 */ /* 0x000fe2000fffe03f */
[----:B------:R-:W-:Y:S02]  /*4fa0*/  F2FP.BF16.F32.PACK_AB R33, R33, R22 ;  /* 0x000000162121723e */ /* 0x000fe400000010ff */
[----:B------:R-:W-:Y:S02]  /*4fb0*/  F2FP.BF16.F32.PACK_AB R34, R21, R20 ;  /* 0x000000141522723e */ /* 0x000fe400000010ff */
[----:B------:R-:W-:Y:S01]  /*4fc0*/  F2FP.BF16.F32.PACK_AB R35, R37, R13 ;  /* 0x0000000d2523723e */ /* 0x000fe200000010ff */
[----:B------:R-:W-:Y:S01]  /*4fd0*/  UMOV UR7, 0x40000040 ;  /* 0x4000004000077882 */ /* 0x000fe20000000000 */
[----:B------:R-:W-:Y:S01]  /*4fe0*/  UMOV UR6, UR4 ;  /* 0x0000000400067c82 */ /* 0x000fe20008000000 */
[----:B------:R-:W-:-:S02]  /*4ff0*/  WARPGROUP.DEPBAR.LE gsb0, 0x0 ;  /* 0x00008000000079c5 */ /* 0x000fc40000010000 */
        /* <DEDUP_REMOVED lines=12> */
[----:B------:R-:W-:Y:S01]  /*50c0*/  UIADD3 UR4, UR10, 0x300, URZ ;  /* 0x000003000a047890 */ /* 0x000fe2000fffe03f */
[----:B------:R-:W-:-:S06]  /*50d0*/  UMOV UR7, 0x40000040 ;  /* 0x4000004000077882 */ /* 0x000fcc0000000000 */
[----:B------:R-:W-:Y:S01]  /*50e0*/  UMOV UR6, UR4 ;  /* 0x0000000400067c82 */ /* 0x000fe20008000000 */
[----:B------:R-:W-:Y:S01]  /*50f0*/  VIADD R51, R2, 0x20c00 ;  /* 0x00020c0002337836 */ /* 0x000fe20000000000 */
[----:B------:R-:W-:Y:S02]  /*5100*/  WARPGROUP.DEPBAR.LE gsb0, 0x0 ;  /* 0x00008000000079c5 */ /* 0x000fe40000010000 */
[----:B------:R-:W-:Y:S02]  /*5110*/  F2FP.BF16.F32.PACK_AB R24, R47, R45 ;  /* 0x0000002d2f18723e */ /* 0x000fe400000010ff */
[----:B------:R-:W-:Y:S02]  /*5120*/  F2FP.BF16.F32.PACK_AB R25, R15, R46 ;  /* 0x0000002e0f19723e */ /* 0x000fe400000010ff */
[----:B------:R-:W-:Y:S02]  /*5130*/  F2FP.BF16.F32.PACK_AB R26, R122, R124 ;  /* 0x0000007c7a1a723e */ /* 0x000fe400000010ff */
[----:B------:R-:W-:-:S04]  /*5140*/  F2FP.BF16.F32.PACK_AB R27, R121, R123 ;  /* 0x0000007b791b723e */ /* 0x000fc800000010ff */
[----:B------:R-:W-:-:S06]  /*5150*/  WARPGROUP.ARRIVE ;  /* 0x00000000000079c5 */ /* 0x000fcc0000000000 */
[----:B------:R-:W-:Y:S01]  /*5160*/  HGMMA.64x64x16.F32.BF16 R136, R24, gdesc[UR4].tnspB, R136, gsb0 ;  /* 0x40e0000418887df0 */ /* 0x000fe20008001888 */
[----:B------:R-:W-:Y:S01]  /*5170*/  LEA R13, R12, R51, 0xd ;  /* 0x000000330c0d7211 */ /* 0x000fe200078e68ff */
[----:B------:R-:W-:Y:S01]  /*5180*/  UIADD3 UR10, UR10, 0x380, URZ ;  /* 0x000003800a0a7890 */ /* 0x000fe2000fffe03f */
[----:B------:R-:W-:Y:S02]  /*5190*/  F2FP.BF16.F32.PACK_AB R48, R210, R48 ;  /* 0x00000030d230723e */ /* 0x000fe400000010ff */
[----:B------:R-:W-:Y:S02]  /*51a0*/  F2FP.BF16.F32.PACK_AB R49, R206, R49 ;  /* 0x00000031ce31723e */ /* 0x000fe400000010ff */
[----:B-1----:R-:W-:Y:S02]  /*51b0*/  F2FP.BF16.F32.PACK_AB R50, R209, R207 ;  /* 0x000000cfd132723e */ /* 0x002fe400000010ff */
[----:B------:R-:W-:Y:S01]  /*51c0*/  F2FP.BF16.F32.PACK_AB R51, R208, R205 ;  /* 0x000000cdd033723e */ /* 0x000fe200000010ff */
[----:B------:R-:W-:Y:S01]  /*51d0*/  UMOV UR11, 0x40000040 ;  /* 0x40000040000b7882 */ /* 0x000fe20000000000 */
[----:B------:R-:W-:-:S02]  /*51e0*/  WARPGROUP.DEPBAR.LE gsb0, 0x0 ;  /* 0x00008000000079c5 */ /* 0x000fc40000010000 */
[----:B------:R-:W-:-:S06]  /*51f0*/  WARPGROUP.ARRIVE ;  /* 0x00000000000079c5 */ /* 0x000fcc0000000000 */
[----:B------:R-:W-:Y:S01]  /*5200*/  HGMMA.64x64x16.F32.BF16 R136, R48, gdesc[UR8].tnspB, R136, gsb0 ;  /* 0x40e0000830887df0 */ /* 0x000fe20008001888 */
[----:B------:R-:W-:-:S04]  /*5210*/  SHF.R.U32.HI R13, RZ, 0x4, R13 ;  /* 0x00000004ff0d7819 */ /* 0x000fc8000001160d */
[----:B------:R-:W-:Y:S02]  /*5220*/  LOP3.LUT R13, R13, 0x3fff, RZ, 0xc0, !PT ;  /* 0x00003fff0d0d7812 */ /* 0x000fe400078ec0ff */
[----:B------:R-:W-:Y:S02]  /*5230*/  R2UR UR4, R2 ;  /* 0x00000000020472ca */ /* 0x000fe400000e0000 */
[----:B------:R-:W-:-:S05]  /*5240*/  LOP3.LUT R14, R13, 0x10000, RZ, 0xfc, !PT ;  /* 0x000100000d0e7812 */ /* 0x000fca00078efcff */
[----:B------:R-:W-:-:S05]  /*5250*/  IMAD R14, R5, 0x800, R14 ;  /* 0x00000800050e7824 */ /* 0x000fca00078e020e */
[----:B------:R-:W-:Y:S01]  /*5260*/  R2UR UR8, R14 ;  /* 0x000000000e0872ca */ /* 0x000fe200000e0000 */
[----:B------:R-:W-:-:S04]  /*5270*/  USHF.R.U32.HI UR4, URZ, 0x4, UR4 ;  /* 0x000000043f047899 */ /* 0x000fc80008011604 */
[----:B------:R-:W-:Y:S01]  /*5280*/  ULOP3.LUT UR9, UR4, 0x3fff, URZ, 0xc0, !UPT ;  /* 0x00003fff04097892 */ /* 0x000fe2000f8ec03f */
[----:B------:R-:W-:Y:S02]  /*5290*/  WARPGROUP.DEPBAR.LE gsb0, 0x0 ;  /* 0x00008000000079c5 */ /* 0x000fe40000010000 */
[----:B------:R1:W-:Y:S06]  /*52a0*/  MEMBAR.ALL.CTA ;  /* 0x0000000000007992 */ /* 0x0003ec0000008000 */
[----:B-1----:R-:W1:Y:S02]  /*52b0*/  FENCE.VIEW.ASYNC.S ;  /* 0x00000000000073c6 */ /* 0x002e640000000000 */
[----:B-1----:R-:W-:Y:S06]  /*52c0*/  BAR.SYNC.DEFER_BLOCKING 0x9, 0x100 ;  /* 0x0244000000007b1d */ /* 0x002fec0000010000 */
[----:B------:R-:W-:Y:S01]  /*52d0*/  UMOV UR4, UR8 ;  /* 0x0000000800047c82 */ /* 0x000fe20008000000 */
[----:B------:R-:W-:Y:S01]  /*52e0*/  UMOV UR5, 0x40000040 ;  /* 0x4000004000057882 */ /* 0x000fe20000000000 */
[----:B------:R-:W-:Y:S01]  /*52f0*/  UMOV UR6, UR9 ;  /* 0x0000000900067c82 */ /* 0x000fe20008000000 */
[----:B------:R-:W-:Y:S01]  /*5300*/  UMOV UR7, 0x40000040 ;  /* 0x4000004000077882 */ /* 0x000fe20000000000 */
[----:B------:R-:W-:-:S06]  /*5310*/  WARPGROUP.ARRIVE ;  /* 0x00000000000079c5 */ /* 0x000fcc0000000000 */
[----:B------:R-:W-:Y:S01]  /*5320*/  HGMMA.64x64x16.F32.BF16 R24, gdesc[UR4].tnspB, RZ, !UPT, gsb0 ;  /* 0x40e00000041879f0 */ /* 0x000fe2000c0018ff */
[----:B------:R-:W-:Y:S02]  /*5330*/  UIADD3 UR4, UR8, 0x2, URZ ;  /* 0x0000000208047890 */ /* 0x000fe4000fffe03f */
[----:B------:R-:W-:Y:S01]  /*5340*/  UIADD3 UR6, UR9, 0x80, URZ ;  /* 0x0000008009067890 */ /* 0x000fe2000fffe03f */
[----:B------:R-:W-:Y:S01]  /*5350*/  UMOV UR5, 0x40000040 ;  /* 0x4000004000057882 */ /* 0x000fe20000000000 */
[----:B------:R-:W-:Y:S01]  /*5360*/  UMOV UR7, 0x40000040 ;  /* 0x4000004000077882 */ /* 0x000fe20000000000 */
[----:B------:R-:W-:Y:S02]  /*5370*/  WARPGROUP.DEPBAR.LE gsb0, 0x0 ;  /* 0x00008000000079c5 */ /* 0x000fe40000010000 */
[----:B------:R-:W-:-:S06]  /*5380*/  WARPGROUP.ARRIVE ;  /* 0x00000000000079c5 */ /* 0x000fcc0000000000 */
[----:B------:R-:W-:Y:S01]  /*5390*/  HGMMA.64x64x16.F32.BF16 R24, gdesc[UR4].tnspB, R24, gsb0 ;  /* 0x40e00000041879f0 */ /* 0x000fe20008001818 */
        /* <DEDUP_REMOVED lines=41> */
[----:B------:R-:W-:Y:S03]  /*5630*/  HGMMA.64x64x16.F32.BF16 R24, gdesc[UR4].tnspB, R24, gsb0 ;  /* 0x40e00000041879f0 */ /* 0x000fe60008001818 */
[----:B------:R-:W-:Y:S02]  /*5640*/  WARPGROUP.DEPBAR.LE gsb0, 0x0 ;  /* 0x00008000000079c5 */ /* 0x000fe40000010000 */
[----:B----4-:R-:W-:Y:S05]  /*5650*/  @!P0 BRA `(.L_x_24) ;  /* 0x0000000000048947 */ /* 0x010fea0003800000 */
[----:B------:R-:W-:Y:S01]  /*5660*/  BPT.TRAP 0x1 ;  /* 0x000000040000795c */ /* 0x000fe20000300000 */
.L_x_24:
[----:B-----5:R-:W-:Y:S01]  /*5670*/  IMAD R0, R5, 0x400, R0 ;  /* 0x0000040005007824 */ /* 0x020fe200078e0200 */
[----:B------:R-:W-:Y:S01]  /*5680*/  UMOV UR7, 0x40000040 ;  /* 0x4000004000077882 */ /* 0x000fe20000000000 */
[----:B------:R-:W1:Y:S03]  /*5690*/  S2R R13, SR_TID.X ;  /* 0x00000000000d7919 */ /* 0x000e660000002100 */
[----:B------:R-:W-:Y:S02]  /*56a0*/  R2UR UR4, R0 ;  /* 0x00000000000472ca */ /* 0x000fe400000e0000 */
[----:B------:R-:W-:-:S04]  /*56b0*/  IADD3 R0, R3, 0x30c40, RZ ;  /* 0x00030c4003007810 */ /* 0x000fc80007ffe0ff */
[----:B------:R-:W-:-:S04]  /*56c0*/  PRMT R0, RZ, 0x654, R0 ;  /* 0x00000654ff007816 */ /* 0x000fc80000000000 */
[----:B------:R2:W-:Y:S01]  /*56d0*/  SYNCS.ARRIVE.TRANS64.RED.A1T0 RZ, [R0+URZ], RZ ;  /* 0x000000ff00ff79a7 */ /* 0x0005e2000810043f */
[----:B------:R-:W-:Y:S02]  /*56e0*/  WARPGROUP.ARRIVE ;  /* 0x00000000000079c5 */ /* 0x000fe40000000000 */
[----:B------:R-:W-:-:S04]  /*56f0*/  UMOV UR6, UR4 ;  /* 0x0000000400067c82 */ /* 0x000fc80008000000 */
[----:B------:R-:W-:Y:S01]  /*5700*/  HGMMA.64x64x16.F32.BF16 R168, R84, gdesc[UR4].tnspB, R168, gsb0 ;  /* 0x40e0000454a87df0 */ /* 0x000fe200080018a8 */
[----:B------:R-:W-:Y:S01]  /*5710*/  UIADD3 UR6, UR4, 0x80, URZ ;  /* 0x0000008004067890 */ /* 0x000fe2000fffe03f */
[----:B------:R-:W-:Y:S01]  /*5720*/  UMOV UR7, 0x40000040 ;  /* 0x4000004000077882 */ /* 0x000fe20000000000 */
[----:B-1----:R-:W-:-:S05]  /*5730*/  SHF.R.U32.HI R14, RZ, 0x7, R13 ;  /* 0x00000007ff0e7819 */ /* 0x002fca000001160d */
[C---:B------:R-:W-:Y:S02]  /*5740*/  VIADD R13, R14.reuse, 0x9 ;  /* 0x000000090e0d7836 */ /* 0x040fe40000000000 */
[----:B--2---:R-:W-:Y:S01]  /*5750*/  VIADD R0, R14, 0xc ;  /* 0x0000000c0e007836 */ /* 0x004fe20000000000 */
[----:B------:R-:W-:Y:S02]  /*5760*/  WARPGROUP.DEPBAR.LE gsb0, 0x0 ;  /* 0x00008000000079c5 */ /* 0x000fe40000010000 */
[----:B------:R-:W-:-:S06]  /*5770*/  WARPGROUP.ARRIVE ;  /* 0x00000000000079c5 */ /* 0x000fcc0000000000 */
[----:B------:R-:W-:Y:S01]  /*5780*/  HGMMA.64x64x16.F32.BF16 R168, R80, gdesc[UR4].tnspB, R168, gsb0 ;  /* 0x40e0000450a87df0 */ /* 0x000fe200080018a8 */
[----:B------:R-:W-:Y:S01]  /*5790*/  UIADD3 UR6, UR4, 0x100, URZ ;  /* 0x0000010004067890 */ /* 0x000fe2000fffe03f */
[----:B------:R-:W-:Y:S01]  /*57a0*/  UMOV UR7, 0x40000040 ;  /* 0x4000004000077882 */ /* 0x000fe20000000000 */
        /* <DEDUP_REMOVED lines=20> */
[----:B------:R-:W-:Y:S01]  /*58f0*/  UIADD3 UR4, UR4, 0x380, URZ ;  /* 0x0000038004047890 */ /* 0x000fe2000fffe03f */
[----:B------:R-:W-:Y:S02]  /*5900*/  WARPGROUP.DEPBAR.LE gsb0, 0x0 ;  /* 0x00008000000079c5 */ /* 0x000fe40000010000 */
[----:B------:R-:W-:-:S06]  /*5910*/  WARPGROUP.ARRIVE ;  /* 0x00000000000079c5 */ /* 0x000fcc0000000000 */
[----:B------:R-:W-:Y:S01]  /*5920*/  HGMMA.64x64x16.F32.BF16 R168, R60, gdesc[UR4].tnspB, R168, gsb0 ;  /* 0x40e000043ca87df0 */ /* 0x000fe200080018a8 */
[----:B------:R-:W-:Y:S01]  /*5930*/  UMOV UR6, UR4 ;  /* 0x0000000400067c82 */ /* 0x000fe20008000000 */
[----:B------:R-:W-:Y:S01]  /*5940*/  UMOV UR7, 0x40000040 ;  /* 0x4000004000077882 */ /* 0x000fe20000000000 */
[----:B------:R-:W-:Y:S02]  /*5950*/  WARPGROUP.DEPBAR.LE gsb0, 0x0 ;  /* 0x00008000000079c5 */ /* 0x000fe40000010000 */
[----:B------:R-:W-:-:S06]  /*5960*/  WARPGROUP.ARRIVE ;  /* 0x00000000000079c5 */ /* 0x000fcc0000000000 */
[----:B------:R-:W-:Y:S03]  /*5970*/  HGMMA.64x64x16.F32.BF16 R168, R56, gdesc[UR4].tnspB, R168, gsb0 ;  /* 0x40e0000438a87df0 */ /* 0x000fe600080018a8 */
[----:B------:R-:W-:Y:S02]  /*5980*/  WARPGROUP.DEPBAR.LE gsb0, 0x0 ;  /* 0x00008000000079c5 */ /* 0x000fe40000010000 */
[----:B------:R1:W-:Y:S06]  /*5990*/  BAR.SYNC.DEFER_BLOCKING R13, 0xa0 ;  /* 0x0002800d0000751d */ /* 0x0003ec0000010000 */
[----:B------:R1:W-:Y:S04]  /*59a0*/  STS.128 [R4+0x8000], R24 ;  /* 0x0080001804007388 */ /* 0x0003e80000000c00 */
[----:B------:R1:W-:Y:S04]  /*59b0*/  STS.128 [R4+0x8800], R28 ;  /* 0x0088001c04007388 */ /* 0x0003e80000000c00 */
[----:B------:R1:W-:Y:S04]  /*59c0*/  STS.128 [R4+0x9000], R32 ;  /* 0x0090002004007388 */ /* 0x0003e80000000c00 */
[----:B------:R1:W-:Y:S04]  /*59d0*/  STS.128 [R4+0x9800], R36 ;  /* 0x0098002404007388 */ /* 0x0003e80000000c00 */
[----:B------:R1:W-:Y:S04]  /*59e0*/  STS.128 [R4+0xa000], R40 ;  /* 0x00a0002804007388 */ /* 0x0003e80000000c00 */
[----:B------:R1:W-:Y:S04]  /*59f0*/  STS.128 [R4+0xa800], R44 ;  /* 0x00a8002c04007388 */ /* 0x0003e80000000c00 */
[----:B------:R1:W-:Y:S04]  /*5a00*/  STS.128 [R4+0xb000], R48 ;  /* 0x00b0003004007388 */ /* 0x0003e80000000c00 */
[----:B------:R1:W-:Y:S01]  /*5a10*/  STS.128 [R4+0xb800], R52 ;  /* 0x00b8003404007388 */ /* 0x0003e20000000c00 */
[----:B------:R-:W-:Y:S01]  /*5a20*/  @!PT LDS RZ, [RZ] ;  /* 0x00000000fffff984 */ /* 0x000fe20000000800 */
[----:B------:R-:W-:Y:S01]  /*5a30*/  @!PT LDS RZ, [RZ] ;  /* 0x00000000fffff984 */ /* 0x000fe20000000800 */
[----:B------:R-:W-:Y:S01]  /*5a40*/  @!PT LDS RZ, [RZ] ;  /* 0x00000000fffff984 */ /* 0x000fe20000000800 */
[----:B------:R-:W-:Y:S01]  /*5a50*/  @!PT LDS RZ, [RZ] ;  /* 0x00000000fffff984 */ /* 0x000fe20000000800 */
[----:B------:R2:W-:Y:S06]  /*5a60*/  MEMBAR.ALL.CTA ;  /* 0x0000000000007992 */ /* 0x0005ec0000008000 */
[----:B--2---:R-:W2:Y:S02]  /*5a70*/  FENCE.VIEW.ASYNC.S ;  /* 0x00000000000073c6 */ /* 0x004ea40000000000 */
[----:B--2---:R1:W-:Y:S06]  /*5a80*/  BAR.ARV R0, 0xa0 ;  /* 0x000280000000751d */ /* 0x0043ec0000002000 */
[----:B------:R-:W-:Y:S05]  /*5a90*/  @!P0 BRA `(.L_x_25) ;  /* 0x0000000000048947 */ /* 0x000fea0003800000 */
[----:B------:R-:W-:Y:S01]  /*5aa0*/  BPT.TRAP 0x1 ;  /* 0x000000040000795c */ /* 0x000fe20000300000 */
.L_x_25:
[----:B-1----:R-:W2:Y:S01]  /*5ab0*/  LDL R0, [R1] ;  /* 0x0000000001007983 */ /* 0x002ea20000100800 */
[----:B------:R-:W-:Y:S01]  /*5ac0*/  VIADD R7, R7, 0x1 ;  /* 0x0000000107077836 */ /* 0x000fe20000000000 */
[----:B------:R-:W-:Y:S01]  /*5ad0*/  IADD3 R3, R3, 0x30c20, RZ ;  /* 0x00030c2003037810 */ /* 0x000fe20007ffe0ff */
[----:B------:R-:W-:-:S03]  /*5ae0*/  VIADD R5, R5, 0x1 ;  /* 0x0000000105057836 */ /* 0x000fc60000000000 */
[----:B------:R-:W-:Y:S02]  /*5af0*/  PRMT R3, RZ, 0x654, R3 ;  /* 0x00000654ff037816 */ /* 0x000fe40000000003 */
[C---:B------:R-:W-:Y:S02]  /*5b00*/  ISETP.NE.AND P0, PT, R5.reuse, 0x2, PT ;  /* 0x000000020500780c */ /* 0x040fe40003f05270 */
[----:B------:R1:W-:Y:S02]  /*5b10*/  SYNCS.ARRIVE.TRANS64.RED.A1T0 RZ, [R3+URZ], RZ ;  /* 0x000000ff03ff79a7 */ /* 0x0003e4000810043f */
[----:B------:R-:W-:Y:S02]  /*5b20*/  SEL R5, R5, RZ, P0 ;  /* 0x000000ff05057207 */ /* 0x000fe40000000000 */
[----:B-1----:R-:W-:-:S04]  /*5b30*/  SEL R3, RZ, 0x1, P0 ;  /* 0x00000001ff037807 */ /* 0x002fc80000000000 */
[----:B------:R-:W-:Y:S02]  /*5b40*/  LOP3.LUT R6, R6, R3, RZ, 0x3c, !PT ;  /* 0x0000000306067212 */ /* 0x000fe400078e3cff */
[----:B--2---:R-:W-:-:S13]  /*5b50*/  ISETP.GE.AND P1, PT, R7, R0, PT ;  /* 0x000000000700720c */ /* 0x004fda0003f26270 */
[----:B------:R-:W-:Y:S05]  /*5b60*/  @!P1 BRA `(.L_x_26) ;  /* 0xffffffb800549947 */ /* 0x000fea000383ffff */
.L_x_15:
[----:B------:R-:W-:Y:S01]  /*5b70*/  LOP3.LUT P0, RZ, R2, 0x3ff, RZ, 0xc0, !PT ;  /* 0x000003ff02ff7812 */ /* 0x000fe2000780c0ff */
[----:B------:R-:W-:Y:S02]  /*5b80*/  ULDC UR4, c[0x0][0x740] ;  /* 0x0001d00000047ab9 */ /* 0x000fe40000000800 */
[----:B------:R-:W-:Y:S01]  /*5b90*/  FMUL.FTZ R168, R168, UR4 ;  /* 0x00000004a8a87c20 */ /* 0x000fe20008410000 */
        /* <DEDUP_REMOVED lines=31> */
[----:B------:R-:W-:Y:S06]  /*5d90*/  @!P0 BRA `(.L_x_27) ;  /* 0x0000000000408947 */ /* 0x000fec0003800000 */
[----:B------:R-:W-:Y:S01]  /*5da0*/  MOV R0, 0x0 ;  /* 0x0000000000007802 */ /* 0x000fe20000000f00 */
[----:B------:R-:W-:Y:S01]  /*5db0*/  ULDC.64 UR4, c[0x4][0x90] ;  /* 0x0100240000047ab9 */ /* 0x000fe20000000a00 */
[----:B------:R-:W-:Y:S01]  /*5dc0*/  ULDC.64 UR6, c[0x4][0x98] ;  /* 0x0100260000067ab9 */ /* 0x000fe20000000a00 */
[----:B------:R-:W-:Y:S01]  /*5dd0*/  MOV R4, UR4 ;  /* 0x0000000400047c02 */ /* 0x000fe20008000f00 */
[----:B------:R3:W4:Y:S01]  /*5de0*/  LDC.64 R14, c[0x4][R0] ;  /* 0x01000000000e7b82 */ /* 0x0007220000000a00 */
        /* <DEDUP_REMOVED lines=8> */
[----:B-1-3--:R-:W-:-:S07]  /*5e70*/  IMAD.MOV.U32 R13, RZ, RZ, RZ ;  /* 0x000000ffff0d7224 */ /* 0x00afce00078e00ff */
[----:B------:R-:W-:-:S07]  /*5e80*/  LEPC R20, `(.L_x_27) ;  /* 0x000000001014794e */ /* 0x000fce0000000000 */
[----:B--2-4-:R-:W-:Y:S05]  /*5e90*/  CALL.ABS.NOINC R14 ;  /* 0x000000000e007343 */ /* 0x014fea0003c00000 */
.L_x_27:
[----:B------:R-:W-:-:S04]  /*5ea0*/  IADD3 R22, R2, 0x4000, RZ ;  /* 0x0000400002167810 */ /* 0x000fc80007ffe0ff */
[----:B------:R-:W-:-:S13]  /*5eb0*/  LOP3.LUT P0, RZ, R22, 0x3ff, RZ, 0xc0, !PT ;  /* 0x000003ff16ff7812 */ /* 0x000fda000780c0ff */
[----:B------:R-:W-:Y:S05]  /*5ec0*/  @!P0 BRA `(.L_x_28) ;  /* 0x0000000000408947 */ /* 0x000fea0003800000 */
[----:B------:R-:W-:Y:S01]  /*5ed0*/  MOV R0, 0x0 ;  /* 0x0000000000007802 */ /* 0x000fe20000000f00 */
[----:B------:R-:W-:Y:S01]  /*5ee0*/  ULDC.64 UR4, c[0x4][0x90] ;  /* 0x0100240000047ab9 */ /* 0x000fe20000000a00 */
[----:B------:R-:W-:Y:S01]  /*5ef0*/  ULDC.64 UR6, c[0x4][0x18] ;  /* 0x0100060000067ab9 */ /* 0x000fe20000000a00 */
[----:B------:R-:W-:Y:S01]  /*5f00*/  IMAD.U32 R4, RZ, RZ, UR4 ;  /* 0x00000004ff047e24 */ /* 0x000fe2000f8e00ff */
[----:B------:R3:W4:Y:S01]  /*5f10*/  LDC.64 R14, c[0x4][R0] ;  /* 0x01000000000e7b82 */ /* 0x0007220000000a00 */
[----:B------:R-:W-:Y:S01]  /*5f20*/  IMAD.U32 R5, RZ, RZ, UR5 ;  /* 0x00000005ff057e24 */ /* 0x000fe2000f8e00ff */
[----:B------:R-:W-:Y:S01]  /*5f30*/  ULDC.64 UR4, c[0x4][0x98] ;  /* 0x0100260000047ab9 */ /* 0x000fe20000000a00 */
[----:B------:R-:W-:Y:S01]  /*5f40*/  IMAD.U32 R10, RZ, RZ, UR6 ;  /* 0x00000006ff0a7e24 */ /* 0x000fe2000f8e00ff */
[----:B------:R-:W-:Y:S01]  /*5f50*/  MOV R6, UR4 ;  /* 0x0000000400067c02 */ /* 0x000fe20008000f00 */
[----:B------:R-:W-:Y:S01]  /*5f60*/  IMAD.U32 R7, RZ, RZ, UR5 ;  /* 0x00000005ff077e24 */ /* 0x000fe2000f8e00ff */
[----:B------:R-:W-:Y:S01]  /*5f70*/  MOV R11, UR7 ;  /* 0x00000007000b7c02 */ /* 0x000fe20008000f00 */
[----:B------:R-:W-:Y:S01]  /*5f80*/  IMAD.MOV.U32 R8, RZ, RZ, 0x70 ;  /* 0x00000070ff087424 */ /* 0x000fe200078e00ff */
[----:B-1----:R-:W-:Y:S01]  /*5f90*/  MOV R13, RZ ;  /* 0x000000ff000d7202 */ /* 0x002fe20000000f00 */
[----:B---3--:R-:W-:-:S07]  /*5fa0*/  IMAD.MOV.U32 R12, RZ, RZ, 0x1 ;  /* 0x00000001ff0c7424 */ /* 0x008fce00078e00ff */
[----:B------:R-:W-:-:S07]  /*5fb0*/  LEPC R20, `(.L_x_28) ;  /* 0x000000001014794e */ /* 0x000fce0000000000 */
[----:B--2-4-:R-:W-:Y:S05]  /*5fc0*/  CALL.ABS.NOINC R14 ;  /* 0x000000000e007343 */ /* 0x014fea0003c00000 */
.L_x_28:
        /* <DEDUP_REMOVED lines=9> */
[----:B------:R-:W-:Y:S01]  /*6060*/  MOV R6, UR6 ;  /* 0x0000000600067c02 */ /* 0x000fe20008000f00 */
[----:B------:R-:W-:Y:S01]  /*6070*/  IMAD.U32 R7, RZ, RZ, UR7 ;  /* 0x00000007ff077e24 */ /* 0x000fe2000f8e00ff */
[----:B------:R-:W-:Y:S01]  /*6080*/  MOV R11, UR5 ;  /* 0x00000005000b7c02 */ /* 0x000fe20008000f00 */
[----:B------:R-:W-:Y:S01]  /*6090*/  IMAD.U32 R10, RZ, RZ, UR4 ;  /* 0x00000004ff0a7e24 */ /* 0x000fe2000f8e00ff */
[----:B-1----:R-:W-:Y:S01]  /*60a0*/  MOV R13, RZ ;  /* 0x000000ff000d7202 */ /* 0x002fe20000000f00 */
[----:B------:R-:W-:-:S02]  /*60b0*/  IMAD.MOV.U32 R8, RZ, RZ, 0x70 ;  /* 0x00000070ff087424 */ /* 0x000fc400078e00ff */
[----:B---3--:R-:W-:-:S07]  /*60c0*/  IMAD.MOV.U32 R12, RZ, RZ, 0x1 ;  /* 0x00000001ff0c7424 */ /* 0x008fce00078e00ff */
[----:B------:R-:W-:-:S07]  /*60d0*/  LEPC R20, `(.L_x_29) ;  /* 0x000000001014794e */ /* 0x000fce0000000000 */
[----:B--2-4-:R-:W-:Y:S05]  /*60e0*/  CALL.ABS.NOINC R14 ;  /* 0x000000000e007343 */ /* 0x014fea0003c00000 */
.L_x_29:
        /* <DEDUP_REMOVED lines=18> */
.L_x_30:
[----:B------:R-:W3:Y:S01]  /*6210*/  S2R R0, SR_TID.X ;  /* 0x0000000000007919 */ /* 0x000ee20000002100 */
[----:B------:R-:W-:Y:S02]  /*6220*/  F2FP.BF16.F32.PACK_AB R136, R137, R136 ;  /* 0x000000888988723e */ /* 0x000fe400000010ff */
[----:B------:R-:W-:Y:S01]  /*6230*/  F2FP.BF16.F32.PACK_AB R137, R139, R138 ;  /* 0x0000008a8b89723e */ /* 0x000fe200000010ff */
[----:B------:R-:W4:Y:S01]  /*6240*/  S2R R3, SR_TID.X ;  /* 0x0000000000037919 */ /* 0x000f220000002100 */
[----:B------:R-:W-:Y:S02]  /*6250*/  F2FP.BF16.F32.PACK_AB R144, R145, R144 ;  /* 0x000000909190723e */ /* 0x000fe400000010ff */
[----:B------:R-:W-:Y:S01]  /*6260*/  F2FP.BF16.F32.PACK_AB R138, R141, R140 ;  /* 0x0000008c8d8a723e */ /* 0x000fe200000010ff */
[----:B------:R-:W-:Y:S01]  /*6270*/  BAR.SYNC.DEFER_BLOCKING 0x1, 0x100 ;  /* 0x0044000000007b1d */ /* 0x000fe20000010000 */
        /* <DEDUP_REMOVED lines=11> */
[----:B------:R-:W-:Y:S01]  /*6330*/  F2FP.BF16.F32.PACK_AB R163, R167, R166 ;  /* 0x000000a6a7a3723e */ /* 0x000fe200000010ff */
[----:B---3--:R-:W-:Y:S01]  /*6340*/  VIADD R7, R0, 0xffffff80 ;  /* 0xffffff8000077836 */ /* 0x008fe20000000000 */
[----:B------:R-:W-:Y:S02]  /*6350*/  F2FP.BF16.F32.PACK_AB R8, R177, R176 ;  /* 0x000000b0b108723e */ /* 0x000fe400000010ff */
[----:B------:R-:W-:Y:S01]  /*6360*/  F2FP.BF16.F32.PACK_AB R10, R181, R180 ;  /* 0x000000b4b50a723e */ /* 0x000fe200000010ff */
[----:B----4-:R-:W-:Y:S01]  /*6370*/  VIADD R3, R3, 0xffffff80 ;  /* 0xffffff8003037836 */ /* 0x010fe20000000000 */
[----:B------:R-:W-:-:S02]  /*6380*/  SHF.R.S32.HI R4, RZ, 0x1f, R7 ;  /* 0x0000001fff047819 */ /* 0x000fc40000011407 */
[----:B------:R-:W-:Y:S02]  /*6390*/  F2FP.BF16.F32.PACK_AB R11, R183, R182 ;  /* 0x000000b6b70b723e */ /* 0x000fe400000010ff */
[----:B------:R-:W-:Y:S02]  /*63a0*/  LEA.HI R0, R4, R7, RZ, 0x4 ;  /* 0x0000000704007211 */ /* 0x000fe400078f20ff */
[----:B------:R-:W-:Y:S02]  /*63b0*/  SHF.R.S32.HI R6, RZ, 0x1f, R3 ;  /* 0x0000001fff067819 */ /* 0x000fe40000011403 */
[----:B------:R-:W-:Y:S02]  /*63c0*/  LOP3.LUT R0, R0, 0xfffffff0, RZ, 0xc0, !PT ;  /* 0xfffffff000007812 */ /* 0x000fe400078ec0ff */
[----:B------:R-:W-:Y:S02]  /*63d0*/  LEA.HI R6, R6, R3, RZ, 0x4 ;  /* 0x0000000306067211 */ /* 0x000fe400078f20ff */
[----:B------:R-:W-:-:S02]  /*63e0*/  IADD3 R0, R7, -R0, RZ ;  /* 0x8000000007007210 */ /* 0x000fc40007ffe0ff */
[----:B--2---:R-:W-:Y:S02]  /*63f0*/  SHF.R.S32.HI R9, RZ, 0x4, R6 ;  /* 0x00000004ff097819 */ /* 0x004fe40000011406 */
[----:B------:R-:W-:Y:S02]  /*6400*/  SHF.R.S32.HI R3, RZ, 0x1f, R0 ;  /* 0x0000001fff037819 */ /* 0x000fe40000011400 */
[----:B------:R-:W-:Y:S02]  /*6410*/  LEA.HI R6, R6, R9, RZ, 0x1 ;  /* 0x0000000906067211 */ /* 0x000fe400078f08ff */
[----:B------:R-:W-:Y:S02]  /*6420*/  LEA.HI R3, R3, R0, RZ, 0x3 ;  /* 0x0000000003037211 */ /* 0x000fe400078f18ff */
[----:B------:R-:W-:Y:S02]  /*6430*/  LOP3.LUT R6, R6, 0xfffffffe, RZ, 0xc0, !PT ;  /* 0xfffffffe06067812 */ /* 0x000fe400078ec0ff */
[C---:B------:R-:W-:Y:S01]  /*6440*/  LOP3.LUT R5, R3.reuse, 0xfffffff8, RZ, 0xc0, !PT ;  /* 0xfffffff803057812 */ /* 0x040fe200078ec0ff */
[----:B------:R-:W-:Y:S01]  /*6450*/  IMAD.SHL.U32 R3, R3, 0x40, RZ ;  /* 0x0000004003037824 */ /* 0x000fe200078e00ff */
[----:B------:R-:W-:Y:S01]  /*6460*/  LEA.HI R4, R4, R7, RZ, 0x5 ;  /* 0x0000000704047211 */ /* 0x000fe200078f28ff */
[----:B------:R-:W-:Y:S01]  /*6470*/  IMAD.IADD R6, R9, 0x1, -R6 ;  /* 0x0000000109067824 */ /* 0x000fe200078e0a06 */
[----:B------:R-:W-:Y:S01]  /*6480*/  F2FP.BF16.F32.PACK_AB R9, R179, R178 ;  /* 0x000000b2b309723e */ /* 0x000fe200000010ff */
[----:B------:R-:W-:Y:S01]  /*6490*/  IMAD.IADD R5, R0, 0x1, -R5 ;  /* 0x0000000100057824 */ /* 0x000fe200078e0a05 */
[----:B------:R-:W-:Y:S01]  /*64a0*/  SHF.R.S32.HI R22, RZ, 0x5, R4 ;  /* 0x00000005ff167819 */ /* 0x000fe20000011404 */
[----:B------:R-:W-:Y:S01]  /*64b0*/  IMAD.SHL.U32 R7, R6, 0x8, RZ ;  /* 0x0000000806077824 */ /* 0x000fe200078e00ff */
[----:B------:R-:W-:-:S02]  /*64c0*/  LOP3.LUT R3, R3, 0x7ffffe00, RZ, 0xc0, !PT ;  /* 0x7ffffe0003037812 */ /* 0x000fc400078ec0ff */
[C---:B------:R-:W-:Y:S02]  /*64d0*/  SHF.L.U32 R0, R5.reuse, 0x6, RZ ;  /* 0x0000000605007819 */ /* 0x040fe400000006ff */
[----:B------:R-:W-:Y:S02]  /*64e0*/  LEA R3, R22, R3, 0xa ;  /* 0x0000000316037211 */ /* 0x000fe400078e50ff */
[----:B------:R-:W-:Y:S01]  /*64f0*/  LOP3.LUT R0, R0, 0x1c0, RZ, 0xc0, !PT ;  /* 0x000001c000007812 */ /* 0x000fe200078ec0ff */
[----:B------:R-:W2:Y:S01]  /*6500*/  SHFL.IDX PT, R22, R22, RZ, 0x1f ;  /* 0x00001fff16167589 */ /* 0x000ea200000e0000 */
[----:B------:R-:W-:Y:S02]  /*6510*/  R2P PR, R5, 0x6 ;  /* 0x0000000605007804 */ /* 0x000fe40000000000 */
[----:B------:R-:W-:Y:S02]  /*6520*/  LOP3.LUT R7, R0, 0x8, R7, 0xf8, !PT ;  /* 0x0000000800077812 */ /* 0x000fe400078ef807 */
[----:B------:R-:W-:-:S02]  /*6530*/  SHF.R.U32.HI R0, RZ, 0x3, R0 ;  /* 0x00000003ff007819 */ /* 0x000fc40000011600 */
[----:B------:R-:W-:Y:S02]  /*6540*/  MOV R4, 0x40 ;  /* 0x0000004000047802 */ /* 0x000fe40000000f00 */
[----:B------:R-:W-:Y:S02]  /*6550*/  LOP3.LUT R0, R7, R0, RZ, 0x3c, !PT ;  /* 0x0000000007007212 */ /* 0x000fe400078e3cff */
[----:B------:R-:W-:Y:S02]  /*6560*/  SEL R4, R4, 0xffffffc0, !P2 ;  /* 0xffffffc004047807 */ /* 0x000fe40005000000 */
[----:B------:R-:W-:Y:S01]  /*6570*/  F2FP.BF16.F32.PACK_AB R5, R171, R170 ;  /* 0x000000aaab05723e */ /* 0x000fe200000010ff */
[----:B------:R-:W-:Y:S01]  /*6580*/  IMAD.IADD R3, R0, 0x1, R3 ;  /* 0x0000000100037824 */ /* 0x000fe200078e0203 */
[----:B------:R-:W-:Y:S01]  /*6590*/  F2FP.BF16.F32.PACK_AB R6, R173, R172 ;  /* 0x000000acad06723e */ /* 0x000fe200000010ff */
[----:B------:R-:W-:Y:S01]  /*65a0*/  IMAD.MOV.U32 R0, RZ, RZ, 0x20 ;  /* 0x00000020ff007424 */ /* 0x000fe200078e00ff */
[----:B------:R-:W-:Y:S01]  /*65b0*/  F2FP.BF16.F32.PACK_AB R7, R175, R174 ;  /* 0x000000aeaf07723e */ /* 0x000fe200000010ff */
[----:B------:R-:W-:Y:S01]  /*65c0*/  IMAD R3, R3, 0x2, R2 ;  /* 0x0000000203037824 */ /* 0x000fe200078e0202 */
[----:B------:R-:W-:-:S02]  /*65d0*/  F2FP.BF16.F32.PACK_AB R12, R185, R184 ;  /* 0x000000b8b90c723e */ /* 0x000fc400000010ff */
[----:B------:R-:W-:Y:S02]  /*65e0*/  SEL R0, R0, 0xffffffe0, !P1 ;  /* 0xffffffe000007807 */ /* 0x000fe40004800000 */
[--C-:B------:R-:W-:Y:S01]  /*65f0*/  IADD3 R21, R4, 0x4000, R3.reuse ;  /* 0x0000400004157810 */ /* 0x100fe20007ffe003 */
[----:B------:R3:W-:Y:S01]  /*6600*/  STSM.16.M88.4 [R3+0x4000], R136 ;  /* 0x0040008803007844 */ /* 0x0007e20000000200 */
[C---:B------:R-:W-:Y:S02]  /*6610*/  IADD3 R20, R0.reuse, 0x4000, R3 ;  /* 0x0000400000147810 */ /* 0x040fe40007ffe003 */
[----:B------:R-:W-:Y:S01]  /*6620*/  F2FP.BF16.F32.PACK_AB R4, R169, R168 ;  /* 0x000000a8a904723e */ /* 0x000fe200000010ff */
[----:B------:R-:W-:Y:S01]  /*6630*/  IMAD.IADD R0, R0, 0x1, R21 ;  /* 0x0000000100007824 */ /* 0x000fe200078e0215 */
[----:B-1----:R-:W-:Y:S01]  /*6640*/  F2FP.BF16.F32.PACK_AB R13, R187, R186 ;  /* 0x000000babb0d723e */ /* 0x002fe200000010ff */
[----:B------:R3:W-:Y:S01]  /*6650*/  STSM.16.M88.4 [R20], R144 ;  /* 0x0000009014007844 */ /* 0x0007e20000000200 */
[----:B------:R-:W-:-:S02]  /*6660*/  F2FP.BF16.F32.PACK_AB R14, R189, R188 ;  /* 0x000000bcbd0e723e */ /* 0x000fc400000010ff */
[----:B------:R-:W-:Y:S01]  /*6670*/  F2FP.BF16.F32.PACK_AB R15, R191, R190 ;  /* 0x000000bebf0f723e */ /* 0x000fe200000010ff */
[----:B------:R3:W-:Y:S01]  /*6680*/  STSM.16.M88.4 [R21], R152 ;  /* 0x0000009815007844 */ /* 0x0007e20000000200 */
[----:B------:R-:W-:Y:S02]  /*6690*/  F2FP.BF16.F32.PACK_AB R17, R18, R17 ;  /* 0x000000111211723e */ /* 0x000fe400000010ff */
[----:B------:R-:W-:Y:S01]  /*66a0*/  F2FP.BF16.F32.PACK_AB R16, R193, R16 ;  /* 0x00000010c110723e */ /* 0x000fe200000010ff */
[----:B------:R3:W-:Y:S01]  /*66b0*/  STSM.16.M88.4 [R0], R160 ;  /* 0x000000a000007844 */ /* 0x0007e20000000200 */
[----:B------:R-:W-:Y:S02]  /*66c0*/  F2FP.BF16.F32.PACK_AB R18, R197, R196 ;  /* 0x000000c4c512723e */ /* 0x000fe400000010ff */
[----:B------:R-:W-:Y:S01]  /*66d0*/  F2FP.BF16.F32.PACK_AB R19, R24, R19 ;  /* 0x000000131813723e */ /* 0x000fe200000010ff */
[----:B------:R3:W-:Y:S01]  /*66e0*/  STSM.16.M88.4 [R3], R4 ;  /* 0x0000000403007844 */ /* 0x0007e20000000200 */
[----:B--2---:R-:W-:-:S03]  /*66f0*/  ISETP.NE.AND P0, PT, R22, 0x7, PT ;  /* 0x000000071600780c */ /* 0x004fc60003f05270 */
[----:B------:R3:W-:Y:S04]  /*6700*/  STSM.16.M88.4 [R20+-0x4000], R8 ;  /* 0xffc0000814007844 */ /* 0x0007e80000000200 */
[----:B------:R3:W-:Y:S04]  /*6710*/  STSM.16.M88.4 [R21+-0x4000], R12 ;  /* 0xffc0000c15007844 */ /* 0x0007e80000000200 */
[----:B------:R3:W-:Y:S01]  /*6720*/  STSM.16.M88.4 [R0+-0x4000], R16 ;  /* 0xffc0001000007844 */ /* 0x0007e20000000200 */
[----:B------:R-:W-:Y:S01]  /*6730*/  @!PT LDS RZ, [RZ] ;  /* 0x00000000fffff984 */ /* 0x000fe20000000800 */
[----:B------:R-:W-:Y:S01]  /*6740*/  @!PT LDS RZ, [RZ] ;  /* 0x00000000fffff984 */ /* 0x000fe20000000800 */
[----:B------:R-:W-:Y:S01]  /*6750*/  @!PT LDS RZ, [RZ] ;  /* 0x00000000fffff984 */ /* 0x000fe20000000800 */
[----:B------:R1:W-:Y:S06]  /*6760*/  MEMBAR.ALL.CTA ;  /* 0x0000000000007992 */ /* 0x0003ec0000008000 */
[----:B-1----:R-:W1:Y:S02]  /*6770*/  FENCE.VIEW.ASYNC.S ;  /* 0x00000000000073c6 */ /* 0x002e640000000000 */
[----:B-1----:R-:W-:Y:S06]  /*6780*/  BAR.ARV 0x1, 0x120 ;  /* 0x0044800000007b1d */ /* 0x002fec0000002000 */
[----:B------:R-:W-:Y:S05]  /*6790*/  @P0 BRA `(.L_x_31) ;  /* 0x0000000000540947 */ /* 0x000fea0003800000 */
[----:B------:R-:W-:Y:S01]  /*67a0*/  BAR.SYNC.DEFER_BLOCKING 0x1, 0x120 ;  /* 0x0044800000007b1d */ /* 0x000fe20000010000 */
[----:B------:R-:W-:-:S05]  /*67b0*/  ELECT P0, URZ, PT ;  /* 0x00000000003f782f */ /* 0x000fca0003800000 */
[----:B------:R-:W-:Y:S08]  /*67c0*/  BSSY B0, `(.L_x_31) ;  /* 0x0000012000007945 */ /* 0x000ff00003800000 */
[----:B------:R-:W-:Y:S05]  /*67d0*/  @!P0 BRA `(.L_x_32) ;  /* 0x0000000000408947 */ /* 0x000fea0003800000 */
[----:B------:R-:W1:Y:S01]  /*67e0*/  S2UR UR10, SR_CTAID.X ;  /* 0x00000000000a79c3 */ /* 0x000e620000002500 */
[----:B------:R-:W-:Y:S01]  /*67f0*/  R2UR UR6, R2 ;  /* 0x00000000020672ca */ /* 0x000fe200000e0000 */
[----:B------:R-:W-:Y:S01]  /*6800*/  ULDC.64 UR14, c[0x0][0x198] ;  /* 0x00006600000e7ab9 */ /* 0x000fe20000000a00 */
[----:B------:R-:W-:Y:S01]  /*6810*/  UMOV UR9, URZ ;  /* 0x0000003f00097c82 */ /* 0x000fe20008000000 */
[----:B------:R-:W-:Y:S02]  /*6820*/  UIADD3 UR4, UP0, UR14, 0x770, URZ ;  /* 0x000007700e047890 */ /* 0x000fe4000ff1e03f */
[----:B------:R-:W-:Y:S02]  /*6830*/  UIADD3 UR14, UP1, UR14, 0x670, URZ ;  /* 0x000006700e0e7890 */ /* 0x000fe4000ff3e03f */
[----:B------:R-:W-:Y:S01]  /*6840*/  S2UR UR12, SR_CTAID.Z ;  /* 0x00000000000c79c3 */ /* 0x000fe20000002700 */
[----:B------:R-:W-:Y:S02]  /*6850*/  UIADD3.X UR5, URZ, UR15, URZ, UP0, !UPT ;  /* 0x0000000f3f057290 */ /* 0x000fe400087fe43f */
[----:B------:R-:W-:-:S03]  /*6860*/  UIADD3.X UR15, URZ, UR15, URZ, UP1, !UPT ;  /* 0x0000000f3f0f7290 */ /* 0x000fc60008ffe43f */
[----:B------:R-:W-:Y:S02]  /*6870*/  UIADD3 UR8, UR6, 0x4000, URZ ;  /* 0x0000400006087890 */ /* 0x000fe4000fffe03f */
[----:B------:R-:W2:Y:S01]  /*6880*/  S2UR UR11, SR_CTAID.Y ;  /* 0x00000000000b79c3 */ /* 0x000ea20000002600 */
[----:B-1----:R-:W-:-:S09]  /*6890*/  USHF.L.U32 UR10, UR10, 0x7, URZ ;  /* 0x000000070a0a7899 */ /* 0x002fd2000800063f */
[----:B--2---:R1:W-:Y:S02]  /*68a0*/  UTMASTG.4D [UR8], [UR4] ;  /* 0x00000008040073b5 */ /* 0x0043e40008018000 */
[----:B-1----:R-:W-:Y:S02]  /*68b0*/  UMOV UR8, UR6 ;  /* 0x0000000600087c82 */ /* 0x002fe40008000000 */
[----:B------:R1:W-:Y:S02]  /*68c0*/  UTMASTG.4D [UR8], [UR14] ;  /* 0x000000080e0073b5 */ /* 0x0003e40008018000 */
[----:B-1----:R0:W-:Y:S02]  /*68d0*/  UTMACMDFLUSH ;  /* 0x00000000000079b7 */ /* 0x0021e40000000000 */
.L_x_32:
[----:B------:R-:W-:Y:S05]  /*68e0*/  BSYNC B0 ;  /* 0x0000000000007941 */ /* 0x000fea0003800000 */
.L_x_31:
[----:B------:R-:W-:-:S04]  /*68f0*/  DEPBAR.LE SB0, 0x0 ;  /* 0x000080000000791a */ /* 0x000fc80000000000 */
[----:B------:R-:W-:Y:S05]  /*6900*/  BRA `(.L_x_7) ;  /* 0x00000024000c7947 */ /* 0x000fea0003800000 */
.L_x_5:
[----:B------:R-:W-:-:S08]  /*6910*/  NOP ;  /* 0x0000000000007918 */ /* 0x000fd00000000000 */
[----:B------:R-:W1:-:S00]  /*6920*/  USETMAXREG.DEALLOC.CTAPOOL 0x18 ;  /* 0x00000018000079c8 */ /* 0x000e4000080e0500 */
[----:B-1----:R-:W-:Y:S02]  /*6930*/  LOP3.LUT R2, R0, 0x3, RZ, 0xc0, !PT ;  /* 0x0000000300027812 */ /* 0x002fe400078ec0ff */
[----:B------:R-:W-:-:S04]  /*6940*/  MOV R0, RZ ;  /* 0x000000ff00007202 */ /* 0x000fc80000000f00 */
[----:B------:R-:W1:Y:S02]  /*6950*/  SHFL.IDX PT, R2, R2, RZ, 0x1f ;  /* 0x00001fff02027589 */ /* 0x000e6400000e0000 */
[----:B-1----:R-:W-:-:S13]  /*6960*/  ISETP.NE.AND P0, PT, R2, RZ, PT ;  /* 0x000000ff0200720c */ /* 0x002fda0003f05270 */
[----:B------:R-:W-:Y:S05]  /*6970*/  @!P0 BRA `(.L_x_33) ;  /* 0x0000000800b08947 */ /* 0x000fea0003800000 */
[----:B------:R-:W-:-:S13]  /*6980*/  ISETP.NE.AND P0, PT, R2, 0x1, PT ;  /* 0x000000010200780c */ /* 0x000fda0003f05270 */
[----:B------:R-:W-:Y:S05]  /*6990*/  @P0 BRA `(.L_x_7) ;  /* 0x0000002000e80947 */ /* 0x000fea0003800000 */
[----:B------:R-:W1:Y:S02]  /*69a0*/  S2UR UR11, SR_CTAID.Z ;  /* 0x00000000000b79c3 */ /* 0x000e640000002700 */
[----:B-1----:R-:W-:-:S13]  /*69b0*/  ISETP.LE.AND P0, PT, RZ, UR11, PT ;  /* 0x0000000bff007c0c */ /* 0x002fda000bf03270 */
[----:B------:R-:W-:Y:S05]  /*69c0*/  @!P0 BRA `(.L_x_7) ;  /* 0x0000002000dc8947 */ /* 0x000fea0003800000 */
[----:B------:R-:W1:Y:S01]  /*69d0*/  S2UR UR7, SR_CTAID.Y ;  /* 0x00000000000779c3 */ /* 0x000e620000002600 */
[----:B------:R-:W-:Y:S01]  /*69e0*/  ULDC.64 UR8, c[0x0][0x2d8] ;  /* 0x0000b60000087ab9 */ /* 0x000fe20000000a00 */
[----:B------:R-:W-:-:S06]  /*69f0*/  ELECT P0, URZ, PT ;  /* 0x00000000003f782f */ /* 0x000fcc0003800000 */
[----:B------:R-:W2:Y:S01]  /*6a00*/  LDC R2, c[0x0][0x280] ;  /* 0x0000a000ff027b82 */ /* 0x000ea20000000800 */
[----:B-1----:R-:W-:-:S04]  /*6a10*/  USHF.R.S32.HI UR4, URZ, 0x1f, UR7 ;  /* 0x0000001f3f047899 */ /* 0x002fc80008011407 */
[----:B------:R-:W-:Y:S02]  /*6a20*/  UIMAD UR6, UR4, UR8, URZ ;  /* 0x00000008040672a4 */ /* 0x000fe4000f8e023f */
[----:B------:R-:W-:Y:S01]  /*6a30*/  UIMAD.WIDE.U32 UR4, UR7, UR8, URZ ;  /* 0x00000008070472a5 */ /* 0x000fe2000f8e003f */
[----:B--2---:R-:W-:Y:S01]  /*6a40*/  ISETP.GE.AND P1, PT, R2, 0x1, PT ;  /* 0x000000010200780c */ /* 0x004fe20003f26270 */
[----:B------:R-:W-:Y:S02]  /*6a50*/  UIMAD UR7, UR7, UR9, UR6 ;  /* 0x00000009070772a4 */ /* 0x000fe4000f8e0206 */
[----:B------:R-:W-:Y:S01]  /*6a60*/  USHF.R.S32.HI UR6, URZ, 0x1f, UR11 ;  /* 0x0000001f3f067899 */ /* 0x000fe2000801140b */
[----:B------:R-:W-:Y:S01]  /*6a70*/  ULDC.64 UR8, c[0x0][0x2e0] ;  /* 0x0000b80000087ab9 */ /* 0x000fe20000000a00 */
[----:B------:R-:W-:Y:S02]  /*6a80*/  UIADD3 UR5, UR5, UR7, URZ ;  /* 0x0000000705057290 */ /* 0x000fe4000fffe03f */
[----:B------:R-:W-:-:S04]  /*6a90*/  UIMAD UR6, UR6, UR8, URZ ;  /* 0x00000008060672a4 */ /* 0x000fc8000f8e023f */
[----:B------:R-:W-:Y:S02]  /*6aa0*/  UIMAD UR10, UR11, UR9, UR6 ;  /* 0x000000090b0a72a4 */ /* 0x000fe4000f8e0206 */
[----:B------:R-:W-:Y:S01]  /*6ab0*/  UIMAD.WIDE.U32 UR6, UR11, UR8, UR4 ;  /* 0x000000080b0672a5 */ /* 0x000fe2000f8e0004 */
[----:B------:R-:W-:Y:S11]  /*6ac0*/  @!P1 BRA `(.L_x_7) ;  /* 0x00000020009c9947 */ /* 0x000ff60003800000 */
[C---:B------:R-:W-:Y:S01]  /*6ad0*/  VIADD R0, R2.reuse, 0x7f ;  /* 0x0000007f02007836 */ /* 0x040fe20000000000 */
[----:B------:R-:W-:Y:S01]  /*6ae0*/  ISETP.GE.AND P1, PT, R2, 0x81, PT ;  /* 0x000000810200780c */ /* 0x000fe20003f26270 */
[----:B------:R-:W-:Y:S01]  /*6af0*/  UIADD3 UR10, UR7, UR10, URZ ;  /* 0x0000000a070a7290 */ /* 0x000fe2000fffe03f */
[----:B------:R-:W-:Y:S02]  /*6b00*/  UMOV UR5, URZ ;  /* 0x0000003f00057c82 */ /* 0x000fe40008000000 */
[----:B------:R-:W-:-:S04]  /*6b10*/  SHF.R.S32.HI R3, RZ, 0x1f, R0 ;  /* 0x0000001fff037819 */ /* 0x000fc80000011400 */
[----:B------:R-:W-:-:S04]  /*6b20*/  LEA.HI R3, R3, R0, RZ, 0x7 ;  /* 0x0000000003037211 */ /* 0x000fc800078f38ff */
[----:B------:R-:W-:-:S04]  /*6b30*/  SHF.R.S32.HI R0, RZ, 0x7, R3 ;  /* 0x00000007ff007819 */ /* 0x000fc80000011403 */
[----:B------:R-:W-:-:S04]  /*6b40*/  VIMNMX R0, R0, 0x1, !PT ;  /* 0x0000000100007848 */ /* 0x000fc80007fe0100 */
[----:B------:R-:W-:Y:S01]  /*6b50*/  LOP3.LUT R3, R0, 0x1, RZ, 0xc0, !PT ;  /* 0x0000000100037812 */ /* 0x000fe200078ec0ff */
[----:B------:R-:W-:Y:S06]  /*6b60*/  @!P1 BRA `(.L_x_34) ;  /* 0x0000000400789947 */ /* 0x000fec0003800000 */
[----:B------:R-:W-:Y:S01]  /*6b70*/  ULDC.64 UR16, c[0x0][0x2c0] ;  /* 0x0000b00000107ab9 */ /* 0x000fe20000000a00 */
[----:B------:R-:W-:Y:S01]  /*6b80*/  IMAD.IADD R0, R0, 0x1, -R3 ;  /* 0x0000000100007824 */ /* 0x000fe200078e0a03 */
[----:B------:R-:W-:Y:S01]  /*6b90*/  ULEA UR16, UP0, UR6, UR16, 0x2 ;  /* 0x0000001006107291 */ /* 0x000fe2000f80103f */
[----:B------:R-:W-:Y:S01]  /*6ba0*/  UMOV UR4, URZ ;  /* 0x0000003f00047c82 */ /* 0x000fe20008000000 */
[----:B------:R-:W-:Y:S02]  /*6bb0*/  UMOV UR5, URZ ;  /* 0x0000003f00057c82 */ /* 0x000fe40008000000 */
[----:B------:R-:W-:Y:S02]  /*6bc0*/  ULEA.HI.X UR17, UR6, UR17, UR10, 0x2, UP0 ;  /* 0x0000001106117291 */ /* 0x000fe400080f140a */
[----:B------:R-:W-:Y:S02]  /*6bd0*/  UIADD3 UR12, UP0, UR16, 0x4000, URZ ;  /* 0x00004000100c7890 */ /* 0x000fe4000ff1e03f */
[----:B------:R-:W-:-:S02]  /*6be0*/  UIADD3 UR14, UP1, UR16, 0x8000, URZ ;  /* 0x00008000100e7890 */ /* 0x000fc4000ff3e03f */
[----:B------:R-:W-:Y:S02]  /*6bf0*/  UIADD3 UR16, UP2, UR16, 0xc000, URZ ;  /* 0x0000c00010107890 */ /* 0x000fe4000ff5e03f */
[----:B------:R-:W-:Y:S02]  /*6c00*/  UIADD3.X UR13, URZ, UR17, URZ, UP0, !UPT ;  /* 0x000000113f0d7290 */ /* 0x000fe400087fe43f */
[----:B------:R-:W-:Y:S02]  /*6c10*/  UIADD3.X UR15, URZ, UR17, URZ, UP1, !UPT ;  /* 0x000000113f0f7290 */ /* 0x000fe40008ffe43f */
[----:B------:R-:W-:Y:S01]  /*6c20*/  UIADD3.X UR17, URZ, UR17, URZ, UP2, !UPT ;  /* 0x000000113f117290 */ /* 0x000fe200097fe43f */
[----:B------:R-:W-:-:S11]  /*6c30*/  ULDC.64 UR20, c[0x0][0x2c0] ;  /* 0x0000b00000147ab9 */ /* 0x000fd60000000a00 */
.L_x_47:
[----:B------:R-:W-:Y:S01]  /*6c40*/  USHF.L.U32 UR8, UR4, 0xe, URZ ;  /* 0x0000000e04087899 */ /* 0x000fe2000800063f */
[----:B------:R-:W-:Y:S03]  /*6c50*/  BAR.SYNC.DEFER_BLOCKING 0xd, 0xa0 ;  /* 0x0342800000007b1d */ /* 0x000fe60000010000 */
[----:B------:R-:W-:Y:S02]  /*6c60*/  UIMAD.WIDE UR24, UR8, 0x4, UR12 ;  /* 0x00000004081878a5 */ /* 0x000fe4000f8e020c */
[----:B------:R-:W-:Y:S01]  /*6c70*/  UIMAD.WIDE UR22, UR8, 0x4, UR14 ;  /* 0x00000004081678a5 */ /* 0x000fe2000f8e020e */
[----:B------:R-:W-:Y:S01]  /*6c80*/  BSSY B0, `(.L_x_35) ;  /* 0x0000011000007945 */ /* 0x000fe20003800000 */
[----:B------:R-:W-:-:S03]  /*6c90*/  UIMAD.WIDE UR8, UR8, 0x4, UR16 ;  /* 0x00000004080878a5 */ /* 0x000fc6000f8e0210 */
[----:B------:R-:W-:Y:S09]  /*6ca0*/  @!P0 BRA `(.L_x_36) ;  /* 0x0000000000388947 */ /* 0x000ff20003800000 */
[----:B------:R-:W1:Y:S01]  /*6cb0*/  S2UR UR19, SR_CgaCtaId ;  /* 0x00000000001379c3 */ /* 0x000e620000008800 */
[----:B------:R-:W-:Y:S01]  /*6cc0*/  USHF.L.U32 UR11, UR5, 0xd, URZ ;  /* 0x0000000d050b7899 */ /* 0x000fe2000800063f */
[----:B------:R-:W-:Y:S01]  /*6cd0*/  UMOV UR18, 0x400 ;  /* 0x0000040000127882 */ /* 0x000fe20000000000 */
[----:B------:R-:W-:Y:S02]  /*6ce0*/  UMOV UR27, 0x14f00000 ;  /* 0x14f00000001b7882 */ /* 0x000fe40000000000 */
[----:B------:R-:W-:-:S04]  /*6cf0*/  UIADD3 UR26, UP0, UR11, UR6, URZ ;  /* 0x000000060b1a7290 */ /* 0x000fc8000ff1e03f */
[----:B------:R-:W-:Y:S02]  /*6d00*/  ULEA.HI.X.SX32 UR11, UR11, UR10, 0x1, UP0 ;  /* 0x0000000a0b0b7291 */ /* 0x000fe400080f0e3f */
[----:B------:R-:W-:-:S04]  /*6d10*/  ULEA UR28, UP0, UR26, UR20, 0x2 ;  /* 0x000000141a1c7291 */ /* 0x000fc8000f80103f */
[----:B------:R-:W-:-:S03]  /*6d20*/  ULEA.HI.X UR29, UR26, UR21, UR11, 0x2, UP0 ;  /* 0x000000151a1d7291 */ /* 0x000fc600080f140b */
[----:B------:R-:W-:Y:S01]  /*6d30*/  UMOV UR11, 0x400 ;  /* 0x00000400000b7882 */ /* 0x000fe20000000000 */
[----:B------:R-:W-:Y:S01]  /*6d40*/  UMOV UR26, 0x0 ;  /* 0x00000000001a7882 */ /* 0x000fe20000000000 */
[----:B-1----:R-:W-:-:S04]  /*6d50*/  ULEA UR18, UR19, UR18, 0x18 ;  /* 0x0000001213127291 */ /* 0x002fc8000f8ec03f */
[----:B------:R-:W-:-:S09]  /*6d60*/  UIADD3 UR18, UR18, 0x8000, URZ ;  /* 0x0000800012127890 */ /* 0x000fd2000fffe03f */
[----:B------:R1:W-:Y:S02]  /*6d70*/  UBLKRED.G.S.ADD.F32.RN [UR28], [UR18], UR11, desc[UR26] ;  /* 0x00001a1c120073bb */ /* 0x0003e400080a140b */
[----:B-1----:R0:W-:Y:S02]  /*6d80*/  UTMACMDFLUSH ;  /* 0x00000000000079b7 */ /* 0x0021e40000000000 */
.L_x_36:
[----:B------:R-:W-:Y:S05]  /*6d90*/  BSYNC B0 ;  /* 0x0000000000007941 */ /* 0x000fea0003800000 */
.L_x_35:
[----:B------:R-:W-:Y:S06]  /*6da0*/  BAR.SYNC.DEFER_BLOCKING 0xe, 0xa0 ;  /* 0x0382800000007b1d */ /* 0x000fec0000010000 */
[----:B------:R-:W-:Y:S04]  /*6db0*/  BSSY B0, `(.L_x_37) ;  /* 0x000000c000007945 */ /* 0x000fe80003800000 */
[----:B------:R-:W-:Y:S05]  /*6dc0*/  @!P0 BRA `(.L_x_38) ;  /* 0x0000000000288947 */ /* 0x000fea0003800000 */
[----:B------:R-:W1:Y:S01]  /*6dd0*/  S2UR UR18, SR_CgaCtaId ;  /* 0x00000000001279c3 */ /* 0x000e620000008800 */
[----:B------:R-:W-:Y:S01]  /*6de0*/  UMOV UR11, 0x400 ;  /* 0x00000400000b7882 */ /* 0x000fe20000000000 */
[----:B------:R-:W-:Y:S01]  /*6df0*/  UMOV UR26, 0x0 ;  /* 0x00000000001a7882 */ /* 0x000fe20000000000 */
[----:B------:R-:W-:Y:S01]  /*6e00*/  UMOV UR27, 0x14f00000 ;  /* 0x14f00000001b7882 */ /* 0x000fe20000000000 */
[----:B-1----:R-:W-:-:S03]  /*6e10*/  ULEA UR11, UR18, UR11, 0x18 ;  /* 0x0000000b120b7291 */ /* 0x002fc6000f8ec03f */
[----:B------:R-:W-:Y:S01]  /*6e20*/  UMOV UR18, 0x400 ;  /* 0x0000040000127882 */ /* 0x000fe20000000000 */
[----:B------:R-:W-:-:S09]  /*6e30*/  UIADD3 UR11, UR11, 0xc000, URZ ;  /* 0x0000c0000b0b7890 */ /* 0x000fd2000fffe03f */
[----:B------:R1:W-:Y:S01]  /*6e40*/  UBLKRED.G.S.ADD.F32.RN [UR24], [UR11], UR18, desc[UR26] ;  /* 0x00001a180b0073bb */ /* 0x0003e200080a1412 */
[----:B------:R0:W-:Y:S01]  /*6e50*/  UTMACMDFLUSH ;  /* 0x00000000000079b7 */ /* 0x0001e20000000000 */
[----:B-1----:R-:W-:-:S04]  /*6e60*/  DEPBAR.LE SB0, 0x1 ;  /* 0x000080400000791a */ /* 0x002fc80000000000 */
.L_x_38:
[----:B------:R-:W-:Y:S05]  /*6e70*/  BSYNC B0 ;  /* 0x0000000000007941 */ /* 0x000fea0003800000 */
.L_x_37:
[----:B------:R-:W-:Y:S06]  /*6e80*/  BAR.ARV 0xa, 0xa0 ;  /* 0x0282800000007b1d */ /* 0x000fec0000002000 */
[----:B------:R-:W-:Y:S04]  /*6e90*/  BSSY B0, `(.L_x_39) ;  /* 0x0000003000007945 */ /* 0x000fe80003800000 */
[----:B------:R-:W-:Y:S05]  /*6ea0*/  @!P0 BRA `(.L_x_40) ;  /* 0x0000000000048947 */ /* 0x000fea0003800000 */
[----:B------:R-:W-:-:S04]  /*6eb0*/  DEPBAR.LE SB0, 0x0 ;  /* 0x000080000000791a */ /* 0x000fc80000000000 */
.L_x_40:
[----:B------:R-:W-:Y:S05]  /*6ec0*/  BSYNC B0 ;  /* 0x0000000000007941 */ /* 0x000fea0003800000 */
.L_x_39:
[----:B------:R-:W-:Y:S06]  /*6ed0*/  BAR.ARV 0xb, 0xa0 ;  /* 0x02c2800000007b1d */ /* 0x000fec0000002000 */
[----:B------:R-:W-:Y:S02]  /*6ee0*/  BSSY B0, `(.L_x_41) ;  /* 0x000000c000007945 */ /* 0x000fe40003800000 */
[----:B------:R-:W-:Y:S06]  /*6ef0*/  BAR.SYNC.DEFER_BLOCKING 0xd, 0xa0 ;  /* 0x0342800000007b1d */ /* 0x000fec0000010000 */
        /* <DEDUP_REMOVED lines=8> */
[----:B------:R1:W-:Y:S02]  /*6f80*/  UBLKRED.G.S.ADD.F32.RN [UR22], [UR11], UR18, desc[UR24] ;  /* 0x000018160b0073bb */ /* 0x0003e400080a1412 */
[----:B-1----:R0:W-:Y:S02]  /*6f90*/  UTMACMDFLUSH ;  /* 0x00000000000079b7 */ /* 0x0021e40000000000 */
.L_x_42:
[----:B------:R-:W-:Y:S05]  /*6fa0*/  BSYNC B0 ;  /* 0x0000000000007941 */ /* 0x000fea0003800000 */
.L_x_41:
        /* <DEDUP_REMOVED lines=13> */
.L_x_44:
[----:B------:R-:W-:Y:S05]  /*7080*/  BSYNC B0 ;  /* 0x0000000000007941 */ /* 0x000fea0003800000 */
.L_x_43:
[----:B------:R-:W-:Y:S01]  /*7090*/  IADD3 R0, R0, -0x2, RZ ;  /* 0xfffffffe00007810 */ /* 0x000fe20007ffe0ff */
[----:B------:R-:W-:Y:S06]  /*70a0*/  BAR.ARV 0xa, 0xa0 ;  /* 0x0282800000007b1d */ /* 0x000fec0000002000 */
[----:B------:R-:W-:Y:S01]  /*70b0*/  BSSY B0, `(.L_x_45) ;  /* 0x0000004000007945 */ /* 0x000fe20003800000 */
[----:B------:R-:W-:-:S03]  /*70c0*/  ISETP.NE.AND P1, PT, R0, RZ, PT ;  /* 0x000000ff0000720c */ /* 0x000fc60003f25270 */
[----:B------:R-:W-:Y:S10]  /*70d0*/  @!P0 BRA `(.L_x_46) ;  /* 0x0000000000048947 */ /* 0x000ff40003800000 */
[----:B------:R-:W-:-:S04]  /*70e0*/  DEPBAR.LE SB0, 0x0 ;  /* 0x000080000000791a */ /* 0x000fc80000000000 */
.L_x_46:
[----:B------:R-:W-:Y:S05]  /*70f0*/  BSYNC B0 ;  /* 0x0000000000007941 */ /* 0x000fea0003800000 */
.L_x_45:
[----:B------:R-:W-:Y:S06]  /*7100*/  BAR.ARV 0xb, 0xa0 ;  /* 0x02c2800000007b1d */ /* 0x000fec0000002000 */
[----:B------:R-:W-:Y:S02]  /*7110*/  UIADD3 UR5, UR5, 0x2, URZ ;  /* 0x0000000205057890 */ /* 0x000fe4000fffe03f */
[----:B------:R-:W-:Y:S01]  /*7120*/  UIADD3 UR4, UR4, 0x1, URZ ;  /* 0x0000000104047890 */ /* 0x000fe2000fffe03f */
[----:B------:R-:W-:Y:S11]  /*7130*/  @P1 BRA `(.L_x_47) ;  /* 0xfffffff800c01947 */ /* 0x000ff6000383ffff */
[----:B------:R-:W-:-:S12]  /*7140*/  USHF.L.U32 UR5, UR5, 0xd, URZ ;  /* 0x0000000d05057899 */ /* 0x000fd8000800063f */
.L_x_34:
[----:B------:R-:W-:-:S13]  /*7150*/  ISETP.NE.AND P1, PT, R3, RZ, PT ;  /* 0x000000ff0300720c */ /* 0x000fda0003f25270 */
[----:B------:R-:W-:Y:S05]  /*7160*/  @!P1 BRA `(.L_x_7) ;  /* 0x0000001800f49947 */ /* 0x000fea0003800000 */
[----:B------:R-:W-:Y:S06]  /*7170*/  BAR.SYNC.DEFER_BLOCKING 0xd, 0xa0 ;  /* 0x0342800000007b1d */ /* 0x000fec0000010000 */
[----:B------:R-:W-:Y:S04]  /*7180*/  BSSY B0, `(.L_x_48) ;  /* 0x0000010000007945 */ /* 0x000fe80003800000 */
[----:B------:R-:W-:Y:S05]  /*7190*/  @!P0 BRA `(.L_x_49) ;  /* 0x0000000000388947 */ /* 0x000fea0003800000 */
[----:B------:R-:W1:Y:S01]  /*71a0*/  S2UR UR11, SR_CgaCtaId ;  /* 0x00000000000b79c3 */ /* 0x000e620000008800 */
[----:B------:R-:W-:Y:S01]  /*71b0*/  UIADD3 UR12, UP0, UR5, UR6, URZ ;  /* 0x00000006050c7290 */ /* 0x000fe2000ff1e03f */
[----:B------:R-:W-:Y:S01]  /*71c0*/  UMOV UR4, 0x400 ;  /* 0x0000040000047882 */ /* 0x000fe20000000000 */
[----:B------:R-:W-:Y:S02]  /*71d0*/  ULDC.64 UR8, c[0x0][0x2c0] ;  /* 0x0000b00000087ab9 */ /* 0x000fe40000000a00 */
[----:B------:R-:W-:Y:S02]  /*71e0*/  ULEA.HI.X.SX32 UR13, UR5, UR10, 0x1, UP0 ;  /* 0x0000000a050d7291 */ /* 0x000fe400080f0e3f */
[----:B------:R-:W-:-:S04]  /*71f0*/  ULEA UR8, UP0, UR12, UR8, 0x2 ;  /* 0x000000080c087291 */ /* 0x000fc8000f80103f */
[----:B------:R-:W-:-:S03]  /*7200*/  ULEA.HI.X UR9, UR12, UR9, UR13, 0x2, UP0 ;  /* 0x000000090c097291 */ /* 0x000fc600080f140d */
[----:B------:R-:W-:Y:S01]  /*7210*/  UMOV UR12, 0x0 ;  /* 0x00000000000c7882 */ /* 0x000fe20000000000 */
[----:B------:R-:W-:Y:S01]  /*7220*/  UMOV UR13, 0x14f00000 ;  /* 0x14f00000000d7882 */ /* 0x000fe20000000000 */
[----:B-1----:R-:W-:-:S03]  /*7230*/  ULEA UR4, UR11, UR4, 0x18 ;  /* 0x000000040b047291 */ /* 0x002fc6000f8ec03f */
[----:B------:R-:W-:Y:S01]  /*7240*/  UMOV UR11, 0x400 ;  /* 0x00000400000b7882 */ /* 0x000fe20000000000 */
[----:B------:R-:W-:-:S09]  /*7250*/  UIADD3 UR4, UR4, 0x8000, URZ ;  /* 0x0000800004047890 */ /* 0x000fd2000fffe03f */
[----:B------:R1:W-:Y:S02]  /*7260*/  UBLKRED.G.S.ADD.F32.RN [UR8], [UR4], UR11, desc[UR12] ;  /* 0x00000c08040073bb */ /* 0x0003e400080a140b */
[----:B-1----:R0:W-:Y:S02]  /*7270*/  UTMACMDFLUSH ;  /* 0x00000000000079b7 */ /* 0x0021e40000000000 */
.L_x_49:
[----:B------:R-:W-:Y:S05]  /*7280*/  BSYNC B0 ;  /* 0x0000000000007941 */ /* 0x000fea0003800000 */
.L_x_48:
[----:B------:R-:W-:Y:S06]  /*7290*/  BAR.SYNC.DEFER_BLOCKING 0xe, 0xa0 ;  /* 0x0382800000007b1d */ /* 0x000fec0000010000 */
[----:B------:R-:W-:Y:S04]  /*72a0*/  BSSY B0, `(.L_x_50) ;  /* 0x0000012000007945 */ /* 0x000fe80003800000 */
[----:B------:R-:W-:Y:S05]  /*72b0*/  @!P0 BRA `(.L_x_51) ;  /* 0x0000000000408947 */ /* 0x000fea0003800000 */
[----:B------:R-:W1:Y:S01]  /*72c0*/  S2UR UR12, SR_CgaCtaId ;  /* 0x00000000000c79c3 */ /* 0x000e620000008800 */
[----:B------:R-:W-:Y:S01]  /*72d0*/  UIADD3 UR4, UR5, 0x1000, URZ ;  /* 0x0000100005047890 */ /* 0x000fe2000fffe03f */
[----:B------:R-:W-:Y:S01]  /*72e0*/  UMOV UR11, 0x400 ;  /* 0x00000400000b7882 */ /* 0x000fe20000000000 */
[----:B------:R-:W-:Y:S02]  /*72f0*/  ULDC.64 UR8, c[0x0][0x2c0] ;  /* 0x0000b00000087ab9 */ /* 0x000fe40000000a00 */
[----:B------:R-:W-:-:S04]  /*7300*/  UIADD3 UR13, UP0, UR4, UR6, URZ ;  /* 0x00000006040d7290 */ /* 0x000fc8000ff1e03f */
        /* <DEDUP_REMOVED lines=11> */
.L_x_51:
[----:B------:R-:W-:Y:S05]  /*73c0*/  BSYNC B0 ;  /* 0x0000000000007941 */ /* 0x000fea0003800000 */
.L_x_50:
[----:B------:R-:W-:Y:S06]  /*73d0*/  BAR.ARV 0xa, 0xa0 ;  /* 0x0282800000007b1d */ /* 0x000fec0000002000 */
[----:B------:R-:W-:Y:S04]  /*73e0*/  BSSY B0, `(.L_x_52) ;  /* 0x0000003000007945 */ /* 0x000fe80003800000 */
[----:B------:R-:W-:Y:S05]  /*73f0*/  @!P0 BRA `(.L_x_53) ;  /* 0x0000000000048947 */ /* 0x000fea0003800000 */
[----:B------:R-:W-:-:S04]  /*7400*/  DEPBAR.LE SB0, 0x0 ;  /* 0x000080000000791a */ /* 0x000fc80000000000 */
.L_x_53:
[----:B------:R-:W-:Y:S05]  /*7410*/  BSYNC B0 ;  /* 0x0000000000007941 */ /* 0x000fea0003800000 */
.L_x_52:
[----:B------:R-:W-:Y:S06]  /*7420*/  BAR.ARV 0xb, 0xa0 ;  /* 0x02c2800000007b1d */ /* 0x000fec0000002000 */
[----:B------:R-:W-:Y:S05]  /*7430*/  BRA `(.L_x_7) ;  /* 0x0000001800407947 */ /* 0x000fea0003800000 */
.L_x_33:
[----:B------:R-:W1:Y:S01]  /*7440*/  S2UR UR21, SR_CTAID.Z ;  /* 0x00000000001579c3 */ /* 0x000e620000002700 */
[----:B------:R-:W-:Y:S01]  /*7450*/  IMAD.MOV.U32 R9, RZ, RZ, 0x1 ;  /* 0x00000001ff097424 */ /* 0x000fe200078e00ff */
[----:B-1----:R-:W-:-:S13]  /*7460*/  ISETP.LE.AND P0, PT, RZ, UR21, PT ;  /* 0x00000015ff007c0c */ /* 0x002fda000bf03270 */
[----:B------:R-:W-:Y:S05]  /*7470*/  @!P0 BRA `(.L_x_54) ;  /* 0x0000001400a08947 */ /* 0x000fea0003800000 */
[----:B------:R-:W1:Y:S01]  /*7480*/  S2R R15, SR_CTAID.Y ;  /* 0x00000000000f7919 */ /* 0x000e620000002600 */
[----:B------:R-:W2:Y:S01]  /*7490*/  LDC.64 R2, c[0x0][0x718] ;  /* 0x0001c600ff027b82 */ /* 0x000ea20000000a00 */
[----:B------:R-:W-:Y:S01]  /*74a0*/  ULDC UR4, c[0x0][0x2e8] ;  /* 0x0000ba0000047ab9 */ /* 0x000fe20000000800 */
[----:B------:R-:W-:Y:S01]  /*74b0*/  BSSY B0, `(.L_x_54) ;  /* 0x0000164000007945 */ /* 0x000fe20003800000 */
[----:B------:R-:W3:Y:S01]  /*74c0*/  S2R R13, SR_CTAID.Z ;  /* 0x00000000000d7919 */ /* 0x000ee20000002700 */
[----:B------:R-:W-:-:S04]  /*74d0*/  UISETP.NE.AND UP0, UPT, UR4, 0x1, UPT ;  /* 0x000000010400788c */ /* 0x000fc8000bf05270 */
[----:B------:R-:W4:Y:S07]  /*74e0*/  S2UR UR20, SR_CTAID.Y ;  /* 0x00000000001479c3 */ /* 0x000f2e0000002600 */
[----:B------:R-:W-:Y:S01]  /*74f0*/  @UP0 ULDC UR6, c[0x0][0x2ec] ;  /* 0x0000bb0000060ab9 */ /* 0x000fe20000000800 */
[----:B------:R-:W5:Y:S01]  /*7500*/  LDC.64 R10, c[0x0][0x720] ;  /* 0x0001c800ff0a7b82 */ /* 0x000f620000000a00 */
[----:B------:R-:W-:-:S07]  /*7510*/  @UP0 ULDC UR8, c[0x0][0x2f0] ;  /* 0x0000bc0000080ab9 */ /* 0x000fce0000000800 */
[----:B------:R-:W5:Y:S01]  /*7520*/  LDC.64 R4, c[0x0][0x700] ;  /* 0x0001c000ff047b82 */ /* 0x000f620000000a00 */
[----:B-1----:R-:W-:Y:S01]  /*7530*/  SHF.R.S32.HI R15, RZ, 0x1f, R15 ;  /* 0x0000001fff0f7819 */ /* 0x002fe2000001140f */
[----:B----4-:R-:W-:Y:S02]  /*7540*/  UIMAD.WIDE.U32 UR6, UR20, UR6, URZ ;  /* 0x00000006140672a5 */ /* 0x010fe4000f8e003f */
[----:B------:R-:W-:Y:S01]  /*7550*/  UMOV UR12, UR20 ;  /* 0x00000014000c7c82 */ /* 0x000fe20008000000 */
[----:B---3--:R-:W-:Y:S01]  /*7560*/  SHF.R.S32.HI R13, RZ, 0x1f, R13 ;  /* 0x0000001fff0d7819 */ /* 0x008fe2000001140d */
[----:B--2---:R-:W-:Y:S01]  /*7570*/  IMAD R0, R15, R2, RZ ;  /* 0x000000020f007224 */ /* 0x004fe200078e02ff */
[----:B------:R-:W-:-:S03]  /*7580*/  @UP0 USHF.R.U32.HI UR12, URZ, UR8, UR7 ;  /* 0x000000083f0c0299 */ /* 0x000fc60008011607 */
[----:B------:R-:W-:Y:S02]  /*7590*/  IMAD R7, R3, UR20, R0 ;  /* 0x0000001403077c24 */ /* 0x000fe4000f8e0200 */
[----:B------:R-:W-:-:S04]  /*75a0*/  IMAD.WIDE.U32 R2, R2, UR20, RZ ;  /* 0x0000001402027c25 */ /* 0x000fc8000f8e00ff */
[----:B------:R-:W-:Y:S02]  /*75b0*/  IMAD.IADD R3, R3, 0x1, R7 ;  /* 0x0000000103037824 */ /* 0x000fe400078e0207 */
[----:B------:R-:W1:Y:S01]  /*75c0*/  LDC.64 R6, c[0x0][0x730] ;  /* 0x0001cc00ff067b82 */ /* 0x000e620000000a00 */
[----:B-----5:R-:W-:Y:S02]  /*75d0*/  IMAD R0, R13, R10, RZ ;  /* 0x0000000a0d007224 */ /* 0x020fe400078e02ff */
[----:B------:R-:W-:-:S04]  /*75e0*/  IMAD.WIDE.U32 R2, R10, UR21, R2 ;  /* 0x000000150a027c25 */ /* 0x000fc8000f8e0002 */
[----:B------:R-:W-:Y:S01]  /*75f0*/  IMAD R11, R11, UR21, R0 ;  /* 0x000000150b0b7c24 */ /* 0x000fe2000f8e0200 */
[----:B------:R-:W-:-:S04]  /*7600*/  LEA R4, P0, R2, R4, 0x2 ;  /* 0x0000000402047211 */ /* 0x000fc800078010ff */
[----:B------:R-:W-:Y:S02]  /*7610*/  IADD3 R0, R3, R11, RZ ;  /* 0x0000000b03007210 */ /* 0x000fe40007ffe0ff */
[----:B------:R-:W-:Y:S02]  /*7620*/  R2UR UR4, R4 ;  /* 0x00000000040472ca */ /* 0x000fe400000e0000 */
[----:B------:R-:W-:Y:S02]  /*7630*/  LEA.HI.X R0, R2, R5, R0, 0x2, P0 ;  /* 0x0000000502007211 */ /* 0x000fe400000f1400 */
[----:B------:R-:W-:Y:S02]  /*7640*/  ELECT P0, URZ, PT ;  /* 0x00000000003f782f */ /* 0x000fe40003800000 */
[----:B------:R-:W-:Y:S01]  /*7650*/  R2UR UR5, R0 ;  /* 0x00000000000572ca */ /* 0x000fe200000e0000 */
[----:B-1----:R-:W-:-:S04]  /*7660*/  IMAD R2, R15, R6, RZ ;  /* 0x000000060f027224 */ /* 0x002fc800078e02ff */
[----:B------:R-:W-:Y:S02]  /*7670*/  IMAD R5, R7, UR20, R2 ;  /* 0x0000001407057c24 */ /* 0x000fe4000f8e0202 */
[----:B------:R-:W1:Y:S01]  /*7680*/  LDC.64 R2, c[0x0][0x738] ;  /* 0x0001ce00ff027b82 */ /* 0x000e620000000a00 */
[----:B------:R-:W-:-:S04]  /*7690*/  IMAD.WIDE.U32 R6, R6, UR20, RZ ;  /* 0x0000001406067c25 */ /* 0x000fc8000f8e00ff */
[----:B------:R-:W-:Y:S02]  /*76a0*/  IMAD.IADD R7, R7, 0x1, R5 ;  /* 0x0000000107077824 */ /* 0x000fe400078e0205 */
[----:B-1----:R-:W-:Y:S02]  /*76b0*/  IMAD R0, R13, R2, RZ ;  /* 0x000000020d007224 */ /* 0x002fe400078e02ff */
[----:B------:R-:W-:-:S04]  /*76c0*/  IMAD.WIDE.U32 R6, R2, UR21, R6 ;  /* 0x0000001502067c25 */ /* 0x000fc8000f8e0006 */
[----:B------:R-:W-:Y:S02]  /*76d0*/  IMAD R3, R3, UR21, R0 ;  /* 0x0000001503037c24 */ /* 0x000fe4000f8e0200 */
[----:B------:R-:W-:Y:S01]  /*76e0*/  IMAD.MOV.U32 R0, RZ, RZ, RZ ;  /* 0x000000ffff007224 */ /* 0x000fe200078e00ff */
[----:B------:R-:W-:Y:S06]  /*76f0*/  @!P0 BRA `(.L_x_55) ;  /* 0x0000001000fc8947 */ /* 0x000fec0003800000 */
[----:B------:R-:W1:Y:S01]  /*7700*/  S2R R0, SR_CgaCtaId ;  /* 0x0000000000007919 */ /* 0x000e620000008800 */
[----:B------:R-:W-:Y:S01]  /*7710*/  MOV R11, 0x400 ;  /* 0x00000400000b7802 */ /* 0x000fe20000000f00 */
[----:B------:R-:W2:Y:S01]  /*7720*/  S2R R8, SR_TID.X ;  /* 0x0000000000087919 */ /* 0x000ea20000002100 */
[----:B------:R-:W3:Y:S02]  /*7730*/  S2R R2, SR_CTAID.X ;  /* 0x0000000000027919 */ /* 0x000ee40000002500 */
[----:B-1----:R-:W-:Y:S02]  /*7740*/  LEA R11, R0, R11, 0x18 ;  /* 0x0000000b000b7211 */ /* 0x002fe400078ec0ff */
[----:B------:R-:W-:Y:S02]  /*7750*/  MOV R0, 0x1 ;  /* 0x0000000100007802 */ /* 0x000fe40000000f00 */
[----:B--2---:R-:W-:Y:S02]  /*7760*/  LOP3.LUT R8, R8, 0x7f, RZ, 0xc0, !PT ;  /* 0x0000007f08087812 */ /* 0x004fe400078ec0ff */
[----:B------:R-:W-:-:S02]  /*7770*/  SHF.L.U32 R0, R0, 0x1f, RZ ;  /* 0x0000001f00007819 */ /* 0x000fc400000006ff */
[----:B------:R-:W-:Y:S02]  /*7780*/  ISETP.NE.AND P0, PT, R8, RZ, PT ;  /* 0x000000ff0800720c */ /* 0x000fe40003f05270 */
[----:B------:R-:W1:Y:S02]  /*7790*/  SYNCS.PHASECHK.TRANS64.TRYWAIT P1, [R11+URZ+0x30c20], R0 ;  /* 0x030c20000b0075a7 */ /* 0x000e64000802017f */
[----:B-1-3--:R-:W-:Y:S09]  /*77a0*/  @!P1 BRA `(.L_x_56) ;  /* 0x0000001400c49947 */ /* 0x00aff20003800000 */
.L_x_84:
[----:B------:R-:W-:Y:S01]  /*77b0*/  IMAD.IADD R10, R7, 0x1, R3 ;  /* 0x00000001070a7824 */ /* 0x000fe200078e0203 */
[----:B------:R-:W-:Y:S01]  /*77c0*/  SHF.L.U32 R2, R2, 0x7, RZ ;  /* 0x0000000702027819 */ /* 0x000fe200000006ff */
[----:B------:R-:W-:Y:S01]  /*77d0*/  IMAD.MOV.U32 R9, RZ, RZ, 0x1 ;  /* 0x00000001ff097424 */ /* 0x000fe200078e00ff */
[----:B------:R-:W-:Y:S06]  /*77e0*/  @P0 BRA `(.L_x_57) ;  /* 0x0000000000180947 */ /* 0x000fec0003800000 */
[----:B------:R-:W2:Y:S01]  /*77f0*/  S2R R4, SR_TID.X ;  /* 0x0000000000047919 */ /* 0x000ea20000002100 */
[----:B-1----:R-:W-:-:S04]  /*7800*/  MOV R0, 0x4200 ;  /* 0x0000420000007802 */ /* 0x002fc80000000f00 */
[----:B------:R3:W-:Y:S01]  /*7810*/  SYNCS.ARRIVE.TRANS64 RZ, [R11+URZ+0x30c10], R0 ;  /* 0x030c10000bff79a7 */ /* 0x0007e2000800003f */
[----:B--2---:R-:W-:-:S13]  /*7820*/  LOP3.LUT P1, RZ, R4, 0x1f, RZ, 0xc0, !PT ;  /* 0x0000001f04ff7812 */ /* 0x004fda000782c0ff */
[----:B---3--:R-:W-:Y:S05]  /*7830*/  @!P1 BRA `(.L_x_57) ;  /* 0x0000000000049947 */ /* 0x008fea0003800000 */
[----:B------:R-:W-:Y:S01]  /*7840*/  BPT.TRAP 0x1 ;  /* 0x000000040000795c */ /* 0x000fe20000300000 */
.L_x_57:
[----:B------:R-:W2:Y:S01]  /*7850*/  LDC.64 R4, c[0x0][0x198] ;  /* 0x00006600ff047b82 */ /* 0x000ea20000000a00 */
[----:B------:R-:W-:Y:S01]  /*7860*/  R2UR UR11, R2 ;  /* 0x00000000020b72ca */ /* 0x000fe200000e0000 */
[----:B------:R-:W-:Y:S01]  /*7870*/  UMOV UR14, 0x0 ;  /* 0x00000000000e7882 */ /* 0x000fe20000000000 */
[----:B------:R-:W-:Y:S01]  /*7880*/  R2UR UR8, R11 ;  /* 0x000000000b0872ca */ /* 0x000fe200000e0000 */
[----:B------:R-:W-:Y:S01]  /*7890*/  UMOV UR15, 0x14f00000 ;  /* 0x14f00000000f7882 */ /* 0x000fe20000000000 */
[----:B------:R-:W-:Y:S01]  /*78a0*/  UMOV UR19, URZ ;  /* 0x0000003f00137c82 */ /* 0x000fe20008000000 */
[----:B------:R-:W-:Y:S01]  /*78b0*/  UMOV UR18, URZ ;  /* 0x0000003f00127c82 */ /* 0x000fe20008000000 */
[----:B------:R-:W-:Y:S01]  /*78c0*/  UMOV UR25, 0x20 ;  /* 0x0000002000197882 */ /* 0x000fe20000000000 */
[----:B------:R-:W3:Y:S01]  /*78d0*/  LDC R12, c[0x0][0x280] ;  /* 0x0000a000ff0c7b82 */ /* 0x000ee20000000800 */
[----:B------:R-:W-:Y:S01]  /*78e0*/  UMOV UR22, 0x0 ;  /* 0x0000000000167882 */ /* 0x000fe20000000000 */
[----:B------:R-:W-:Y:S01]  /*78f0*/  UMOV UR23, 0x10000000 ;  /* 0x1000000000177882 */ /* 0x000fe20000000000 */
[----:B------:R-:W-:Y:S01]  /*7900*/  UMOV UR13, UR21 ;  /* 0x00000015000d7c82 */ /* 0x000fe20008000000 */
[----:B------:R-:W-:Y:S01]  /*7910*/  UMOV UR10, UR18 ;  /* 0x00000012000a7c82 */ /* 0x000fe20008000000 */
[----:B------:R-:W-:Y:S01]  /*7920*/  UMOV UR28, UR12 ;  /* 0x0000000c001c7c82 */ /* 0x000fe20008000000 */
[----:B------:R-:W-:Y:S01]  /*7930*/  UMOV UR29, UR21 ;  /* 0x00000015001d7c82 */ /* 0x000fe20008000000 */
[----:B------:R-:W-:Y:S01]  /*7940*/  UMOV UR26, UR18 ;  /* 0x00000012001a7c82 */ /* 0x000fe20008000000 */
[----:B------:R-:W-:Y:S01]  /*7950*/  UIADD3 UR16, UR8, 0x10000, URZ ;  /* 0x0001000008107890 */ /* 0x000fe2000fffe03f */
[----:B------:R-:W-:Y:S01]  /*7960*/  IMAD.MOV.U32 R20, RZ, RZ, RZ ;  /* 0x000000ffff147224 */ /* 0x000fe200078e00ff */
[----:B------:R-:W-:-:S02]  /*7970*/  UIADD3 UR17, UR8, 0x30c10, URZ ;  /* 0x00030c1008117890 */ /* 0x000fc4000fffe03f */
[----:B------:R-:W-:Y:S02]  /*7980*/  UIADD3 UR30, UR8, 0x20000, URZ ;  /* 0x00020000081e7890 */ /* 0x000fe4000fffe03f */
[----:B------:R-:W-:Y:S01]  /*7990*/  UIADD3 UR9, UR8, 0x30c00, URZ ;  /* 0x00030c0008097890 */ /* 0x000fe2000fffe03f */
[----:B--2---:R-:W-:Y:S01]  /*79a0*/  IMAD.MOV.U32 R8, RZ, RZ, R4 ;  /* 0x000000ffff087224 */ /* 0x004fe200078e0004 */
[----:B------:R-:W-:Y:S01]  /*79b0*/  UIADD3 UR24, UR8, 0x4000, URZ ;  /* 0x0000400008187890 */ /* 0x000fe2000fffe03f */
[----:B------:R-:W-:Y:S01]  /*79c0*/  MOV R4, 0x8000 ;  /* 0x0000800000047802 */ /* 0x000fe20000000f00 */
[----:B------:R-:W-:Y:S01]  /*79d0*/  UMOV UR31, UR17 ;  /* 0x00000011001f7c82 */ /* 0x000fe20008000000 */
[----:B------:R-:W-:Y:S01]  /*79e0*/  UMOV UR27, UR11 ;  /* 0x0000000b001b7c82 */ /* 0x000fe20008000000 */
[----:B-1----:R-:W-:-:S04]  /*79f0*/  IADD3 R0, P1, R8, 0x2f0, RZ ;  /* 0x000002f008007810 */ /* 0x002fc80007f3e0ff */
[----:B------:R-:W-:Y:S02]  /*7a00*/  R2UR UR32, R0 ;  /* 0x00000000002072ca */ /* 0x000fe400000e0000 */
[----:B------:R-:W-:-:S04]  /*7a10*/  IADD3 R0, P2, R8, 0x3f0, RZ ;  /* 0x000003f008007810 */ /* 0x000fc80007f5e0ff */
[----:B------:R-:W-:Y:S02]  /*7a20*/  R2UR UR34, R0 ;  /* 0x00000000002272ca */ /* 0x000fe400000e0000 */
[----:B------:R-:W-:Y:S02]  /*7a30*/  MOV R0, R5 ;  /* 0x0000000500007202 */ /* 0x000fe40000000f00 */
[----:B------:R-:W-:-:S03]  /*7a40*/  MOV R5, RZ ;  /* 0x000000ff00057202 */ /* 0x000fc60000000f00 */
[----:B------:R-:W-:-:S05]  /*7a50*/  IMAD.X R2, RZ, RZ, R0, P1 ;  /* 0x000000ffff027224 */ /* 0x000fca00008e0600 */
[----:B------:R-:W-:Y:S02]  /*7a60*/  R2UR UR33, R2 ;  /* 0x00000000022172ca */ /* 0x000fe400000e0000 */
[----:B------:R-:W-:-:S04]  /*7a70*/  IADD3.X R2, RZ, R0, RZ, P2, !PT ;  /* 0x00000000ff027210 */ /* 0x000fc800017fe4ff */
[----:B------:R-:W-:Y:S02]  /*7a80*/  R2UR UR35, R2 ;  /* 0x00000000022372ca */ /* 0x000fe400000e0000 */
[----:B------:R-:W-:-:S04]  /*7a90*/  IADD3 R2, P1, R8, 0xf0, RZ ;  /* 0x000000f008027810 */ /* 0x000fc80007f3e0ff */
[----:B------:R-:W-:Y:S01]  /*7aa0*/  R2UR UR6, R2 ;  /* 0x00000000020672ca */ /* 0x000fe200000e0000 */
[----:B------:R-:W-:Y:S01]  /*7ab0*/  IMAD.X R3, RZ, RZ, R0, P1 ;  /* 0x000000ffff037224 */ /* 0x000fe200008e0600 */
[----:B---3--:R-:W-:-:S04]  /*7ac0*/  ISETP.GE.AND P1, PT, R12, 0x81, PT ;  /* 0x000000810c00780c */ /* 0x008fc80003f26270 */
[----:B------:R-:W-:-:S13]  /*7ad0*/  R2UR UR7, R3 ;  /* 0x00000000030772ca */ /* 0x000fda00000e0000 */
[----:B------:R-:W-:Y:S01]  /*7ae0*/  UTMALDG.4D [UR16], [UR6], desc[UR14] ;  /* 0x00000e10060075b4 */ /* 0x000fe20008019000 */
[----:B------:R1:W-:Y:S01]  /*7af0*/  UBLKCP.S.G [UR30], [UR4], UR25 ;  /* 0x0000001e040073ba */ /* 0x0003e20008000219 */
[----:B------:R2:W-:Y:S01]  /*7b00*/  SYNCS.ARRIVE.TRANS64 RZ, [R11+URZ+0x30c00], R4 ;  /* 0x030c00040bff79a7 */ /* 0x0005e2000800003f */
[----:B------:R2:W-:Y:S01]  /*7b10*/  UTMALDG.4D [UR8], [UR32], desc[UR22] ;  /* 0x00001608200075b4 */ /* 0x0005e20008019000 */
[----:B-1----:R-:W-:Y:S02]  /*7b20*/  UMOV UR25, UR9 ;  /* 0x0000000900197c82 */ /* 0x002fe40008000000 */
[----:B------:R2:W-:Y:S01]  /*7b30*/  UTMALDG.4D [UR24], [UR34], desc[UR22] ;  /* 0x00001618220075b4 */ /* 0x0005e20008019000 */
[----:B------:R-:W-:Y:S05]  /*7b40*/  @!P1 BRA `(.L_x_58) ;  /* 0x0000000c002c9947 */ /* 0x000fea0003800000 */
[----:B------:R-:W1:Y:S01]  /*7b50*/  S2R R13, SR_TID.X ;  /* 0x00000000000d7919 */ /* 0x000e620000002100 */
[C---:B--2---:R-:W-:Y:S01]  /*7b60*/  VIADD R4, R12.reuse, 0x7f ;  /* 0x0000007f0c047836 */ /* 0x044fe20000000000 */
[----:B------:R-:W-:Y:S01]  /*7b70*/  ISETP.GE.AND P1, PT, R12, 0x101, PT ;  /* 0x000001010c00780c */ /* 0x000fe20003f26270 */
[----:B------:R-:W-:Y:S01]  /*7b80*/  IMAD.MOV.U32 R20, RZ, RZ, RZ ;  /* 0x000000ffff147224 */ /* 0x000fe200078e00ff */
[----:B------:R-:W-:Y:S02]  /*7b90*/  MOV R15, RZ ;  /* 0x000000ff000f7202 */ /* 0x000fe40000000f00 */
[----:B------:R-:W-:-:S04]  /*7ba0*/  SHF.R.S32.HI R9, RZ, 0x1f, R4 ;  /* 0x0000001fff097819 */ /* 0x000fc80000011404 */
[----:B------:R-:W-:Y:S02]  /*7bb0*/  LEA.HI R4, R9, R4, RZ, 0x7 ;  /* 0x0000000409047211 */ /* 0x000fe400078f38ff */
[----:B------:R-:W-:Y:S02]  /*7bc0*/  MOV R9, 0x1 ;  /* 0x0000000100097802 */ /* 0x000fe40000000f00 */
[----:B------:R-:W-:-:S04]  /*7bd0*/  LEA.HI.SX32 R4, R4, 0xffffffff, 0x19 ;  /* 0xffffffff04047811 */ /* 0x000fc800078fcaff */
[----:B------:R-:W-:-:S04]  /*7be0*/  VIMNMX R4, R4, 0x1, !PT ;  /* 0x0000000104047848 */ /* 0x000fc80007fe0100 */
[----:B------:R-:W-:Y:S02]  /*7bf0*/  LOP3.LUT R19, R4, 0x1, RZ, 0xc0, !PT ;  /* 0x0000000104137812 */ /* 0x000fe400078ec0ff */
[----:B-1----:R-:W-:Y:S01]  /*7c00*/  LOP3.LUT R14, R13, 0x1f, RZ, 0xc0, !PT ;  /* 0x0000001f0d0e7812 */ /* 0x002fe200078ec0ff */
[----:B------:R-:W-:Y:S06]  /*7c10*/  @!P1 BRA `(.L_x_59) ;  /* 0x0000000800009947 */ /* 0x000fec0003800000 */
[----:B------:R-:W-:Y:S01]  /*7c20*/  IMAD.IADD R18, R4, 0x1, -R19 ;  /* 0x0000000104127824 */ /* 0x000fe200078e0a13 */
[----:B------:R-:W-:Y:S01]  /*7c30*/  MOV R9, 0x1 ;  /* 0x0000000100097802 */ /* 0x000fe20000000f00 */
[----:B------:R-:W-:-:S07]  /*7c40*/  IMAD.MOV.U32 R15, RZ, RZ, RZ ;  /* 0x000000ffff0f7224 */ /* 0x000fce00078e00ff */
.L_x_68:
[----:B------:R-:W-:-:S04]  /*7c50*/  SHF.L.U32 R21, R9, 0x1f, RZ ;  /* 0x0000001f09157819 */ /* 0x000fc800000006ff */
[----:B-1----:R-:W1:Y:S02]  /*7c60*/  SYNCS.PHASECHK.TRANS64.TRYWAIT P1, [R11+URZ+0x30c40], R21 ;  /* 0x030c40150b0075a7 */ /* 0x002e64000802017f */
[----:B-12---:R-:W-:Y:S05]  /*7c70*/  @!P1 BRA `(.L_x_60) ;  /* 0x0000001000a49947 */ /* 0x006fea0003800000 */
.L_x_85:
[----:B------:R-:W-:Y:S05]  /*7c80*/  @P0 BRA `(.L_x_61) ;  /* 0x0000000000140947 */ /* 0x000fea0003800000 */
[----:B------:R-:W-:Y:S02]  /*7c90*/  ISETP.NE.AND P1, PT, R14, RZ, PT ;  /* 0x000000ff0e00720c */ /* 0x000fe40003f25270 */
[----:B------:R-:W-:-:S04]  /*7ca0*/  MOV R0, 0x4200 ;  /* 0x0000420000007802 */ /* 0x000fc80000000f00 */
[----:B------:R2:W-:Y:S07]  /*7cb0*/  SYNCS.ARRIVE.TRANS64 RZ, [R11+URZ+0x30c30], R0 ;  /* 0x030c30000bff79a7 */ /* 0x0005ee000800003f */
[----:B------:R-:W-:Y:S05]  /*7cc0*/  @!P1 BRA `(.L_x_61) ;  /* 0x0000000000049947 */ /* 0x000fea0003800000 */
[----:B------:R-:W-:Y:S01]  /*7cd0*/  BPT.TRAP 0x1 ;  /* 0x000000040000795c */ /* 0x000fe20000300000 */
.L_x_61:
[----:B------:R-:W3:Y:S01]  /*7ce0*/  LDC.64 R12, c[0x0][0x728] ;  /* 0x0001ca00ff0c7b82 */ /* 0x000ee20000000a00 */
[----:B------:R-:W-:Y:S01]  /*7cf0*/  IMAD.SHL.U32 R17, R15, 0x80, RZ ;  /* 0x000000800f117824 */ /* 0x000fe200078e00ff */
[----:B------:R-:W-:Y:S01]  /*7d00*/  R2UR UR6, R11 ;  /* 0x000000000b0672ca */ /* 0x000fe200000e0000 */
[----:B------:R-:W-:Y:S01]  /*7d10*/  UMOV UR14, 0x0 ;  /* 0x00000000000e7882 */ /* 0x000fe20000000000 */
[----:B------:R-:W-:Y:S01]  /*7d20*/  UMOV UR15, 0x14f00000 ;  /* 0x14f00000000f7882 */ /* 0x000fe20000000000 */
[----:B------:R-:W-:Y:S01]  /*7d30*/  UMOV UR18, URZ ;  /* 0x0000003f00127c82 */ /* 0x000fe20008000000 */
[C---:B--2---:R-:W-:Y:S01]  /*7d40*/  IADD3 R0, P1, R17.reuse, R6, RZ ;  /* 0x0000000611007210 */ /* 0x044fe20007f3e0ff */
[----:B------:R-:W-:Y:S01]  /*7d50*/  UMOV UR13, 0x20 ;  /* 0x00000020000d7882 */ /* 0x000fe20000000000 */
[----:B------:R-:W2:Y:S01]  /*7d60*/  LDC.64 R4, c[0x0][0x198] ;  /* 0x00006600ff047b82 */ /* 0x000ea20000000a00 */
[----:B------:R-:W-:-:S06]  /*7d70*/  R2UR UR19, R17 ;  /* 0x00000000111372ca */ /* 0x000fcc00000e0000 */
[----:B------:R-:W-:Y:S02]  /*7d80*/  UIADD3 UR16, UR6, 0x18000, URZ ;  /* 0x0001800006107890 */ /* 0x000fe4000fffe03f */
[----:B------:R-:W-:Y:S02]  /*7d90*/  UIADD3 UR17, UR6, 0x30c30, URZ ;  /* 0x00030c3006117890 */ /* 0x000fe4000fffe03f */
[----:B------:R-:W-:Y:S01]  /*7da0*/  UIADD3 UR6, UR6, 0x20400, URZ ;  /* 0x0002040006067890 */ /* 0x000fe2000fffe03f */
[----:B---3--:R-:W-:-:S04]  /*7db0*/  LEA R2, P2, R0, R12, 0x2 ;  /* 0x0000000c00027211 */ /* 0x008fc800078410ff */
[----:B------:R-:W-:Y:S01]  /*7dc0*/  UMOV UR7, UR17 ;  /* 0x0000001100077c82 */ /* 0x000fe20008000000 */
[----:B------:R-:W-:Y:S02]  /*7dd0*/  R2UR UR8, R2 ;  /* 0x00000000020872ca */ /* 0x000fe400000e0000 */
[----:B------:R-:W-:Y:S02]  /*7de0*/  LEA.HI.X.SX32 R2, R17, R10, 0x1, P1 ;  /* 0x0000000a11027211 */ /* 0x000fe400008f0eff */
[----:B--2---:R-:W-:Y:S02]  /*7df0*/  MOV R8, R4 ;  /* 0x0000000400087202 */ /* 0x004fe40000000f00 */
[----:B------:R-:W-:Y:S02]  /*7e00*/  LEA.HI.X R0, R0, R13, R2, 0x2, P2 ;  /* 0x0000000d00007211 */ /* 0x000fe400010f1402 */
[----:B------:R-:W-:Y:S02]  /*7e10*/  IADD3 R4, P1, R8, 0x1f0, RZ ;  /* 0x000001f008047810 */ /* 0x000fe40007f3e0ff */
[----:B------:R-:W-:Y:S01]  /*7e20*/  R2UR UR9, R0 ;  /* 0x00000000000972ca */ /* 0x000fe200000e0000 */
[----:B------:R-:W-:Y:S01]  /*7e30*/  IMAD.MOV.U32 R0, RZ, RZ, R5 ;  /* 0x000000ffff007224 */ /* 0x000fe200078e0005 */
[----:B------:R-:W-:-:S04]  /*7e40*/  R2UR UR10, R4 ;  /* 0x00000000040a72ca */ /* 0x000fc800000e0000 */
[----:B------:R-:W-:-:S04]  /*7e50*/  IADD3.X R5, RZ, R0, RZ, P1, !PT ;  /* 0x00000000ff057210 */ /* 0x000fc80000ffe4ff */
[----:B------:R-:W-:-:S13]  /*7e60*/  R2UR UR11, R5 ;  /* 0x00000000050b72ca */ /* 0x000fda00000e0000 */
[----:B------:R2:W-:Y:S01]  /*7e70*/  UTMALDG.4D [UR16], [UR10], desc[UR14] ;  /* 0x00000e100a0075b4 */ /* 0x0005e20008019000 */
[----:B------:R2:W-:Y:S01]  /*7e80*/  UBLKCP.S.G [UR6], [UR8], UR13 ;  /* 0x00000006080073ba */ /* 0x0005e2000800020d */
[----:B------:R-:W3:Y:S02]  /*7e90*/  SYNCS.PHASECHK.TRANS64.TRYWAIT P1, [R11+URZ+0x30c28], R21 ;  /* 0x030c28150b0075a7 */ /* 0x000ee4000802017f */
[----:B--23--:R-:W-:Y:S05]  /*7ea0*/  @!P1 BRA `(.L_x_62) ;  /* 0x00000010002c9947 */ /* 0x00cfea0003800000 */
.L_x_86:
[----:B------:R-:W-:Y:S05]  /*7eb0*/  @P0 BRA `(.L_x_63) ;  /* 0x0000000000140947 */ /* 0x000fea0003800000 */
[----:B------:R-:W-:Y:S01]  /*7ec0*/  ISETP.NE.AND P1, PT, R14, RZ, PT ;  /* 0x000000ff0e00720c */ /* 0x000fe20003f25270 */
[----:B------:R-:W-:-:S04]  /*7ed0*/  IMAD.MOV.U32 R2, RZ, RZ, 0x4200 ;  /* 0x00004200ff027424 */ /* 0x000fc800078e00ff */
[----:B------:R3:W-:Y:S08]  /*7ee0*/  SYNCS.ARRIVE.TRANS64 RZ, [R11+URZ+0x30c18], R2 ;  /* 0x030c18020bff79a7 */ /* 0x0007f0000800003f */
[----:B------:R-:W-:Y:S05]  /*7ef0*/  @!P1 BRA `(.L_x_63) ;  /* 0x0000000000049947 */ /* 0x000fea0003800000 */
[----:B------:R-:W-:Y:S01]  /*7f00*/  BPT.TRAP 0x1 ;  /* 0x000000040000795c */ /* 0x000fe20000300000 */
.L_x_63:
[----:B------:R-:W-:Y:S01]  /*7f10*/  IADD3 R17, R17, 0x80, RZ ;  /* 0x0000008011117810 */ /* 0x000fe20007ffe0ff */
[----:B------:R-:W-:Y:S01]  /*7f20*/  UMOV UR14, 0x0 ;  /* 0x00000000000e7882 */ /* 0x000fe20000000000 */
[----:B------:R-:W-:Y:S01]  /*7f30*/  R2UR UR17, R11 ;  /* 0x000000000b1172ca */ /* 0x000fe200000e0000 */
[----:B------:R-:W-:Y:S01]  /*7f40*/  UMOV UR15, 0x14f00000 ;  /* 0x14f00000000f7882 */ /* 0x000fe20000000000 */
[----:B---3--:R-:W-:Y:S01]  /*7f50*/  IADD3 R2, P1, R8, 0xf0, RZ ;  /* 0x000000f008027810 */ /* 0x008fe20007f3e0ff */
[----:B------:R-:W-:Y:S01]  /*7f60*/  UMOV UR18, URZ ;  /* 0x0000003f00127c82 */ /* 0x000fe20008000000 */
[----:B------:R-:W-:Y:S01]  /*7f70*/  R2UR UR19, R17 ;  /* 0x00000000111372ca */ /* 0x000fe200000e0000 */
[----:B------:R-:W-:Y:S01]  /*7f80*/  UMOV UR13, 0x20 ;  /* 0x00000020000d7882 */ /* 0x000fe20000000000 */
[----:B------:R-:W-:Y:S01]  /*7f90*/  R2UR UR10, R2 ;  /* 0x00000000020a72ca */ /* 0x000fe200000e0000 */
[----:B------:R-:W-:-:S05]  /*7fa0*/  IMAD.X R3, RZ, RZ, R0, P1 ;  /* 0x000000ffff037224 */ /* 0x000fca00008e0600 */
[----:B------:R-:W-:Y:S01]  /*7fb0*/  R2UR UR11, R3 ;  /* 0x00000000030b72ca */ /* 0x000fe200000e0000 */
[----:B------:R-:W-:Y:S02]  /*7fc0*/  UIADD3 UR8, UR17, 0x20200, URZ ;  /* 0x0002020011087890 */ /* 0x000fe4000fffe03f */
[----:B------:R-:W-:Y:S02]  /*7fd0*/  UIADD3 UR16, UR17, 0x14000, URZ ;  /* 0x0001400011107890 */ /* 0x000fe4000fffe03f */
[----:B------:R-:W-:Y:S02]  /*7fe0*/  UIADD3 UR17, UR17, 0x30c18, URZ ;  /* 0x00030c1811117890 */ /* 0x000fe4000fffe03f */
[----:B------:R-:W-:-:S05]  /*7ff0*/  UIMAD.WIDE UR6, UR19, 0x4, UR4 ;  /* 0x00000004130678a5 */ /* 0x000fca000f8e0204 */
[----:B------:R-:W-:Y:S02]  /*8000*/  UMOV UR9, UR17 ;  /* 0x0000001100097c82 */ /* 0x000fe40008000000 */
[----:B------:R3:W-:Y:S02]  /*8010*/  UTMALDG.4D [UR16], [UR10], desc[UR14] ;  /* 0x00000e100a0075b4 */ /* 0x0007e40008019000 */
[----:B------:R3:W-:Y:S01]  /*8020*/  UBLKCP.S.G [UR8], [UR6], UR13 ;  /* 0x00000008060073ba */ /* 0x0007e2000800020d */
[----:B------:R-:W4:Y:S02]  /*8030*/  SYNCS.PHASECHK.TRANS64.TRYWAIT P1, [R11+URZ+0x30c48], R21 ;  /* 0x030c48150b0075a7 */ /* 0x000f24000802017f */
[----:B---34-:R-:W-:Y:S05]  /*8040*/  @!P1 BRA `(.L_x_64) ;  /* 0x0000000c00d89947 */ /* 0x018fea0003800000 */
.L_x_87:
[----:B-123--:R-:W-:Y:S01]  /*8050*/  SHF.R.S32.HI R21, RZ, 0x1f, R17 ;  /* 0x0000001fff157819 */ /* 0x00efe20000011411 */
[----:B------:R-:W-:Y:S06]  /*8060*/  @P0 BRA `(.L_x_65) ;  /* 0x00000000001c0947 */ /* 0x000fec0003800000 */
[----:B------:R-:W-:-:S04]  /*8070*/  MOV R14, 0x4200 ;  /* 0x00004200000e7802 */ /* 0x000fc80000000f00 */
[----:B------:R1:W-:Y:S02]  /*8080*/  SYNCS.ARRIVE.TRANS64 RZ, [R11+URZ+0x30c38], R14 ;  /* 0x030c380e0bff79a7 */ /* 0x0003e4000800003f */
[----:B-1----:R-:W1:Y:S02]  /*8090*/  S2R R14, SR_TID.X ;  /* 0x00000000000e7919 */ /* 0x002e640000002100 */
[----:B-1----:R-:W-:-:S04]  /*80a0*/  LOP3.LUT R14, R14, 0x1f, RZ, 0xc0, !PT ;  /* 0x0000001f0e0e7812 */ /* 0x002fc800078ec0ff */
[----:B------:R-:W-:-:S13]  /*80b0*/  ISETP.NE.AND P1, PT, R14, RZ, PT ;  /* 0x000000ff0e00720c */ /* 0x000fda0003f25270 */
[----:B------:R-:W-:Y:S05]  /*80c0*/  @!P1 BRA `(.L_x_65) ;  /* 0x0000000000049947 */ /* 0x000fea0003800000 */
[----:B------:R-:W-:Y:S01]  /*80d0*/  BPT.TRAP 0x1 ;  /* 0x000000040000795c */ /* 0x000fe20000300000 */
.L_x_65:
[C---:B------:R-:W-:Y:S01]  /*80e0*/  R2UR UR19, R17.reuse ;  /* 0x00000000111372ca */ /* 0x040fe200000e0000 */
[----:B------:R-:W-:Y:S01]  /*80f0*/  UMOV UR8, 0x0 ;  /* 0x0000000000087882 */ /* 0x000fe20000000000 */
[----:B------:R-:W-:Y:S01]  /*8100*/  IADD3 R17, P1, R17, R6, RZ ;  /* 0x0000000611117210 */ /* 0x000fe20007f3e0ff */
[----:B------:R-:W-:Y:S01]  /*8110*/  UMOV UR9, 0x14f00000 ;  /* 0x14f0000000097882 */ /* 0x000fe20000000000 */
[----:B------:R-:W-:Y:S01]  /*8120*/  R2UR UR10, R11 ;  /* 0x000000000b0a72ca */ /* 0x000fe200000e0000 */
[----:B------:R-:W-:Y:S01]  /*8130*/  UMOV UR18, URZ ;  /* 0x0000003f00127c82 */ /* 0x000fe20008000000 */
[----:B------:R-:W-:Y:S01]  /*8140*/  R2UR UR6, R4 ;  /* 0x00000000040672ca */ /* 0x000fe200000e0000 */
[----:B------:R-:W-:Y:S01]  /*8150*/  IMAD.X R21, R21, 0x1, R10, P1 ;  /* 0x0000000115157824 */ /* 0x000fe200008e060a */
[----:B------:R-:W-:Y:S01]  /*8160*/  LEA R12, P1, R17, R12, 0x2 ;  /* 0x0000000c110c7211 */ /* 0x000fe200078210ff */
[----:B------:R-:W-:Y:S01]  /*8170*/  UMOV UR13, 0x20 ;  /* 0x00000020000d7882 */ /* 0x000fe20000000000 */
[----:B------:R-:W-:-:S02]  /*8180*/  R2UR UR7, R5 ;  /* 0x00000000050772ca */ /* 0x000fc400000e0000 */
[----:B------:R-:W-:Y:S02]  /*8190*/  LEA.HI.X R21, R17, R13, R21, 0x2, P1 ;  /* 0x0000000d11157211 */ /* 0x000fe400008f1415 */
[----:B------:R-:W-:Y:S02]  /*81a0*/  R2UR UR14, R12 ;  /* 0x000000000c0e72ca */ /* 0x000fe400000e0000 */
[----:B------:R-:W-:Y:S01]  /*81b0*/  R2UR UR15, R21 ;  /* 0x00000000150f72ca */ /* 0x000fe200000e0000 */
[----:B------:R-:W-:Y:S01]  /*81c0*/  UIADD3 UR16, UR10, 0x1c000, URZ ;  /* 0x0001c0000a107890 */ /* 0x000fe2000fffe03f */
[----:B------:R-:W-:Y:S01]  /*81d0*/  LOP3.LUT R9, R9, 0x1, RZ, 0x3c, !PT ;  /* 0x0000000109097812 */ /* 0x000fe200078e3cff */
[----:B------:R-:W-:Y:S02]  /*81e0*/  UIADD3 UR17, UR10, 0x30c38, URZ ;  /* 0x00030c380a117890 */ /* 0x000fe4000fffe03f */
[----:B------:R-:W-:Y:S01]  /*81f0*/  UIADD3 UR10, UR10, 0x20600, URZ ;  /* 0x000206000a0a7890 */ /* 0x000fe2000fffe03f */
[----:B------:R-:W-:-:S04]  /*8200*/  SHF.L.U32 R4, R9, 0x1f, RZ ;  /* 0x0000001f09047819 */ /* 0x000fc800000006ff */
[----:B------:R-:W-:Y:S02]  /*8210*/  UMOV UR11, UR17 ;  /* 0x00000011000b7c82 */ /* 0x000fe40008000000 */
[----:B------:R1:W-:Y:S02]  /*8220*/  UTMALDG.4D [UR16], [UR6], desc[UR8] ;  /* 0x00000810060075b4 */ /* 0x0003e40008019000 */
[----:B------:R1:W-:Y:S01]  /*8230*/  UBLKCP.S.G [UR10], [UR14], UR13 ;  /* 0x0000000a0e0073ba */ /* 0x0003e2000800020d */
[----:B------:R-:W2:Y:S02]  /*8240*/  SYNCS.PHASECHK.TRANS64.TRYWAIT P1, [R11+URZ+0x30c20], R4 ;  /* 0x030c20040b0075a7 */ /* 0x000ea4000802017f */
[----:B-12---:R-:W-:Y:S05]  /*8250*/  @!P1 BRA `(.L_x_66) ;  /* 0x0000000c00689947 */ /* 0x006fea0003800000 */
.L_x_89:
[----:B------:R-:W-:Y:S05]  /*8260*/  @P0 BRA `(.L_x_67) ;  /* 0x0000000000140947 */ /* 0x000fea0003800000 */
[----:B------:R-:W-:Y:S02]  /*8270*/  ISETP.NE.AND P1, PT, R14, RZ, PT ;  /* 0x000000ff0e00720c */ /* 0x000fe40003f25270 */
[----:B-1----:R-:W-:-:S04]  /*8280*/  MOV R4, 0x4200 ;  /* 0x0000420000047802 */ /* 0x002fc80000000f00 */
[----:B------:R2:W-:Y:S07]  /*8290*/  SYNCS.ARRIVE.TRANS64 RZ, [R11+URZ+0x30c10], R4 ;  /* 0x030c10040bff79a7 */ /* 0x0005ee000800003f */
[----:B------:R-:W-:Y:S05]  /*82a0*/  @!P1 BRA `(.L_x_67) ;  /* 0x0000000000049947 */ /* 0x000fea0003800000 */
[----:B------:R-:W-:Y:S01]  /*82b0*/  BPT.TRAP 0x1 ;  /* 0x000000040000795c */ /* 0x000fe20000300000 */
.L_x_67:
[----:B------:R-:W-:Y:S01]  /*82c0*/  R2UR UR6, R15 ;  /* 0x000000000f0672ca */ /* 0x000fe200000e0000 */
[----:B------:R-:W-:Y:S01]  /*82d0*/  VIADD R18, R18, 0xfffffffe ;  /* 0xfffffffe12127836 */ /* 0x000fe20000000000 */
[----:B------:R-:W-:Y:S01]  /*82e0*/  R2UR UR17, R11 ;  /* 0x000000000b1172ca */ /* 0x000fe200000e0000 */
[----:B------:R-:W-:Y:S01]  /*82f0*/  UMOV UR22, 0x0 ;  /* 0x0000000000167882 */ /* 0x000fe20000000000 */
[----:B------:R-:W-:Y:S01]  /*8300*/  R2UR UR14, R2 ;  /* 0x00000000020e72ca */ /* 0x000fe200000e0000 */
[----:B------:R-:W-:Y:S01]  /*8310*/  UMOV UR23, 0x14f00000 ;  /* 0x14f0000000177882 */ /* 0x000fe20000000000 */
[----:B------:R-:W-:Y:S01]  /*8320*/  R2UR UR15, R3 ;  /* 0x00000000030f72ca */ /* 0x000fe200000e0000 */
[----:B------:R-:W-:Y:S01]  /*8330*/  UMOV UR18, URZ ;  /* 0x0000003f00127c82 */ /* 0x000fe20008000000 */
[----:B------:R-:W-:Y:S01]  /*8340*/  ISETP.NE.AND P1, PT, R18, RZ, PT ;  /* 0x000000ff1200720c */ /* 0x000fe20003f25270 */
[----:B------:R-:W-:-:S04]  /*8350*/  UMOV UR7, 0x20 ;  /* 0x0000002000077882 */ /* 0x000fc80000000000 */
[----:B------:R-:W-:Y:S02]  /*8360*/  UIADD3 UR6, UR6, 0x2, URZ ;  /* 0x0000000206067890 */ /* 0x000fe4000fffe03f */
[----:B------:R-:W-:Y:S02]  /*8370*/  UIADD3 UR10, UR17, 0x20000, URZ ;  /* 0x00020000110a7890 */ /* 0x000fe4000fffe03f */
[----:B------:R-:W-:Y:S02]  /*8380*/  USHF.L.U32 UR19, UR6, 0x7, URZ ;  /* 0x0000000706137899 */ /* 0x000fe4000800063f */
[----:B------:R-:W-:Y:S01]  /*8390*/  UIADD3 UR16, UR17, 0x10000, URZ ;  /* 0x0001000011107890 */ /* 0x000fe2000fffe03f */
[----:B------:R-:W-:Y:S01]  /*83a0*/  MOV R15, UR6 ;  /* 0x00000006000f7c02 */ /* 0x000fe20008000f00 */
[----:B------:R-:W-:Y:S02]  /*83b0*/  UIADD3 UR17, UR17, 0x30c10, URZ ;  /* 0x00030c1011117890 */ /* 0x000fe4000fffe03f */
[----:B------:R-:W-:-:S05]  /*83c0*/  UIMAD.WIDE UR8, UR19, 0x4, UR4 ;  /* 0x00000004130878a5 */ /* 0x000fca000f8e0204 */
[----:B------:R-:W-:Y:S02]  /*83d0*/  UMOV UR11, UR17 ;  /* 0x00000011000b7c82 */ /* 0x000fe40008000000 */
[----:B------:R3:W-:Y:S02]  /*83e0*/  UTMALDG.4D [UR16], [UR14], desc[UR22] ;  /* 0x000016100e0075b4 */ /* 0x0007e40008019000 */
[----:B------:R3:W-:Y:S02]  /*83f0*/  UBLKCP.S.G [UR10], [UR8], UR7 ;  /* 0x0000000a080073ba */ /* 0x0007e40008000207 */
[----:B---3--:R-:W-:Y:S05]  /*8400*/  @P1 BRA `(.L_x_68) ;  /* 0xfffffff800101947 */ /* 0x008fea000383ffff */
[----:B------:R-:W-:-:S07]  /*8410*/  IMAD.U32 R5, RZ, RZ, UR19 ;  /* 0x00000013ff057e24 */ /* 0x000fce000f8e00ff */
.L_x_59:
[----:B------:R-:W-:-:S13]  /*8420*/  ISETP.NE.AND P1, PT, R19, RZ, PT ;  /* 0x000000ff1300720c */ /* 0x000fda0003f25270 */
[----:B------:R-:W-:Y:S05]  /*8430*/  @!P1 BRA `(.L_x_58) ;  /* 0x0000000000f09947 */ /* 0x000fea0003800000 */
[----:B------:R-:W-:-:S04]  /*8440*/  SHF.L.U32 R12, R9, 0x1f, RZ ;  /* 0x0000001f090c7819 */ /* 0x000fc800000006ff */
[----:B------:R-:W3:Y:S02]  /*8450*/  SYNCS.PHASECHK.TRANS64.TRYWAIT P1, [R11+URZ+0x30c40], R12 ;  /* 0x030c400c0b0075a7 */ /* 0x000ee4000802017f */
[----:B---3--:R-:W-:Y:S05]  /*8460*/  @!P1 BRA `(.L_x_69) ;  /* 0x0000000800fc9947 */ /* 0x008fea0003800000 */
.L_x_90:
[----:B------:R-:W-:Y:S05]  /*8470*/  @P0 BRA `(.L_x_70) ;  /* 0x0000000000140947 */ /* 0x000fea0003800000 */
[----:B------:R-:W-:Y:S02]  /*8480*/  ISETP.NE.AND P1, PT, R14, RZ, PT ;  /* 0x000000ff0e00720c */ /* 0x000fe40003f25270 */
[----:B-12---:R-:W-:-:S04]  /*8490*/  MOV R4, 0x4200 ;  /* 0x0000420000047802 */ /* 0x006fc80000000f00 */
[----:B------:R4:W-:Y:S07]  /*84a0*/  SYNCS.ARRIVE.TRANS64 RZ, [R11+URZ+0x30c30], R4 ;  /* 0x030c30040bff79a7 */ /* 0x0009ee000800003f */
[----:B------:R-:W-:Y:S05]  /*84b0*/  @!P1 BRA `(.L_x_70) ;  /* 0x0000000000049947 */ /* 0x000fea0003800000 */
[----:B------:R-:W-:Y:S01]  /*84c0*/  BPT.TRAP 0x1 ;  /* 0x000000040000795c */ /* 0x000fe20000300000 */
.L_x_70:
[----:B-12-4-:R-:W1:Y:S01]  /*84d0*/  LDC.64 R4, c[0x0][0x728] ;  /* 0x0001ca00ff047b82 */ /* 0x016e620000000a00 */
[----:B------:R-:W-:Y:S01]  /*84e0*/  IMAD.SHL.U32 R15, R15, 0x80, RZ ;  /* 0x000000800f0f7824 */ /* 0x000fe200078e00ff */
[----:B------:R-:W-:Y:S01]  /*84f0*/  R2UR UR10, R11 ;  /* 0x000000000b0a72ca */ /* 0x000fe200000e0000 */
[----:B------:R-:W-:Y:S01]  /*8500*/  UMOV UR8, 0x0 ;  /* 0x0000000000087882 */ /* 0x000fe20000000000 */
[----:B------:R-:W-:Y:S01]  /*8510*/  UMOV UR9, 0x14f00000 ;  /* 0x14f0000000097882 */ /* 0x000fe20000000000 */
[----:B------:R-:W-:Y:S01]  /*8520*/  UMOV UR18, URZ ;  /* 0x0000003f00127c82 */ /* 0x000fe20008000000 */
[C---:B------:R-:W-:Y:S01]  /*8530*/  IADD3 R13, P1, R15.reuse, R6, RZ ;  /* 0x000000060f0d7210 */ /* 0x040fe20007f3e0ff */
[----:B------:R-:W-:Y:S01]  /*8540*/  UMOV UR13, 0x20 ;  /* 0x00000020000d7882 */ /* 0x000fe20000000000 */
[----:B------:R-:W-:-:S07]  /*8550*/  R2UR UR19, R15 ;  /* 0x000000000f1372ca */ /* 0x000fce00000e0000 */
[----:B------:R-:W-:Y:S02]  /*8560*/  UIADD3 UR16, UR10, 0x18000, URZ ;  /* 0x000180000a107890 */ /* 0x000fe4000fffe03f */
[----:B------:R-:W-:Y:S02]  /*8570*/  UIADD3 UR17, UR10, 0x30c30, URZ ;  /* 0x00030c300a117890 */ /* 0x000fe4000fffe03f */
[----:B------:R-:W-:Y:S01]  /*8580*/  UIADD3 UR10, UR10, 0x20400, URZ ;  /* 0x000204000a0a7890 */ /* 0x000fe2000fffe03f */
[----:B-1----:R-:W-:-:S04]  /*8590*/  LEA R4, P2, R13, R4, 0x2 ;  /* 0x000000040d047211 */ /* 0x002fc800078410ff */
[----:B------:R-:W-:Y:S01]  /*85a0*/  UMOV UR11, UR17 ;  /* 0x00000011000b7c82 */ /* 0x000fe20008000000 */
[----:B------:R-:W-:Y:S02]  /*85b0*/  R2UR UR14, R4 ;  /* 0x00000000040e72ca */ /* 0x000fe400000e0000 */
[----:B------:R-:W-:-:S04]  /*85c0*/  LEA.HI.X.SX32 R4, R15, R10, 0x1, P1 ;  /* 0x0000000a0f047211 */ /* 0x000fc800008f0eff */
[----:B------:R-:W-:Y:S02]  /*85d0*/  LEA.HI.X R5, R13, R5, R4, 0x2, P2 ;  /* 0x000000050d057211 */ /* 0x000fe400010f1404 */
[----:B------:R-:W-:Y:S02]  /*85e0*/  IADD3 R4, P1, R8, 0x1f0, RZ ;  /* 0x000001f008047810 */ /* 0x000fe40007f3e0ff */
[----:B------:R-:W-:Y:S02]  /*85f0*/  R2UR UR15, R5 ;  /* 0x00000000050f72ca */ /* 0x000fe400000e0000 */
[----:B------:R-:W-:Y:S02]  /*8600*/  R2UR UR6, R4 ;  /* 0x00000000040672ca */ /* 0x000fe400000e0000 */
[----:B------:R-:W-:-:S04]  /*8610*/  IADD3.X R4, RZ, R0, RZ, P1, !PT ;  /* 0x00000000ff047210 */ /* 0x000fc80000ffe4ff */
[----:B------:R-:W-:-:S13]  /*8620*/  R2UR UR7, R4 ;  /* 0x00000000040772ca */ /* 0x000fda00000e0000 */
[----:B------:R1:W-:Y:S01]  /*8630*/  UTMALDG.4D [UR16], [UR6], desc[UR8] ;  /* 0x00000810060075b4 */ /* 0x0003e20008019000 */
[----:B------:R1:W-:Y:S01]  /*8640*/  UBLKCP.S.G [UR10], [UR14], UR13 ;  /* 0x0000000a0e0073ba */ /* 0x0003e2000800020d */
[----:B------:R-:W2:Y:S02]  /*8650*/  SYNCS.PHASECHK.TRANS64.TRYWAIT P1, [R11+URZ+0x30c28], R12 ;  /* 0x030c280c0b0075a7 */ /* 0x000ea4000802017f */
[----:B-12---:R-:W-:Y:S05]  /*8660*/  @!P1 BRA `(.L_x_71) ;  /* 0x0000000800909947 */ /* 0x006fea0003800000 */
.L_x_91:
[----:B------:R-:W-:Y:S05]  /*8670*/  @P0 BRA `(.L_x_72) ;  /* 0x0000000000140947 */ /* 0x000fea0003800000 */
[----:B------:R-:W-:Y:S01]  /*8680*/  ISETP.NE.AND P0, PT, R14, RZ, PT ;  /* 0x000000ff0e00720c */ /* 0x000fe20003f05270 */
[----:B------:R-:W-:-:S04]  /*8690*/  IMAD.MOV.U32 R4, RZ, RZ, 0x4200 ;  /* 0x00004200ff047424 */ /* 0x000fc800078e00ff */
[----:B------:R2:W-:Y:S08]  /*86a0*/  SYNCS.ARRIVE.TRANS64 RZ, [R11+URZ+0x30c18], R4 ;  /* 0x030c18040bff79a7 */ /* 0x0005f0000800003f */
[----:B------:R-:W-:Y:S05]  /*86b0*/  @!P0 BRA `(.L_x_72) ;  /* 0x0000000000048947 */ /* 0x000fea0003800000 */
[----:B------:R-:W-:Y:S01]  /*86c0*/  BPT.TRAP 0x1 ;  /* 0x000000040000795c */ /* 0x000fe20000300000 */
.L_x_72:
[----:B------:R-:W-:Y:S01]  /*86d0*/  R2UR UR19, R15 ;  /* 0x000000000f1372ca */ /* 0x000fe200000e0000 */
[----:B------:R-:W-:Y:S01]  /*86e0*/  UMOV UR14, 0x0 ;  /* 0x00000000000e7882 */ /* 0x000fe20000000000 */
[----:B------:R-:W-:Y:S01]  /*86f0*/  R2UR UR17, R11 ;  /* 0x000000000b1172ca */ /* 0x000fe200000e0000 */
[----:B------:R-:W-:Y:S01]  /*8700*/  UMOV UR15, 0x14f00000 ;  /* 0x14f00000000f7882 */ /* 0x000fe20000000000 */
[----:B------:R-:W-:Y:S01]  /*8710*/  R2UR UR10, R2 ;  /* 0x00000000020a72ca */ /* 0x000fe200000e0000 */
[----:B------:R-:W-:Y:S01]  /*8720*/  UMOV UR18, URZ ;  /* 0x0000003f00127c82 */ /* 0x000fe20008000000 */
[----:B------:R-:W-:Y:S01]  /*8730*/  R2UR UR11, R3 ;  /* 0x00000000030b72ca */ /* 0x000fe200000e0000 */
[----:B------:R-:W-:Y:S01]  /*8740*/  UMOV UR13, 0x20 ;  /* 0x00000020000d7882 */ /* 0x000fe20000000000 */
[----:B------:R-:W-:-:S05]  /*8750*/  MOV R20, 0x1 ;  /* 0x0000000100147802 */ /* 0x000fca0000000f00 */
[----:B------:R-:W-:Y:S02]  /*8760*/  UIADD3 UR19, UR19, 0x80, URZ ;  /* 0x0000008013137890 */ /* 0x000fe4000fffe03f */
[----:B------:R-:W-:Y:S02]  /*8770*/  UIADD3 UR8, UR17, 0x20200, URZ ;  /* 0x0002020011087890 */ /* 0x000fe4000fffe03f */
[----:B------:R-:W-:Y:S02]  /*8780*/  UIADD3 UR16, UR17, 0x14000, URZ ;  /* 0x0001400011107890 */ /* 0x000fe4000fffe03f */
[----:B------:R-:W-:Y:S01]  /*8790*/  UIADD3 UR17, UR17, 0x30c18, URZ ;  /* 0x00030c1811117890 */ /* 0x000fe2000fffe03f */
[----:B------:R-:W-:Y:S01]  /*87a0*/  IMAD.U32 R5, RZ, RZ, UR19 ;  /* 0x00000013ff057e24 */ /* 0x000fe2000f8e00ff */
[----:B------:R-:W-:-:S05]  /*87b0*/  UIMAD.WIDE UR6, UR19, 0x4, UR4 ;  /* 0x00000004130678a5 */ /* 0x000fca000f8e0204 */
[----:B------:R-:W-:Y:S02]  /*87c0*/  UMOV UR9, UR17 ;  /* 0x0000001100097c82 */ /* 0x000fe40008000000 */
[----:B------:R4:W-:Y:S02]  /*87d0*/  UTMALDG.4D [UR16], [UR10], desc[UR14] ;  /* 0x00000e100a0075b4 */ /* 0x0009e40008019000 */
[----:B------:R4:W-:Y:S02]  /*87e0*/  UBLKCP.S.G [UR8], [UR6], UR13 ;  /* 0x00000008060073ba */ /* 0x0009e4000800020d */
[----:B----4-:R-:W-:Y:S01]  /*87f0*/  NOP ;  /* 0x0000000000007918 */ /* 0x010fe20000000000 */
.L_x_58:
[----:B------:R-:W4:Y:S01]  /*8800*/  S2R R2, SR_TID.X ;  /* 0x0000000000027919 */ /* 0x000f220000002100 */
[----:B------:R-:W-:Y:S02]  /*8810*/  LEA R13, R20, R11, 0x3 ;  /* 0x0000000b140d7211 */ /* 0x000fe400078e18ff */
[----:B----4-:R-:W-:Y:S02]  /*8820*/  LOP3.LUT R3, R2, 0x7f, RZ, 0xc0, !PT ;  /* 0x0000007f02037812 */ /* 0x010fe400078ec0ff */
[----:B------:R-:W-:Y:S02]  /*8830*/  SHF.L.U32 R2, R9, 0x1f, RZ ;  /* 0x0000001f09027819 */ /* 0x000fe400000006ff */
[----:B------:R-:W-:Y:S02]  /*8840*/  ISETP.NE.AND P1, PT, R3, RZ, PT ;  /* 0x000000ff0300720c */ /* 0x000fe40003f25270 */
[----:B------:R-:W4:Y:S02]  /*8850*/  SYNCS.PHASECHK.TRANS64.TRYWAIT P0, [R13+URZ+0x30c40], R2 ;  /* 0x030c40020d0075a7 */ /* 0x000f24000800017f */
[----:B----4-:R-:W-:Y:S09]  /*8860*/  @!P0 BRA `(.L_x_73) ;  /* 0x0000000800248947 */ /* 0x010ff20003800000 */
.L_x_92:
[----:B------:R-:W-:Y:S05]  /*8870*/  @P1 BRA `(.L_x_74) ;  /* 0x0000000000181947 */ /* 0x000fea0003800000 */
[----:B------:R-:W5:Y:S01]  /*8880*/  S2R R3, SR_TID.X ;  /* 0x0000000000037919 */ /* 0x000f620000002100 */
[----:B----4-:R-:W-:-:S04]  /*8890*/  IMAD.MOV.U32 R2, RZ, RZ, 0x4200 ;  /* 0x00004200ff027424 */ /* 0x010fc800078e00ff */
[----:B------:R4:W-:Y:S01]  /*88a0*/  SYNCS.ARRIVE.TRANS64 RZ, [R13+URZ+0x30c30], R2 ;  /* 0x030c30020dff79a7 */ /* 0x0009e2000800003f */
[----:B-----5:R-:W-:-:S13]  /*88b0*/  LOP3.LUT P0, RZ, R3, 0x1f, RZ, 0xc0, !PT ;  /* 0x0000001f03ff7812 */ /* 0x020fda000780c0ff */
[----:B----4-:R-:W-:Y:S05]  /*88c0*/  @!P0 BRA `(.L_x_74) ;  /* 0x0000000000048947 */ /* 0x010fea0003800000 */
[----:B--2---:R-:W-:Y:S01]  /*88d0*/  BPT.TRAP 0x1 ;  /* 0x000000040000795c */ /* 0x004fe20000300000 */
.L_x_74:
[----:B----4-:R-:W4:Y:S01]  /*88e0*/  LDC.64 R2, c[0x0][0x728] ;  /* 0x0001ca00ff027b82 */ /* 0x010f220000000a00 */
[C---:B------:R-:W-:Y:S01]  /*88f0*/  IADD3 R6, P0, R5.reuse, R6, RZ ;  /* 0x0000000605067210 */ /* 0x040fe20007f1e0ff */
[----:B--2---:R-:W-:Y:S01]  /*8900*/  UMOV UR8, 0x0 ;  /* 0x0000000000087882 */ /* 0x004fe20000000000 */
[C---:B-1----:R-:W-:Y:S01]  /*8910*/  LEA R4, R20.reuse, R11, 0xe ;  /* 0x0000000b14047211 */ /* 0x042fe200078e70ff */
[----:B---3--:R-:W-:Y:S01]  /*8920*/  IMAD R11, R20, 0x200, R11 ;  /* 0x00000200140b7824 */ /* 0x008fe200078e020b */
[----:B------:R-:W-:Y:S01]  /*8930*/  LEA.HI.X.SX32 R10, R5, R10, 0x1, P0 ;  /* 0x0000000a050a7211 */ /* 0x000fe200000f0eff */
[----:B------:R-:W-:Y:S01]  /*8940*/  UMOV UR9, 0x14f00000 ;  /* 0x14f0000000097882 */ /* 0x000fe20000000000 */
[----:B------:R-:W-:Y:S01]  /*8950*/  R2UR UR17, R13 ;  /* 0x000000000d1172ca */ /* 0x000fe200000e0000 */
[----:B------:R-:W-:Y:S01]  /*8960*/  UMOV UR18, URZ ;  /* 0x0000003f00127c82 */ /* 0x000fe20008000000 */
[----:B------:R-:W-:Y:S01]  /*8970*/  R2UR UR16, R4 ;  /* 0x00000000041072ca */ /* 0x000fe200000e0000 */
[----:B------:R-:W-:Y:S01]  /*8980*/  UMOV UR13, 0x20 ;  /* 0x00000020000d7882 */ /* 0x000fe20000000000 */
[----:B------:R-:W-:-:S02]  /*8990*/  R2UR UR10, R11 ;  /* 0x000000000b0a72ca */ /* 0x000fc400000e0000 */
[----:B------:R-:W-:-:S07]  /*89a0*/  R2UR UR19, R5 ;  /* 0x00000000051372ca */ /* 0x000fce00000e0000 */
[----:B------:R-:W-:Y:S02]  /*89b0*/  UIADD3 UR17, UR17, 0x30c30, URZ ;  /* 0x00030c3011117890 */ /* 0x000fe4000fffe03f */
[----:B------:R-:W-:Y:S01]  /*89c0*/  UIADD3 UR16, UR16, 0x18000, URZ ;  /* 0x0001800010107890 */ /* 0x000fe2000fffe03f */
[----:B----4-:R-:W-:Y:S01]  /*89d0*/  LEA R2, P0, R6, R2, 0x2 ;  /* 0x0000000206027211 */ /* 0x010fe200078010ff */
[----:B------:R-:W-:-:S03]  /*89e0*/  UIADD3 UR10, UR10, 0x20400, URZ ;  /* 0x000204000a0a7890 */ /* 0x000fc6000fffe03f */
[----:B------:R-:W-:Y:S01]  /*89f0*/  UMOV UR11, UR17 ;  /* 0x00000011000b7c82 */ /* 0x000fe20008000000 */
[----:B------:R-:W-:Y:S02]  /*8a00*/  LEA.HI.X R3, R6, R3, R10, 0x2, P0 ;  /* 0x0000000306037211 */ /* 0x000fe400000f140a */
[----:B------:R-:W-:Y:S02]  /*8a10*/  IADD3 R8, P0, R8, 0x1f0, RZ ;  /* 0x000001f008087810 */ /* 0x000fe40007f1e0ff */
[----:B------:R-:W-:Y:S02]  /*8a20*/  R2UR UR14, R2 ;  /* 0x00000000020e72ca */ /* 0x000fe400000e0000 */
[----:B------:R-:W-:Y:S02]  /*8a30*/  IADD3.X R0, RZ, R0, RZ, P0, !PT ;  /* 0x00000000ff007210 */ /* 0x000fe400007fe4ff */
[----:B------:R-:W-:Y:S02]  /*8a40*/  R2UR UR6, R8 ;  /* 0x00000000080672ca */ /* 0x000fe400000e0000 */
[----:B------:R-:W-:Y:S01]  /*8a50*/  R2UR UR7, R0 ;  /* 0x00000000000772ca */ /* 0x000fe200000e0000 */
[----:B------:R-:W-:Y:S01]  /*8a60*/  VIADD R0, R20, 0x1 ;  /* 0x0000000114007836 */ /* 0x000fe20000000000 */
[----:B------:R-:W-:-:S04]  /*8a70*/  R2UR UR15, R3 ;  /* 0x00000000030f72ca */ /* 0x000fc800000e0000 */
[----:B------:R-:W-:-:S04]  /*8a80*/  ISETP.NE.AND P0, PT, R0, 0x2, PT ;  /* 0x000000020000780c */ /* 0x000fc80003f05270 */
[----:B------:R-:W-:Y:S02]  /*8a90*/  SEL R2, RZ, 0x1, P0 ;  /* 0x00000001ff027807 */ /* 0x000fe40000000000 */
[----:B------:R-:W-:Y:S01]  /*8aa0*/  SEL R0, R0, RZ, P0 ;  /* 0x000000ff00007207 */ /* 0x000fe20000000000 */
[----:B------:R1:W-:Y:S01]  /*8ab0*/  UTMALDG.4D [UR16], [UR6], desc[UR8] ;  /* 0x00000810060075b4 */ /* 0x0003e20008019000 */
[----:B------:R-:W-:Y:S01]  /*8ac0*/  LOP3.LUT R9, R9, R2, RZ, 0x3c, !PT ;  /* 0x0000000209097212 */ /* 0x000fe200078e3cff */
[----:B------:R1:W-:Y:S02]  /*8ad0*/  UBLKCP.S.G [UR10], [UR14], UR13 ;  /* 0x0000000a0e0073ba */ /* 0x0003e4000800020d */
[----:B-1----:R-:W-:-:S04]  /*8ae0*/  NOP ;  /* 0x0000000000007918 */ /* 0x002fc80000000000 */
.L_x_55:
[----:B------:R-:W-:Y:S05]  /*8af0*/  BSYNC B0 ;  /* 0x0000000000007941 */ /* 0x000fea0003800000 */
.L_x_54:
[----:B------:R-:W-:-:S03]  /*8b00*/  UMOV UR6, 0xffffffff ;  /* 0xffffffff00067882 */ /* 0x000fc60000000000 */
[----:B------:R-:W-:Y:S05]  /*8b10*/  BRA.DIV UR6, `(.L_x_75) ;  /* 0x00000006068c7947 */ /* 0x000fea000b800000 */
[----:B------:R-:W-:-:S13]  /*8b20*/  ELECT P0, URZ, PT ;  /* 0x00000000003f782f */ /* 0x000fda0003800000 */
.L_x_95:
[----:B------:R-:W-:Y:S05]  /*8b30*/  @!P0 BRA `(.L_x_7) ;  /* 0x0000000000808947 */ /* 0x000fea0003800000 */
[----:B------:R-:W-:-:S04]  /*8b40*/  LOP3.LUT R16, R16, 0x2, RZ, 0xfc, !PT ;  /* 0x0000000210107812 */ /* 0x000fc800078efcff */
[----:B------:R-:W-:-:S13]  /*8b50*/  ISETP.NE.AND P0, PT, R16, 0x3, PT ;  /* 0x000000031000780c */ /* 0x000fda0003f05270 */
[----:B------:R-:W-:Y:S05]  /*8b60*/  @!P0 BRA `(.L_x_76) ;  /* 0x0000000000048947 */ /* 0x000fea0003800000 */
[----:B------:R-:W-:Y:S01]  /*8b70*/  BPT.TRAP 0x1 ;  /* 0x000000040000795c */ /* 0x000fe20000300000 */
.L_x_76:
[----:B------:R-:W1:Y:S01]  /*8b80*/  S2R R3, SR_CgaCtaId ;  /* 0x0000000000037919 */ /* 0x000e620000008800 */
[----:B------:R-:W-:Y:S02]  /*8b90*/  MOV R2, 0x400 ;  /* 0x0000040000027802 */ /* 0x000fe40000000f00 */
[----:B------:R-:W-:Y:S02]  /*8ba0*/  SHF.L.U32 R5, R9, 0x1f, RZ ;  /* 0x0000001f09057819 */ /* 0x000fe400000006ff */
[----:B-1----:R-:W-:Y:S02]  /*8bb0*/  LEA R7, R3, R2, 0x18 ;  /* 0x0000000203077211 */ /* 0x002fe400078ec0ff */
[----:B------:R-:W-:Y:S02]  /*8bc0*/  IADD3 R2, R0, 0x1, RZ ;  /* 0x0000000100027810 */ /* 0x000fe40007ffe0ff */
[----:B------:R-:W-:Y:S02]  /*8bd0*/  IADD3 R3, R7, 0x30c20, RZ ;  /* 0x00030c2007037810 */ /* 0x000fe40007ffe0ff */
[----:B------:R-:W-:-:S03]  /*8be0*/  ISETP.NE.AND P2, PT, R2, 0x2, PT ;  /* 0x000000020200780c */ /* 0x000fc60003f45270 */
[----:B------:R-:W-:Y:S01]  /*8bf0*/  IMAD R6, R0, 0x8, R3 ;  /* 0x0000000800067824 */ /* 0x000fe200078e0203 */
[----:B------:R-:W-:-:S03]  /*8c00*/  SEL R4, RZ, 0x1, P2 ;  /* 0x00000001ff047807 */ /* 0x000fc60001000000 */
[----:B------:R-:W1:Y:S01]  /*8c10*/  SYNCS.PHASECHK.TRANS64.TRYWAIT P1, [R6+URZ], R5 ;  /* 0x00000005060075a7 */ /* 0x000e62000802017f */
[----:B------:R-:W-:Y:S02]  /*8c20*/  LOP3.LUT R9, R9, R4, RZ, 0x3c, !PT ;  /* 0x0000000409097212 */ /* 0x000fe400078e3cff */
[----:B------:R-:W-:Y:S02]  /*8c30*/  SEL R4, R2, RZ, P2 ;  /* 0x000000ff02047207 */ /* 0x000fe40001000000 */
[----:B------:R-:W-:-:S03]  /*8c40*/  SHF.L.U32 R2, R9, 0x1f, RZ ;  /* 0x0000001f09027819 */ /* 0x000fc600000006ff */
[----:B------:R-:W-:Y:S01]  /*8c50*/  IMAD R3, R4, 0x8, R3 ;  /* 0x0000000804037824 */ /* 0x000fe200078e0203 */
[----:B-1----:R-:W-:Y:S06]  /*8c60*/  @!P1 BRA `(.L_x_77) ;  /* 0x00000004005c9947 */ /* 0x002fec0003800000 */
.L_x_96:
[----:B------:R-:W2:Y:S02]  /*8c70*/  SYNCS.PHASECHK.TRANS64.TRYWAIT P1, [R3+URZ], R2 ;  /* 0x00000002030075a7 */ /* 0x000ea4000802017f */
[----:B--2---:R-:W-:Y:S05]  /*8c80*/  @!P1 BRA `(.L_x_78) ;  /* 0x0000000400689947 */ /* 0x004fea0003800000 */
.L_x_97:
[----:B------:R-:W-:Y:S05]  /*8c90*/  @!P0 BRA `(.L_x_79) ;  /* 0x0000000000048947 */ /* 0x000fea0003800000 */
[----:B------:R-:W-:Y:S01]  /*8ca0*/  BPT.TRAP 0x1 ;  /* 0x000000040000795c */ /* 0x000fe20000300000 */
.L_x_79:
[----:B--2---:R-:W-:-:S05]  /*8cb0*/  IADD3 R3, R7, 0x30c40, RZ ;  /* 0x00030c4007037810 */ /* 0x004fca0007ffe0ff */
[----:B------:R-:W-:-:S04]  /*8cc0*/  IMAD R0, R0, 0x8, R3 ;  /* 0x0000000800007824 */ /* 0x000fc800078e0203 */
[----:B------:R-:W2:Y:S02]  /*8cd0*/  SYNCS.PHASECHK.TRANS64.TRYWAIT P0, [R0+URZ], R5 ;  /* 0x00000005000075a7 */ /* 0x000ea4000800017f */
[----:B--2---:R-:W-:Y:S05]  /*8ce0*/  @!P0 BRA `(.L_x_80) ;  /* 0x0000000400648947 */ /* 0x004fea0003800000 */
.L_x_98:
[----:B------:R-:W-:-:S07]  /*8cf0*/  LEA R3, R4, R3, 0x3 ;  /* 0x0000000304037211 */ /* 0x000fce00078e18ff */
.L_x_81:
[----:B---3--:R3:W4:Y:S02]  /*8d00*/  SYNCS.PHASECHK.TRANS64.TRYWAIT P0, [R3+URZ], R2 ;  /* 0x00000002030075a7 */ /* 0x008724000800017f */
[----:B----4-:R-:W-:Y:S05]  /*8d10*/  @!P0 NANOSLEEP.SYNCS 0x989680 ;  /* 0x009896800000895d */ /* 0x010fea0003900000 */
[----:B------:R-:W4:Y:S02]  /*8d20*/  @!P0 SYNCS.PHASECHK.TRANS64 P0, [R3+URZ], R2 ;  /* 0x00000002030085a7 */ /* 0x000f24000800007f */
[----:B----4-:R-:W-:Y:S05]  /*8d30*/  @!P0 BRA `(.L_x_81) ;  /* 0xfffffffc00f08947 */ /* 0x010fea000383ffff */
.L_x_7:
[----:B------:R-:W-:Y:S05]  /*8d40*/  BSYNC B6 ;  /* 0x0000000000067941 */ /* 0x000fea0003800000 */
.L_x_4:
[----:B------:R-:W-:Y:S05]  /*8d50*/  EXIT ;  /* 0x000000000000794d */ /* 0x000fea0003800000 */
.L_x_12:
[----:B------:R-:W-:Y:S01]  /*8d60*/  IMAD.MOV.U32 R12, RZ, RZ, RZ ;  /* 0x000000ffff0c7224 */ /* 0x000fe200078e00ff */
[----:B------:R-:W-:Y:S01]  /*8d70*/  MOV R11, 0x1f ;  /* 0x0000001f000b7802 */ /* 0x000fe20000000f00 */
[----:B------:R-:W-:-:S07]  /*8d80*/  IMAD.MOV.U32 R15, RZ, RZ, -0x1 ;  /* 0xffffffffff0f7424 */ /* 0x000fce00078e00ff */
[----:B------:R-:W-:Y:S05]  /*8d90*/  WARPSYNC.COLLECTIVE R15, `(.L_x_82) ;  /* 0x000000000f087348 */ /* 0x000fea0003c00000 */
[----:B------:R1:W2:Y:S02]  /*8da0*/  SHFL.IDX P6, R14, R13, R12, R11 ;  /* 0x0000000c0d0e7389 */ /* 0x0002a400000c000b */
[----:B-12---:R-:W-:Y:S01]  /*8db0*/  ENDCOLLECTIVE ;  /* 0x000000000000791b */ /* 0x006fe20003800000 */
.L_x_82:
[----:B------:R-:W-:Y:S05]  /*8dc0*/  BRA `(.L_x_83) ;  /* 0xffffff7c00747947 */ /* 0x000fea000383ffff */
.L_x_14:
[----:B--2---:R2:W3:Y:S02]  /*8dd0*/  SYNCS.PHASECHK.TRANS64.TRYWAIT P0, [R2+URZ+0x30c00], R9 ;  /* 0x030c0009020075a7 */ /* 0x0044e4000800017f */
[----:B---3--:R-:W-:Y:S05]  /*8de0*/  @!P0 NANOSLEEP.SYNCS 0x989680 ;  /* 0x009896800000895d */ /* 0x008fea0003900000 */
[----:B------:R-:W3:Y:S02]  /*8df0*/  @!P0 SYNCS.PHASECHK.TRANS64 P0, [R2+URZ+0x30c00], R9 ;  /* 0x030c0009020085a7 */ /* 0x000ee4000800007f */
[----:B---3--:R-:W-:Y:S05]  /*8e00*/  @!P0 BRA `(.L_x_14) ;  /* 0xfffffffc00f08947 */ /* 0x008fea000383ffff */
[----:B------:R-:W-:Y:S05]  /*8e10*/  BRA `(.L_x_13) ;  /* 0xffffff7c00947947 */ /* 0x000fea000383ffff */
.L_x_19:
[----:B-1----:R1:W3:Y:S02]  /*8e20*/  SYNCS.PHASECHK.TRANS64.TRYWAIT P1, [R3+URZ+0x30c10], R20 ;  /* 0x030c1014030075a7 */ /* 0x0022e4000802017f */
[----:B---3--:R-:W-:Y:S05]  /*8e30*/  @!P1 NANOSLEEP.SYNCS 0x989680 ;  /* 0x009896800000995d */ /* 0x008fea0003900000 */
[----:B------:R-:W3:Y:S02]  /*8e40*/  @!P1 SYNCS.PHASECHK.TRANS64 P1, [R3+URZ+0x30c10], R20 ;  /* 0x030c1014030095a7 */ /* 0x000ee4000802007f */
[----:B---3--:R-:W-:Y:S05]  /*8e50*/  @!P1 BRA `(.L_x_19) ;  /* 0xfffffffc00f09947 */ /* 0x008fea000383ffff */
[----:B------:R-:W-:Y:S05]  /*8e60*/  BRA `(.L_x_18) ;  /* 0xffffff8400d07947 */ /* 0x000fea000383ffff */
.L_x_23:
[----:B------:R1:W1:Y:S02]  /*8e70*/  SYNCS.PHASECHK.TRANS64.TRYWAIT P1, [R3+URZ+0x30c30], R20 ;  /* 0x030c3014030075a7 */ /* 0x000264000802017f */
[----:B-1----:R-:W-:Y:S05]  /*8e80*/  @!P1 NANOSLEEP.SYNCS 0x989680 ;  /* 0x009896800000995d */ /* 0x002fea0003900000 */
[----:B------:R-:W1:Y:S02]  /*8e90*/  @!P1 SYNCS.PHASECHK.TRANS64 P1, [R3+URZ+0x30c30], R20 ;  /* 0x030c3014030095a7 */ /* 0x000e64000802007f */
[----:B-1----:R-:W-:Y:S05]  /*8ea0*/  @!P1 BRA `(.L_x_23) ;  /* 0xfffffffc00f09947 */ /* 0x002fea000383ffff */
[----:B------:R-:W-:Y:S05]  /*8eb0*/  BRA `(.L_x_22) ;  /* 0xffffff8800d47947 */ /* 0x000fea000383ffff */
.L_x_56:
[----:B-1----:R1:W2:Y:S02]  /*8ec0*/  SYNCS.PHASECHK.TRANS64.TRYWAIT P1, [R11+URZ+0x30c20], R0 ;  /* 0x030c20000b0075a7 */ /* 0x0022a4000802017f */
[----:B--2---:R-:W-:Y:S05]  /*8ed0*/  @!P1 NANOSLEEP.SYNCS 0x989680 ;  /* 0x009896800000995d */ /* 0x004fea0003900000 */
[----:B------:R-:W2:Y:S02]  /*8ee0*/  @!P1 SYNCS.PHASECHK.TRANS64 P1, [R11+URZ+0x30c20], R0 ;  /* 0x030c20000b0095a7 */ /* 0x000ea4000802007f */
[----:B--2---:R-:W-:Y:S05]  /*8ef0*/  @!P1 BRA `(.L_x_56) ;  /* 0xfffffffc00f09947 */ /* 0x004fea000383ffff */
[----:B------:R-:W-:Y:S05]  /*8f00*/  BRA `(.L_x_84) ;  /* 0xffffffe800287947 */ /* 0x000fea000383ffff */
.L_x_60:
[----:B-1----:R1:W2:Y:S02]  /*8f10*/  SYNCS.PHASECHK.TRANS64.TRYWAIT P1, [R11+URZ+0x30c40], R21 ;  /* 0x030c40150b0075a7 */ /* 0x0022a4000802017f */
[----:B--2---:R-:W-:Y:S05]  /*8f20*/  @!P1 NANOSLEEP.SYNCS 0x989680 ;  /* 0x009896800000995d */ /* 0x004fea0003900000 */
[----:B------:R-:W2:Y:S02]  /*8f30*/  @!P1 SYNCS.PHASECHK.TRANS64 P1, [R11+URZ+0x30c40], R21 ;  /* 0x030c40150b0095a7 */ /* 0x000ea4000802007f */
[----:B--2---:R-:W-:Y:S05]  /*8f40*/  @!P1 BRA `(.L_x_60) ;  /* 0xfffffffc00f09947 */ /* 0x004fea000383ffff */
[----:B------:R-:W-:Y:S05]  /*8f50*/  BRA `(.L_x_85) ;  /* 0xffffffec00487947 */ /* 0x000fea000383ffff */
.L_x_62:
[----:B--2---:R2:W3:Y:S02]  /*8f60*/  SYNCS.PHASECHK.TRANS64.TRYWAIT P1, [R11+URZ+0x30c28], R21 ;  /* 0x030c28150b0075a7 */ /* 0x0044e4000802017f */
[----:B---3--:R-:W-:Y:S05]  /*8f70*/  @!P1 NANOSLEEP.SYNCS 0x989680 ;  /* 0x009896800000995d */ /* 0x008fea0003900000 */
[----:B------:R-:W3:Y:S02]  /*8f80*/  @!P1 SYNCS.PHASECHK.TRANS64 P1, [R11+URZ+0x30c28], R21 ;  /* 0x030c28150b0095a7 */ /* 0x000ee4000802007f */
[----:B---3--:R-:W-:Y:S05]  /*8f90*/  @!P1 BRA `(.L_x_62) ;  /* 0xfffffffc00f09947 */ /* 0x008fea000383ffff */
[----:B------:R-:W-:Y:S05]  /*8fa0*/  BRA `(.L_x_86) ;  /* 0xffffffec00c07947 */ /* 0x000fea000383ffff */
.L_x_64:
[----:B---3--:R3:W4:Y:S02]  /*8fb0*/  SYNCS.PHASECHK.TRANS64.TRYWAIT P1, [R11+URZ+0x30c48], R21 ;  /* 0x030c48150b0075a7 */ /* 0x008724000802017f */
[----:B----4-:R-:W-:Y:S05]  /*8fc0*/  @!P1 NANOSLEEP.SYNCS 0x989680 ;  /* 0x009896800000995d */ /* 0x010fea0003900000 */
[----:B------:R-:W4:Y:S02]  /*8fd0*/  @!P1 SYNCS.PHASECHK.TRANS64 P1, [R11+URZ+0x30c48], R21 ;  /* 0x030c48150b0095a7 */ /* 0x000f24000802007f */
[----:B----4-:R-:W-:Y:S05]  /*8fe0*/  @!P1 BRA `(.L_x_64) ;  /* 0xfffffffc00f09947 */ /* 0x010fea000383ffff */
[----:B------:R-:W-:Y:S05]  /*8ff0*/  BRA `(.L_x_87) ;  /* 0xfffffff000147947 */ /* 0x000fea000383ffff */
.L_x_66:
[----:B------:R-:W-:-:S07]  /*9000*/  SHF.L.U32 R4, R9, 0x1f, RZ ;  /* 0x0000001f09047819 */ /* 0x000fce00000006ff */
.L_x_88:
[----:B-1----:R1:W2:Y:S02]  /*9010*/  SYNCS.PHASECHK.TRANS64.TRYWAIT P1, [R11+URZ+0x30c20], R4 ;  /* 0x030c20040b0075a7 */ /* 0x0022a4000802017f */
[----:B--2---:R-:W-:Y:S05]  /*9020*/  @!P1 NANOSLEEP.SYNCS 0x989680 ;  /* 0x009896800000995d */ /* 0x004fea0003900000 */
[----:B------:R-:W2:Y:S02]  /*9030*/  @!P1 SYNCS.PHASECHK.TRANS64 P1, [R11+URZ+0x30c20], R4 ;  /* 0x030c20040b0095a7 */ /* 0x000ea4000802007f */
[----:B--2---:R-:W-:Y:S05]  /*9040*/  @!P1 BRA `(.L_x_88) ;  /* 0xfffffffc00f09947 */ /* 0x004fea000383ffff */
[----:B------:R-:W-:Y:S05]  /*9050*/  BRA `(.L_x_89) ;  /* 0xfffffff000807947 */ /* 0x000fea000383ffff */
.L_x_69:
[----:B---3--:R3:W4:Y:S02]  /*9060*/  SYNCS.PHASECHK.TRANS64.TRYWAIT P1, [R11+URZ+0x30c40], R12 ;  /* 0x030c400c0b0075a7 */ /* 0x008724000802017f */
[----:B----4-:R-:W-:Y:S05]  /*9070*/  @!P1 NANOSLEEP.SYNCS 0x989680 ;  /* 0x009896800000995d */ /* 0x010fea0003900000 */
[----:B------:R-:W4:Y:S02]  /*9080*/  @!P1 SYNCS.PHASECHK.TRANS64 P1, [R11+URZ+0x30c40], R12 ;  /* 0x030c400c0b0095a7 */ /* 0x000f24000802007f */
[----:B----4-:R-:W-:Y:S05]  /*9090*/  @!P1 BRA `(.L_x_69) ;  /* 0xfffffffc00f09947 */ /* 0x010fea000383ffff */
[----:B------:R-:W-:Y:S05]  /*90a0*/  BRA `(.L_x_90) ;  /* 0xfffffff000f07947 */ /* 0x000fea000383ffff */
.L_x_71:
[----:B-1----:R1:W2:Y:S02]  /*90b0*/  SYNCS.PHASECHK.TRANS64.TRYWAIT P1, [R11+URZ+0x30c28], R12 ;  /* 0x030c280c0b0075a7 */ /* 0x0022a4000802017f */
[----:B--2---:R-:W-:Y:S05]  /*90c0*/  @!P1 NANOSLEEP.SYNCS 0x989680 ;  /* 0x009896800000995d */ /* 0x004fea0003900000 */
[----:B------:R-:W2:Y:S02]  /*90d0*/  @!P1 SYNCS.PHASECHK.TRANS64 P1, [R11+URZ+0x30c28], R12 ;  /* 0x030c280c0b0095a7 */ /* 0x000ea4000802007f */
[----:B--2---:R-:W-:Y:S05]  /*90e0*/  @!P1 BRA `(.L_x_71) ;  /* 0xfffffffc00f09947 */ /* 0x004fea000383ffff */
[----:B------:R-:W-:Y:S05]  /*90f0*/  BRA `(.L_x_91) ;  /* 0xfffffff4005c7947 */ /* 0x000fea000383ffff */
.L_x_73:
[----:B----4-:R4:W1:Y:S02]  /*9100*/  SYNCS.PHASECHK.TRANS64.TRYWAIT P0, [R13+URZ+0x30c40], R2 ;  /* 0x030c40020d0075a7 */ /* 0x010864000800017f */
[----:B-1----:R-:W-:Y:S05]  /*9110*/  @!P0 NANOSLEEP.SYNCS 0x989680 ;  /* 0x009896800000895d */ /* 0x002fea0003900000 */
[----:B------:R-:W1:Y:S02]  /*9120*/  @!P0 SYNCS.PHASECHK.TRANS64 P0, [R13+URZ+0x30c40], R2 ;  /* 0x030c40020d0085a7 */ /* 0x000e64000800007f */
[----:B-1----:R-:W-:Y:S05]  /*9130*/  @!P0 BRA `(.L_x_73) ;  /* 0xfffffffc00f08947 */ /* 0x002fea000383ffff */
[----:B------:R-:W-:Y:S05]  /*9140*/  BRA `(.L_x_92) ;  /* 0xfffffff400c87947 */ /* 0x000fea000383ffff */
.L_x_75:
[----:B------:R-:W-:Y:S01]  /*9150*/  BSSY B0, `(.L_x_93) ;  /* 0x0000006000007945 */ /* 0x000fe20003800000 */
[----:B------:R-:W-:-:S07]  /*9160*/  MOV R15, 0xffffffff ;  /* 0xffffffff000f7802 */ /* 0x000fce0000000f00 */
[----:B------:R-:W-:Y:S05]  /*9170*/  WARPSYNC.COLLECTIVE R15, `(.L_x_94) ;  /* 0x000000000f0c7348 */ /* 0x000fea0003c00000 */
[----:B------:R-:W-:Y:S02]  /*9180*/  ELECT P6, UR62, PT ;  /* 0x00000000003e782f */ /* 0x000fe400038c0000 */
[----:B------:R-:W-:Y:S01]  /*9190*/  MOV R14, UR62 ;  /* 0x0000003e000e7c02 */ /* 0x000fe20008000f00 */
[----:B------:R-:W-:Y:S10]  /*91a0*/  ENDCOLLECTIVE ;  /* 0x000000000000791b */ /* 0x000ff40003800000 */
.L_x_94:
[----:B------:R-:W-:Y:S05]  /*91b0*/  BSYNC B0 ;  /* 0x0000000000007941 */ /* 0x000fea0003800000 */
.L_x_93:
[----:B------:R-:W-:Y:S01]  /*91c0*/  PLOP3.LUT P0, PT, P6, PT, PT, 0x80, 0x0 ;  /* 0x000000000000781c */ /* 0x000fe2000370f070 */
[----:B------:R-:W-:-:S12]  /*91d0*/  BRA `(.L_x_95) ;  /* 0xfffffff800547947 */ /* 0x000fd8000383ffff */
.L_x_77:
[----:B-1----:R1:W2:Y:S02]  /*91e0*/  SYNCS.PHASECHK.TRANS64.TRYWAIT P1, [R6+URZ], R5 ;  /* 0x00000005060075a7 */ /* 0x0022a4000802017f */
[----:B--2---:R-:W-:Y:S05]  /*91f0*/  @!P1 NANOSLEEP.SYNCS 0x989680 ;  /* 0x009896800000995d */ /* 0x004fea0003900000 */
[----:B------:R-:W2:Y:S02]  /*9200*/  @!P1 SYNCS.PHASECHK.TRANS64 P1, [R6+URZ], R5 ;  /* 0x00000005060095a7 */ /* 0x000ea4000802007f */
[----:B--2---:R-:W-:Y:S05]  /*9210*/  @!P1 BRA `(.L_x_77) ;  /* 0xfffffffc00f09947 */ /* 0x004fea000383ffff */
[----:B------:R-:W-:Y:S05]  /*9220*/  BRA `(.L_x_96) ;  /* 0xfffffff800907947 */ /* 0x000fea000383ffff */
.L_x_78:
[----:B--2---:R2:W3:Y:S02]  /*9230*/  SYNCS.PHASECHK.TRANS64.TRYWAIT P1, [R3+URZ], R2 ;  /* 0x00000002030075a7 */ /* 0x0044e4000802017f */
[----:B---3--:R-:W-:Y:S05]  /*9240*/  @!P1 NANOSLEEP.SYNCS 0x989680 ;  /* 0x009896800000995d */ /* 0x008fea0003900000 */
[----:B------:R-:W3:Y:S02]  /*9250*/  @!P1 SYNCS.PHASECHK.TRANS64 P1, [R3+URZ], R2 ;  /* 0x00000002030095a7 */ /* 0x000ee4000802007f */
[----:B---3--:R-:W-:Y:S05]  /*9260*/  @!P1 BRA `(.L_x_78) ;  /* 0xfffffffc00f09947 */ /* 0x008fea000383ffff */
[----:B------:R-:W-:Y:S05]  /*9270*/  BRA `(.L_x_97) ;  /* 0xfffffff800847947 */ /* 0x000fea000383ffff */
.L_x_80:
[----:B--2---:R2:W3:Y:S02]  /*9280*/  SYNCS.PHASECHK.TRANS64.TRYWAIT P0, [R0+URZ], R5 ;  /* 0x00000005000075a7 */ /* 0x0044e4000800017f */
[----:B---3--:R-:W-:Y:S05]  /*9290*/  @!P0 NANOSLEEP.SYNCS 0x989680 ;  /* 0x009896800000895d */ /* 0x008fea0003900000 */
[----:B------:R-:W3:Y:S02]  /*92a0*/  @!P0 SYNCS.PHASECHK.TRANS64 P0, [R0+URZ], R5 ;  /* 0x00000005000085a7 */ /* 0x000ee4000800007f */
[----:B---3--:R-:W-:Y:S05]  /*92b0*/  @!P0 BRA `(.L_x_80) ;  /* 0xfffffffc00f08947 */ /* 0x008fea000383ffff */
[----:B------:R-:W-:Y:S05]  /*92c0*/  BRA `(.L_x_98) ;  /* 0xfffffff800887947 */ /* 0x000fea000383ffff */
.L_x_99:
[----:B------:R-:W-:-:S00]  /*92d0*/  BRA `(.L_x_99) ;  /* 0xfffffffc00fc7947 */ /* 0x000fc0000383ffff */
[----:B------:R-:W-:-:S00]  /*92e0*/  NOP ;  /* 0x0000000000007918 */ /* 0x000fc00000000000 */
        /* <DEDUP_REMOVED lines=9> */
.L_x_3718:


//--------------------- .text._ZN7cutlass13device_kernelIN5flash11enable_sm90INS1_16FlashAttnBwdSm90INS1_25CollectiveMainloopBwdSm90ILi2ELi2ELi2EN4cute5tupleIJNS5_1CILi1EEES8_S8_EEENS6_IJNS7_ILi128EEESA_NS7_ILi64EEEEEENS_10bfloat16_tEfNS_4arch4Sm90ELb0ELb0ELb1ELb0ELb1ELb1ELb0ELb0ELi2ELi1ELi2ELi2ELb0EEENS1_21CollectiveEpilogueBwdISC_SD_SF_Li256ELb0ELb0ELi1EEENS1_19SingleTileSchedulerILb0ELb0ELb0ELi128EEEEEEEEEvNT_6ParamsE --------------------------
	.section	.text._ZN7cutlass13device_kernelIN5flash11enable_sm90INS1_16FlashAttnBwdSm90INS1_25CollectiveMainloopBwdSm90ILi2ELi2ELi2EN4cute5tupleIJNS5_1CILi1EEES8_S8_EEENS6_IJNS7_ILi128EEESA_NS7_ILi64EEEEEENS_10bfloat16_tEfNS_4arch4Sm90ELb0ELb0ELb1ELb0ELb1ELb1ELb0ELb0ELi2ELi1ELi2ELi2ELb0EEENS1_21CollectiveEpilogueBwdISC_SD_SF_Li256ELb0ELb0ELi1EEENS1_19SingleTileSchedulerILb0ELb0ELb0ELi128EEEEEEEEEvNT_6ParamsE,"ax",@progbits
	.align	128
.text._ZN7cutlass13device_kernelIN5flash11enable_sm90INS1_16FlashAttnBwdSm90INS1_25CollectiveMainloopBwdSm90ILi2ELi2ELi2EN4cute5tupleIJNS5_1CILi1EEES8_S8_EEENS6_IJNS7_ILi128EEESA_NS7_ILi64EEEEEENS_10bfloat16_tEfNS_4arch4Sm90ELb0ELb0ELb1ELb0ELb1ELb1ELb0ELb0ELi2ELi1ELi2ELi2ELb0EEENS1_21CollectiveEpilogueBwdISC_SD_SF_Li256ELb0ELb0ELi1EEENS1_19SingleTileSchedulerILb0ELb0ELb0ELi128EEEEEEEEEvNT_6ParamsE:
        .type           _ZN7cutlass13device_kernelIN5flash11enable_sm90INS1_16FlashAttnBwdSm90INS1_25CollectiveMainloopBwdSm90ILi2ELi2ELi2EN4cute5tupleIJNS5_1CILi1EEES8_S8_EEENS6_IJNS7_ILi128EEESA_NS7_ILi64EEEEEENS_10bfloat16_tEfNS_4arch4Sm90ELb0ELb0ELb1ELb0ELb1ELb1ELb0ELb0ELi2ELi1ELi2ELi2ELb0EEENS1_21CollectiveEpilogueBwdISC_SD_SF_Li256ELb0ELb0ELi1EEENS1_19SingleTileSchedulerILb0ELb0ELb0ELi128EEEEEEEEEvNT_6ParamsE,@function
        .size           _ZN7cutlass13device_kernelIN5flash11enable_sm90INS1_16FlashAttnBwdSm90INS1_25CollectiveMainloopBwdSm90ILi2ELi2ELi2EN4cute5tupleIJNS5_1CILi1EEES8_S8_EEENS6_IJNS7_ILi128EEESA_NS7_ILi64EEEEEENS_10bfloat16_tEfNS_4arch4Sm90ELb0ELb0ELb1ELb0ELb1ELb1ELb0ELb0ELi2ELi1ELi2ELi2ELb0EEENS1_21CollectiveEpilogueBwdISC_SD_SF_Li256ELb0ELb0ELi1EEENS1_19SingleTileSchedulerILb0ELb0ELb0ELi128EEEEEEEEEvNT_6ParamsE,(.L_x_3719 - _ZN7cutlass13device_kernelIN5flash11enable_sm90INS1_16FlashAttnBwdSm90INS1_25CollectiveMainloopBwdSm90ILi2ELi2ELi2EN4cute5tupleIJNS5_1CILi1EEES8_S8_EEENS6_IJNS7_ILi128EEESA_NS7_ILi64EEEEEENS_10bfloat16_tEfNS_4arch4Sm90ELb0ELb0ELb1ELb0ELb1ELb1ELb0ELb0ELi2ELi1ELi2ELi2ELb0EEENS1_21CollectiveEpilogueBwdISC_SD_SF_Li256ELb0ELb0ELi1EEENS1_19SingleTileSchedulerILb0ELb0ELb0ELi128EEEEEEEEEvNT_6ParamsE)
        .other          _ZN7cutlass13device_kernelIN5flash11enable_sm90INS1_16FlashAttnBwdSm90INS1_25CollectiveMainloopBwdSm90ILi2ELi2ELi2EN4cute5tupleIJNS5_1CILi1EEES8_S8_EEENS6_IJNS7_ILi128EEESA_NS7_ILi64EEEEEENS_10bfloat16_tEfNS_4arch4Sm90ELb0ELb0ELb1ELb0ELb1ELb1ELb0ELb0ELi2ELi1ELi2ELi2ELb0EEENS1_21CollectiveEpilogueBwdISC_SD_SF_Li256ELb0ELb0ELi1EEENS1_19SingleTileSchedulerILb0ELb0ELb0ELi128EEEEEEEEEvNT_6ParamsE,@"STO_CUDA_ENTRY STV_DEFAULT"
_ZN7cutlass13device_kernelIN5flash11enable_sm90INS1_16FlashAttnBwdSm90INS1_25CollectiveMainloopBwdSm90ILi2ELi2ELi2EN4cute5tupleIJNS5_1CILi1EEES8_S8_EEENS6_IJNS7_ILi128EEESA_NS7_ILi64EEEEEENS_10bfloat16_tEfNS_4arch4Sm90ELb0ELb0ELb1ELb0ELb1ELb1ELb0ELb0ELi2ELi1ELi2ELi2ELb0EEENS1_21CollectiveEpilogueBwdISC_SD_SF_Li256ELb0ELb0ELi1EEENS1_19SingleTileSchedulerILb0ELb0ELb0ELi128EEEEEEEEEvNT_6ParamsE:
        /* <DEDUP_REMOVED lines=29> */
.L_x_101:
[----:B------:R-:W-:Y:S05]  /*01d0*/  BSYNC B0 ;  /* 0x0000000000007941 */ /* 0x000fea0003800000 */
.L_x_100:
        /* <DEDUP_REMOVED lines=34> */
.L_x_102:
        /* <DEDUP_REMOVED lines=22> */
.L_x_103:
[----:B---3--:R-:W-:Y:S01]  /*0560*/  ISETP.NE.AND P0, PT, R2, RZ, PT ;  /* 0x000000ff0200720c */ /* 0x008fe20003f05270 */
[----:B------:R-:W-:Y:S01]  /*0570*/  IMAD.MOV.U32 R16, RZ, RZ, 0x1 ;  /* 0x00000001ff107424 */ /* 0x000fe200078e00ff */
[----:B------:R-:W-:Y:S01]  /*0580*/  NOP ;  /* 0x0000000000007918 */ /* 0x000fe20000000000 */
[----:B------:R-:W-:Y:S03]  /*0590*/  BSSY B6, `(.L_x_104) ;  /* 0x00008fc000067945 */ /* 0x000fe60003800000 */
[----:B------:R-:W-:Y:S01]  /*05a0*/  SEL R16, R16, 0x2, !P0 ;  /* 0x0000000210107807 */ /* 0x000fe20004000000 */
[----:B-12-4-:R-:W-:Y:S06]  /*05b0*/  BAR.SYNC.DEFER_BLOCKING 0x0 ;  /* 0x0000000000007b1d */ /* 0x016fec0000010000 */
[----:B------:R-:W-:Y:S05]  /*05c0*/  @!P0 BRA `(.L_x_105) ;  /* 0x0000006000cc8947 */ /* 0x000fea0003800000 */
.L_x_106:
        /* <DEDUP_REMOVED lines=35> */
.L_x_109:
        /* <DEDUP_REMOVED lines=15> */
.L_x_108:
        /* <DEDUP_REMOVED lines=22> */
.L_x_111:
        /* <DEDUP_REMOVED lines=15> */
.L_x_110:
[----:B------:R-:W-:Y:S01]  /*0b40*/  SHF.R.S32.HI R3, RZ, 0x1f, R18 ;  /* 0x0000001fff037819 */ /* 0x000fe20000011412 */
[----:B------:R-:W-:-:S03]  /*0b50*/  UMOV UR4, 0xffffffff ;  /* 0xffffffff00047882 */ /* 0x000fc60000000000 */
[----:B------:R-:W-:-:S04]  /*0b60*/  LEA.HI R0, R3, R18, RZ, 0x7 ;  /* 0x0000001203007211 */ /* 0x000fc800078f38ff */
[----:B------:R-:W-:Y:S01]  /*0b70*/  SHF.R.S32.HI R13, RZ, 0x7, R0 ;  /* 0x00000007ff0d7819 */ /* 0x000fe20000011400 */
[----:B------:R-:W-:Y:S06]  /*0b80*/  BRA.DIV UR4, `(.L_x_112) ;  /* 0x0000008a04787947 */ /* 0x000fec000b800000 */
[----:B------:R1:W2:Y:S02]  /*0b90*/  SHFL.IDX PT, R14, R13, RZ, 0x1f ;  /* 0x00001fff0d0e7589 */ /* 0x0002a400000e0000 */
.L_x_199:
[----:B------:R-:W-:Y:S02]  /*0ba0*/  SHF.L.U32 R7, RZ, 0x1f, RZ ;  /* 0x0000001fff077819 */ /* 0x000fe400000006ff */
[----:B------:R-:W-:Y:S02]  /*0bb0*/  LEA.HI R5, R3, R18, RZ, 0x4 ;  /* 0x0000001203057211 */ /* 0x000fe400078f20ff */
[----:B------:R-:W3:Y:S01]  /*0bc0*/  SYNCS.PHASECHK.TRANS64.TRYWAIT P0, [R2+URZ+0x30c00], R7 ;  /* 0x030c0007020075a7 */ /* 0x000ee2000800017f */
[----:B--2---:R-:W-:Y:S02]  /*0bd0*/  LEA.HI R4, R14, R14, RZ, 0x1 ;  /* 0x0000000e0e047211 */ /* 0x004fe400078f08ff */
[----:B------:R-:W-:Y:S02]  /*0be0*/  SHF.R.S32.HI R6, RZ, 0x4, R5 ;  /* 0x00000004ff067819 */ /* 0x000fe40000011405 */
[----:B------:R-:W-:Y:S02]  /*0bf0*/  LOP3.LUT R11, R4, 0xffffe, RZ, 0xc0, !PT ;  /* 0x000ffffe040b7812 */ /* 0x000fe400078ec0ff */
[----:B------:R-:W-:-:S02]  /*0c00*/  LEA.HI R5, R5, R6, RZ, 0x1 ;  /* 0x0000000605057211 */ /* 0x000fc400078f08ff */
[----:B------:R-:W-:Y:S02]  /*0c10*/  IADD3 R11, R14, -R11, RZ ;  /* 0x8000000b0e0b7210 */ /* 0x000fe40007ffe0ff */
[----:B------:R-:W-:-:S05]  /*0c20*/  LOP3.LUT R5, R5, 0xfffffffe, RZ, 0xc0, !PT ;  /* 0xfffffffe05057812 */ /* 0x000fca00078ec0ff */
[----:B------:R-:W-:Y:S01]  /*0c30*/  IMAD.IADD R6, R6, 0x1, -R5 ;  /* 0x0000000106067824 */ /* 0x000fe200078e0a05 */
[----:B---3--:R-:W-:Y:S06]  /*0c40*/  @P0 BRA `(.L_x_113) ;  /* 0x0000000000080947 */ /* 0x008fec0003800000 */
[----:B------:R-:W2:Y:S02]  /*0c50*/  SYNCS.PHASECHK.TRANS64.TRYWAIT P0, [R2+URZ+0x30c00], R7 ;  /* 0x030c0007020075a7 */ /* 0x000ea4000800017f */
[----:B--2---:R-:W-:Y:S05]  /*0c60*/  @!P0 BRA `(.L_x_114) ;  /* 0x00000088005c8947 */ /* 0x004fea0003800000 */
.L_x_113:
        /* <DEDUP_REMOVED lines=37> */
[----:B--2---:R-:W-:Y:S01]  /*0ec0*/  IMAD.SHL.U32 R7, R18, 0x40, RZ ;  /* 0x0000004012077824 */ /* 0x004fe200078e00ff */
[----:B------:R-:W-:Y:S01]  /*0ed0*/  SHF.L.U32 R8, R5, 0x4, RZ ;  /* 0x0000000405087819 */ /* 0x000fe200000006ff */
[----:B------:R-:W-:Y:S01]  /*0ee0*/  VIADD R12, R12, 0x7f ;  /* 0x0000007f0c0c7836 */ /* 0x000fe20000000000 */
[-C--:B------:R-:W-:Y:S01]  /*0ef0*/  LEA.HI R9, R3, R18.reuse, RZ, 0x3 ;  /* 0x0000001203097211 */ /* 0x080fe200078f18ff */
[----:B------:R-:W2:Y:S01]  /*0f00*/  S2R R19, SR_CTAID.X ;  /* 0x0000000000137919 */ /* 0x000ea20000002500 */
[----:B------:R-:W-:Y:S01]  /*0f10*/  LOP3.LUT R7, R7, 0x1c0, RZ, 0xc0, !PT ;  /* 0x000001c007077812 */ /* 0x000fe200078ec0ff */
[----:B------:R-:W2:Y:S01]  /*0f20*/  LDC R24, c[0x0][0x290] ;  /* 0x0000a400ff187b82 */ /* 0x000ea20000000800 */
[----:B------:R-:W-:Y:S02]  /*0f30*/  LOP3.LUT R5, R0, 0xffffff80, RZ, 0xc0, !PT ;  /* 0xffffff8000057812 */ /* 0x000fe400078ec0ff */
[----:B------:R-:W-:Y:S02]  /*0f40*/  LOP3.LUT R10, R7, 0x30, R8, 0xf8, !PT ;  /* 0x00000030070a7812 */ /* 0x000fe400078ef808 */
[----:B------:R-:W-:Y:S01]  /*0f50*/  LEA.HI R8, R3, R18, RZ, 0x2 ;  /* 0x0000001203087211 */ /* 0x000fe200078f10ff */
[----:B------:R-:W-:Y:S01]  /*0f60*/  IMAD.IADD R0, R18, 0x1, -R5 ;  /* 0x0000000112007824 */ /* 0x000fe200078e0a05 */
[----:B------:R-:W-:-:S02]  /*0f70*/  LOP3.LUT R3, R4, 0xffffffe0, RZ, 0xc0, !PT ;  /* 0xffffffe004037812 */ /* 0x000fc400078ec0ff */
[----:B------:R-:W-:Y:S01]  /*0f80*/  LOP3.LUT R9, R10, 0x8, R9, 0xf8, !PT ;  /* 0x000000080a097812 */ /* 0x000fe200078ef809 */
[C---:B------:R-:W-:Y:S01]  /*0f90*/  IMAD R23, R13.reuse, 0x400, R0 ;  /* 0x000004000d177824 */ /* 0x040fe200078e0200 */
[----:B------:R-:W-:Y:S02]  /*0fa0*/  SHF.R.U32.HI R4, RZ, 0x3, R7 ;  /* 0x00000003ff047819 */ /* 0x000fe40000011607 */
[----:B------:R-:W-:Y:S02]  /*0fb0*/  IADD3 R3, R18, -R3, RZ ;  /* 0x8000000312037210 */ /* 0x000fe40007ffe0ff */
[----:B------:R-:W-:Y:S01]  /*0fc0*/  LOP3.LUT R5, R8, 0xfffffffc, RZ, 0xc0, !PT ;  /* 0xfffffffc08057812 */ /* 0x000fe200078ec0ff */
[----:B------:R-:W-:Y:S01]  /*0fd0*/  IMAD R8, R13, 0x10, R6 ;  /* 0x000000100d087824 */ /* 0x000fe200078e0206 */
[----:B------:R-:W-:Y:S02]  /*0fe0*/  LOP3.LUT R9, R9, R4, RZ, 0x3c, !PT ;  /* 0x0000000409097212 */ /* 0x000fe400078e3cff */
[----:B------:R-:W-:Y:S01]  /*0ff0*/  SHF.R.S32.HI R4, RZ, 0x1f, R3 ;  /* 0x0000001fff047819 */ /* 0x000fe20000011403 */
[----:B------:R-:W-:Y:S01]  /*1000*/  IMAD.IADD R10, R18, 0x1, -R5 ;  /* 0x00000001120a7824 */ /* 0x000fe200078e0a05 */
[----:B------:R-:W-:-:S02]  /*1010*/  LEA.HI R6, R13, R13, RZ, 0x1 ;  /* 0x0000000d0d067211 */ /* 0x000fc400078f08ff */
[CC--:B------:R-:W-:Y:S02]  /*1020*/  LEA.HI R5, R4.reuse, R3.reuse, RZ, 0x3 ;  /* 0x0000000304057211 */ /* 0x0c0fe400078f18ff */
[----:B------:R-:W-:Y:S02]  /*1030*/  LEA.HI R7, R4, R3, RZ, 0x2 ;  /* 0x0000000304077211 */ /* 0x000fe400078f10ff */
[----:B------:R-:W-:Y:S02]  /*1040*/  LEA R8, R8, R9, 0x9 ;  /* 0x0000000908087211 */ /* 0x000fe400078e48ff */
[----:B------:R-:W-:Y:S01]  /*1050*/  LOP3.LUT R4, R6, 0xfffffffe, RZ, 0xc0, !PT ;  /* 0xfffffffe06047812 */ /* 0x000fe200078ec0ff */
[----:B--2---:R-:W-:Y:S01]  /*1060*/  IMAD R19, R19, -0x80, R24 ;  /* 0xffffff8013137824 */ /* 0x004fe200078e0218 */
[----:B------:R-:W-:Y:S01]  /*1070*/  SHF.R.S32.HI R3, RZ, 0x1f, R0 ;  /* 0x0000001fff037819 */ /* 0x000fe20000011400 */
[----:B------:R2:W-:Y:S01]  /*1080*/  STL [R1+0x4], R8 ;  /* 0x0000040801007387 */ /* 0x0005e20000100800 */
[----:B------:R-:W-:Y:S01]  /*1090*/  SHF.R.S32.HI R6, RZ, 0x3, R5 ;  /* 0x00000003ff067819 */ /* 0x000fe20000011405 */
[----:B------:R-:W-:Y:S01]  /*10a0*/  IMAD.IADD R20, R13, 0x1, -R4 ;  /* 0x000000010d147824 */ /* 0x000fe200078e0a04 */
[----:B------:R-:W-:-:S02]  /*10b0*/  LEA.HI R4, R3, R0, RZ, 0x2 ;  /* 0x0000000003047211 */ /* 0x000fc400078f10ff */
[----:B------:R-:W-:Y:S02]  /*10c0*/  SHF.R.S32.HI R15, RZ, 0x1f, R12 ;  /* 0x0000001fff0f7819 */ /* 0x000fe4000001140c */
[----:B------:R-:W-:Y:S02]  /*10d0*/  SHF.R.S32.HI R5, RZ, 0x1f, R5 ;  /* 0x0000001fff057819 */ /* 0x000fe40000011405 */
[----:B------:R-:W-:Y:S02]  /*10e0*/  LOP3.LUT R9, R4, 0x7ffffffc, RZ, 0xc0, !PT ;  /* 0x7ffffffc04097812 */ /* 0x000fe400078ec0ff */
[----:B--2---:R-:W-:Y:S02]  /*10f0*/  SHF.R.S32.HI R8, RZ, 0x2, R7 ;  /* 0x00000002ff087819 */ /* 0x004fe40000011407 */
[----:B------:R-:W-:Y:S02]  /*1100*/  LEA.HI R22, R15, R12, RZ, 0x7 ;  /* 0x0000000c0f167211 */ /* 0x000fe400078f38ff */
[----:B------:R-:W-:Y:S01]  /*1110*/  LEA.HI R7, R7, R8, RZ, 0x1 ;  /* 0x0000000807077211 */ /* 0x000fe200078f08ff */
[----:B------:R-:W-:Y:S01]  /*1120*/  VIADD R14, R8, 0x18 ;  /* 0x00000018080e7836 */ /* 0x000fe20000000000 */
[----:B------:R-:W-:-:S02]  /*1130*/  LEA.HI R5, R5, R6, RZ, 0x4 ;  /* 0x0000000605057211 */ /* 0x000fc400078f20ff */
[----:B------:R-:W-:Y:S02]  /*1140*/  LOP3.LUT R7, R7, 0xfffffffe, RZ, 0xc0, !PT ;  /* 0xfffffffe07077812 */ /* 0x000fe400078ec0ff */
[----:B-1----:R-:W-:Y:S02]  /*1150*/  LEA.HI R13, R3, R0, RZ, 0x5 ;  /* 0x00000000030d7211 */ /* 0x002fe400078f28ff */
[----:B------:R-:W-:Y:S01]  /*1160*/  IADD3 R9, R0, -R9, RZ ;  /* 0x8000000900097210 */ /* 0x000fe20007ffe0ff */
[C---:B------:R-:W-:Y:S01]  /*1170*/  VIADD R0, R8.reuse, 0x8 ;  /* 0x0000000808007836 */ /* 0x040fe20000000000 */
[C---:B------:R-:W-:Y:S01]  /*1180*/  IADD3 R12, R8.reuse, 0x10, RZ ;  /* 0x00000010080c7810 */ /* 0x040fe20007ffe0ff */
[----:B------:R-:W-:Y:S01]  /*1190*/  IMAD.IADD R7, R8, 0x1, -R7 ;  /* 0x0000000108077824 */ /* 0x000fe200078e0a07 */
[----:B------:R-:W-:Y:S02]  /*11a0*/  LOP3.LUT R5, R5, 0x1ffffff0, RZ, 0xc0, !PT ;  /* 0x1ffffff005057812 */ /* 0x000fe400078ec0ff */
[----:B------:R-:W-:-:S02]  /*11b0*/  LEA.HI R8, R12, R12, RZ, 0x1 ;  /* 0x0000000c0c087211 */ /* 0x000fc400078f08ff */
[----:B------:R-:W-:Y:S01]  /*11c0*/  LEA.HI R17, R14, R14, RZ, 0x1 ;  /* 0x0000000e0e117211 */ /* 0x000fe200078f08ff */
[----:B------:R-:W-:Y:S01]  /*11d0*/  IMAD.IADD R6, R6, 0x1, -R5 ;  /* 0x0000000106067824 */ /* 0x000fe200078e0a05 */
[----:B------:R-:W-:Y:S02]  /*11e0*/  LEA.HI R3, R0, R0, RZ, 0x1 ;  /* 0x0000000000037211 */ /* 0x000fe400078f08ff */
[----:B------:R-:W-:Y:S02]  /*11f0*/  SHF.R.S32.HI R18, RZ, 0x5, R13 ;  /* 0x00000005ff127819 */ /* 0x000fe4000001140d */
[----:B------:R-:W-:Y:S02]  /*1200*/  LOP3.LUT R13, R8, 0xfffffffe, RZ, 0xc0, !PT ;  /* 0xfffffffe080d7812 */ /* 0x000fe400078ec0ff */
[----:B------:R-:W-:Y:S01]  /*1210*/  LOP3.LUT R15, R17, 0xfffffffe, RZ, 0xc0, !PT ;  /* 0xfffffffe110f7812 */ /* 0x000fe200078ec0ff */
[----:B------:R-:W-:Y:S01]  /*1220*/  IMAD R21, R18, -0x10, R19 ;  /* 0xfffffff012157824 */ /* 0x000fe200078e0213 */
[----:B------:R-:W-:Y:S01]  /*1230*/  LOP3.LUT R5, R3, 0xfffffffe, RZ, 0xc0, !PT ;  /* 0xfffffffe03057812 */ /* 0x000fe200078ec0ff */
[----:B------:R-:W-:Y:S01]  /*1240*/  IMAD.IADD R13, R12, 0x1, -R13 ;  /* 0x000000010c0d7824 */ /* 0x000fe200078e0a0d */
[----:B------:R-:W-:Y:S01]  /*1250*/  SHF.R.S32.HI R12, RZ, 0x1, R8 ;  /* 0x00000001ff0c7819 */ /* 0x000fe20000011408 */
[----:B------:R-:W-:Y:S01]  /*1260*/  IMAD.IADD R14, R14, 0x1, -R15 ;  /* 0x000000010e0e7824 */ /* 0x000fe200078e0a0f */
[----:B------:R-:W-:-:S02]  /*1270*/  IADD3 R5, R0, -R5, RZ ;  /* 0x8000000500057210 */ /* 0x000fc40007ffe0ff */
[--C-:B------:R-:W-:Y:S02]  /*1280*/  SHF.R.S32.HI R0, RZ, 0x1, R3.reuse ;  /* 0x00000001ff007819 */ /* 0x100fe40000011403 */
[----:B------:R-:W-:Y:S02]  /*1290*/  SHF.R.S32.HI R15, RZ, 0x1f, R8 ;  /* 0x0000001fff0f7819 */ /* 0x000fe40000011408 */
[----:B------:R-:W-:Y:S02]  /*12a0*/  SHF.R.S32.HI R3, RZ, 0x1f, R3 ;  /* 0x0000001fff037819 */ /* 0x000fe40000011403 */
[--C-:B------:R-:W-:Y:S02]  /*12b0*/  SHF.R.S32.HI R8, RZ, 0x1, R17.reuse ;  /* 0x00000001ff087819 */ /* 0x100fe40000011411 */
[----:B------:R-:W-:Y:S02]  /*12c0*/  SHF.R.S32.HI R17, RZ, 0x1f, R17 ;  /* 0x0000001fff117819 */ /* 0x000fe40000011411 */
[----:B------:R-:W-:-:S02]  /*12d0*/  LEA.HI R3, R3, R0, RZ, 0x4 ;  /* 0x0000000003037211 */ /* 0x000fc400078f20ff */
[----:B------:R-:W-:Y:S02]  /*12e0*/  LEA.HI R15, R15, R12, RZ, 0x4 ;  /* 0x0000000c0f0f7211 */ /* 0x000fe400078f20ff */
[----:B------:R-:W-:Y:S02]  /*12f0*/  LEA.HI R17, R17, R8, RZ, 0x4 ;  /* 0x0000000811117211 */ /* 0x000fe400078f20ff */
[----:B------:R-:W-:Y:S02]  /*1300*/  LOP3.LUT R3, R3, 0x1ffffff0, RZ, 0xc0, !PT ;  /* 0x1ffffff003037812 */ /* 0x000fe400078ec0ff */
[----:B------:R-:W-:Y:S02]  /*1310*/  LOP3.LUT R15, R15, 0x1ffffff0, RZ, 0xc0, !PT ;  /* 0x1ffffff00f0f7812 */ /* 0x000fe400078ec0ff */
[----:B------:R-:W-:Y:S02]  /*1320*/  LOP3.LUT R17, R17, 0x1ffffff0, RZ, 0xc0, !PT ;  /* 0x1ffffff011117812 */ /* 0x000fe400078ec0ff */
[----:B------:R-:W-:Y:S01]  /*1330*/  IADD3 R0, R0, -R3, RZ ;  /* 0x8000000300007210 */ /* 0x000fe20007ffe0ff */
[----:B------:R-:W-:Y:S01]  /*1340*/  IMAD.IADD R12, R12, 0x1, -R15 ;  /* 0x000000010c0c7824 */ /* 0x000fe200078e0a0f */
[--C-:B------:R-:W-:Y:S01]  /*1350*/  SHF.R.S32.HI R18, RZ, 0x2, R4.reuse ;  /* 0x00000002ff127819 */ /* 0x100fe20000011404 */
[----:B------:R-:W-:Y:S01]  /*1360*/  IMAD.IADD R17, R8, 0x1, -R17 ;  /* 0x0000000108117824 */ /* 0x000fe200078e0a11 */
[----:B------:R-:W-:Y:S01]  /*1370*/  SHF.R.S32.HI R19, RZ, 0x1f, R4 ;  /* 0x0000001fff137819 */ /* 0x000fe20000011404 */
[----:B------:R-:W-:Y:S01]  /*1380*/  IMAD R4, R0, 0x8, R5 ;  /* 0x0000000800047824 */ /* 0x000fe200078e0205 */
[----:B------:R-:W-:Y:S01]  /*1390*/  LEA R6, R6, R7, 0x3 ;  /* 0x0000000706067211 */ /* 0x000fe200078e18ff */
[----:B------:R-:W-:Y:S01]  /*13a0*/  IMAD R3, R12, 0x8, R13 ;  /* 0x000000080c037824 */ /* 0x000fe200078e020d */
[----:B------:R-:W-:-:S02]  /*13b0*/  LEA R0, R17, R14, 0x3 ;  /* 0x0000000e11007211 */ /* 0x000fc400078e18ff */
[----:B------:R-:W-:Y:S01]  /*13c0*/  LEA.HI R19, R19, R18, RZ, 0x3 ;  /* 0x0000001213137211 */ /* 0x000fe200078f18ff */
[----:B------:R1:W-:Y:S01]  /*13d0*/  STL [R1+0x14], R6 ;  /* 0x0000140601007387 */ /* 0x0003e20000100800 */
[----:B------:R-:W-:Y:S02]  /*13e0*/  LOP3.LUT R7, R16, 0x1, RZ, 0xfc, !PT ;  /* 0x0000000110077812 */ /* 0x000fe400078efcff */
[----:B------:R-:W-:Y:S01]  /*13f0*/  LOP3.LUT R19, R19, 0xfffffff8, RZ, 0xc0, !PT ;  /* 0xfffffff813137812 */ /* 0x000fe200078ec0ff */
[----:B------:R2:W-:Y:S01]  /*1400*/  STL [R1+0x10], R4 ;  /* 0x0000100401007387 */ /* 0x0005e20000100800 */
[----:B------:R-:W-:Y:S02]  /*1410*/  MOV R199, RZ ;  /* 0x000000ff00c77202 */ /* 0x000fe40000000f00 */
[----:B------:R-:W-:Y:S01]  /*1420*/  IADD3 R19, R21, R19, -R18 ;  /* 0x0000001315137210 */ /* 0x000fe20007ffe812 */
[----:B------:R3:W-:Y:S01]  /*1430*/  STL [R1+0xc], R3 ;  /* 0x00000c0301007387 */ /* 0x0007e20000100800 */
[----:B-1----:R-:W-:-:S03]  /*1440*/  IMAD.MOV.U32 R6, RZ, RZ, RZ ;  /* 0x000000ffff067224 */ /* 0x002fc600078e00ff */
[----:B------:R1:W-:Y:S01]  /*1450*/  STL [R1+0x8], R0 ;  /* 0x0000080001007387 */ /* 0x0003e20000100800 */
[----:B------:R-:W-:Y:S01]  /*1460*/  IMAD R8, R20, -0x40, R19 ;  /* 0xffffffc014087824 */ /* 0x000fe200078e0213 */
[----:B--2---:R-:W-:Y:S01]  /*1470*/  CS2R R4, SRZ ;  /* 0x0000000000047805 */ /* 0x004fe2000001ff00 */
[----:B---3--:R-:W-:Y:S01]  /*1480*/  IMAD.SHL.U32 R3, R23, 0x4, RZ ;  /* 0x0000000417037824 */ /* 0x008fe200078e00ff */
[----:B-1----:R-:W-:-:S03]  /*1490*/  SHF.R.S32.HI R0, RZ, 0x7, R22 ;  /* 0x00000007ff007819 */ /* 0x002fc60000011416 */
[----:B------:R-:W-:Y:S02]  /*14a0*/  IMAD R3, R3, 0x4, R2 ;  /* 0x0000000403037824 */ /* 0x000fe400078e0202 */
[----:B------:R1:W-:Y:S05]  /*14b0*/  STL [R1], R0 ;  /* 0x0000000001007387 */ /* 0x0003ea0000100800 */
.L_x_126:
[----:B------:R-:W-:Y:S01]  /*14c0*/  ISETP.NE.AND P0, PT, R7, 0x3, PT ;  /* 0x000000030700780c */ /* 0x000fe20003f05270 */
[----:B------:R-:W-:-:S12]  /*14d0*/  YIELD ;  /* 0x0000000000007946 */ /* 0x000fd80003800000 */
[----:B------:R-:W-:Y:S05]  /*14e0*/  @!P0 BRA `(.L_x_116) ;  /* 0x0000000000048947 */ /* 0x000fea0003800000 */
[----:B------:R-:W-:Y:S01]  /*14f0*/  BPT.TRAP 0x1 ;  /* 0x000000040000795c */ /* 0x000fe20000300000 */
.L_x_116:
[----:B------:R-:W-:Y:S01]  /*1500*/  IMAD R21, R4, 0x8, R2 ;  /* 0x0000000804157824 */ /* 0x000fe200078e0202 */
[----:B------:R-:W-:-:S04]  /*1510*/  SHF.L.U32 R20, R5, 0x1f, RZ ;  /* 0x0000001f05147819 */ /* 0x000fc800000006ff */
[----:B------:R2:W3:Y:S01]  /*1520*/  SYNCS.PHASECHK.TRANS64.TRYWAIT P1, [R21+URZ+0x30c10], R20 ;  /* 0x030c1014150075a7 */ /* 0x0004e2000802017f */
[----:B------:R-:W-:Y:S05]  /*1530*/  @!P0 BRA `(.L_x_117) ;  /* 0x0000000000048947 */ /* 0x000fea0003800000 */
[----:B------:R-:W-:Y:S01]  /*1540*/  BPT.TRAP 0x1 ;  /* 0x000000040000795c */ /* 0x000fe20000300000 */
.L_x_117:
[----:B-1----:R-:W-:-:S04]  /*1550*/  IADD3 R0, R2, 0x10000, RZ ;  /* 0x0001000002007810 */ /* 0x002fc80007ffe0ff */
[----:B------:R-:W-:-:S04]  /*1560*/  SHF.R.U32.HI R0, RZ, 0x4, R0 ;  /* 0x00000004ff007819 */ /* 0x000fc80000011600 */
[----:B------:R-:W-:Y:S01]  /*1570*/  LOP3.LUT R0, R0, 0x3fff, RZ, 0xc0, !PT ;  /* 0x00003fff00007812 */ /* 0x000fe200078ec0ff */
[----:B---3--:R-:W-:Y:S06]  /*1580*/  @P1 BRA `(.L_x_118) ;  /* 0x0000000000081947 */ /* 0x008fec0003800000 */
[----:B------:R-:W1:Y:S02]  /*1590*/  SYNCS.PHASECHK.TRANS64.TRYWAIT P1, [R21+URZ+0x30c10], R20 ;  /* 0x030c1014150075a7 */ /* 0x000e64000802017f */
[----:B-1----:R-:W-:Y:S05]  /*15a0*/  @!P1 BRA `(.L_x_119) ;  /* 0x0000008000209947 */ /* 0x002fea0003800000 */
.L_x_118:
        /* <DEDUP_REMOVED lines=64> */
.L_x_120:
[----:B------:R1:W1:Y:S01]  /*19b0*/  SYNCS.PHASECHK.TRANS64.TRYWAIT P1, [R21+URZ+0x30c30], R20 ;  /* 0x030c3014150075a7 */ /* 0x000262000802017f */
[----:B------:R-:W-:Y:S05]  /*19c0*/  @!P0 BRA `(.L_x_121) ;  /* 0x0000000000048947 */ /* 0x000fea0003800000 */
[----:B------:R-:W-:Y:S01]  /*19d0*/  BPT.TRAP 0x1 ;  /* 0x000000040000795c */ /* 0x000fe20000300000 */
.L_x_121:
[----:B-1----:R-:W-:Y:S05]  /*19e0*/  @P1 BRA `(.L_x_122) ;  /* 0x0000000000081947 */ /* 0x002fea0003800000 */
[----:B------:R-:W1:Y:S02]  /*19f0*/  SYNCS.PHASECHK.TRANS64.TRYWAIT P1, [R21+URZ+0x30c30], R20 ;  /* 0x030c3014150075a7 */ /* 0x000e64000802017f */
[----:B-1----:R-:W-:Y:S05]  /*1a00*/  @!P1 BRA `(.L_x_123) ;  /* 0x0000007c001c9947 */ /* 0x002fea0003800000 */
.L_x_122:
        /* <DEDUP_REMOVED lines=35> */
[----:B------:R-:W-:Y:S01]  /*1c40*/  FMUL.FTZ R106, R106, UR10 ;  /* 0x0000000a6a6a7c20 */ /* 0x000fe20008410000 */
[----:B------:R-:W-:Y:S01]  /*1c50*/  HGMMA.64x128x16.F32.BF16 R24, gdesc[UR4], RZ, !UPT, gsb0 ;  /* 0x01e00000041879f0 */ /* 0x000fe2000c0018ff */
[----:B------:R-:W-:Y:S01]  /*1c60*/  UIADD3 UR6, UR8, 0x2, URZ ;  /* 0x0000000208067890 */ /* 0x000fe2000fffe03f */
[----:B------:R-:W-:Y:S01]  /*1c70*/  STL [R1+0xa8], R198 ;  /* 0x0000a8c601007387 */ /* 0x000fe20000100800 */
[----:B------:R-:W-:Y:S01]  /*1c80*/  UIADD3 UR4, UR9, 0x2, URZ ;  /* 0x0000000209047890 */ /* 0x000fe2000fffe03f */
[----:B-1----:R-:W-:Y:S01]  /*1c90*/  MUFU.TANH R11, R92 ;  /* 0x0000005c000b7308 */ /* 0x002fe20000002400 */
[----:B------:R-:W-:Y:S01]  /*1ca0*/  UMOV UR7, 0x40000040 ;  /* 0x4000004000077882 */ /* 0x000fe20000000000 */
[----:B------:R-:W-:Y:S01]  /*1cb0*/  UMOV UR5, 0x40000040 ;  /* 0x4000004000057882 */ /* 0x000fe20000000000 */
[----:B------:R-:W-:Y:S01]  /*1cc0*/  STL [R1+0xa4], R197 ;  /* 0x0000a4c501007387 */ /* 0x000fe20000100800 */
[----:B------:R-:W-:Y:S01]  /*1cd0*/  FMUL.FTZ R109, R109, UR10 ;  /* 0x0000000a6d6d7c20 */ /* 0x000fe20008410000 */
[----:B------:R-:W-:Y:S01]  /*1ce0*/  FMUL.FTZ R236, R89, UR10 ;  /* 0x0000000a59ec7c20 */ /* 0x000fe20008410000 */
[----:B------:R-:W-:Y:S01]  /*1cf0*/  FMUL.FTZ R232, R88, UR10 ;  /* 0x0000000a58e87c20 */ /* 0x000fe20008410000 */
[----:B------:R-:W-:Y:S01]  /*1d00*/  STL [R1+0xa0], R196 ;  /* 0x0000a0c401007387 */ /* 0x000fe20000100800 */
[----:B------:R-:W1:Y:S01]  /*1d10*/  MUFU.TANH R17, R17 ;  /* 0x0000001100117308 */ /* 0x000e620000002400 */
[----:B------:R-:W-:Y:S01]  /*1d20*/  FMUL.FTZ R108, R108, UR10 ;  /* 0x0000000a6c6c7c20 */ /* 0x000fe20008410000 */
[C---:B------:R-:W-:Y:S01]  /*1d30*/  ISETP.GT.AND P2, PT, R8.reuse, RZ, PT ;  /* 0x000000ff0800720c */ /* 0x040fe20003f44270 */
[----:B------:R-:W-:Y:S01]  /*1d40*/  STL [R1+0x9c], R195 ;  /* 0x00009cc301007387 */ /* 0x000fe20000100800 */
[----:B------:R-:W-:Y:S01]  /*1d50*/  ISETP.GT.AND P1, PT, R8, 0x8, PT ;  /* 0x000000080800780c */ /* 0x000fe20003f24270 */
[----:B------:R-:W-:Y:S01]  /*1d60*/  FMUL.FTZ R235, R90, UR10 ;  /* 0x0000000a5aeb7c20 */ /* 0x000fe20008410000 */
[----:B------:R-:W-:Y:S01]  /*1d70*/  FMUL.FTZ R231, R91, UR10 ;  /* 0x0000000a5be77c20 */ /* 0x000fe20008410000 */
[----:B------:R-:W-:Y:S01]  /*1d80*/  STL [R1+0x98], R194 ;  /* 0x000098c201007387 */ /* 0x000fe20000100800 */
[----:B------:R-:W2:Y:S01]  /*1d90*/  MUFU.TANH R19, R19 ;  /* 0x0000001300137308 */ /* 0x000ea20000002400 */
[----:B------:R-:W-:Y:S01]  /*1da0*/  FMUL.FTZ R101, R101, UR10 ;  /* 0x0000000a65657c20 */ /* 0x000fe20008410000 */
[----:B------:R-:W-:Y:S01]  /*1db0*/  FMUL.FTZ R113, R113, UR10 ;  /* 0x0000000a71717c20 */ /* 0x000fe20008410000 */
[----:B------:R-:W-:Y:S01]  /*1dc0*/  STL [R1+0x94], R193 ;  /* 0x000094c101007387 */ /* 0x000fe20000100800 */
[----:B------:R-:W-:Y:S01]  /*1dd0*/  ULDC UR11, c[0x0][0x744] ;  /* 0x0001d100000b7ab9 */ /* 0x000fe20000000800 */
[----:B------:R-:W-:Y:S01]  /*1de0*/  FMUL.FTZ R110, R110, UR10 ;  /* 0x0000000a6e6e7c20 */ /* 0x000fe20008410000 */
[----:B------:R-:W-:Y:S01]  /*1df0*/  FMUL.FTZ R114, R114, UR10 ;  /* 0x0000000a72727c20 */ /* 0x000fe20008410000 */
[----:B------:R-:W-:Y:S01]  /*1e00*/  STL [R1+0x90], R192 ;  /* 0x000090c001007387 */ /* 0x000fe20000100800 */
[----:B------:R-:W3:Y:S01]  /*1e10*/  MUFU.TANH R18, R18 ;  /* 0x0000001200127308 */ /* 0x000ee20000002400 */
[----:B-1----:R-:W-:Y:S01]  /*1e20*/  FSEL R90, R17, -INF , P2 ;  /* 0xff800000115a7808 */ /* 0x002fe20001000000 */
[----:B------:R-:W-:Y:S01]  /*1e30*/  FMUL.FTZ R102, R102, UR10 ;  /* 0x0000000a66667c20 */ /* 0x000fe20008410000 */
[----:B------:R-:W-:Y:S01]  /*1e40*/  STL [R1+0x8c], R191 ;  /* 0x00008cbf01007387 */ /* 0x000fe20000100800 */
[----:B------:R-:W-:Y:S01]  /*1e50*/  FMUL.FTZ R107, R107, UR10 ;  /* 0x0000000a6b6b7c20 */ /* 0x000fe20008410000 */
[----:B------:R-:W-:Y:S01]  /*1e60*/  FMUL.FTZ R234, R94, UR10 ;  /* 0x0000000a5eea7c20 */ /* 0x000fe20008410000 */
[----:B------:R-:W-:Y:S01]  /*1e70*/  FMUL.FTZ R112, R112, UR10 ;  /* 0x0000000a70707c20 */ /* 0x000fe20008410000 */
[----:B------:R-:W-:Y:S01]  /*1e80*/  STL [R1+0x88], R190 ;  /* 0x000088be01007387 */ /* 0x000fe20000100800 */
[----:B------:R-:W1:Y:S01]  /*1e90*/  MUFU.TANH R20, R20 ;  /* 0x0000001400147308 */ /* 0x000e620000002400 */
[----:B--2---:R-:W-:Y:S01]  /*1ea0*/  FSEL R91, R19, -INF , P1 ;  /* 0xff800000135b7808 */ /* 0x004fe20000800000 */
[----:B------:R-:W-:Y:S01]  /*1eb0*/  FMUL.FTZ R116, R116, UR10 ;  /* 0x0000000a74747c20 */ /* 0x000fe20008410000 */
[----:B------:R2:W-:Y:S01]  /*1ec0*/  STL [R1+0x84], R189 ;  /* 0x000084bd01007387 */ /* 0x0005e20000100800 */
[----:B------:R-:W-:Y:S01]  /*1ed0*/  FMUL.FTZ R93, R93, UR10 ;  /* 0x0000000a5d5d7c20 */ /* 0x000fe20008410000 */
[----:B------:R-:W-:Y:S01]  /*1ee0*/  FMUL.FTZ R237, R97, UR10 ;  /* 0x0000000a61ed7c20 */ /* 0x000fe20008410000 */
[----:B------:R-:W-:Y:S01]  /*1ef0*/  FMUL.FTZ R103, R103, UR10 ;  /* 0x0000000a67677c20 */ /* 0x000fe20008410000 */
[----:B------:R-:W4:Y:S01]  /*1f00*/  SHFL.IDX PT, R92, R202, R10, 0x1f ;  /* 0x00001f0aca5c7589 */ /* 0x000f2200000e0000 */
[----:B------:R-:W1:Y:S01]  /*1f10*/  MUFU.TANH R21, R21 ;  /* 0x0000001500157308 */ /* 0x000e620000002400 */
[----:B------:R-:W-:Y:S01]  /*1f20*/  FMUL.FTZ R111, R111, UR10 ;  /* 0x0000000a6f6f7c20 */ /* 0x000fe20008410000 */
[----:B------:R-:W-:Y:S01]  /*1f30*/  FMUL.FTZ R118, R118, UR10 ;  /* 0x0000000a76767c20 */ /* 0x000fe20008410000 */
[----:B------:R-:W-:Y:S01]  /*1f40*/  STL [R1+0x80], R188 ;  /* 0x000080bc01007387 */ /* 0x000fe20000100800 */
[----:B------:R-:W-:Y:S01]  /*1f50*/  FMUL.FTZ R95, R95, UR10 ;  /* 0x0000000a5f5f7c20 */ /* 0x000fe20008410000 */
[----:B------:R-:W-:Y:S01]  /*1f60*/  FMUL.FTZ R129, R129, UR10 ;  /* 0x0000000a81817c20 */ /* 0x000fe20008410000 */
[----:B------:R-:W-:Y:S01]  /*1f70*/  FMUL.FTZ R217, R135, UR10 ;  /* 0x0000000a87d97c20 */ /* 0x000fe20008410000 */
[----:B------:R3:W-:Y:S01]  /*1f80*/  STL [R1+0x7c], R187 ;  /* 0x00007cbb01007387 */ /* 0x0007e20000100800 */
[----:B--2---:R2:W-:Y:S01]  /*1f90*/  MUFU.TANH R189, R106 ;  /* 0x0000006a00bd7308 */ /* 0x0045e20000002400 */
[----:B------:R-:W-:Y:S01]  /*1fa0*/  FMUL.FTZ R126, R126, UR10 ;  /* 0x0000000a7e7e7c20 */ /* 0x000fe20008410000 */
[----:B------:R-:W-:Y:S01]  /*1fb0*/  FMUL.FTZ R96, R96, UR10 ;  /* 0x0000000a60607c20 */ /* 0x000fe20008410000 */
[----:B------:R-:W-:Y:S01]  /*1fc0*/  STL [R1+0x78], R186 ;  /* 0x000078ba01007387 */ /* 0x000fe20000100800 */
[----:B------:R-:W-:Y:S01]  /*1fd0*/  FMUL.FTZ R99, R99, UR10 ;  /* 0x0000000a63637c20 */ /* 0x000fe20008410000 */
[----:B------:R-:W-:Y:S01]  /*1fe0*/  FMUL.FTZ R105, R105, UR10 ;  /* 0x0000000a69697c20 */ /* 0x000fe20008410000 */
[----:B------:R-:W-:Y:S01]  /*1ff0*/  FMUL.FTZ R122, R122, UR10 ;  /* 0x0000000a7a7a7c20 */ /* 0x000fe20008410000 */
[----:B------:R1:W-:Y:S01]  /*2000*/  STL [R1+0x74], R185 ;  /* 0x000074b901007387 */ /* 0x0003e20000100800 */
[----:B------:R-:W1:Y:S01]  /*2010*/  MUFU.TANH R200, R200 ;  /* 0x000000c800c87308 */ /* 0x000e620000002400 */
[----:B--2---:R-:W-:-:S02]  /*2020*/  VIADD R106, R10, 0x4 ;  /* 0x000000040a6a7836 */ /* 0x004fc40000000000 */
[----:B------:R-:W-:Y:S01]  /*2030*/  FMUL.FTZ R100, R100, UR10 ;  /* 0x0000000a64647c20 */ /* 0x000fe20008410000 */
[----:B------:R-:W-:Y:S01]  /*2040*/  STL [R1+0x70], R184 ;  /* 0x000070b801007387 */ /* 0x000fe20000100800 */
[----:B------:R-:W-:Y:S01]  /*2050*/  FMUL.FTZ R233, R98, UR10 ;  /* 0x0000000a62e97c20 */ /* 0x000fe20008410000 */
[----:B------:R-:W-:Y:S01]  /*2060*/  FMUL.FTZ R128, R128, UR10 ;  /* 0x0000000a80807c20 */ /* 0x000fe20008410000 */
[----:B------:R-:W-:Y:S01]  /*2070*/  FMUL.FTZ R132, R132, UR10 ;  /* 0x0000000a84847c20 */ /* 0x000fe20008410000 */
[----:B------:R-:W2:Y:S01]  /*2080*/  SHFL.IDX PT, R89, R202, R106, 0x1f ;  /* 0x00001f6aca597589 */ /* 0x000ea200000e0000 */
[----:B---3--:R3:W-:Y:S01]  /*2090*/  MUFU.TANH R187, R108 ;  /* 0x0000006c00bb7308 */ /* 0x0087e20000002400 */
[----:B----4-:R-:W-:Y:S01]  /*20a0*/  FFMA.FTZ R91, R91, UR11, -R92 ;  /* 0x0000000b5b5b7c23 */ /* 0x010fe2000801085c */
[----:B------:R-:W-:Y:S01]  /*20b0*/  FMUL.FTZ R104, R104, UR10 ;  /* 0x0000000a68687c20 */ /* 0x000fe20008410000 */
[----:B------:R-:W-:Y:S01]  /*20c0*/  STL [R1+0x6c], R183 ;  /* 0x00006cb701007387 */ /* 0x000fe20000100800 */
[----:B------:R-:W-:Y:S01]  /*20d0*/  FMUL.FTZ R117, R117, UR10 ;  /* 0x0000000a75757c20 */ /* 0x000fe20008410000 */
[----:B------:R-:W-:Y:S01]  /*20e0*/  FMUL.FTZ R119, R119, UR10 ;  /* 0x0000000a77777c20 */ /* 0x000fe20008410000 */
[----:B------:R-:W-:Y:S01]  /*20f0*/  FMUL.FTZ R131, R131, UR10 ;  /* 0x0000000a83837c20 */ /* 0x000fe20008410000 */
[----:B------:R-:W-:Y:S01]  /*2100*/  STL [R1+0x68], R182 ;  /* 0x000068b601007387 */ /* 0x000fe20000100800 */
[----:B-1----:R1:W-:Y:S01]  /*2110*/  MUFU.TANH R185, R109 ;  /* 0x0000006d00b97308 */ /* 0x0023e20000002400 */
[----:B---3--:R-:W-:Y:S01]  /*2120*/  IADD3 R108, R10, 0xc, RZ ;  /* 0x0000000c0a6c7810 */ /* 0x008fe20007ffe0ff */
[----:B------:R-:W-:Y:S01]  /*2130*/  FMUL.FTZ R121, R121, UR10 ;  /* 0x0000000a79797c20 */ /* 0x000fe20008410000 */
[----:B------:R3:W-:Y:S01]  /*2140*/  STL [R1+0x64], R181 ;  /* 0x000064b501007387 */ /* 0x0007e20000100800 */
[----:B------:R-:W-:Y:S01]  /*2150*/  FMUL.FTZ R127, R127, UR10 ;  /* 0x0000000a7f7f7c20 */ /* 0x000fe20008410000 */
[----:B------:R-:W-:Y:S01]  /*2160*/  FMUL.FTZ R115, R115, UR10 ;  /* 0x0000000a73737c20 */ /* 0x000fe20008410000 */
[----:B------:R-:W-:Y:S01]  /*2170*/  LEA R203, R4, R203, 0xa ;  /* 0x000000cb04cb7211 */ /* 0x000fe200078e50ff */
[----:B------:R-:W-:Y:S01]  /*2180*/  STL [R1+0x60], R180 ;  /* 0x000060b401007387 */ /* 0x000fe20000100800 */
[----:B------:R4:W-:Y:S01]  /*2190*/  MUFU.TANH R194, R101 ;  /* 0x0000006500c27308 */ /* 0x0009e20000002400 */
[----:B-1----:R-:W-:-:S02]  /*21a0*/  VIADD R109, R10, 0x8 ;  /* 0x000000080a6d7836 */ /* 0x002fc40000000000 */
[----:B------:R-:W-:Y:S01]  /*21b0*/  FMUL.FTZ R130, R130, UR10 ;  /* 0x0000000a82827c20 */ /* 0x000fe20008410000 */
[----:B------:R-:W-:Y:S01]  /*21c0*/  STL [R1+0x5c], R179 ;  /* 0x00005cb301007387 */ /* 0x000fe20000100800 */
[----:B------:R-:W-:Y:S01]  /*21d0*/  FMUL.FTZ R120, R120, UR10 ;  /* 0x0000000a78787c20 */ /* 0x000fe20008410000 */
[----:B------:R-:W-:Y:S01]  /*21e0*/  FMUL.FTZ R123, R123, UR10 ;  /* 0x0000000a7b7b7c20 */ /* 0x000fe20008410000 */
[----:B------:R-:W-:Y:S01]  /*21f0*/  FMUL.FTZ R124, R124, UR10 ;  /* 0x0000000a7c7c7c20 */ /* 0x000fe20008410000 */
[----:B------:R-:W1:Y:S01]  /*2200*/  SHFL.IDX PT, R88, R202, R109, 0x1f ;  /* 0x00001f6dca587589 */ /* 0x000e6200000e0000 */
[----:B---3--:R3:W-:Y:S01]  /*2210*/  MUFU.TANH R181, R113 ;  /* 0x0000007100b57308 */ /* 0x0087e20000002400 */
[----:B------:R-:W-:Y:S01]  /*2220*/  FMUL.FTZ R125, R125, UR10 ;  /* 0x0000000a7d7d7c20 */ /* 0x000fe20008410000 */
[----:B------:R-:W-:Y:S01]  /*2230*/  FMUL.FTZ R133, R133, UR10 ;  /* 0x0000000a85857c20 */ /* 0x000fe20008410000 */
[----:B----4-:R-:W-:Y:S01]  /*2240*/  SHFL.IDX PT, R101, R202, R108, 0x1f ;  /* 0x00001f6cca657589 */ /* 0x010fe200000e0000 */
[----:B------:R-:W-:Y:S01]  /*2250*/  FMUL.FTZ R218, R134, UR10 ;  /* 0x0000000a86da7c20 */ /* 0x000fe20008410000 */
[----:B------:R-:W-:Y:S01]  /*2260*/  R2UR UR10, R203 ;  /* 0x00000000cb0a72ca */ /* 0x000fe200000e0000 */
[----:B------:R-:W-:Y:S01]  /*2270*/  FFMA.FTZ R19, -R19, R19, 1 ;  /* 0x3f80000013137423 */ /* 0x000fe20000010113 */
[----:B------:R-:W-:Y:S01]  /*2280*/  STL [R1+0x58], R178 ;  /* 0x000058b201007387 */ /* 0x000fe20000100800 */
[----:B------:R-:W4:Y:S01]  /*2290*/  MUFU.TANH R201, R201 ;  /* 0x000000c900c97308 */ /* 0x000f220000002400 */
[----:B---3--:R-:W-:Y:S01]  /*22a0*/  FFMA.FTZ R113, R90, UR11, -R92 ;  /* 0x0000000b5a717c23 */ /* 0x008fe2000801085c */
[----:B------:R-:W-:Y:S01]  /*22b0*/  FSEL R90, R18, -INF , P2 ;  /* 0xff800000125a7808 */ /* 0x000fe20001000000 */
[----:B------:R-:W-:Y:S01]  /*22c0*/  STL [R1+0x54], R177 ;  /* 0x000054b101007387 */ /* 0x000fe20000100800 */
[C---:B------:R-:W-:Y:S01]  /*22d0*/  FSEL R92, R20.reuse, -INF , P1 ;  /* 0xff800000145c7808 */ /* 0x040fe20000800000 */
[----:B------:R-:W-:-:S02]  /*22e0*/  FFMA.FTZ R20, -R20, R20, 1 ;  /* 0x3f80000014147423 */ /* 0x000fc40000010114 */
[--C-:B--2---:R-:W-:Y:S01]  /*22f0*/  FFMA.FTZ R90, R90, UR11, -R89.reuse ;  /* 0x0000000b5a5a7c23 */ /* 0x104fe20008010859 */
[----:B------:R2:W-:Y:S01]  /*2300*/  MUFU.TANH R186, R110 ;  /* 0x0000006e00ba7308 */ /* 0x0005e20000002400 */
[----:B------:R-:W-:Y:S01]  /*2310*/  FFMA.FTZ R92, R92, UR11, -R89 ;  /* 0x0000000b5c5c7c23 */ /* 0x000fe20008010859 */
[----:B------:R-:W-:Y:S01]  /*2320*/  FSEL R89, R21, -INF , P2 ;  /* 0xff80000015597808 */ /* 0x000fe20001000000 */
[----:B------:R-:W-:Y:S04]  /*2330*/  STL [R1+0x50], R176 ;  /* 0x000050b001007387 */ /* 0x000fe80000100800 */
[----:B------:R-:W-:Y:S01]  /*2340*/  STL [R1+0x4c], R175 ;  /* 0x00004caf01007387 */ /* 0x000fe20000100800 */
[----:B------:R-:W-:Y:S01]  /*2350*/  MUFU.TANH R221, R221 ;  /* 0x000000dd00dd7308 */ /* 0x000fe20000002400 */
[----:B--2---:R-:W-:-:S02]  /*2360*/  VIADD R110, R10, 0x14 ;  /* 0x000000140a6e7836 */ /* 0x004fc40000000000 */
[----:B------:R-:W-:Y:S04]  /*2370*/  STL [R1+0x48], R174 ;  /* 0x000048ae01007387 */ /* 0x000fe80000100800 */
[----:B------:R-:W-:Y:S01]  /*2380*/  SHFL.IDX PT, R94, R202, R110, 0x1f ;  /* 0x00001f6eca5e7589 */ /* 0x000fe200000e0000 */
[----:B------:R2:W-:Y:S03]  /*2390*/  MUFU.TANH R182, R114 ;  /* 0x0000007200b67308 */ /* 0x0005e60000002400 */
[----:B------:R-:W-:Y:S04]  /*23a0*/  STL [R1+0x44], R173 ;  /* 0x000044ad01007387 */ /* 0x000fe80000100800 */
[----:B------:R-:W-:Y:S01]  /*23b0*/  STL [R1+0x40], R172 ;  /* 0x000040ac01007387 */ /* 0x000fe20000100800 */
[----:B------:R1:W-:Y:S01]  /*23c0*/  MUFU.TANH R193, R102 ;  /* 0x0000006600c17308 */ /* 0x0003e20000002400 */
[----:B--2---:R-:W-:Y:S01]  /*23d0*/  VIADD R114, R10, 0x1c ;  /* 0x0000001c0a727836 */ /* 0x004fe20000000000 */
[----:B------:R-:W-:-:S02]  /*23e0*/  WARPGROUP.DEPBAR.LE gsb0, 0x0 ;  /* 0x00008000000079c5 */ /* 0x000fc40000010000 */
[----:B------:R-:W-:Y:S01]  /*23f0*/  WARPGROUP.ARRIVE ;  /* 0x00000000000079c5 */ /* 0x000fe20000000000 */
[----:B------:R-:W-:Y:S03]  /*2400*/  STL [R1+0x3c], R171 ;  /* 0x00003cab01007387 */ /* 0x000fe60000100800 */
[----:B------:R-:W-:Y:S01]  /*2410*/  MUFU.TANH R219, R219 ;  /* 0x000000db00db7308 */ /* 0x000fe20000002400 */
[--C-:B-1----:R-:W-:Y:S01]  /*2420*/  FFMA.FTZ R102, R89, UR11, -R88.reuse ;  /* 0x0000000b59667c23 */ /* 0x102fe20008010858 */
[----:B------:R-:W-:Y:S01]  /*2430*/  HGMMA.64x128x16.F32.BF16 R24, gdesc[UR4], R24, gsb0 ;  /* 0x01e00000041879f0 */ /* 0x000fe20008001818 */
[----:B------:R-:W-:Y:S01]  /*2440*/  UIADD3 UR6, UR8, 0x4, URZ ;  /* 0x0000000408067890 */ /* 0x000fe2000fffe03f */
[----:B------:R-:W-:Y:S01]  /*2450*/  FSEL R89, R200, -INF , P1 ;  /* 0xff800000c8597808 */ /* 0x000fe20000800000 */
[----:B------:R-:W-:Y:S01]  /*2460*/  UIADD3 UR4, UR9, 0x4, URZ ;  /* 0x0000000409047890 */ /* 0x000fe2000fffe03f */
[----:B------:R-:W-:Y:S01]  /*2470*/  STL [R1+0x38], R170 ;  /* 0x000038aa01007387 */ /* 0x000fe20000100800 */
[----:B------:R-:W-:Y:S01]  /*2480*/  UMOV UR7, 0x40000040 ;  /* 0x4000004000077882 */ /* 0x000fe20000000000 */
[----:B------:R-:W-:Y:S01]  /*2490*/  UMOV UR5, 0x40000040 ;  /* 0x4000004000057882 */ /* 0x000fe20000000000 */
[----:B------:R-:W-:Y:S01]  /*24a0*/  MUFU.TANH R188, R107 ;  /* 0x0000006b00bc7308 */ /* 0x000fe20000002400 */
[----:B------:R-:W-:Y:S01]  /*24b0*/  FFMA.FTZ R97, R89, UR11, -R88 ;  /* 0x0000000b59617c23 */ /* 0x000fe20008010858 */
[----:B----4-:R-:W-:Y:S01]  /*24c0*/  FSEL R88, R201, -INF , P2 ;  /* 0xff800000c9587808 */ /* 0x010fe20001000000 */
[----:B------:R-:W-:Y:S04]  /*24d0*/  STL [R1+0x34], R169 ;  /* 0x000034a901007387 */ /* 0x000fe80000100800 */
[----:B------:R-:W-:Y:S01]  /*24e0*/  SHFL.IDX PT, R135, R22, R108, 0x1f ;  /* 0x00001f6c16877589 */ /* 0x000fe200000e0000 */
[----:B------:R-:W-:Y:S03]  /*24f0*/  MUFU.TANH R228, R228 ;  /* 0x000000e400e47308 */ /* 0x000fe60000002400 */
[----:B------:R-:W-:Y:S04]  /*2500*/  STL [R1+0x30], R168 ;  /* 0x000030a801007387 */ /* 0x000fe80000100800 */
[----:B------:R-:W-:Y:S01]  /*2510*/  STL [R1+0x2c], R9 ;  /* 0x00002c0901007387 */ /* 0x000fe20000100800 */
[----:B------:R1:W-:Y:S03]  /*2520*/  MUFU.EX2 R107, R90 ;  /* 0x0000005a006b7308 */ /* 0x0003e60000000800 */
[----:B------:R-:W-:Y:S04]  /*2530*/  STL [R1+0x28], R7 ;  /* 0x0000280701007387 */ /* 0x000fe80000100800 */
[----:B------:R-:W-:Y:S01]  /*2540*/  SHFL.IDX PT, R205, R22, R114, 0x1f ;  /* 0x00001f7216cd7589 */ /* 0x000fe200000e0000 */
[----:B------:R2:W3:Y:S03]  /*2550*/  MUFU.TANH R184, R112 ;  /* 0x0000007000b87308 */ /* 0x0004e60000002400 */
[----:B-1----:R-:W-:Y:S04]  /*2560*/  SHFL.IDX PT, R90, R202, R114, 0x1f ;  /* 0x00001f72ca5a7589 */ /* 0x002fe800000e0000 */
[----:B------:R-:W-:Y:S01]  /*2570*/  STL [R1+0x24], R6 ;  /* 0x0000240601007387 */ /* 0x000fe20000100800 */
[----:B------:R-:W-:Y:S01]  /*2580*/  MUFU.TANH R230, R230 ;  /* 0x000000e600e67308 */ /* 0x000fe20000002400 */
[----:B--2---:R-:W-:-:S02]  /*2590*/  VIADD R112, R10, 0x10 ;  /* 0x000000100a707836 */ /* 0x004fc40000000000 */
[----:B------:R-:W-:Y:S04]  /*25a0*/  STL [R1+0x20], R5 ;  /* 0x0000200501007387 */ /* 0x000fe80000100800 */
[----:B------:R-:W-:Y:S01]  /*25b0*/  STL [R1+0x1c], R3 ;  /* 0x00001c0301007387 */ /* 0x000fe20000100800 */
[----:B------:R1:W2:Y:S01]  /*25c0*/  MUFU.TANH R179, R116 ;  /* 0x0000007400b37308 */ /* 0x0002a20000002400 */
[----:B---3--:R-:W-:Y:S02]  /*25d0*/  FSEL R214, R184, -INF , P2 ;  /* 0xff800000b8d67808 */ /* 0x008fe40001000000 */
[----:B------:R-:W-:Y:S04]  /*25e0*/  SHFL.IDX PT, R215, R16, R108, 0x1f ;  /* 0x00001f6c10d77589 */ /* 0x000fe800000e0000 */
[----:B------:R-:W3:Y:S01]  /*25f0*/  SHFL.IDX PT, R213, R16, R112, 0x1f ;  /* 0x00001f7010d57589 */ /* 0x000ee200000e0000 */
[----:B------:R-:W-:Y:S03]  /*2600*/  MUFU.TANH R227, R227 ;  /* 0x000000e300e37308 */ /* 0x000fe60000002400 */
[----:B-1----:R-:W-:Y:S04]  /*2610*/  SHFL.IDX PT, R116, R22, R10, 0x1f ;  /* 0x00001f0a16747589 */ /* 0x002fe800000e0000 */
[----:B------:R-:W-:Y:S01]  /*2620*/  STL [R1+0x18], R0 ;  /* 0x0000180001007387 */ /* 0x000fe20000100800 */
[----:B------:R-:W-:Y:S01]  /*2630*/  MUFU.TANH R232, R232 ;  /* 0x000000e800e87308 */ /* 0x000fe20000002400 */
[----:B--2---:R-:W-:-:S02]  /*2640*/  FSEL R208, R179, -INF , P2 ;  /* 0xff800000b3d07808 */ /* 0x004fc40001000000 */
[----:B------:R-:W-:Y:S05]  /*2650*/  SHFL.IDX PT, R225, R13, R109, 0x1f ;  /* 0x00001f6d0de17589 */ /* 0x000fea00000e0000 */
[----:B------:R-:W1:Y:S01]  /*2660*/  MUFU.TANH R235, R235 ;  /* 0x000000eb00eb7308 */ /* 0x000e620000002400 */
[----:B---3--:R-:W-:-:S07]  /*2670*/  FFMA.FTZ R214, R214, UR11, -R213 ;  /* 0x0000000bd6d67c23 */ /* 0x008fce00080108d5 */
[----:B------:R2:W-:Y:S08]  /*2680*/  MUFU.TANH R199, R93 ;  /* 0x0000005d00c77308 */ /* 0x0005f00000002400 */
[----:B------:R3:W-:Y:S01]  /*2690*/  MUFU.TANH R192, R103 ;  /* 0x0000006700c07308 */ /* 0x0007e20000002400 */
[----:B--2---:R-:W2:Y:S01]  /*26a0*/  SHFL.IDX PT, R93, R202, R112, 0x1f ;  /* 0x00001f70ca5d7589 */ /* 0x004ea200000e0000 */
[----:B-1----:R-:W-:-:S06]  /*26b0*/  FSEL R98, R235, -INF , P1 ;  /* 0xff800000eb627808 */ /* 0x002fcc0000800000 */
[----:B------:R1:W-:Y:S01]  /*26c0*/  MUFU.TANH R183, R111 ;  /* 0x0000006f00b77308 */ /* 0x0003e20000002400 */
[----:B---3--:R-:W-:Y:S01]  /*26d0*/  FFMA.FTZ R103, R88, UR11, -R101 ;  /* 0x0000000b58677c23 */ /* 0x008fe20008010865 */
[----:B------:R-:W-:-:S05]  /*26e0*/  FSEL R88, R221, -INF , P1 ;  /* 0xff800000dd587808 */ /* 0x000fca0000800000 */
[----:B------:R-:W-:Y:S01]  /*26f0*/  FFMA.FTZ R101, R88, UR11, -R101 ;  /* 0x0000000b58657c23 */ /* 0x000fe20008010865 */
[----:B------:R-:W-:Y:S01]  /*2700*/  MUFU.TANH R220, R220 ;  /* 0x000000dc00dc7308 */ /* 0x000fe20000002400 */
[----:B-1----:R-:W-:Y:S01]  /*2710*/  VIADD R111, R10, 0x18 ;  /* 0x000000180a6f7836 */ /* 0x002fe20000000000 */
[----:B------:R-:W-:-:S04]  /*2720*/  FSEL R88, R228, -INF , P1 ;  /* 0xff800000e4587808 */ /* 0x000fc80000800000 */
[----:B------:R1:W-:Y:S02]  /*2730*/  SHFL.IDX PT, R89, R202, R111, 0x1f ;  /* 0x00001f6fca597589 */ /* 0x0003e400000e0000 */
[----:B------:R3:W4:Y:S08]  /*2740*/  MUFU.TANH R177, R118 ;  /* 0x0000007600b17308 */ /* 0x0007300000002400 */
[----:B------:R-:W-:Y:S01]  /*2750*/  MUFU.TANH R216, R216 ;  /* 0x000000d800d87308 */ /* 0x000fe20000002400 */
[----:B---3--:R-:W3:Y:S01]  /*2760*/  SHFL.IDX PT, R118, R22, R109, 0x1f ;  /* 0x00001f6d16767589 */ /* 0x008ee200000e0000 */
[----:B-1----:R-:W-:-:S05]  /*2770*/  FSEL R202, R194, -INF , P2 ;  /* 0xff800000c2ca7808 */ /* 0x002fca0001000000 */
[----:B------:R-:W-:Y:S01]  /*2780*/  FFMA.FTZ R202, R202, UR11, -R205 ;  /* 0x0000000bcaca7c23 */ /* 0x000fe200080108cd */
[----:B------:R1:W-:Y:S01]  /*2790*/  MUFU.TANH R197, R95 ;  /* 0x0000005f00c57308 */ /* 0x0003e20000002400 */
[----:B----4-:R-:W-:Y:S01]  /*27a0*/  FSEL R207, R177, -INF , P1 ;  /* 0xff800000b1cf7808 */ /* 0x010fe20000800000 */
[----:B------:R-:W-:Y:S02]  /*27b0*/  WARPGROUP.DEPBAR.LE gsb0, 0x0 ;  /* 0x00008000000079c5 */ /* 0x000fe40000010000 */
[----:B------:R-:W-:-:S04]  /*27c0*/  WARPGROUP.ARRIVE ;  /* 0x00000000000079c5 */ /* 0x000fc80000000000 */
[----:B------:R4:W-:Y:S01]  /*27d0*/  MUFU.TANH R7, R129 ;  /* 0x0000008100077308 */ /* 0x0009e20000002400 */
[C---:B-1----:R-:W-:Y:S01]  /*27e0*/  FSEL R95, R220.reuse, -INF , P2 ;  /* 0xff800000dc5f7808 */ /* 0x042fe20001000000 */
[----:B------:R-:W-:Y:S01]  /*27f0*/  FFMA.FTZ R220, -R220, R220, 1 ;  /* 0x3f800000dcdc7423 */ /* 0x000fe200000101dc */
[----:B------:R-:W-:Y:S01]  /*2800*/  HGMMA.64x128x16.F32.BF16 R24, gdesc[UR4], R24, gsb0 ;  /* 0x01e00000041879f0 */ /* 0x000fe20008001818 */
[----:B------:R-:W-:Y:S02]  /*2810*/  UIADD3 UR6, UR8, 0x6, URZ ;  /* 0x0000000608067890 */ /* 0x000fe4000fffe03f */
[----:B--2---:R-:W-:Y:S01]  /*2820*/  FFMA.FTZ R95, R95, UR11, -R93 ;  /* 0x0000000b5f5f7c23 */ /* 0x004fe2000801085d */
[----:B------:R-:W-:Y:S01]  /*2830*/  UIADD3 UR4, UR9, 0x6, URZ ;  /* 0x0000000609047890 */ /* 0x000fe2000fffe03f */
[----:B------:R1:W-:Y:S01]  /*2840*/  MUFU.TANH R169, R126 ;  /* 0x0000007e00a97308 */ /* 0x0003e20000002400 */
[----:B------:R-:W-:Y:S01]  /*2850*/  UMOV UR7, 0x40000040 ;  /* 0x4000004000077882 */ /* 0x000fe20000000000 */
[----:B------:R-:W-:Y:S01]  /*2860*/  UMOV UR5, 0x40000040 ;  /* 0x4000004000057882 */ /* 0x000fe20000000000 */
[----:B----4-:R-:W-:Y:S05]  /*2870*/  SHFL.IDX PT, R129, R22, R110, 0x1f ;  /* 0x00001f6e16817589 */ /* 0x010fea00000e0000 */
[----:B------:R-:W-:Y:S01]  /*2880*/  MUFU.TANH R234, R234 ;  /* 0x000000ea00ea7308 */ /* 0x000fe20000002400 */
[----:B-1----:R-:W-:Y:S07]  /*2890*/  SHFL.IDX PT, R126, R16, R109, 0x1f ;  /* 0x00001f6d107e7589 */ /* 0x002fee00000e0000 */
[----:B------:R1:W2:Y:S08]  /*28a0*/  MUFU.TANH R198, R96 ;  /* 0x0000006000c67308 */ /* 0x0002b00000002400 */
[----:B------:R-:W-:Y:S01]  /*28b0*/  MUFU.TANH R237, R237 ;  /* 0x000000ed00ed7308 */ /* 0x000fe20000002400 */
[----:B-1----:R-:W-:-:S05]  /*28c0*/  FSEL R96, R219, -INF , P2 ;  /* 0xff800000db607808 */ /* 0x002fca0001000000 */
[--C-:B------:R-:W-:Y:S01]  /*28d0*/  FFMA.FTZ R96, R96, UR11, -R94.reuse ;  /* 0x0000000b60607c23 */ /* 0x100fe2000801085e */
[----:B------:R-:W-:Y:S01]  /*28e0*/  FFMA.FTZ R94, R88, UR11, -R94 ;  /* 0x0000000b585e7c23 */ /* 0x000fe2000801085e */
[----:B------:R1:W-:Y:S01]  /*28f0*/  MUFU.TANH R196, R99 ;  /* 0x0000006300c47308 */ /* 0x0003e20000002400 */
[C---:B------:R-:W-:Y:S01]  /*2900*/  FSEL R88, R232.reuse, -INF , P2 ;  /* 0xff800000e8587808 */ /* 0x040fe20001000000 */
[----:B------:R-:W-:Y:S01]  /*2910*/  FFMA.FTZ R232, -R232, R232, 1 ;  /* 0x3f800000e8e87423 */ /* 0x000fe200000101e8 */
[----:B--2---:R-:W-:-:S03]  /*2920*/  FSEL R224, R198, -INF , P2 ;  /* 0xff800000c6e07808 */ /* 0x004fc60001000000 */
[--C-:B------:R-:W-:Y:S01]  /*2930*/  FFMA.FTZ R88, R88, UR11, -R116.reuse ;  /* 0x0000000b58587c23 */ /* 0x100fe20008010874 */
[----:B------:R-:W-:Y:S01]  /*2940*/  FFMA.FTZ R116, R98, UR11, -R116 ;  /* 0x0000000b62747c23 */ /* 0x000fe20008010874 */
[----:B------:R-:W-:Y:S01]  /*2950*/  MUFU.TANH R222, R222 ;  /* 0x000000de00de7308 */ /* 0x000fe20000002400 */
[C---:B-1----:R-:W-:Y:S01]  /*2960*/  FSEL R99, R227.reuse, -INF , P1 ;  /* 0xff800000e3637808 */ /* 0x042fe20000800000 */
[----:B------:R-:W-:Y:S01]  /*2970*/  FFMA.FTZ R227, -R227, R227, 1 ;  /* 0x3f800000e3e37423 */ /* 0x000fe200000101e3 */
[----:B------:R-:W-:-:S05]  /*2980*/  FSEL R98, R11, -INF , P2 ;  /* 0xff8000000b627808 */ /* 0x000fca0001000000 */
[----:B------:R-:W-:Y:S01]  /*2990*/  MUFU.TANH R229, R229 ;  /* 0x000000e500e57308 */ /* 0x000fe20000002400 */
[----:B---3--:R-:W-:-:S07]  /*29a0*/  FFMA.FTZ R98, R98, UR11, -R118 ;  /* 0x0000000b62627c23 */ /* 0x008fce0008010876 */
[----:B------:R-:W-:Y:S08]  /*29b0*/  MUFU.TANH R190, R105 ;  /* 0x0000006900be7308 */ /* 0x000ff00000002400 */
[----:B------:R1:W-:Y:S08]  /*29c0*/  MUFU.TANH R173, R122 ;  /* 0x0000007a00ad7308 */ /* 0x0003f00000002400 */
[----:B------:R2:W-:Y:S01]  /*29d0*/  MUFU.EX2 R105, R92 ;  /* 0x0000005c00697308 */ /* 0x0005e20000000800 */
[----:B-1----:R-:W1:Y:S07]  /*29e0*/  SHFL.IDX PT, R122, R22, R112, 0x1f ;  /* 0x00001f70167a7589 */ /* 0x002e6e00000e0000 */
[----:B------:R3:W4:Y:S01]  /*29f0*/  MUFU.TANH R195, R100 ;  /* 0x0000006400c37308 */ /* 0x0007220000002400 */
[----:B--2---:R-:W-:-:S05]  /*2a00*/  FSEL R92, R230, -INF , P2 ;  /* 0xff800000e65c7808 */ /* 0x004fca0001000000 */
[--C-:B------:R-:W-:Y:S01]  /*2a10*/  FFMA.FTZ R92, R92, UR11, -R90.reuse ;  /* 0x0000000b5c5c7c23 */ /* 0x100fe2000801085a */
[----:B------:R-:W-:Y:S01]  /*2a20*/  FFMA.FTZ R90, R99, UR11, -R90 ;  /* 0x0000000b635a7c23 */ /* 0x000fe2000801085a */
[----:B------:R-:W2:Y:S01]  /*2a30*/  MUFU.TANH R233, R233 ;  /* 0x000000e900e97308 */ /* 0x000ea20000002400 */
[----:B---3--:R-:W-:Y:S01]  /*2a40*/  SHFL.IDX PT, R100, R22, R106, 0x1f ;  /* 0x00001f6a16647589 */ /* 0x008fe200000e0000 */
[----:B------:R-:W-:-:S05]  /*2a50*/  FSEL R99, R199, -INF , P2 ;  /* 0xff800000c7637808 */ /* 0x000fca0001000000 */
[----:B------:R-:W-:Y:S01]  /*2a60*/  FFMA.FTZ R99, R99, UR11, -R135 ;  /* 0x0000000b63637c23 */ /* 0x000fe20008010887 */
[----:B------:R-:W3:Y:S01]  /*2a70*/  MUFU.TANH R236, R236 ;  /* 0x000000ec00ec7308 */ /* 0x000ee20000002400 */
[----:B-1----:R-:W-:Y:S01]  /*2a80*/  FFMA.FTZ R224, R224, UR11, -R122 ;  /* 0x0000000be0e07c23 */ /* 0x002fe2000801087a */
[----:B----4-:R-:W-:-:S06]  /*2a90*/  FSEL R134, R195, -INF , P2 ;  /* 0xff800000c3867808 */ /* 0x010fcc0001000000 */
[----:B------:R1:W-:Y:S08]  /*2aa0*/  MUFU.TANH R9, R128 ;  /* 0x0000008000097308 */ /* 0x0003f00000002400 */
[----:B------:R4:W-:Y:S01]  /*2ab0*/  MUFU.TANH R3, R132 ;  /* 0x0000008400037308 */ /* 0x0009e20000002400 */
[----:B-1----:R-:W-:Y:S07]  /*2ac0*/  SHFL.IDX PT, R128, R16, R106, 0x1f ;  /* 0x00001f6a10807589 */ /* 0x002fee00000e0000 */
[----:B------:R-:W-:Y:S01]  /*2ad0*/  MUFU.TANH R191, R104 ;  /* 0x0000006800bf7308 */ /* 0x000fe20000002400 */
[----:B----4-:R2:W1:Y:S07]  /*2ae0*/  SHFL.IDX PT, R132, R22, R111, 0x1f ;  /* 0x00001f6f16847589 */ /* 0x01046e00000e0000 */
[----:B------:R4:W-:Y:S01]  /*2af0*/  MUFU.TANH R178, R117 ;  /* 0x0000007500b27308 */ /* 0x0009e20000002400 */
[----:B------:R-:W-:-:S02]  /*2b00*/  WARPGROUP.DEPBAR.LE gsb0, 0x0 ;  /* 0x00008000000079c5 */ /* 0x000fc40000010000 */
[----:B------:R-:W-:Y:S01]  /*2b10*/  WARPGROUP.ARRIVE ;  /* 0x00000000000079c5 */ /* 0x000fe20000000000 */
[----:B--2---:R-:W-:-:S04]  /*2b20*/  FSEL R22, R233, -INF , P1 ;  /* 0xff800000e9167808 */ /* 0x004fc80000800000 */
[----:B------:R2:W-:Y:S01]  /*2b30*/  MUFU.EX2 R104, R91 ;  /* 0x0000005b00687308 */ /* 0x0005e20000000800 */
[----:B----4-:R-:W-:Y:S01]  /*2b40*/  FSEL R117, R197, -INF , P1 ;  /* 0xff800000c5757808 */ /* 0x010fe20000800000 */
[----:B------:R-:W-:Y:S01]  /*2b50*/  HGMMA.64x128x16.F32.BF16 R24, gdesc[UR4], R24, gsb0 ;  /* 0x01e00000041879f0 */ /* 0x000fe20008001818 */
[----:B------:R-:W-:Y:S01]  /*2b60*/  FFMA.FTZ R122, R22, UR11, -R122 ;  /* 0x0000000b167a7c23 */ /* 0x000fe2000801087a */
[----:B------:R-:W-:Y:S02]  /*2b70*/  FSEL R22, R193, -INF , P1 ;  /* 0xff800000c1167808 */ /* 0x000fe40000800000 */
[----:B------:R-:W-:Y:S01]  /*2b80*/  FFMA.FTZ R135, R117, UR11, -R135 ;  /* 0x0000000b75877c23 */ /* 0x000fe20008010887 */
[----:B------:R-:W-:Y:S01]  /*2b90*/  FSEL R117, R186, -INF , P1 ;  /* 0xff800000ba757808 */ /* 0x000fe20000800000 */
[----:B------:R4:W-:Y:S01]  /*2ba0*/  MUFU.TANH R176, R119 ;  /* 0x0000007700b07308 */ /* 0x0009e20000002400 */
[----:B--2---:R-:W-:Y:S01]  /*2bb0*/  FSEL R91, R216, -INF , P1 ;  /* 0xff800000d85b7808 */ /* 0x004fe20000800000 */
[--C-:B-1----:R-:W-:Y:S01]  /*2bc0*/  FFMA.FTZ R134, R134, UR11, -R132.reuse ;  /* 0x0000000b86867c23 */ /* 0x102fe20008010884 */
[----:B------:R-:W-:Y:S01]  /*2bd0*/  FFMA.FTZ R132, R22, UR11, -R132 ;  /* 0x0000000b16847c23 */ /* 0x000fe20008010884 */
[----:B------:R-:W-:-:S02]  /*2be0*/  FSEL R22, R189, -INF , P1 ;  /* 0xff800000bd167808 */ /* 0x000fc40000800000 */
[----:B------:R-:W-:Y:S01]  /*2bf0*/  FFMA.FTZ R93, R91, UR11, -R93 ;  /* 0x0000000b5b5d7c23 */ /* 0x000fe2000801085d */
[----:B------:R-:W-:Y:S01]  /*2c00*/  FSEL R91, R222, -INF , P2 ;  /* 0xff800000de5b7808 */ /* 0x000fe20001000000 */
[----:B------:R1:W-:Y:S01]  /*2c10*/  MUFU.TANH R174, R121 ;  /* 0x0000007900ae7308 */ /* 0x0003e20000002400 */
[----:B----4-:R-:W-:-:S03]  /*2c20*/  FSEL R119, R234, -INF , P1 ;  /* 0xff800000ea777808 */ /* 0x010fc60000800000 */
[----:B------:R-:W-:Y:S02]  /*2c30*/  FFMA.FTZ R91, R91, UR11, -R89 ;  /* 0x0000000b5b5b7c23 */ /* 0x000fe40008010859 */
[----:B------:R-:W-:Y:S02]  /*2c40*/  FFMA.FTZ R118, R119, UR11, -R118 ;  /* 0x0000000b77767c23 */ /* 0x000fe40008010876 */
[----:B------:R2:W-:Y:S01]  /*2c50*/  MUFU.TANH R5, R131 ;  /* 0x0000008300057308 */ /* 0x0005e20000002400 */
[----:B-1----:R-:W-:Y:S01]  /*2c60*/  FSEL R121, R237, -INF , P2 ;  /* 0xff800000ed797808 */ /* 0x002fe20001000000 */
[----:B------:R-:W1:Y:S04]  /*2c70*/  SHFL.IDX PT, R119, R16, R110, 0x1f ;  /* 0x00001f6e10777589 */ /* 0x000e6800000e0000 */
[----:B------:R-:W-:-:S02]  /*2c80*/  FFMA.FTZ R121, R121, UR11, -R129 ;  /* 0x0000000b79797c23 */ /* 0x000fc40008010881 */
[----:B------:R4:W-:Y:S01]  /*2c90*/  MUFU.TANH R168, R127 ;  /* 0x0000007f00a87308 */ /* 0x0009e20000002400 */
[----:B--2---:R-:W2:Y:S07]  /*2ca0*/  SHFL.IDX PT, R131, R16, R10, 0x1f ;  /* 0x00001f0a10837589 */ /* 0x004eae00000e0000 */
[----:B------:R-:W1:Y:S01]  /*2cb0*/  MUFU.TANH R231, R231 ;  /* 0x000000e700e77308 */ /* 0x000e620000002400 */
[----:B----4-:R-:W-:-:S05]  /*2cc0*/  FSEL R127, R187, -INF , P2 ;  /* 0xff800000bb7f7808 */ /* 0x010fca0001000000 */
[--C-:B------:R-:W-:Y:S01]  /*2cd0*/  FFMA.FTZ R127, R127, UR11, -R126.reuse ;  /* 0x0000000b7f7f7c23 */ /* 0x100fe2000801087e */
[----:B------:R-:W-:Y:S01]  /*2ce0*/  FFMA.FTZ R126, R117, UR11, -R126 ;  /* 0x0000000b757e7c23 */ /* 0x000fe2000801087e */
[----:B------:R4:W2:Y:S01]  /*2cf0*/  MUFU.TANH R180, R115 ;  /* 0x0000007300b47308 */ /* 0x0008a20000002400 */
[----:B------:R-:W-:Y:S07]  /*2d00*/  SHFL.IDX PT, R117, R16, R111, 0x1f ;  /* 0x00001f6f10757589 */ /* 0x000fee00000e0000 */
[----:B------:R1:W-:Y:S01]  /*2d10*/  MUFU.TANH R6, R130 ;  /* 0x0000008200067308 */ /* 0x0003e20000002400 */
[----:B----4-:R-:W-:-:S05]  /*2d20*/  FSEL R115, R229, -INF , P1 ;  /* 0xff800000e5737808 */ /* 0x010fca0000800000 */
[----:B------:R-:W-:Y:S01]  /*2d30*/  FFMA.FTZ R89, R115, UR11, -R89 ;  /* 0x0000000b73597c23 */ /* 0x000fe20008010859 */
[----:B---3--:R-:W-:Y:S01]  /*2d40*/  FSEL R115, R236, -INF , P2 ;  /* 0xff800000ec737808 */ /* 0x008fe20001000000 */
[----:B------:R3:W4:Y:S01]  /*2d50*/  MUFU.TANH R175, R120 ;  /* 0x0000007800af7308 */ /* 0x0007220000002400 */
[----:B-1----:R-:W-:-:S03]  /*2d60*/  FSEL R130, R190, -INF , P2 ;  /* 0xff800000be827808 */ /* 0x002fc60001000000 */
[----:B------:R-:W-:Y:S02]  /*2d70*/  FFMA.FTZ R115, R115, UR11, -R100 ;  /* 0x0000000b73737c23 */ /* 0x000fe40008010864 */
[----:B------:R-:W-:Y:S02]  /*2d80*/  FFMA.FTZ R130, R130, UR11, -R128 ;  /* 0x0000000b82827c23 */ /* 0x000fe40008010880 */
[----:B------:R1:W-:Y:S01]  /*2d90*/  MUFU.TANH R0, R133 ;  /* 0x0000008500007308 */ /* 0x0003e20000002400 */
[C---:B---3--:R-:W-:Y:S01]  /*2da0*/  FSEL R120, R231.reuse, -INF , P1 ;  /* 0xff800000e7787808 */ /* 0x048fe20000800000 */
[----:B------:R-:W-:-:S04]  /*2db0*/  FFMA.FTZ R231, -R231, R231, 1 ;  /* 0x3f800000e7e77423 */ /* 0x000fc800000101e7 */
[----:B------:R-:W-:Y:S01]  /*2dc0*/  FFMA.FTZ R100, R120, UR11, -R100 ;  /* 0x0000000b78647c23 */ /* 0x000fe20008010864 */
[----:B------:R-:W-:Y:S01]  /*2dd0*/  FSEL R120, R181, -INF , P2 ;  /* 0xff800000b5787808 */ /* 0x000fe20001000000 */
[----:B------:R3:W-:Y:S01]  /*2de0*/  MUFU.TANH R170, R125 ;  /* 0x0000007d00aa7308 */ /* 0x0007e20000002400 */
[----:B-1----:R-:W-:-:S03]  /*2df0*/  FSEL R133, R191, -INF , P2 ;  /* 0xff800000bf857808 */ /* 0x002fc60001000000 */
[----:B------:R-:W-:Y:S02]  /*2e00*/  FFMA.FTZ R120, R120, UR11, -R119 ;  /* 0x0000000b78787c23 */ /* 0x000fe40008010877 */
[--C-:B--2---:R-:W-:Y:S01]  /*2e10*/  FFMA.FTZ R133, R133, UR11, -R131.reuse ;  /* 0x0000000b85857c23 */ /* 0x104fe20008010883 */
[----:B------:R-:W-:Y:S01]  /*2e20*/  FFMA.FTZ R131, R22, UR11, -R131 ;  /* 0x0000000b16837c23 */ /* 0x000fe20008010883 */
[----:B------:R1:W-:Y:S01]  /*2e30*/  MUFU.TANH R172, R123 ;  /* 0x0000007b00ac7308 */ /* 0x0003e20000002400 */
[----:B---3--:R-:W-:-:S05]  /*2e40*/  FSEL R125, R185, -INF , P2 ;  /* 0xff800000b97d7808 */ /* 0x008fca0001000000 */
[----:B------:R-:W-:Y:S02]  /*2e50*/  FFMA.FTZ R125, R125, UR11, -R215 ;  /* 0x0000000b7d7d7c23 */ /* 0x000fe400080108d7 */
[----:B------:R2:W-:Y:S01]  /*2e60*/  MUFU.EX2 R22, R116 ;  /* 0x0000007400167308 */ /* 0x0005e20000000800 */
[----:B-1----:R-:W-:-:S07]  /*2e70*/  FSEL R123, R176, -INF , P1 ;  /* 0xff800000b07b7808 */ /* 0x002fce0000800000 */
[----:B------:R1:W-:Y:S01]  /*2e80*/  MUFU.TANH R171, R124 ;  /* 0x0000007c00ab7308 */ /* 0x0003e20000002400 */
[----:B--2---:R-:W-:-:S05]  /*2e90*/  FSEL R116, R183, -INF , P1 ;  /* 0xff800000b7747808 */ /* 0x004fca0000800000 */
[----:B------:R-:W-:Y:S01]  /*2ea0*/  FFMA.FTZ R215, R116, UR11, -R215 ;  /* 0x0000000b74d77c23 */ /* 0x000fe200080108d7 */
[----:B------:R-:W-:Y:S01]  /*2eb0*/  FSEL R116, R182, -INF , P1 ;  /* 0xff800000b6747808 */ /* 0x000fe20000800000 */
[----:B------:R-:W2:Y:S01]  /*2ec0*/  MUFU.EX2 R113, R113 ;  /* 0x0000007100717308 */ /* 0x000ea20000000800 */
[----:B-1----:R-:W-:Y:S03]  /*2ed0*/  SHFL.IDX PT, R124, R13, R10, 0x1f ;  /* 0x00001f0a0d7c7589 */ /* 0x002fe600000e0000 */
[----:B------:R-:W-:Y:S01]  /*2ee0*/  FFMA.FTZ R213, R116, UR11, -R213 ;  /* 0x0000000b74d57c23 */ /* 0x000fe200080108d5 */
[----:B------:R-:W-:-:S03]  /*2ef0*/  FSEL R116, R178, -INF , P2 ;  /* 0xff800000b2747808 */ /* 0x000fc60001000000 */
[----:B------:R-:W1:Y:S08]  /*2f00*/  MUFU.EX2 R97, R97 ;  /* 0x0000006100617308 */ /* 0x000e700000000800 */
[----:B------:R-:W-:Y:S01]  /*2f10*/  MUFU.EX2 R103, R103 ;  /* 0x0000006700677308 */ /* 0x000fe20000000800 */
[----:B------:R-:W-:Y:S02]  /*2f20*/  WARPGROUP.DEPBAR.LE gsb0, 0x0 ;  /* 0x00008000000079c5 */ /* 0x000fe40000010000 */
[----:B------:R3:W4:Y:S05]  /*2f30*/  LDS R211, [R23+0x400] ;  /* 0x0004000017d37984 */ /* 0x00072a0000000800 */
[----:B------:R-:W-:Y:S01]  /*2f40*/  MUFU.EX2 R91, R91 ;  /* 0x0000005b005b7308 */ /* 0x000fe20000000800 */
[----:B------:R-:W-:Y:S01]  /*2f50*/  LDS R12, [R12+0x400] ;  /* 0x000400000c0c7984 */ /* 0x000fe20000000800 */
[----:B---3--:R-:W-:-:S06]  /*2f60*/  FSEL R23, R196, -INF , P1 ;  /* 0xff800000c4177808 */ /* 0x008fcc0000800000 */
[----:B------:R-:W3:Y:S01]  /*2f70*/  MUFU.EX2 R102, R102 ;  /* 0x0000006600667308 */ /* 0x000ee20000000800 */
[----:B------:R-:W-:Y:S01]  /*2f80*/  FFMA.FTZ R129, R23, UR11, -R129 ;  /* 0x0000000b17817c23 */ /* 0x000fe20008010881 */
[----:B------:R-:W-:-:S06]  /*2f90*/  FSEL R23, R192, -INF , P1 ;  /* 0xff800000c0177808 */ /* 0x000fcc0000800000 */
[----:B------:R-:W-:Y:S01]  /*2fa0*/  MUFU.TANH R218, R218 ;  /* 0x000000da00da7308 */ /* 0x000fe20000002400 */
[----:B------:R-:W-:Y:S01]  /*2fb0*/  FFMA.FTZ R205, R23, UR11, -R205 ;  /* 0x0000000b17cd7c23 */ /* 0x000fe200080108cd */
[----:B------:R-:W-:-:S05]  /*2fc0*/  FSEL R23, R188, -INF , P1 ;  /* 0xff800000bc177808 */ /* 0x000fca0000800000 */
[----:B------:R-:W-:Y:S01]  /*2fd0*/  FFMA.FTZ R128, R23, UR11, -R128 ;  /* 0x0000000b17807c23 */ /* 0x000fe20008010880 */
[----:B------:R-:W-:Y:S08]  /*2fe0*/  MUFU.TANH R217, R217 ;  /* 0x000000d900d97308 */ /* 0x000ff00000002400 */
[----:B------:R2:W-:Y:S01]  /*2ff0*/  MUFU.EX2 R23, R115 ;  /* 0x0000007300177308 */ /* 0x0005e20000000800 */
[----:B----4-:R-:W-:Y:S07]  /*3000*/  SHFL.IDX PT, R203, R211, R109, 0x1f ;  /* 0x00001f6dd3cb7589 */ /* 0x010fee00000e0000 */
[----:B------:R-:W4:Y:S01]  /*3010*/  MUFU.EX2 R94, R94 ;  /* 0x0000005e005e7308 */ /* 0x000f220000000800 */
[----:B------:R-:W-:Y:S04]  /*3020*/  SHFL.IDX PT, R212, R211, R108, 0x1f ;  /* 0x00001f6cd3d47589 */ /* 0x000fe800000e0000 */
[----:B--2---:R2:W1:Y:S03]  /*3030*/  SHFL.IDX PT, R115, R16, R114, 0x1f ;  /* 0x00001f7210737589 */ /* 0x00446600000e0000 */
[----:B------:R-:W4:Y:S01]  /*3040*/  MUFU.EX2 R101, R101 ;  /* 0x0000006500657308 */ /* 0x000f220000000800 */
[----:B------:R-:W3:Y:S04]  /*3050*/  SHFL.IDX PT, R206, R211, R10, 0x1f ;  /* 0x00001f0ad3ce7589 */ /* 0x000ee800000e0000 */
[----:B------:R-:W4:Y:S01]  /*3060*/  SHFL.IDX PT, R204, R211, R106, 0x1f ;  /* 0x00001f6ad3cc7589 */ /* 0x000f2200000e0000 */
[----:B--2---:R-:W-:-:S02]  /*3070*/  FSEL R16, R180, -INF , P1 ;  /* 0xff800000b4107808 */ /* 0x004fc40000800000 */
[----:B------:R-:W2:Y:S01]  /*3080*/  MUFU.EX2 R95, R95 ;  /* 0x0000005f005f7308 */ /* 0x000ea20000000800 */
[----:B------:R-:W2:Y:S02]  /*3090*/  SHFL.IDX PT, R226, R211, R112, 0x1f ;  /* 0x00001f70d3e27589 */ /* 0x000ea400000e0000 */
[----:B------:R-:W-:Y:S02]  /*30a0*/  FFMA.FTZ R119, R16, UR11, -R119 ;  /* 0x0000000b10777c23 */ /* 0x000fe40008010877 */
[----:B------:R-:W-:Y:S03]  /*30b0*/  SHFL.IDX PT, R223, R211, R110, 0x1f ;  /* 0x00001f6ed3df7589 */ /* 0x000fe600000e0000 */
[----:B------:R3:W-:Y:S01]  /*30c0*/  MUFU.EX2 R16, R118 ;  /* 0x0000007600107308 */ /* 0x0007e20000000800 */
[--C-:B-1----:R-:W-:Y:S01]  /*30d0*/  FFMA.FTZ R116, R116, UR11, -R115.reuse ;  /* 0x0000000b74747c23 */ /* 0x102fe20008010873 */
[----:B------:R-:W-:-:S02]  /*30e0*/  FFMA.FTZ R115, R123, UR11, -R115 ;  /* 0x0000000b7b737c23 */ /* 0x000fc40008010873 */
[----:B------:R-:W1:Y:S01]  /*30f0*/  SHFL.IDX PT, R123, R13, R106, 0x1f ;  /* 0x00001f6a0d7b7589 */ /* 0x000e6200000e0000 */
[--C-:B---3--:R-:W-:Y:S01]  /*3100*/  FFMA.FTZ R118, R208, UR11, -R117.reuse ;  /* 0x0000000bd0767c23 */ /* 0x108fe20008010875 */
[----:B------:R-:W-:Y:S01]  /*3110*/  FFMA.FTZ R117, R207, UR11, -R117 ;  /* 0x0000000bcf757c23 */ /* 0x000fe20008010875 */
[--C-:B------:R-:W-:Y:S01]  /*3120*/  FADD.FTZ R207, R28, -R203.reuse ;  /* 0x800000cb1ccf7221 */ /* 0x100fe20000010000 */
[----:B------:R-:W-:Y:S01]  /*3130*/  FADD.FTZ R208, R29, -R212 ;  /* 0x800000d41dd07221 */ /* 0x000fe20000010000 */
[----:B------:R3:W-:Y:S01]  /*3140*/  MUFU.EX2 R28, R135 ;  /* 0x00000087001c7308 */ /* 0x0007e20000000800 */
[----:B------:R-:W-:Y:S01]  /*3150*/  FADD.FTZ R203, R30, -R203 ;  /* 0x800000cb1ecb7221 */ /* 0x000fe20000010000 */
[----:B------:R-:W-:Y:S01]  /*3160*/  FADD.FTZ R210, R24, -R206 ;  /* 0x800000ce18d27221 */ /* 0x000fe20000010000 */
[----:B----4-:R-:W-:Y:S01]  /*3170*/  FADD.FTZ R209, R25, -R204 ;  /* 0x800000cc19d17221 */ /* 0x010fe20000010000 */
[----:B------:R-:W-:Y:S01]  /*3180*/  FADD.FTZ R206, R26, -R206 ;  /* 0x800000ce1ace7221 */ /* 0x000fe20000010000 */
[----:B------:R-:W-:Y:S01]  /*3190*/  FADD.FTZ R204, R27, -R204 ;  /* 0x800000cc1bcc7221 */ /* 0x000fe20000010000 */
[----:B------:R-:W-:Y:S01]  /*31a0*/  FSEL R27, R175, -INF , P2 ;  /* 0xff800000af1b7808 */ /* 0x000fe20001000000 */
[----:B------:R-:W-:Y:S01]  /*31b0*/  FMUL.FTZ R210, R113, R210 ;  /* 0x000000d271d27220 */ /* 0x000fe20000410000 */
[----:B------:R2:W-:Y:S01]  /*31c0*/  MUFU.EX2 R30, R224 ;  /* 0x000000e0001e7308 */ /* 0x0005e20000000800 */
[----:B---3--:R-:W-:Y:S01]  /*31d0*/  FADD.FTZ R135, R31, -R212 ;  /* 0x800000d41f877221 */ /* 0x008fe20000010000 */
[----:B------:R-:W-:Y:S01]  /*31e0*/  FSEL R26, R173, -INF , P1 ;  /* 0xff800000ad1a7808 */ /* 0x000fe20000800000 */
[----:B------:R-:W3:Y:S01]  /*31f0*/  SHFL.IDX PT, R212, R211, R111, 0x1f ;  /* 0x00001f6fd3d47589 */ /* 0x000ee200000e0000 */
[----:B------:R-:W-:Y:S01]  /*3200*/  FSEL R25, R174, -INF , P2 ;  /* 0xff800000ae197808 */ /* 0x000fe20001000000 */
[----:B------:R-:W-:Y:S01]  /*3210*/  FFMA.FTZ R27, R27, UR11, -R124 ;  /* 0x0000000b1b1b7c23 */ /* 0x000fe2000801087c */
[----:B------:R-:W-:Y:S01]  /*3220*/  FSEL R24, R172, -INF , P1 ;  /* 0xff800000ac187808 */ /* 0x000fe20000800000 */
[----:B------:R-:W4:Y:S01]  /*3230*/  SHFL.IDX PT, R211, R211, R114, 0x1f ;  /* 0x00001f72d3d37589 */ /* 0x000f2200000e0000 */
[----:B------:R1:W-:Y:S01]  /*3240*/  MUFU.EX2 R29, R122 ;  /* 0x0000007a001d7308 */ /* 0x0003e20000000800 */
[--C-:B--2---:R-:W-:Y:S01]  /*3250*/  FADD.FTZ R224, R32, -R226.reuse ;  /* 0x800000e220e07221 */ /* 0x104fe20000010000 */
[----:B------:R-:W-:Y:S01]  /*3260*/  FADD.FTZ R226, R34, -R226 ;  /* 0x800000e222e27221 */ /* 0x000fe20000010000 */
[----:B------:R-:W2:Y:S01]  /*3270*/  SHFL.IDX PT, R31, R13, R108, 0x1f ;  /* 0x00001f6c0d1f7589 */ /* 0x000ea200000e0000 */
[----:B------:R-:W-:Y:S01]  /*3280*/  FFMA.FTZ R26, R26, UR11, -R124 ;  /* 0x0000000b1a1a7c23 */ /* 0x000fe2000801087c */
[--C-:B-1----:R-:W-:Y:S01]  /*3290*/  FFMA.FTZ R25, R25, UR11, -R123.reuse ;  /* 0x0000000b19197c23 */ /* 0x102fe2000801087b */
[----:B------:R-:W-:Y:S01]  /*32a0*/  FFMA.FTZ R24, R24, UR11, -R123 ;  /* 0x0000000b18187c23 */ /* 0x000fe2000801087b */
[----:B------:R-:W-:Y:S01]  /*32b0*/  SHFL.IDX PT, R34, R13, R110, 0x1f ;  /* 0x00001f6e0d227589 */ /* 0x000fe200000e0000 */
[----:B------:R1:W-:Y:S01]  /*32c0*/  MUFU.EX2 R32, R121 ;  /* 0x0000007900207308 */ /* 0x0003e20000000800 */
[----:B------:R-:W-:Y:S01]  /*32d0*/  FSEL R122, R170, -INF , P2 ;  /* 0xff800000aa7a7808 */ /* 0x000fe20001000000 */
[----:B------:R-:W-:Y:S01]  /*32e0*/  FMUL.FTZ R206, R104, R206 ;  /* 0x000000ce68ce7220 */ /* 0x000fe20000410000 */
[----:B------:R-:W-:Y:S01]  /*32f0*/  FSEL R124, R171, -INF , P2 ;  /* 0xff800000ab7c7808 */ /* 0x000fe20001000000 */
[--C-:B------:R-:W-:Y:S01]  /*3300*/  FADD.FTZ R33, R33, -R223.reuse ;  /* 0x800000df21217221 */ /* 0x100fe20000010000 */
[----:B------:R-:W-:Y:S01]  /*3310*/  FSEL R123, R169, -INF , P1 ;  /* 0xff800000a97b7808 */ /* 0x000fe20000800000 */
[----:B------:R-:W-:Y:S01]  /*3320*/  FADD.FTZ R223, R35, -R223 ;  /* 0x800000df23df7221 */ /* 0x000fe20000010000 */
[----:B------:R-:W-:Y:S01]  /*3330*/  FMUL.FTZ R203, R97, R203 ;  /* 0x000000cb61cb7220 */ /* 0x000fe20000410000 */
[--C-:B------:R-:W-:Y:S01]  /*3340*/  FFMA.FTZ R124, R124, UR11, -R225.reuse ;  /* 0x0000000b7c7c7c23 */ /* 0x100fe200080108e1 */
[----:B-1----:R-:W-:Y:S01]  /*3350*/  FSEL R121, R168, -INF , P1 ;  /* 0xff800000a8797808 */ /* 0x002fe20000800000 */
[----:B------:R-:W-:Y:S01]  /*3360*/  FFMA.FTZ R123, R123, UR11, -R225 ;  /* 0x0000000b7b7b7c23 */ /* 0x000fe200080108e1 */
[--C-:B---3--:R-:W-:Y:S01]  /*3370*/  FADD.FTZ R225, R36, -R212.reuse ;  /* 0x800000d424e17221 */ /* 0x108fe20000010000 */
[----:B------:R-:W-:Y:S01]  /*3380*/  FMUL.FTZ R36, R105, R204 ;  /* 0x000000cc69247220 */ /* 0x000fe20000410000 */
[----:B------:R-:W1:Y:S01]  /*3390*/  SHFL.IDX PT, R35, R13, R111, 0x1f ;  /* 0x00001f6f0d237589 */ /* 0x000e6200000e0000 */
[----:B------:R-:W-:Y:S01]  /*33a0*/  FADD.FTZ R38, R38, -R212 ;  /* 0x800000d426267221 */ /* 0x000fe20000010000 */
[--C-:B----4-:R-:W-:Y:S01]  /*33b0*/  FADD.FTZ R37, R37, -R211.reuse ;  /* 0x800000d325257221 */ /* 0x110fe20000010000 */
[----:B------:R-:W-:Y:S01]  /*33c0*/  FADD.FTZ R39, R39, -R211 ;  /* 0x800000d327277221 */ /* 0x000fe20000010000 */
[----:B------:R-:W-:Y:S01]  /*33d0*/  FSEL R212, R9, -INF , P2 ;  /* 0xff80000009d47808 */ /* 0x000fe20001000000 */
[----:B------:R-:W3:Y:S01]  /*33e0*/  SHFL.IDX PT, R211, R13, R112, 0x1f ;  /* 0x00001f700dd37589 */ /* 0x000ee200000e0000 */
[--C-:B--2---:R-:W-:Y:S01]  /*33f0*/  FFMA.FTZ R122, R122, UR11, -R31.reuse ;  /* 0x0000000b7a7a7c23 */ /* 0x104fe2000801081f */
[----:B------:R-:W-:Y:S01]  /*3400*/  FFMA.FTZ R121, R121, UR11, -R31 ;  /* 0x0000000b79797c23 */ /* 0x000fe2000801081f */
[----:B------:R-:W-:Y:S01]  /*3410*/  FFMA.FTZ R204, -R21, R21, 1 ;  /* 0x3f80000015cc7423 */ /* 0x000fe20000010115 */
[----:B------:R2:W-:Y:S01]  /*3420*/  MUFU.EX2 R31, R129 ;  /* 0x00000081001f7308 */ /* 0x0005e20000000800 */
[----:B------:R-:W-:Y:S01]  /*3430*/  FMUL.FTZ R207, R102, R207 ;  /* 0x000000cf66cf7220 */ /* 0x000fe20000410000 */
[----:B------:R-:W-:Y:S01]  /*3440*/  FMUL.FTZ R223, R94, R223 ;  /* 0x000000df5edf7220 */ /* 0x000fe20000410000 */
[----:B------:R-:W-:Y:S01]  /*3450*/  FMUL.FTZ R135, R101, R135 ;  /* 0x0000008765877220 */ /* 0x000fe20000410000 */
[----:B------:R-:W-:Y:S01]  /*3460*/  FMUL.FTZ R224, R95, R224 ;  /* 0x000000e05fe07220 */ /* 0x000fe20000410000 */
[----:B------:R-:W-:Y:S01]  /*3470*/  FMUL.FTZ R204, R204, R207 ;  /* 0x000000cfcccc7220 */ /* 0x000fe20000410000 */
[----:B------:R-:W-:Y:S01]  /*3480*/  FSEL R207, R3, -INF , P2 ;  /* 0xff80000003cf7808 */ /* 0x000fe20001000000 */
[----:B------:R-:W-:Y:S01]  /*3490*/  FMUL.FTZ R209, R107, R209 ;  /* 0x000000d16bd17220 */ /* 0x000fe20000410000 */
[----:B------:R4:W-:Y:S01]  /*34a0*/  MUFU.EX2 R21, R131 ;  /* 0x0000008300157308 */ /* 0x0009e20000000800 */
[----:B--2---:R-:W-:-:S04]  /*34b0*/  FFMA.FTZ R129, -R17, R17, 1 ;  /* 0x3f80000011817423 */ /* 0x004fc80000010111 */
[----:B------:R-:W-:Y:S01]  /*34c0*/  FMUL.FTZ R129, R129, R210 ;  /* 0x000000d281817220 */ /* 0x000fe20000410000 */
[----:B------:R-:W-:Y:S01]  /*34d0*/  FSEL R210, R7, -INF , P2 ;  /* 0xff80000007d27808 */ /* 0x000fe20001000000 */
[----:B-1----:R-:W-:Y:S01]  /*34e0*/  FFMA.FTZ R207, R207, UR11, -R35 ;  /* 0x0000000bcfcf7c23 */ /* 0x002fe20008010823 */
[----:B------:R1:W-:Y:S01]  /*34f0*/  MUFU.EX2 R17, R134 ;  /* 0x0000008600117308 */ /* 0x0003e20000000800 */
[----:B----4-:R-:W-:Y:S02]  /*3500*/  FFMA.FTZ R131, -R216, R216, 1 ;  /* 0x3f800000d8837423 */ /* 0x010fe400000101d8 */
[----:B------:R-:W-:Y:S01]  /*3510*/  FFMA.FTZ R210, R210, UR11, -R34 ;  /* 0x0000000bd2d27c23 */ /* 0x000fe20008010822 */
[----:B---3--:R-:W-:Y:S01]  /*3520*/  FFMA.FTZ R212, R212, UR11, -R211 ;  /* 0x0000000bd4d47c23 */ /* 0x008fe200080108d3 */
[----:B------:R-:W2:Y:S03]  /*3530*/  SHFL.IDX PT, R216, R12, R10, 0x1f ;  /* 0x00001f0a0cd87589 */ /* 0x000ea600000e0000 */
[----:B------:R-:W3:Y:S01]  /*3540*/  MUFU.EX2 R96, R96 ;  /* 0x0000006000607308 */ /* 0x000ee20000000800 */
[----:B-1----:R-:W-:-:S04]  /*3550*/  FFMA.FTZ R134, -R18, R18, 1 ;  /* 0x3f80000012867423 */ /* 0x002fc80000010112 */
[----:B------:R-:W-:Y:S01]  /*3560*/  FMUL.FTZ R134, R134, R209 ;  /* 0x000000d186867220 */ /* 0x000fe20000410000 */
[----:B------:R-:W-:Y:S02]  /*3570*/  FSEL R209, R0, -INF , P2 ;  /* 0xff80000000d17808 */ /* 0x000fe40001000000 */
[----:B------:R1:W-:Y:S08]  /*3580*/  MUFU.EX2 R18, R132 ;  /* 0x0000008400127308 */ /* 0x0003f00000000800 */
[----:B------:R-:W4:Y:S01]  /*3590*/  MUFU.EX2 R89, R89 ;  /* 0x0000005900597308 */ /* 0x000f220000000800 */
[----:B-1----:R-:W-:Y:S01]  /*35a0*/  FMUL.FTZ R132, R19, R206 ;  /* 0x000000ce13847220 */ /* 0x002fe20000410000 */
[----:B------:R-:W-:Y:S01]  /*35b0*/  FSEL R206, R5, -INF , P1 ;  /* 0xff80000005ce7808 */ /* 0x000fe20000800000 */
[----:B------:R1:W4:Y:S01]  /*35c0*/  SHFL.IDX PT, R19, R13, R114, 0x1f ;  /* 0x00001f720d137589 */ /* 0x00032200000e0000 */
[----:B---3--:R-:W-:Y:S01]  /*35d0*/  FMUL.FTZ R33, R96, R33 ;  /* 0x0000002160217220 */ /* 0x008fe20000410000 */
[--C-:B--2---:R-:W-:Y:S01]  /*35e0*/  FADD.FTZ R40, R40, -R216.reuse ;  /* 0x800000d828287221 */ /* 0x104fe20000010000 */
[----:B------:R-:W-:Y:S01]  /*35f0*/  FADD.FTZ R42, R42, -R216 ;  /* 0x800000d82a2a7221 */ /* 0x000fe20000010000 */
[----:B------:R-:W-:Y:S01]  /*3600*/  FFMA.FTZ R206, R206, UR11, -R34 ;  /* 0x0000000bcece7c23 */ /* 0x000fe20008010822 */
[----:B------:R-:W2:Y:S02]  /*3610*/  MUFU.EX2 R92, R92 ;  /* 0x0000005c005c7308 */ /* 0x000ea40000000800 */
[----:B------:R-:W-:-:S06]  /*3620*/  FMUL.FTZ R42, R22, R42 ;  /* 0x0000002a162a7220 */ /* 0x000fcc0000410000 */
[----:B-1----:R1:W-:Y:S01]  /*3630*/  MUFU.EX2 R13, R202 ;  /* 0x000000ca000d7308 */ /* 0x0023e20000000800 */
[----:B----4-:R-:W-:-:S07]  /*3640*/  FMUL.FTZ R38, R89, R38 ;  /* 0x0000002659267220 */ /* 0x010fce0000410000 */
[----:B------:R3:W-:Y:S01]  /*3650*/  MUFU.EX2 R34, R133 ;  /* 0x0000008500227308 */ /* 0x0007e20000000800 */
[----:B-1----:R-:W-:Y:S01]  /*3660*/  FMUL.FTZ R202, R20, R36 ;  /* 0x0000002414ca7220 */ /* 0x002fe20000410000 */
[----:B------:R-:W-:Y:S01]  /*3670*/  FSEL R20, R6, -INF , P1 ;  /* 0xff80000006147808 */ /* 0x000fe20000800000 */
[----:B------:R-:W-:Y:S01]  /*3680*/  FFMA.FTZ R209, R209, UR11, -R19 ;  /* 0x0000000bd1d17c23 */ /* 0x000fe20008010813 */
[----:B--2---:R-:W-:-:S03]  /*3690*/  FMUL.FTZ R37, R92, R37 ;  /* 0x000000255c257220 */ /* 0x004fc60000410000 */
[----:B------:R-:W-:Y:S01]  /*36a0*/  FFMA.FTZ R211, R20, UR11, -R211 ;  /* 0x0000000b14d37c23 */ /* 0x000fe200080108d3 */
[----:B------:R-:W-:Y:S01]  /*36b0*/  FFMA.FTZ R20, -R201, R201, 1 ;  /* 0x3f800000c9147423 */ /* 0x000fe200000101c9 */
[----:B------:R-:W-:Y:S01]  /*36c0*/  FFMA.FTZ R201, -R200, R200, 1 ;  /* 0x3f800000c8c97423 */ /* 0x000fe200000101c8 */
[----:B---3--:R-:W-:Y:S01]  /*36d0*/  FMUL.FTZ R133, R103, R208 ;  /* 0x000000d067857220 */ /* 0x008fe20000410000 */
[----:B------:R1:W-:Y:S01]  /*36e0*/  MUFU.EX2 R36, R205 ;  /* 0x000000cd00247308 */ /* 0x0003e20000000800 */
[----:B------:R-:W-:Y:S01]  /*36f0*/  FFMA.FTZ R200, -R221, R221, 1 ;  /* 0x3f800000ddc87423 */ /* 0x000fe200000101dd */
[----:B------:R-:W-:Y:S01]  /*3700*/  FMUL.FTZ R201, R201, R203 ;  /* 0x000000cbc9c97220 */ /* 0x000fe20000410000 */
[----:B------:R-:W-:Y:S01]  /*3710*/  FMUL.FTZ R203, R20, R133 ;  /* 0x0000008514cb7220 */ /* 0x000fe20000410000 */
[----:B------:R-:W-:Y:S01]  /*3720*/  FMUL.FTZ R20, R91, R225 ;  /* 0x000000e15b147220 */ /* 0x000fe20000410000 */
[----:B------:R-:W-:Y:S01]  /*3730*/  FFMA.FTZ R133, -R219, R219, 1 ;  /* 0x3f800000db857423 */ /* 0x000fe200000101db */
[----:B------:R-:W2:Y:S01]  /*3740*/  SHFL.IDX PT, R225, R12, R108, 0x1f ;  /* 0x00001f6c0ce17589 */ /* 0x000ea200000e0000 */
[----:B------:R-:W-:Y:S01]  /*3750*/  FMUL.FTZ R200, R200, R135 ;  /* 0x00000087c8c87220 */ /* 0x000fe20000410000 */
[----:B------:R-:W-:Y:S01]  /*3760*/  FMUL.FTZ R135, R220, R224 ;  /* 0x000000e0dc877220 */ /* 0x000fe20000410000 */
[----:B-1----:R-:W-:Y:S01]  /*3770*/  FSEL R205, R218, -INF , P1 ;  /* 0xff800000dacd7808 */ /* 0x002fe20000800000 */
[----:B------:R-:W1:Y:S01]  /*3780*/  SHFL.IDX PT, R219, R12, R106, 0x1f ;  /* 0x00001f6a0cdb7589 */ /* 0x000e6200000e0000 */
[----:B------:R-:W3:Y:S01]  /*3790*/  MUFU.EX2 R90, R90 ;  /* 0x0000005a005a7308 */ /* 0x000ee20000000800 */
[----:B------:R-:W-:-:S02]  /*37a0*/  FMUL.FTZ R133, R133, R33 ;  /* 0x0000002185857220 */ /* 0x000fc40000410000 */
[----:B------:R-:W-:Y:S01]  /*37b0*/  FFMA.FTZ R205, R205, UR11, -R35 ;  /* 0x0000000bcdcd7c23 */ /* 0x000fe20008010823 */
[----:B------:R-:W-:Y:S01]  /*37c0*/  FSEL R35, R217, -INF , P1 ;  /* 0xff800000d9237808 */ /* 0x000fe20000800000 */
[----:B------:R-:W4:Y:S03]  /*37d0*/  SHFL.IDX PT, R220, R12, R109, 0x1f ;  /* 0x00001f6d0cdc7589 */ /* 0x000f2600000e0000 */
[----:B------:R-:W4:Y:S01]  /*37e0*/  MUFU.EX2 R100, R100 ;  /* 0x0000006400647308 */ /* 0x000f220000000800 */
[----:B------:R-:W-:Y:S01]  /*37f0*/  FFMA.FTZ R208, R35, UR11, -R19 ;  /* 0x0000000b23d07c23 */ /* 0x000fe20008010813 */
[----:B------:R-:W4:Y:S04]  /*3800*/  SHFL.IDX PT, R224, R12, R110, 0x1f ;  /* 0x00001f6e0ce07589 */ /* 0x000f2800000e0000 */
[----:B------:R-:W-:Y:S02]  /*3810*/  SHFL.IDX PT, R221, R12, R111, 0x1f ;  /* 0x00001f6f0cdd7589 */ /* 0x000fe400000e0000 */
[----:B------:R1:W-:Y:S01]  /*3820*/  MUFU.EX2 R35, R130 ;  /* 0x0000008200237308 */ /* 0x0003e20000000800 */
[----:B---3--:R-:W-:Y:S01]  /*3830*/  FMUL.FTZ R39, R90, R39 ;  /* 0x000000275a277220 */ /* 0x008fe20000410000 */
[----:B--2---:R-:W-:-:S06]  /*3840*/  FADD.FTZ R216, R45, -R225 ;  /* 0x800000e12dd87221 */ /* 0x004fcc0000010000 */
[----:B------:R-:W2:Y:S01]  /*3850*/  MUFU.EX2 R88, R88 ;  /* 0x0000005800587308 */ /* 0x000ea20000000800 */
[----:B-1----:R-:W-:Y:S01]  /*3860*/  FFMA.FTZ R130, -R228, R228, 1 ;  /* 0x3f800000e4827423 */ /* 0x002fe200000101e4 */
[----:B------:R-:W-:Y:S01]  /*3870*/  LDS R45, [R15+0x400] ;  /* 0x000400000f2d7984 */ /* 0x000fe20000000800 */
[--C-:B------:R-:W-:Y:S01]  /*3880*/  FADD.FTZ R43, R43, -R219.reuse ;  /* 0x800000db2b2b7221 */ /* 0x100fe20000010000 */
[----:B------:R-:W-:Y:S01]  /*3890*/  FADD.FTZ R41, R41, -R219 ;  /* 0x800000db29297221 */ /* 0x000fe20000010000 */
[----:B------:R-:W-:Y:S01]  /*38a0*/  FMUL.FTZ R130, R130, R223 ;  /* 0x000000df82827220 */ /* 0x000fe20000410000 */
[----:B----4-:R-:W-:Y:S01]  /*38b0*/  FADD.FTZ R44, R44, -R220 ;  /* 0x800000dc2c2c7221 */ /* 0x010fe20000010000 */
[----:B------:R-:W1:Y:S01]  /*38c0*/  SHFL.IDX PT, R223, R12, R112, 0x1f ;  /* 0x00001f700cdf7589 */ /* 0x000e6200000e0000 */
[----:B------:R3:W-:Y:S01]  /*38d0*/  MUFU.EX2 R33, R128 ;  /* 0x0000008000217308 */ /* 0x0007e20000000800 */
[----:B------:R-:W-:Y:S01]  /*38e0*/  FMUL.FTZ R43, R100, R43 ;  /* 0x0000002b642b7220 */ /* 0x000fe20000410000 */
[----:B------:R-:W-:Y:S01]  /*38f0*/  FADD.FTZ R49, R49, -R224 ;  /* 0x800000e031317221 */ /* 0x000fe20000010000 */
[----:B------:R-:W-:-:S05]  /*3900*/  FMUL.FTZ R41, R23, R41 ;  /* 0x0000002917297220 */ /* 0x000fca0000410000 */
[----:B------:R-:W4:Y:S01]  /*3910*/  MUFU.EX2 R98, R98 ;  /* 0x0000006200627308 */ /* 0x000f220000000800 */
[----:B---3--:R-:W-:Y:S01]  /*3920*/  FFMA.FTZ R128, -R222, R222, 1 ;  /* 0x3f800000de807423 */ /* 0x008fe200000101de */
[----:B--2---:R-:W-:Y:S01]  /*3930*/  FMUL.FTZ R40, R88, R40 ;  /* 0x0000002858287220 */ /* 0x004fe20000410000 */
[----:B------:R2:W3:Y:S05]  /*3940*/  SHFL.IDX PT, R222, R12, R114, 0x1f ;  /* 0x00001f720cde7589 */ /* 0x0004ea00000e0000 */
[----:B------:R-:W3:Y:S01]  /*3950*/  MUFU.EX2 R99, R99 ;  /* 0x0000006300637308 */ /* 0x000ee20000000800 */
[----:B------:R-:W-:Y:S01]  /*3960*/  FMUL.FTZ R128, R128, R20 ;  /* 0x0000001480807220 */ /* 0x000fe20000410000 */
[----:B------:R-:W-:Y:S01]  /*3970*/  FFMA.FTZ R233, -R233, R233, 1 ;  /* 0x3f800000e9e97423 */ /* 0x000fe200000101e9 */
[----:B------:R-:W-:Y:S01]  /*3980*/  FFMA.FTZ R237, -R237, R237, 1 ;  /* 0x3f800000eded7423 */ /* 0x000fe200000101ed */
[----:B------:R-:W-:Y:S01]  /*3990*/  FADD.FTZ R46, R46, -R220 ;  /* 0x800000dc2e2e7221 */ /* 0x000fe20000010000 */
[----:B------:R-:W-:Y:S01]  /*39a0*/  FADD.FTZ R47, R47, -R225 ;  /* 0x800000e12f2f7221 */ /* 0x000fe20000010000 */
[----:B------:R-:W-:Y:S01]  /*39b0*/  FADD.FTZ R51, R51, -R224 ;  /* 0x800000e033337221 */ /* 0x000fe20000010000 */
[--C-:B-1----:R-:W-:Y:S01]  /*39c0*/  FADD.FTZ R50, R50, -R223.reuse ;  /* 0x800000df32327221 */ /* 0x102fe20000010000 */
[----:B--2---:R1:W-:Y:S08]  /*39d0*/  MUFU.EX2 R12, R126 ;  /* 0x0000007e000c7308 */ /* 0x0043f00000000800 */
[----:B------:R2:W-:Y:S01]  /*39e0*/  MUFU.EX2 R19, R127 ;  /* 0x0000007f00137308 */ /* 0x0005e20000000800 */
[----:B-1----:R-:W-:Y:S01]  /*39f0*/  FFMA.FTZ R126, -R229, R229, 1 ;  /* 0x3f800000e57e7423 */ /* 0x002fe200000101e5 */
[----:B----4-:R-:W-:Y:S01]  /*3a00*/  FMUL.FTZ R44, R98, R44 ;  /* 0x0000002c622c7220 */ /* 0x010fe20000410000 */
[----:B------:R-:W-:Y:S01]  /*3a10*/  FADD.FTZ R48, R48, -R223 ;  /* 0x800000df30307221 */ /* 0x000fe20000010000 */
[----:B------:R-:W-:Y:S01]  /*3a20*/  FADD.FTZ R52, R52, -R221 ;  /* 0x800000dd34347221 */ /* 0x000fe20000010000 */
[----:B------:R-:W-:Y:S01]  /*3a30*/  FMUL.FTZ R126, R126, R38 ;  /* 0x000000267e7e7220 */ /* 0x000fe20000410000 */
[----:B---3--:R-:W-:-:S02]  /*3a40*/  FADD.FTZ R219, R53, -R222 ;  /* 0x800000de35db7221 */ /* 0x008fc40000010000 */
[----:B------:R1:W-:Y:S01]  /*3a50*/  MUFU.EX2 R20, R125 ;  /* 0x0000007d00147308 */ /* 0x0003e20000000800 */
[----:B--2---:R-:W-:Y:S01]  /*3a60*/  FFMA.FTZ R127, -R230, R230, 1 ;  /* 0x3f800000e67f7423 */ /* 0x004fe200000101e6 */
[----:B------:R-:W-:Y:S01]  /*3a70*/  FMUL.FTZ R50, R29, R50 ;  /* 0x000000321d327220 */ /* 0x000fe20000410000 */
[----:B------:R-:W-:Y:S01]  /*3a80*/  FMUL.FTZ R216, R99, R216 ;  /* 0x000000d863d87220 */ /* 0x000fe20000410000 */
[----:B------:R-:W-:Y:S01]  /*3a90*/  FADD.FTZ R221, R54, -R221 ;  /* 0x800000dd36dd7221 */ /* 0x000fe20000010000 */
[----:B------:R-:W-:Y:S01]  /*3aa0*/  FMUL.FTZ R127, R127, R37 ;  /* 0x000000257f7f7220 */ /* 0x000fe20000410000 */
[----:B------:R-:W-:Y:S02]  /*3ab0*/  FADD.FTZ R222, R55, -R222 ;  /* 0x800000de37de7221 */ /* 0x000fe40000010000 */
[----:B------:R2:W-:Y:S01]  /*3ac0*/  MUFU.EX2 R38, R213 ;  /* 0x000000d500267308 */ /* 0x0005e20000000800 */
[----:B-1----:R-:W-:-:S07]  /*3ad0*/  FMUL.FTZ R125, R227, R39 ;  /* 0x00000027e37d7220 */ /* 0x002fce0000410000 */
[----:B------:R1:W-:Y:S01]  /*3ae0*/  MUFU.EX2 R37, R215 ;  /* 0x000000d700257308 */ /* 0x0003e20000000800 */
[----:B--2---:R-:W-:-:S04]  /*3af0*/  FFMA.FTZ R213, -R235, R235, 1 ;  /* 0x3f800000ebd57423 */ /* 0x004fc800000101eb */
[----:B------:R-:W-:Y:S01]  /*3b00*/  FMUL.FTZ R213, R213, R42 ;  /* 0x0000002ad5d57220 */ /* 0x000fe20000410000 */
[----:B------:R-:W-:Y:S02]  /*3b10*/  FFMA.FTZ R42, -R11, R11, 1 ;  /* 0x3f8000000b2a7423 */ /* 0x000fe4000001010b */
[----:B------:R2:W-:Y:S01]  /*3b20*/  MUFU.EX2 R39, R120 ;  /* 0x0000007800277308 */ /* 0x0005e20000000800 */
[----:B-1----:R-:W-:Y:S01]  /*3b30*/  FFMA.FTZ R215, -R236, R236, 1 ;  /* 0x3f800000ecd77423 */ /* 0x002fe200000101ec */
[----:B------:R-:W-:Y:S01]  /*3b40*/  FMUL.FTZ R46, R16, R46 ;  /* 0x0000002e102e7220 */ /* 0x000fe20000410000 */
[----:B------:R-:W-:-:S05]  /*3b50*/  FMUL.FTZ R47, R28, R47 ;  /* 0x0000002f1c2f7220 */ /* 0x000fca0000410000 */
[----:B------:R1:W3:Y:S01]  /*3b60*/  MUFU.EX2 R15, R214 ;  /* 0x000000d6000f7308 */ /* 0x0002e20000000800 */
[----:B--2---:R-:W-:Y:S01]  /*3b70*/  FMUL.FTZ R120, R231, R43 ;  /* 0x0000002be7787220 */ /* 0x004fe20000410000 */
[----:B------:R-:W-:Y:S01]  /*3b80*/  FMUL.FTZ R43, R32, R49 ;  /* 0x00000031202b7220 */ /* 0x000fe20000410000 */
[----:B------:R-:W-:Y:S01]  /*3b90*/  FMUL.FTZ R215, R215, R41 ;  /* 0x00000029d7d77220 */ /* 0x000fe20000410000 */
[----:B------:R-:W-:Y:S01]  /*3ba0*/  FFMA.FTZ R41, -R199, R199, 1 ;  /* 0x3f800000c7297423 */ /* 0x000fe200000101c7 */
[----:B------:R-:W-:Y:S01]  /*3bb0*/  FMUL.FTZ R49, R233, R50 ;  /* 0x00000032e9317220 */ /* 0x000fe20000410000 */
[----:B------:R-:W-:Y:S01]  /*3bc0*/  FMUL.FTZ R50, R237, R43 ;  /* 0x0000002bed327220 */ /* 0x000fe20000410000 */
[----:B------:R-:W-:Y:S01]  /*3bd0*/  FMUL.FTZ R48, R30, R48 ;  /* 0x000000301e307220 */ /* 0x000fe20000410000 */
[----:B------:R-:W-:Y:S01]  /*3be0*/  FMUL.FTZ R51, R31, R51 ;  /* 0x000000331f337220 */ /* 0x000fe20000410000 */
[----:B-1----:R-:W-:Y:S01]  /*3bf0*/  FMUL.FTZ R214, R232, R40 ;  /* 0x00000028e8d67220 */ /* 0x002fe20000410000 */
[----:B------:R-:W-:Y:S01]  /*3c00*/  FFMA.FTZ R55, -R234, R234, 1 ;  /* 0x3f800000ea377423 */ /* 0x000fe200000101ea */
[----:B------:R1:W-:Y:S01]  /*3c10*/  MUFU.EX2 R40, R119 ;  /* 0x0000007700287308 */ /* 0x0003e20000000800 */
[----:B------:R-:W-:Y:S01]  /*3c20*/  FFMA.FTZ R43, -R196, R196, 1 ;  /* 0x3f800000c42b7423 */ /* 0x000fe200000101c4 */
[----:B------:R-:W-:Y:S01]  /*3c30*/  FFMA.FTZ R54, -R198, R198, 1 ;  /* 0x3f800000c6367423 */ /* 0x000fe200000101c6 */
[----:B------:R-:W-:Y:S01]  /*3c40*/  FMUL.FTZ R216, R41, R216 ;  /* 0x000000d829d87220 */ /* 0x000fe20000410000 */
[----:B------:R-:W-:Y:S04]  /*3c50*/  SHFL.IDX PT, R224, R45, R108, 0x1f ;  /* 0x00001f6c2de07589 */ /* 0x000fe800000e0000 */
[----:B------:R-:W-:Y:S01]  /*3c60*/  SHFL.IDX PT, R223, R45, R110, 0x1f ;  /* 0x00001f6e2ddf7589 */ /* 0x000fe200000e0000 */
[----:B-1----:R-:W-:Y:S01]  /*3c70*/  FMUL.FTZ R119, R42, R44 ;  /* 0x0000002c2a777220 */ /* 0x002fe20000410000 */
[----:B------:R-:W-:Y:S01]  /*3c80*/  FFMA.FTZ R42, -R197, R197, 1 ;  /* 0x3f800000c52a7423 */ /* 0x000fe200000101c5 */
[----:B------:R1:W-:Y:S01]  /*3c90*/  MUFU.EX2 R41, R118 ;  /* 0x0000007600297308 */ /* 0x0003e20000000800 */
[----:B------:R-:W-:Y:S01]  /*3ca0*/  FMUL.FTZ R51, R43, R51 ;  /* 0x000000332b337220 */ /* 0x000fe20000410000 */
[----:B------:R-:W-:Y:S01]  /*3cb0*/  FMUL.FTZ R55, R55, R46 ;  /* 0x0000002e37377220 */ /* 0x000fe20000410000 */
[----:B------:R-:W-:Y:S01]  /*3cc0*/  FMUL.FTZ R54, R54, R48 ;  /* 0x0000003036367220 */ /* 0x000fe20000410000 */
[----:B------:R-:W2:Y:S04]  /*3cd0*/  SHFL.IDX PT, R46, R45, R10, 0x1f ;  /* 0x00001f0a2d2e7589 */ /* 0x000ea800000e0000 */
[----:B------:R4:W-:Y:S01]  /*3ce0*/  MUFU.EX2 R43, R116 ;  /* 0x00000074002b7308 */ /* 0x0009e20000000800 */
[----:B-1----:R-:W-:Y:S01]  /*3cf0*/  FMUL.FTZ R118, R42, R47 ;  /* 0x0000002f2a767220 */ /* 0x002fe20000410000 */
[----:B------:R-:W1:Y:S04]  /*3d00*/  SHFL.IDX PT, R48, R45, R109, 0x1f ;  /* 0x00001f6d2d307589 */ /* 0x000e6800000e0000 */
[----:B------:R-:W3:Y:S02]  /*3d10*/  SHFL.IDX PT, R47, R45, R106, 0x1f ;  /* 0x00001f6a2d2f7589 */ /* 0x000ee400000e0000 */
[----:B------:R2:W-:Y:S02]  /*3d20*/  MUFU.EX2 R42, R117 ;  /* 0x00000075002a7308 */ /* 0x0005e40000000800 */
[----:B----4-:R-:W-:Y:S04]  /*3d30*/  SHFL.IDX PT, R116, R45, R111, 0x1f ;  /* 0x00001f6f2d747589 */ /* 0x010fe800000e0000 */
[----:B------:R-:W-:Y:S02]  /*3d40*/  SHFL.IDX PT, R220, R45, R114, 0x1f ;  /* 0x00001f722ddc7589 */ /* 0x000fe400000e0000 */
[----:B------:R4:W-:Y:S02]  /*3d50*/  MUFU.EX2 R44, R115 ;  /* 0x00000073002c7308 */ /* 0x0009e40000000800 */
[----:B--2---:R2:W3:Y:S01]  /*3d60*/  SHFL.IDX PT, R117, R45, R112, 0x1f ;  /* 0x00001f702d757589 */ /* 0x0044e200000e0000 */
[----:B------:R-:W-:Y:S01]  /*3d70*/  FMUL.FTZ R222, R36, R222 ;  /* 0x000000de24de7220 */ /* 0x000fe20000410000 */
[----:B------:R-:W-:Y:S01]  /*3d80*/  FFMA.FTZ R53, -R195, R195, 1 ;  /* 0x3f800000c3357423 */ /* 0x000fe200000101c3 */
[----:B------:R-:W-:Y:S01]  /*3d90*/  FMUL.FTZ R52, R17, R52 ;  /* 0x0000003411347220 */ /* 0x000fe20000410000 */
[----:B------:R-:W3:Y:S02]  /*3da0*/  LDL.LU R11, [R1+0xb0] ;  /* 0x0000b000010b7983 */ /* 0x000ee40000300800 */
[----:B------:R-:W3:Y:S01]  /*3db0*/  MUFU.EX2 R93, R93 ;  /* 0x0000005d005d7308 */ /* 0x000ee20000000800 */
[----:B----4-:R-:W-:Y:S01]  /*3dc0*/  FMUL.FTZ R115, R13, R219 ;  /* 0x000000db0d737220 */ /* 0x010fe20000410000 */
[----:B------:R-:W-:Y:S01]  /*3dd0*/  FFMA.FTZ R219, -R192, R192, 1 ;  /* 0x3f800000c0db7423 */ /* 0x000fe200000101c0 */
[----:B------:R-:W-:Y:S01]  /*3de0*/  FADD.FTZ R56, R56, -R46 ;  /* 0x8000002e38387221 */ /* 0x000fe20000010000 */
[----:B--2---:R-:W-:Y:S01]  /*3df0*/  FFMA.FTZ R45, -R194, R194, 1 ;  /* 0x3f800000c22d7423 */ /* 0x004fe200000101c2 */
[----:B-1----:R-:W-:Y:S01]  /*3e00*/  FADD.FTZ R60, R60, -R48 ;  /* 0x800000303c3c7221 */ /* 0x002fe20000010000 */
[----:B---3--:R-:W-:Y:S01]  /*3e10*/  FADD.FTZ R57, R57, -R47 ;  /* 0x8000002f39397221 */ /* 0x008fe20000010000 */
[----:B------:R1:W5:Y:S01]  /*3e20*/  LDL.LU R199, [R1+0xac] ;  /* 0x0000ac0001c77983 */ /* 0x0003620000300800 */
[----:B------:R-:W-:-:S02]  /*3e30*/  FMUL.FTZ R115, R45, R115 ;  /* 0x000000732d737220 */ /* 0x000fc40000410000 */
[----:B------:R2:W3:Y:S01]  /*3e40*/  MUFU.EX2 R45, R27 ;  /* 0x0000001b002d7308 */ /* 0x0004e20000000800 */
[----:B------:R-:W-:Y:S01]  /*3e50*/  FADD.FTZ R64, R64, -R117 ;  /* 0x8000007540407221 */ /* 0x000fe20000010000 */
[----:B--2---:R-:W-:Y:S01]  /*3e60*/  FMUL.FTZ R27, R219, R222 ;  /* 0x000000dedb1b7220 */ /* 0x004fe20000410000 */
[----:B------:R-:W-:Y:S01]  /*3e70*/  FADD.FTZ R48, R62, -R48 ;  /* 0x800000303e307221 */ /* 0x000fe20000010000 */
[----:B------:R2:W4:Y:S01]  /*3e80*/  LDS R219, [R14+0x400] ;  /* 0x000400000edb7984 */ /* 0x0005220000000800 */
[----:B------:R-:W-:Y:S01]  /*3e90*/  FMUL.FTZ R64, R15, R64 ;  /* 0x000000400f407220 */ /* 0x000fe20000410000 */
[----:B------:R-:W-:Y:S01]  /*3ea0*/  FADD.FTZ R58, R58, -R46 ;  /* 0x8000002e3a3a7221 */ /* 0x000fe20000010000 */
[----:B------:R-:W-:Y:S01]  /*3eb0*/  FMUL.FTZ R56, R34, R56 ;  /* 0x0000003822387220 */ /* 0x000fe20000410000 */
[----:B------:R1:W5:Y:S01]  /*3ec0*/  LDL.LU R198, [R1+0xa8] ;  /* 0x0000a80001c67983 */ /* 0x0003620000300800 */
[----:B------:R-:W-:Y:S01]  /*3ed0*/  FADD.FTZ R59, R59, -R47 ;  /* 0x8000002f3b3b7221 */ /* 0x000fe20000010000 */
[----:B------:R-:W-:Y:S01]  /*3ee0*/  FMUL.FTZ R53, R53, R52 ;  /* 0x0000003435357220 */ /* 0x000fe20000410000 */
[--C-:B------:R-:W-:Y:S01]  /*3ef0*/  FADD.FTZ R63, R63, -R224.reuse ;  /* 0x800000e03f3f7221 */ /* 0x100fe20000010000 */
[----:B--2---:R2:W-:Y:S01]  /*3f00*/  MUFU.EX2 R14, R24 ;  /* 0x00000018000e7308 */ /* 0x0045e20000000800 */
[----:B------:R-:W-:Y:S01]  /*3f10*/  FADD.FTZ R62, R61, -R224 ;  /* 0x800000e03d3e7221 */ /* 0x000fe20000010000 */
[----:B------:R1:W5:Y:S01]  /*3f20*/  LDL.LU R197, [R1+0xa4] ;  /* 0x0000a40001c57983 */ /* 0x0003620000300800 */
[----:B------:R-:W-:Y:S01]  /*3f30*/  FADD.FTZ R67, R67, -R223 ;  /* 0x800000df43437221 */ /* 0x000fe20000010000 */
[----:B------:R-:W-:Y:S01]  /*3f40*/  FMUL.FTZ R221, R18, R221 ;  /* 0x000000dd12dd7220 */ /* 0x000fe20000410000 */
[----:B------:R-:W-:Y:S01]  /*3f50*/  FMUL.FTZ R226, R93, R226 ;  /* 0x000000e25de27220 */ /* 0x000fe20000410000 */
[----:B--2---:R-:W-:-:S02]  /*3f60*/  FFMA.FTZ R24, -R184, R184, 1 ;  /* 0x3f800000b8187423 */ /* 0x004fc400000101b8 */
[----:B------:R2:W-:Y:S01]  /*3f70*/  MUFU.EX2 R46, R26 ;  /* 0x0000001a002e7308 */ /* 0x0005e20000000800 */
[----:B------:R-:W-:Y:S01]  /*3f80*/  FADD.FTZ R61, R68, -R116 ;  /* 0x80000074443d7221 */ /* 0x000fe20000010000 */
[----:B------:R1:W5:Y:S01]  /*3f90*/  LDL.LU R196, [R1+0xa0] ;  /* 0x0000a00001c47983 */ /* 0x0003620000300800 */
[----:B------:R-:W-:Y:S01]  /*3fa0*/  FMUL.FTZ R64, R24, R64 ;  /* 0x0000004018407220 */ /* 0x000fe20000410000 */
[----:B------:R-:W-:Y:S01]  /*3fb0*/  FFMA.FTZ R68, -R191, R191, 1 ;  /* 0x3f800000bf447423 */ /* 0x000fe200000101bf */
[----:B------:R-:W-:Y:S01]  /*3fc0*/  FMUL.FTZ R57, R35, R57 ;  /* 0x0000003923397220 */ /* 0x000fe20000410000 */
[----:B------:R1:W5:Y:S01]  /*3fd0*/  LDL.LU R195, [R1+0x9c] ;  /* 0x00009c0001c37983 */ /* 0x0003620000300800 */
[----:B------:R-:W-:Y:S01]  /*3fe0*/  FFMA.FTZ R52, -R193, R193, 1 ;  /* 0x3f800000c1347423 */ /* 0x000fe200000101c1 */
[----:B------:R1:W3:Y:S01]  /*3ff0*/  MUFU.EX2 R47, R25 ;  /* 0x00000019002f7308 */ /* 0x0002e20000000800 */
[----:B--2---:R-:W-:Y:S01]  /*4000*/  FADD.FTZ R26, R65, -R223 ;  /* 0x800000df411a7221 */ /* 0x004fe20000010000 */
[----:B------:R-:W-:Y:S01]  /*4010*/  FFMA.FTZ R65, -R190, R190, 1 ;  /* 0x3f800000be417423 */ /* 0x000fe200000101be */
[----:B------:R2:W5:Y:S01]  /*4020*/  LDL.LU R194, [R1+0x98] ;  /* 0x0000980001c27983 */ /* 0x0005620000300800 */
[----:B------:R-:W-:Y:S01]  /*4030*/  FADD.FTZ R117, R66, -R117 ;  /* 0x8000007542757221 */ /* 0x000fe20000010000 */
[----:B------:R-:W-:-:S02]  /*4040*/  FMUL.FTZ R58, R21, R58 ;  /* 0x0000003a153a7220 */ /* 0x000fc40000410000 */
[----:B----4-:R-:W-:Y:S04]  /*4050*/  SHFL.IDX PT, R108, R219, R108, 0x1f ;  /* 0x00001f6cdb6c7589 */ /* 0x010fe800000e0000 */
[----:B------:R-:W-:Y:S04]  /*4060*/  SHFL.IDX PT, R106, R219, R106, 0x1f ;  /* 0x00001f6adb6a7589 */ /* 0x000fe800000e0000 */
[----:B------:R-:W-:Y:S04]  /*4070*/  SHFL.IDX PT, R111, R219, R111, 0x1f ;  /* 0x00001f6fdb6f7589 */ /* 0x000fe800000e0000 */
[----:B------:R-:W-:Y:S04]  /*4080*/  SHFL.IDX PT, R112, R219, R112, 0x1f ;  /* 0x00001f70db707589 */ /* 0x000fe800000e0000 */
[----:B------:R-:W-:Y:S01]  /*4090*/  SHFL.IDX PT, R109, R219, R109, 0x1f ;  /* 0x00001f6ddb6d7589 */ /* 0x000fe200000e0000 */
[----:B------:R-:W-:-:S03]  /*40a0*/  FMUL.FTZ R62, R20, R62 ;  /* 0x0000003e143e7220 */ /* 0x000fc60000410000 */
[----:B------:R-:W-:Y:S01]  /*40b0*/  SHFL.IDX PT, R110, R219, R110, 0x1f ;  /* 0x00001f6edb6e7589 */ /* 0x000fe200000e0000 */
[----:B------:R-:W-:Y:S01]  /*40c0*/  FMUL.FTZ R60, R19, R60 ;  /* 0x0000003c133c7220 */ /* 0x000fe20000410000 */
[----:B------:R-:W-:Y:S02]  /*40d0*/  FMUL.FTZ R59, R33, R59 ;  /* 0x0000003b213b7220 */ /* 0x000fe40000410000 */
[----:B------:R-:W-:Y:S01]  /*40e0*/  SHFL.IDX PT, R114, R219, R114, 0x1f ;  /* 0x00001f72db727589 */ /* 0x000fe200000e0000 */
[----:B------:R-:W-:Y:S01]  /*40f0*/  FMUL.FTZ R63, R37, R63 ;  /* 0x0000003f253f7220 */ /* 0x000fe20000410000 */
[----:B------:R-:W-:Y:S01]  /*4100*/  FMUL.FTZ R48, R12, R48 ;  /* 0x000000300c307220 */ /* 0x000fe20000410000 */
[----:B------:R-:W-:Y:S01]  /*4110*/  FMUL.FTZ R67, R40, R67 ;  /* 0x0000004328437220 */ /* 0x000fe20000410000 */
[----:B------:R-:W4:Y:S01]  /*4120*/  SHFL.IDX PT, R24, R219, R10, 0x1f ;  /* 0x00001f0adb187589 */ /* 0x000f2200000e0000 */
[----:B-1----:R-:W-:Y:S01]  /*4130*/  FFMA.FTZ R25, -R189, R189, 1 ;  /* 0x3f800000bd197423 */ /* 0x002fe200000101bd */
[----:B------:R-:W-:Y:S01]  /*4140*/  FMUL.FTZ R68, R68, R56 ;  /* 0x0000003844447220 */ /* 0x000fe20000410000 */
[----:B------:R-:W-:Y:S01]  /*4150*/  FMUL.FTZ R56, R65, R57 ;  /* 0x0000003941387220 */ /* 0x000fe20000410000 */
[----:B------:R2:W5:Y:S01]  /*4160*/  LDL.LU R193, [R1+0x94] ;  /* 0x0000940001c17983 */ /* 0x0005620000300800 */
[----:B------:R-:W-:Y:S01]  /*4170*/  FADD.FTZ R116, R70, -R116 ;  /* 0x8000007446747221 */ /* 0x000fe20000010000 */
[----:B------:R-:W-:Y:S01]  /*4180*/  FFMA.FTZ R57, -R185, R185, 1 ;  /* 0x3f800000b9397423 */ /* 0x000fe200000101b9 */
[----:B------:R-:W1:Y:S01]  /*4190*/  MUFU.EX2 R211, R211 ;  /* 0x000000d300d37308 */ /* 0x000e620000000800 */
[----:B------:R2:W5:Y:S01]  /*41a0*/  LDL.LU R192, [R1+0x90] ;  /* 0x0000900001c07983 */ /* 0x0005620000300800 */
[--C-:B------:R-:W-:Y:S01]  /*41b0*/  FADD.FTZ R66, R69, -R220.reuse ;  /* 0x800000dc45427221 */ /* 0x100fe20000010000 */
[----:B------:R-:W-:Y:S01]  /*41c0*/  FMUL.FTZ R25, R25, R58 ;  /* 0x0000003a19197220 */ /* 0x000fe20000410000 */
[----:B------:R-:W-:Y:S01]  /*41d0*/  FFMA.FTZ R70, -R187, R187, 1 ;  /* 0x3f800000bb467423 */ /* 0x000fe200000101bb */
[----:B------:R2:W5:Y:S01]  /*41e0*/  LDL.LU R191, [R1+0x8c] ;  /* 0x00008c0001bf7983 */ /* 0x0005620000300800 */
[----:B------:R-:W-:Y:S01]  /*41f0*/  FFMA.FTZ R65, -R182, R182, 1 ;  /* 0x3f800000b6417423 */ /* 0x000fe200000101b6 */
[----:B------:R-:W-:Y:S01]  /*4200*/  FMUL.FTZ R117, R38, R117 ;  /* 0x0000007526757220 */ /* 0x000fe20000410000 */
[----:B------:R-:W-:Y:S01]  /*4210*/  FADD.FTZ R220, R71, -R220 ;  /* 0x800000dc47dc7221 */ /* 0x000fe20000010000 */
[----:B------:R2:W5:Y:S01]  /*4220*/  LDL.LU R190, [R1+0x88] ;  /* 0x0000880001be7983 */ /* 0x0005620000300800 */
[----:B------:R-:W-:Y:S01]  /*4230*/  FFMA.FTZ R69, -R188, R188, 1 ;  /* 0x3f800000bc457423 */ /* 0x000fe200000101bc */
[----:B------:R-:W-:Y:S01]  /*4240*/  FFMA.FTZ R58, -R183, R183, 1 ;  /* 0x3f800000b73a7423 */ /* 0x000fe200000101b7 */
[----:B------:R-:W-:Y:S01]  /*4250*/  FFMA.FTZ R71, -R186, R186, 1 ;  /* 0x3f800000ba477423 */ /* 0x000fe200000101ba */
[----:B------:R2:W5:Y:S01]  /*4260*/  LDL.LU R189, [R1+0x84] ;  /* 0x0000840001bd7983 */ /* 0x0005620000300800 */
[----:B------:R-:W-:Y:S01]  /*4270*/  FMUL.FTZ R57, R57, R62 ;  /* 0x0000003e39397220 */ /* 0x000fe20000410000 */
[----:B------:R-:W-:Y:S01]  /*4280*/  FMUL.FTZ R70, R70, R60 ;  /* 0x0000003c46467220 */ /* 0x000fe20000410000 */
[----:B------:R-:W2:Y:S01]  /*4290*/  MUFU.EX2 R205, R205 ;  /* 0x000000cd00cd7308 */ /* 0x000ea20000000800 */
[----:B------:R1:W5:Y:S01]  /*42a0*/  LDL.LU R188, [R1+0x80] ;  /* 0x0000800001bc7983 */ /* 0x0003620000300800 */
[----:B------:R-:W-:Y:S01]  /*42b0*/  FMUL.FTZ R65, R65, R117 ;  /* 0x0000007541417220 */ /* 0x000fe20000410000 */
[----:B------:R-:W-:Y:S01]  /*42c0*/  FFMA.FTZ R62, -R179, R179, 1 ;  /* 0x3f800000b33e7423 */ /* 0x000fe200000101b3 */
[----:B------:R-:W-:Y:S01]  /*42d0*/  FMUL.FTZ R61, R41, R61 ;  /* 0x0000003d293d7220 */ /* 0x000fe20000410000 */
[----:B------:R1:W5:Y:S01]  /*42e0*/  LDL.LU R187, [R1+0x7c] ;  /* 0x00007c0001bb7983 */ /* 0x0003620000300800 */
[----:B------:R-:W-:Y:S01]  /*42f0*/  FMUL.FTZ R69, R69, R59 ;  /* 0x0000003b45457220 */ /* 0x000fe20000410000 */
[----:B------:R-:W-:Y:S01]  /*4300*/  FMUL.FTZ R58, R58, R63 ;  /* 0x0000003f3a3a7220 */ /* 0x000fe20000410000 */
[----:B------:R-:W-:Y:S01]  /*4310*/  FFMA.FTZ R60, -R178, R178, 1 ;  /* 0x3f800000b23c7423 */ /* 0x000fe200000101b2 */
[----:B------:R1:W5:Y:S01]  /*4320*/  LDL.LU R186, [R1+0x78] ;  /* 0x0000780001ba7983 */ /* 0x0003620000300800 */
[----:B------:R-:W-:Y:S01]  /*4330*/  FMUL.FTZ R117, R43, R66 ;  /* 0x000000422b757220 */ /* 0x000fe20000410000 */
[----:B------:R-:W-:Y:S01]  /*4340*/  FMUL.FTZ R71, R71, R48 ;  /* 0x0000003047477220 */ /* 0x000fe20000410000 */
[----:B------:R-:W-:Y:S01]  /*4350*/  FFMA.FTZ R59, -R181, R181, 1 ;  /* 0x3f800000b53b7423 */ /* 0x000fe200000101b5 */
[----:B------:R1:W5:Y:S01]  /*4360*/  LDL.LU R185, [R1+0x74] ;  /* 0x0000740001b97983 */ /* 0x0003620000300800 */
[----:B------:R-:W-:Y:S01]  /*4370*/  FMUL.FTZ R26, R39, R26 ;  /* 0x0000001a271a7220 */ /* 0x000fe20000410000 */
[----:B------:R-:W-:Y:S01]  /*4380*/  FFMA.FTZ R63, -R176, R176, 1 ;  /* 0x3f800000b03f7423 */ /* 0x000fe200000101b0 */
[----:B------:R-:W-:Y:S01]  /*4390*/  FMUL.FTZ R220, R44, R220 ;  /* 0x000000dc2cdc7220 */ /* 0x000fe20000410000 */
[----:B------:R1:W5:Y:S01]  /*43a0*/  LDL.LU R184, [R1+0x70] ;  /* 0x0000700001b87983 */ /* 0x0003620000300800 */
[----:B------:R-:W-:Y:S01]  /*43b0*/  FFMA.FTZ R48, -R180, R180, 1 ;  /* 0x3f800000b4307423 */ /* 0x000fe200000101b4 */
[----:B----4-:R-:W-:Y:S01]  /*43c0*/  FADD.FTZ R72, R72, -R24 ;  /* 0x8000001848487221 */ /* 0x010fe20000010000 */
[----:B------:R-:W-:Y:S01]  /*43d0*/  FMUL.FTZ R66, R62, R61 ;  /* 0x0000003d3e427220 */ /* 0x000fe20000410000 */
[----:B------:R4:W5:Y:S01]  /*43e0*/  LDL.LU R183, [R1+0x6c] ;  /* 0x00006c0001b77983 */ /* 0x0009620000300800 */
[----:B------:R-:W-:Y:S01]  /*43f0*/  FMUL.FTZ R61, R60, R117 ;  /* 0x000000753c3d7220 */ /* 0x000fe20000410000 */
[----:B------:R-:W-:Y:S01]  /*4400*/  FMUL.FTZ R59, R59, R26 ;  /* 0x0000001a3b3b7220 */ /* 0x000fe20000410000 */
[----:B------:R-:W4:Y:S01]  /*4410*/  MUFU.EX2 R207, R207 ;  /* 0x000000cf00cf7308 */ /* 0x000f220000000800 */
[----:B------:R1:W5:Y:S01]  /*4420*/  LDL.LU R182, [R1+0x68] ;  /* 0x0000680001b67983 */ /* 0x0003620000300800 */
[----:B------:R-:W-:Y:S01]  /*4430*/  FMUL.FTZ R60, R63, R220 ;  /* 0x000000dc3f3c7220 */ /* 0x000fe20000410000 */
[----:B------:R-:W-:-:S05]  /*4440*/  FMUL.FTZ R26, R48, R67 ;  /* 0x00000043301a7220 */ /* 0x000fca0000410000 */
[----:B------:R-:W4:Y:S01]  /*4450*/  MUFU.EX2 R209, R209 ;  /* 0x000000d100d17308 */ /* 0x000f220000000800 */
[----:B------:R1:W5:Y:S01]  /*4460*/  LDL.LU R181, [R1+0x64] ;  /* 0x0000640001b57983 */ /* 0x0003620000300800 */
[----:B------:R-:W-:Y:S01]  /*4470*/  FFMA.FTZ R62, -R175, R175, 1 ;  /* 0x3f800000af3e7423 */ /* 0x000fe200000101af */
[----:B---3--:R-:W-:-:S05]  /*4480*/  FMUL.FTZ R63, R45, R72 ;  /* 0x000000482d3f7220 */ /* 0x008fca0000410000 */
[----:B------:R-:W-:Y:S01]  /*4490*/  MUFU.EX2 R210, R210 ;  /* 0x000000d200d27308 */ /* 0x000fe20000000800 */
[----:B------:R3:W5:Y:S01]  /*44a0*/  LDL.LU R180, [R1+0x60] ;  /* 0x0000600001b47983 */ /* 0x0007620000300800 */
[----:B------:R-:W-:-:S06]  /*44b0*/  FFMA.FTZ R67, -R177, R177, 1 ;  /* 0x3f800000b1437423 */ /* 0x000fcc00000101b1 */
[----:B------:R-:W-:Y:S01]  /*44c0*/  MUFU.EX2 R206, R206 ;  /* 0x000000ce00ce7308 */ /* 0x000fe20000000800 */
[----:B------:R3:W5:Y:S01]  /*44d0*/  LDL.LU R179, [R1+0x5c] ;  /* 0x00005c0001b37983 */ /* 0x0007620000300800 */
[--C-:B------:R-:W-:Y:S01]  /*44e0*/  FADD.FTZ R77, R77, -R108.reuse ;  /* 0x8000006c4d4d7221 */ /* 0x100fe20000010000 */
[----:B------:R-:W-:-:S05]  /*44f0*/  FADD.FTZ R79, R79, -R108 ;  /* 0x8000006c4f4f7221 */ /* 0x000fca0000010000 */
[----:B------:R-:W-:Y:S01]  /*4500*/  MUFU.EX2 R124, R124 ;  /* 0x0000007c007c7308 */ /* 0x000fe20000000800 */
[----:B------:R3:W5:Y:S01]  /*4510*/  LDL.LU R178, [R1+0x58] ;  /* 0x0000580001b27983 */ /* 0x0007620000300800 */
[----:B------:R-:W-:Y:S01]  /*4520*/  FMUL.FTZ R62, R62, R63 ;  /* 0x0000003f3e3e7220 */ /* 0x000fe20000410000 */
[----:B------:R-:W-:-:S05]  /*4530*/  FFMA.FTZ R108, -R174, R174, 1 ;  /* 0x3f800000ae6c7423 */ /* 0x000fca00000101ae */
[----:B------:R-:W-:Y:S01]  /*4540*/  MUFU.EX2 R123, R123 ;  /* 0x0000007b007b7308 */ /* 0x000fe20000000800 */
[----:B------:R3:W5:Y:S01]  /*4550*/  LDL.LU R177, [R1+0x54] ;  /* 0x0000540001b17983 */ /* 0x0007620000300800 */
[--C-:B------:R-:W-:Y:S01]  /*4560*/  FADD.FTZ R73, R73, -R106.reuse ;  /* 0x8000006a49497221 */ /* 0x100fe20000010000 */
[----:B------:R-:W-:-:S05]  /*4570*/  FADD.FTZ R75, R75, -R106 ;  /* 0x8000006a4b4b7221 */ /* 0x000fca0000010000 */
[----:B------:R-:W-:Y:S01]  /*4580*/  MUFU.EX2 R122, R122 ;  /* 0x0000007a007a7308 */ /* 0x000fe20000000800 */
[----:B------:R3:W5:Y:S01]  /*4590*/  LDL.LU R176, [R1+0x50] ;  /* 0x0000500001b07983 */ /* 0x0007620000300800 */
[----:B------:R-:W-:Y:S01]  /*45a0*/  FFMA.FTZ R63, -R173, R173, 1 ;  /* 0x3f800000ad3f7423 */ /* 0x000fe200000101ad */
[----:B------:R-:W-:-:S05]  /*45b0*/  FADD.FTZ R84, R84, -R111 ;  /* 0x8000006f54547221 */ /* 0x000fca0000010000 */
[----:B------:R-:W-:Y:S01]  /*45c0*/  MUFU.EX2 R121, R121 ;  /* 0x0000007900797308 */ /* 0x000fe20000000800 */
[----:B------:R3:W5:Y:S01]  /*45d0*/  LDL.LU R175, [R1+0x4c] ;  /* 0x00004c0001af7983 */ /* 0x0007620000300800 */
[----:B------:R-:W-:Y:S01]  /*45e0*/  FADD.FTZ R86, R86, -R111 ;  /* 0x8000006f56567221 */ /* 0x000fe20000010000 */
[----:B------:R-:W-:Y:S01]  /*45f0*/  FFMA.FTZ R106, -R172, R172, 1 ;  /* 0x3f800000ac6a7423 */ /* 0x000fe200000101ac */
        /* <DEDUP_REMOVED lines=11> */
[--C-:B------:R-:W-:Y:S01]  /*46b0*/  FADD.FTZ R81, R81, -R110.reuse ;  /* 0x8000006e51517221 */ /* 0x100fe20000010000 */
[----:B------:R-:W-:Y:S01]  /*46c0*/  FADD.FTZ R83, R83, -R110 ;  /* 0x8000006e53537221 */ /* 0x000fe20000010000 */
[----:B------:R3:W5:Y:S01]  /*46d0*/  LDL.LU R171, [R1+0x3c] ;  /* 0x00003c0001ab7983 */ /* 0x0007620000300800 */
[----:B------:R-:W-:Y:S01]  /*46e0*/  FFMA.FTZ R109, -R169, R169, 1 ;  /* 0x3f800000a96d7423 */ /* 0x000fe200000101a9 */
[----:B------:R-:W-:Y:S01]  /*46f0*/  FFMA.FTZ R110, -R168, R168, 1 ;  /* 0x3f800000a86e7423 */ /* 0x000fe200000101a8 */
[----:B------:R-:W4:Y:S01]  /*4700*/  MUFU.EX2 R208, R208 ;  /* 0x000000d000d07308 */ /* 0x000f220000000800 */
[----:B------:R3:W5:Y:S01]  /*4710*/  LDL.LU R170, [R1+0x38] ;  /* 0x0000380001aa7983 */ /* 0x0007620000300800 */
[----:B------:R-:W-:Y:S01]  /*4720*/  FFMA.FTZ R117, -R9, R9, 1 ;  /* 0x3f80000009757423 */ /* 0x000fe20000010109 */
[--C-:B------:R-:W-:Y:S01]  /*4730*/  FADD.FTZ R85, R85, -R114.reuse ;  /* 0x8000007255557221 */ /* 0x100fe20000010000 */
[----:B------:R-:W-:Y:S01]  /*4740*/  FMUL.FTZ R131, R131, R226 ;  /* 0x000000e283837220 */ /* 0x000fe20000410000 */
[----:B------:R3:W5:Y:S01]  /*4750*/  LDL.LU R169, [R1+0x34] ;  /* 0x0000340001a97983 */ /* 0x0007620000300800 */
[----:B------:R-:W-:-:S02]  /*4760*/  FADD.FTZ R87, R87, -R114 ;  /* 0x8000007257577221 */ /* 0x000fc40000010000 */
[----:B------:R2:W4:Y:S01]  /*4770*/  MUFU.EX2 R48, R212 ;  /* 0x000000d400307308 */ /* 0x0005220000000800 */
[----:B------:R3:W5:Y:S01]  /*4780*/  LDL.LU R168, [R1+0x30] ;  /* 0x0000300001a87983 */ /* 0x0007620000300800 */
[----:B------:R-:W-:Y:S01]  /*4790*/  FMUL.FTZ R67, R67, R116 ;  /* 0x0000007443437220 */ /* 0x000fe20000410000 */
[----:B------:R-:W-:Y:S02]  /*47a0*/  FFMA.FTZ R114, -R6, R6, 1 ;  /* 0x3f80000006727423 */ /* 0x000fe40000010106 */
[----:B------:R3:W5:Y:S01]  /*47b0*/  LDL.LU R9, [R1+0x2c] ;  /* 0x00002c0001097983 */ /* 0x0007620000300800 */
[----:B------:R-:W-:Y:S01]  /*47c0*/  FFMA.FTZ R116, -R5, R5, 1 ;  /* 0x3f80000005747423 */ /* 0x000fe20000010105 */
[----:B--2---:R-:W-:Y:S02]  /*47d0*/  FFMA.FTZ R212, -R7, R7, 1 ;  /* 0x3f80000007d47423 */ /* 0x004fe40000010107 */
[----:B------:R3:W5:Y:S01]  /*47e0*/  LDL.LU R7, [R1+0x28] ;  /* 0x0000280001077983 */ /* 0x0007620000300800 */
[----:B------:R-:W-:Y:S01]  /*47f0*/  FFMA.FTZ R219, -R3, R3, 1 ;  /* 0x3f80000003db7423 */ /* 0x000fe20000010103 */
[----:B------:R-:W-:-:S02]  /*4800*/  FFMA.FTZ R220, -R0, R0, 1 ;  /* 0x3f80000000dc7423 */ /* 0x000fc40000010100 */
[----:B------:R3:W5:Y:S01]  /*4810*/  LDL.LU R6, [R1+0x24] ;  /* 0x0000240001067983 */ /* 0x0007620000300800 */
[----:B------:R-:W-:-:S03]  /*4820*/  FMUL.FTZ R52, R52, R221 ;  /* 0x000000dd34347220 */ /* 0x000fc60000410000 */
[----:B------:R3:W5:Y:S04]  /*4830*/  LDL.LU R5, [R1+0x20] ;  /* 0x0000200001057983 */ /* 0x0007680000300800 */
[----:B------:R3:W5:Y:S04]  /*4840*/  LDL.LU R3, [R1+0x1c] ;  /* 0x00001c0001037983 */ /* 0x0007680000300800 */
[----:B------:R3:W5:Y:S04]  /*4850*/  LDL.LU R0, [R1+0x18] ;  /* 0x0000180001007983 */ /* 0x0007680000300800 */
[----:B------:R-:W2:Y:S01]  /*4860*/  LDL R221, [R1+0x4] ;  /* 0x0000040001dd7983 */ /* 0x000ea20000100800 */
[----:B------:R-:W-:Y:S01]  /*4870*/  FADD.FTZ R24, R74, -R24 ;  /* 0x800000184a187221 */ /* 0x000fe20000010000 */
[----:B------:R-:W-:-:S03]  /*4880*/  FMUL.FTZ R73, R47, R73 ;  /* 0x000000492f497220 */ /* 0x000fc60000410000 */
[----:B------:R-:W-:Y:S01]  /*4890*/  FMUL.FTZ R24, R46, R24 ;  /* 0x000000182e187220 */ /* 0x000fe20000410000 */
[----:B------:R-:W-:Y:S01]  /*48a0*/  FMUL.FTZ R108, R108, R73 ;  /* 0x000000496c6c7220 */ /* 0x000fe20000410000 */
[----:B-1----:R-:W-:Y:S02]  /*48b0*/  FMUL.FTZ R73, R211, R82 ;  /* 0x00000052d3497220 */ /* 0x002fe40000410000 */
[----:B------:R-:W-:Y:S01]  /*48c0*/  FMUL.FTZ R63, R63, R24 ;  /* 0x000000183f3f7220 */ /* 0x000fe20000410000 */
[----:B------:R-:W-:Y:S01]  /*48d0*/  FFMA.FTZ R24, -R217, R217, 1 ;  /* 0x3f800000d9187423 */ /* 0x000fe200000101d9 */
[----:B------:R-:W-:Y:S01]  /*48e0*/  FMUL.FTZ R217, R205, R86 ;  /* 0x00000056cdd97220 */ /* 0x000fe20000410000 */
[----:B------:R-:W-:Y:S01]  /*48f0*/  F2FP.BF16.F32.PACK_AB R69, R69, R25 ;  /* 0x000000194545723e */ /* 0x000fe200000010ff */
[----:B----4-:R-:W-:Y:S01]  /*4900*/  FMUL.FTZ R84, R207, R84 ;  /* 0x00000054cf547220 */ /* 0x010fe20000410000 */
[----:B------:R-:W-:Y:S01]  /*4910*/  FMUL.FTZ R85, R209, R85 ;  /* 0x00000055d1557220 */ /* 0x000fe20000410000 */
        /* <DEDUP_REMOVED lines=14> */
[----:B------:R-:W-:Y:S01]  /*4a00*/  F2FP.BF16.F32.PACK_AB R73, R51, R49 ;  /* 0x000000313349723e */ /* 0x000fe200000010ff */
[----:B------:R-:W-:Y:S01]  /*4a10*/  FMUL.FTZ R106, R106, R75 ;  /* 0x0000004b6a6a7220 */ /* 0x000fe20000410000 */
[----:B------:R-:W-:Y:S01]  /*4a20*/  FMUL.FTZ R117, R117, R80 ;  /* 0x0000005075757220 */ /* 0x000fe20000410000 */
[----:B------:R-:W-:Y:S01]  /*4a30*/  FMUL.FTZ R212, R212, R81 ;  /* 0x00000051d4d47220 */ /* 0x000fe20000410000 */
[----:B------:R-:W-:Y:S01]  /*4a40*/  FMUL.FTZ R116, R116, R83 ;  /* 0x0000005374747220 */ /* 0x000fe20000410000 */
[----:B------:R-:W-:Y:S01]  /*4a50*/  F2FP.BF16.F32.PACK_AB R84, R134, R129 ;  /* 0x000000818654723e */ /* 0x000fe200000010ff */
[----:B------:R-:W-:Y:S01]  /*4a60*/  FMUL.FTZ R111, R111, R76 ;  /* 0x0000004c6f6f7220 */ /* 0x000fe20000410000 */
[----:B------:R-:W-:Y:S01]  /*4a70*/  F2FP.BF16.F32.PACK_AB R85, R202, R132 ;  /* 0x00000084ca55723e */ /* 0x000fe200000010ff */
[----:B------:R-:W-:Y:S01]  /*4a80*/  FMUL.FTZ R109, R109, R78 ;  /* 0x0000004e6d6d7220 */ /* 0x000fe20000410000 */
[----:B------:R-:W-:Y:S01]  /*4a90*/  F2FP.BF16.F32.PACK_AB R86, R203, R204 ;  /* 0x000000cccb56723e */ /* 0x000fe200000010ff */
[----:B------:R-:W-:Y:S01]  /*4aa0*/  FMUL.FTZ R112, R112, R77 ;  /* 0x0000004d70707220 */ /* 0x000fe20000410000 */
[----:B------:R-:W-:Y:S01]  /*4ab0*/  F2FP.BF16.F32.PACK_AB R87, R200, R201 ;  /* 0x000000c9c857723e */ /* 0x000fe200000010ff */
[----:B------:R-:W-:Y:S01]  /*4ac0*/  FMUL.FTZ R110, R110, R79 ;  /* 0x0000004f6e6e7220 */ /* 0x000fe20000410000 */
        /* <DEDUP_REMOVED lines=29> */
[----:B------:R-:W-:Y:S01]  /*4ca0*/  UMOV UR11, 0x40000040 ;  /* 0x40000040000b7882 */ /* 0x000fe20000000000 */
[----:B------:R-:W-:Y:S01]  /*4cb0*/  UIADD3 UR4, UR10, 0x80, URZ ;  /* 0x000000800a047890 */ /* 0x000fe2000fffe03f */
[----:B------:R-:W-:-:S06]  /*4cc0*/  UMOV UR7, 0x40000040 ;  /* 0x4000004000077882 */ /* 0x000fcc0000000000 */
[----:B------:R-:W-:Y:S01]  /*4cd0*/  UMOV UR6, UR4 ;  /* 0x0000000400067c82 */ /* 0x000fe20008000000 */
[----:B------:R-:W-:Y:S01]  /*4ce0*/  F2FP.BF16.F32.PACK_AB R88, R23, R88 ;  /* 0x000000581758723e */ /* 0x000fe200000010ff */
[----:B------:R-:W-:Y:S01]  /*4cf0*/  UIADD3 UR4, UR10, 0x100, URZ ;  /* 0x000001000a047890 */ /* 0x000fe2000fffe03f */
[----:B--2---:R-:W-:-:S05]  /*4d00*/  LEA R25, R4, R221, 0xe ;  /* 0x000000dd04197211 */ /* 0x004fca00078e70ff */
        /* <DEDUP_REMOVED lines=20> */
[----:B------:R-:W-:Y:S02]  /*4e50*/  F2FP.BF16.F32.PACK_AB R90, R99, R98 ;  /* 0x00000062635a723e */ /* 0x000fe400000010ff */
[----:B------:R-:W-:Y:S01]  /*4e60*/  F2FP.BF16.F32.PACK_AB R91, R28, R16 ;  /* 0x000000101c5b723e */ /* 0x000fe200000010ff */
[----:B------:R-:W-:Y:S01]  /*4e70*/  UMOV UR6, UR4 ;  /* 0x0000000400067c82 */ /* 0x000fe20008000000 */
[----:B------:R-:W-:Y:S01]  /*4e80*/  UMOV UR7, 0x40000040 ;  /* 0x4000004000077882 */ /* 0x000fe20000000000 */
[----:B------:R-:W-:Y:S01]  /*4e90*/  F2FP.BF16.F32.PACK_AB R28, R32, R30 ;  /* 0x0000001e201c723e */ /* 0x000fe200000010ff */
[----:B------:R-:W-:Y:S02]  /*4ea0*/  WARPGROUP.DEPBAR.LE gsb0, 0x0 ;  /* 0x00008000000079c5 */ /* 0x000fe40000010000 */
[----:B------:R-:W-:-:S06]  /*4eb0*/  WARPGROUP.ARRIVE ;  /* 0x00000000000079c5 */ /* 0x000fcc0000000000 */
[----:B------:R-:W-:Y:S01]  /*4ec0*/  HGMMA.64x64x16.F32.BF16 R136, R88, gdesc[UR4].tnspB, R136, gsb0 ;  /* 0x40e0000458887df0 */ /* 0x000fe20008001888 */
[----:B------:R-:W-:Y:S01]  /*4ed0*/  F2FP.BF16.F32.PACK_AB R29, R31, R29 ;  /* 0x0000001d1f1d723e */ /* 0x000fe200000010ff */
[----:B------:R-:W-:Y:S01]  /*4ee0*/  UIADD3 UR4, UR10, 0x180, URZ ;  /* 0x000001800a047890 */ /* 0x000fe2000fffe03f */
[----:B------:R-:W-:Y:S02]  /*4ef0*/  F2FP.BF16.F32.PACK_AB R30, R13, R17 ;  /* 0x000000110d1e723e */ /* 0x000fe400000010ff */
[----:B------:R-:W-:Y:S01]  /*4f00*/  F2FP.BF16.F32.PACK_AB R31, R36, R18 ;  /* 0x00000012241f723e */ /* 0x000fe200000010ff */
[----:B------:R-:W-:-:S03]  /*4f10*/  UMOV UR7, 0x40000040 ;  /* 0x4000004000077882 */ /* 0x000fc60000000000 */
        /* <DEDUP_REMOVED lines=38> */
[----:B-1----:R-:W-:Y:S02]  /*5180*/  F2FP.BF16.F32.PACK_AB R49, R206, R211 ;  /* 0x000000d3ce31723e */ /* 0x002fe400000010ff */
[----:B------:R-:W-:Y:S02]  /*5190*/  F2FP.BF16.F32.PACK_AB R50, R209, R207 ;  /* 0x000000cfd132723e */ /* 0x000fe400000010ff */
        /* <DEDUP_REMOVED lines=73> */
[----:B---3--:R-:W-:Y:S05]  /*5630*/  @!P0 BRA `(.L_x_124) ;  /* 0x0000000000048947 */ /* 0x008fea0003800000 */
[----:B------:R-:W-:Y:S01]  /*5640*/  BPT.TRAP 0x1 ;  /* 0x000000040000795c */ /* 0x000fe20000300000 */
.L_x_124:
[C---:B-----5:R-:W-:Y:S01]  /*5650*/  IMAD R0, R4.reuse, 0x400, R0 ;  /* 0x0000040004007824 */ /* 0x060fe200078e0200 */
[----:B------:R-:W-:Y:S01]  /*5660*/  LEA R13, R4, R2, 0x3 ;  /* 0x00000002040d7211 */ /* 0x000fe200078e18ff */
[----:B------:R-:W-:Y:S01]  /*5670*/  UMOV UR7, 0x40000040 ;  /* 0x4000004000077882 */ /* 0x000fe20000000000 */
[----:B------:R-:W1:Y:S02]  /*5680*/  S2R R12, SR_TID.X ;  /* 0x00000000000c7919 */ /* 0x000e640000002100 */
[----:B------:R-:W-:Y:S01]  /*5690*/  R2UR UR4, R0 ;  /* 0x00000000000472ca */ /* 0x000fe200000e0000 */
[----:B------:R-:W-:-:S05]  /*56a0*/  VIADD R0, R13, 0x30c40 ;  /* 0x00030c400d007836 */ /* 0x000fca0000000000 */
[----:B------:R-:W-:-:S04]  /*56b0*/  PRMT R0, RZ, 0x654, R0 ;  /* 0x00000654ff007816 */ /* 0x000fc80000000000 */
[----:B------:R2:W-:Y:S01]  /*56c0*/  SYNCS.ARRIVE.TRANS64.RED.A1T0 RZ, [R0+URZ], RZ ;  /* 0x000000ff00ff79a7 */ /* 0x0005e2000810043f */
[----:B------:R-:W-:Y:S02]  /*56d0*/  WARPGROUP.ARRIVE ;  /* 0x00000000000079c5 */ /* 0x000fe40000000000 */
[----:B------:R-:W-:-:S04]  /*56e0*/  UMOV UR6, UR4 ;  /* 0x0000000400067c82 */ /* 0x000fc80008000000 */
[----:B------:R-:W-:Y:S01]  /*56f0*/  HGMMA.64x64x16.F32.BF16 R168, R84, gdesc[UR4].tnspB, R168, gsb0 ;  /* 0x40e0000454a87df0 */ /* 0x000fe200080018a8 */
[----:B------:R-:W-:Y:S01]  /*5700*/  UIADD3 UR6, UR4, 0x80, URZ ;  /* 0x0000008004067890 */ /* 0x000fe2000fffe03f */
[----:B------:R-:W-:Y:S01]  /*5710*/  UMOV UR7, 0x40000040 ;  /* 0x4000004000077882 */ /* 0x000fe20000000000 */
[----:B-1----:R-:W-:-:S04]  /*5720*/  SHF.R.U32.HI R14, RZ, 0x7, R12 ;  /* 0x00000007ff0e7819 */ /* 0x002fc8000001160c */
[C---:B--2---:R-:W-:Y:S01]  /*5730*/  IADD3 R0, R14.reuse, 0xc, RZ ;  /* 0x0000000c0e007810 */ /* 0x044fe20007ffe0ff */
[----:B------:R-:W-:Y:S01]  /*5740*/  VIADD R12, R14, 0x9 ;  /* 0x000000090e0c7836 */ /* 0x000fe20000000000 */
        /* <DEDUP_REMOVED lines=53> */
.L_x_125:
[----:B-1----:R-:W2:Y:S01]  /*5aa0*/  LDL R12, [R1] ;  /* 0x00000000010c7983 */ /* 0x002ea20000100800 */
[----:B------:R-:W-:Y:S01]  /*5ab0*/  IADD3 R6, R6, 0x1, RZ ;  /* 0x0000000106067810 */ /* 0x000fe20007ffe0ff */
[----:B------:R-:W-:Y:S02]  /*5ac0*/  VIADD R0, R13, 0x30c20 ;  /* 0x00030c200d007836 */ /* 0x000fe40000000000 */
        /* <DEDUP_REMOVED lines=9> */
.L_x_115:
        /* <DEDUP_REMOVED lines=43> */
[----:B--2---:R-:W-:Y:S01]  /*5e10*/  IMAD.U32 R7, RZ, RZ, UR7 ;  /* 0x00000007ff077e24 */ /* 0x004fe2000f8e00ff */
[----:B------:R-:W-:Y:S01]  /*5e20*/  MOV R11, UR5 ;  /* 0x00000005000b7c02 */ /* 0x000fe20008000f00 */
[----:B------:R-:W-:Y:S01]  /*5e30*/  IMAD.U32 R10, RZ, RZ, UR4 ;  /* 0x00000004ff0a7e24 */ /* 0x000fe2000f8e00ff */
[----:B-1----:R-:W-:Y:S01]  /*5e40*/  MOV R13, RZ ;  /* 0x000000ff000d7202 */ /* 0x002fe20000000f00 */
[----:B------:R-:W-:-:S02]  /*5e50*/  IMAD.MOV.U32 R8, RZ, RZ, 0x70 ;  /* 0x00000070ff087424 */ /* 0x000fc400078e00ff */
[----:B---3--:R-:W-:-:S07]  /*5e60*/  IMAD.MOV.U32 R12, RZ, RZ, 0x1 ;  /* 0x00000001ff0c7424 */ /* 0x008fce00078e00ff */
[----:B------:R-:W-:-:S07]  /*5e70*/  LEPC R20, `(.L_x_127) ;  /* 0x000000001014794e */ /* 0x000fce0000000000 */
[----:B----4-:R-:W-:Y:S05]  /*5e80*/  CALL.ABS.NOINC R14 ;  /* 0x000000000e007343 */ /* 0x010fea0003c00000 */
.L_x_127:
[----:B------:R-:W-:-:S05]  /*5e90*/  VIADD R22, R2, 0x4000 ;  /* 0x0000400002167836 */ /* 0x000fca0000000000 */
[----:B------:R-:W-:-:S13]  /*5ea0*/  LOP3.LUT P0, RZ, R22, 0x3ff, RZ, 0xc0, !PT ;  /* 0x000003ff16ff7812 */ /* 0x000fda000780c0ff */
[----:B------:R-:W-:Y:S05]  /*5eb0*/  @!P0 BRA `(.L_x_128) ;  /* 0x0000000000408947 */ /* 0x000fea0003800000 */
[----:B------:R-:W-:Y:S01]  /*5ec0*/  MOV R0, 0x0 ;  /* 0x0000000000007802 */ /* 0x000fe20000000f00 */
[----:B------:R-:W-:Y:S01]  /*5ed0*/  ULDC.64 UR4, c[0x4][0x90] ;  /* 0x0100240000047ab9 */ /* 0x000fe20000000a00 */
[----:B------:R-:W-:Y:S01]  /*5ee0*/  ULDC.64 UR6, c[0x4][0x18] ;  /* 0x0100060000067ab9 */ /* 0x000fe20000000a00 */
[----:B------:R-:W-:Y:S01]  /*5ef0*/  IMAD.U32 R4, RZ, RZ, UR4 ;  /* 0x00000004ff047e24 */ /* 0x000fe2000f8e00ff */
[----:B------:R3:W4:Y:S01]  /*5f00*/  LDC.64 R14, c[0x4][R0] ;  /* 0x01000000000e7b82 */ /* 0x0007220000000a00 */
[----:B------:R-:W-:Y:S01]  /*5f10*/  MOV R5, UR5 ;  /* 0x0000000500057c02 */ /* 0x000fe20008000f00 */
[----:B------:R-:W-:Y:S01]  /*5f20*/  ULDC.64 UR4, c[0x4][0x98] ;  /* 0x0100260000047ab9 */ /* 0x000fe20000000a00 */
[----:B------:R-:W-:Y:S01]  /*5f30*/  MOV R10, UR6 ;  /* 0x00000006000a7c02 */ /* 0x000fe20008000f00 */
[----:B------:R-:W-:Y:S01]  /*5f40*/  IMAD.U32 R6, RZ, RZ, UR4 ;  /* 0x00000004ff067e24 */ /* 0x000fe2000f8e00ff */
[----:B------:R-:W-:Y:S01]  /*5f50*/  MOV R12, 0x1 ;  /* 0x00000001000c7802 */ /* 0x000fe20000000f00 */
[----:B--2---:R-:W-:-:S02]  /*5f60*/  IMAD.U32 R7, RZ, RZ, UR5 ;  /* 0x00000005ff077e24 */ /* 0x004fc4000f8e00ff */
[----:B------:R-:W-:Y:S02]  /*5f70*/  IMAD.U32 R11, RZ, RZ, UR7 ;  /* 0x00000007ff0b7e24 */ /* 0x000fe4000f8e00ff */
[----:B------:R-:W-:Y:S02]  /*5f80*/  IMAD.MOV.U32 R8, RZ, RZ, 0x70 ;  /* 0x00000070ff087424 */ /* 0x000fe400078e00ff */
[----:B-1-3--:R-:W-:-:S07]  /*5f90*/  IMAD.MOV.U32 R13, RZ, RZ, RZ ;  /* 0x000000ffff0d7224 */ /* 0x00afce00078e00ff */
[----:B------:R-:W-:-:S07]  /*5fa0*/  LEPC R20, `(.L_x_128) ;  /* 0x000000001014794e */ /* 0x000fce0000000000 */
[----:B----4-:R-:W-:Y:S05]  /*5fb0*/  CALL.ABS.NOINC R14 ;  /* 0x000000000e007343 */ /* 0x010fea0003c00000 */
.L_x_128:
        /* <DEDUP_REMOVED lines=9> */
[----:B------:R-:W-:Y:S01]  /*6050*/  IMAD.U32 R6, RZ, RZ, UR6 ;  /* 0x00000006ff067e24 */ /* 0x000fe2000f8e00ff */
[----:B------:R-:W-:Y:S01]  /*6060*/  MOV R10, UR4 ;  /* 0x00000004000a7c02 */ /* 0x000fe20008000f00 */
[----:B--2---:R-:W-:Y:S01]  /*6070*/  IMAD.U32 R7, RZ, RZ, UR7 ;  /* 0x00000007ff077e24 */ /* 0x004fe2000f8e00ff */
[----:B------:R-:W-:Y:S01]  /*6080*/  MOV R12, 0x1 ;  /* 0x00000001000c7802 */ /* 0x000fe20000000f00 */
[----:B------:R-:W-:-:S02]  /*6090*/  IMAD.U32 R11, RZ, RZ, UR5 ;  /* 0x00000005ff0b7e24 */ /* 0x000fc4000f8e00ff */
[----:B------:R-:W-:Y:S02]  /*60a0*/  IMAD.MOV.U32 R8, RZ, RZ, 0x70 ;  /* 0x00000070ff087424 */ /* 0x000fe400078e00ff */
[----:B-1-3--:R-:W-:-:S07]  /*60b0*/  IMAD.MOV.U32 R13, RZ, RZ, RZ ;  /* 0x000000ffff0d7224 */ /* 0x00afce00078e00ff */
[----:B------:R-:W-:-:S07]  /*60c0*/  LEPC R20, `(.L_x_129) ;  /* 0x000000001014794e */ /* 0x000fce0000000000 */
[----:B----4-:R-:W-:Y:S05]  /*60d0*/  CALL.ABS.NOINC R14 ;  /* 0x000000000e007343 */ /* 0x010fea0003c00000 */
.L_x_129:
        /* <DEDUP_REMOVED lines=18> */
.L_x_130:
[----:B------:R-:W2:Y:S01]  /*6200*/  S2R R0, SR_TID.X ;  /* 0x0000000000007919 */ /* 0x000ea20000002100 */
[----:B------:R-:W-:Y:S02]  /*6210*/  F2FP.BF16.F32.PACK_AB R136, R137, R136 ;  /* 0x000000888988723e */ /* 0x000fe400000010ff */
[----:B------:R-:W-:Y:S01]  /*6220*/  F2FP.BF16.F32.PACK_AB R137, R139, R138 ;  /* 0x0000008a8b89723e */ /* 0x000fe200000010ff */
[----:B------:R-:W3:Y:S01]  /*6230*/  S2R R3, SR_TID.X ;  /* 0x0000000000037919 */ /* 0x000ee20000002100 */
        /* <DEDUP_REMOVED lines=15> */
[----:B--2---:R-:W-:Y:S01]  /*6330*/  VIADD R7, R0, 0xffffff80 ;  /* 0xffffff8000077836 */ /* 0x004fe20000000000 */
[----:B------:R-:W-:Y:S02]  /*6340*/  F2FP.BF16.F32.PACK_AB R8, R177, R176 ;  /* 0x000000b0b108723e */ /* 0x000fe400000010ff */
[----:B------:R-:W-:-:S02]  /*6350*/  F2FP.BF16.F32.PACK_AB R10, R181, R180 ;  /* 0x000000b4b50a723e */ /* 0x000fc400000010ff */
[----:B------:R-:W-:Y:S02]  /*6360*/  SHF.R.S32.HI R4, RZ, 0x1f, R7 ;  /* 0x0000001fff047819 */ /* 0x000fe40000011407 */
[----:B---3--:R-:W-:Y:S02]  /*6370*/  IADD3 R3, R3, -0x80, RZ ;  /* 0xffffff8003037810 */ /* 0x008fe40007ffe0ff */
[----:B------:R-:W-:Y:S02]  /*6380*/  LEA.HI R0, R4, R7, RZ, 0x4 ;  /* 0x0000000704007211 */ /* 0x000fe400078f20ff */
[----:B------:R-:W-:Y:S02]  /*6390*/  SHF.R.S32.HI R6, RZ, 0x1f, R3 ;  /* 0x0000001fff067819 */ /* 0x000fe40000011403 */
[----:B------:R-:W-:Y:S02]  /*63a0*/  LOP3.LUT R0, R0, 0xfffffff0, RZ, 0xc0, !PT ;  /* 0xfffffff000007812 */ /* 0x000fe400078ec0ff */
[----:B------:R-:W-:-:S02]  /*63b0*/  LEA.HI R6, R6, R3, RZ, 0x4 ;  /* 0x0000000306067211 */ /* 0x000fc400078f20ff */
[----:B------:R-:W-:Y:S01]  /*63c0*/  LEA.HI R4, R4, R7, RZ, 0x5 ;  /* 0x0000000704047211 */ /* 0x000fe200078f28ff */
[----:B------:R-:W-:Y:S01]  /*63d0*/  IMAD.IADD R0, R7, 0x1, -R0 ;  /* 0x0000000107007824 */ /* 0x000fe200078e0a00 */
[----:B------:R-:W-:Y:S02]  /*63e0*/  SHF.R.S32.HI R9, RZ, 0x4, R6 ;  /* 0x00000004ff097819 */ /* 0x000fe40000011406 */
[----:B------:R-:W-:Y:S01]  /*63f0*/  SHF.R.S32.HI R22, RZ, 0x5, R4 ;  /* 0x00000005ff167819 */ /* 0x000fe20000011404 */
[----:B------:R-:W-:Y:S01]  /*6400*/  IMAD.MOV.U32 R4, RZ, RZ, 0x40 ;  /* 0x00000040ff047424 */ /* 0x000fe200078e00ff */
[----:B------:R-:W-:Y:S02]  /*6410*/  SHF.R.S32.HI R3, RZ, 0x1f, R0 ;  /* 0x0000001fff037819 */ /* 0x000fe40000011400 */
[----:B------:R-:W-:Y:S02]  /*6420*/  LEA.HI R6, R6, R9, RZ, 0x1 ;  /* 0x0000000906067211 */ /* 0x000fe400078f08ff */
[----:B------:R-:W-:-:S02]  /*6430*/  LEA.HI R3, R3, R0, RZ, 0x3 ;  /* 0x0000000003037211 */ /* 0x000fc400078f18ff */
[----:B------:R-:W-:Y:S02]  /*6440*/  LOP3.LUT R6, R6, 0xfffffffe, RZ, 0xc0, !PT ;  /* 0xfffffffe06067812 */ /* 0x000fe400078ec0ff */
[----:B------:R-:W-:Y:S02]  /*6450*/  LOP3.LUT R5, R3, 0xfffffff8, RZ, 0xc0, !PT ;  /* 0xfffffff803057812 */ /* 0x000fe400078ec0ff */
[----:B------:R-:W-:Y:S02]  /*6460*/  IADD3 R6, R9, -R6, RZ ;  /* 0x8000000609067210 */ /* 0x000fe40007ffe0ff */
[----:B------:R-:W-:Y:S01]  /*6470*/  SHF.L.U32 R3, R3, 0x6, RZ ;  /* 0x0000000603037819 */ /* 0x000fe200000006ff */
[----:B------:R-:W-:Y:S01]  /*6480*/  IMAD.IADD R5, R0, 0x1, -R5 ;  /* 0x0000000100057824 */ /* 0x000fe200078e0a05 */
[----:B------:R-:W-:Y:S01]  /*6490*/  F2FP.BF16.F32.PACK_AB R9, R179, R178 ;  /* 0x000000b2b309723e */ /* 0x000fe200000010ff */
[----:B------:R-:W-:Y:S01]  /*64a0*/  IMAD.SHL.U32 R7, R6, 0x8, RZ ;  /* 0x0000000806077824 */ /* 0x000fe200078e00ff */
[----:B------:R-:W-:Y:S01]  /*64b0*/  LOP3.LUT R3, R3, 0x7ffffe00, RZ, 0xc0, !PT ;  /* 0x7ffffe0003037812 */ /* 0x000fe200078ec0ff */
[C---:B------:R-:W-:Y:S01]  /*64c0*/  IMAD.SHL.U32 R0, R5.reuse, 0x40, RZ ;  /* 0x0000004005007824 */ /* 0x040fe200078e00ff */
[----:B------:R-:W-:-:S02]  /*64d0*/  R2P PR, R5, 0x6 ;  /* 0x0000000605007804 */ /* 0x000fc40000000000 */
[----:B------:R-:W-:Y:S01]  /*64e0*/  F2FP.BF16.F32.PACK_AB R5, R171, R170 ;  /* 0x000000aaab05723e */ /* 0x000fe200000010ff */
[----:B------:R-:W-:Y:S01]  /*64f0*/  IMAD R3, R22, 0x400, R3 ;  /* 0x0000040016037824 */ /* 0x000fe200078e0203 */
[----:B------:R-:W-:Y:S01]  /*6500*/  LOP3.LUT R0, R0, 0x1c0, RZ, 0xc0, !PT ;  /* 0x000001c000007812 */ /* 0x000fe200078ec0ff */
[----:B------:R-:W2:Y:S01]  /*6510*/  SHFL.IDX PT, R22, R22, RZ, 0x1f ;  /* 0x00001fff16167589 */ /* 0x000ea200000e0000 */
[----:B------:R-:W-:Y:S02]  /*6520*/  SEL R4, R4, 0xffffffc0, !P2 ;  /* 0xffffffc004047807 */ /* 0x000fe40005000000 */
[----:B------:R-:W-:Y:S02]  /*6530*/  LOP3.LUT R7, R0, 0x8, R7, 0xf8, !PT ;  /* 0x0000000800077812 */ /* 0x000fe400078ef807 */
[----:B------:R-:W-:Y:S02]  /*6540*/  SHF.R.U32.HI R0, RZ, 0x3, R0 ;  /* 0x00000003ff007819 */ /* 0x000fe40000011600 */
[----:B------:R-:W-:-:S02]  /*6550*/  F2FP.BF16.F32.PACK_AB R6, R173, R172 ;  /* 0x000000acad06723e */ /* 0x000fc400000010ff */
[----:B------:R-:W-:Y:S02]  /*6560*/  LOP3.LUT R0, R7, R0, RZ, 0x3c, !PT ;  /* 0x0000000007007212 */ /* 0x000fe400078e3cff */
[----:B------:R-:W-:Y:S02]  /*6570*/  F2FP.BF16.F32.PACK_AB R7, R175, R174 ;  /* 0x000000aeaf07723e */ /* 0x000fe400000010ff */
[----:B------:R-:W-:Y:S01]  /*6580*/  F2FP.BF16.F32.PACK_AB R11, R183, R182 ;  /* 0x000000b6b70b723e */ /* 0x000fe200000010ff */
[----:B------:R-:W-:Y:S01]  /*6590*/  IMAD.IADD R3, R0, 0x1, R3 ;  /* 0x0000000100037824 */ /* 0x000fe200078e0203 */
[----:B------:R-:W-:Y:S02]  /*65a0*/  MOV R0, 0x20 ;  /* 0x0000002000007802 */ /* 0x000fe40000000f00 */
[----:B------:R-:W-:Y:S01]  /*65b0*/  F2FP.BF16.F32.PACK_AB R12, R185, R184 ;  /* 0x000000b8b90c723e */ /* 0x000fe200000010ff */
[----:B------:R-:W-:Y:S01]  /*65c0*/  IMAD R3, R3, 0x2, R2 ;  /* 0x0000000203037824 */ /* 0x000fe200078e0202 */
[----:B------:R-:W-:-:S02]  /*65d0*/  SEL R0, R0, 0xffffffe0, !P1 ;  /* 0xffffffe000007807 */ /* 0x000fc40004800000 */
[----:B-1----:R-:W-:Y:S02]  /*65e0*/  F2FP.BF16.F32.PACK_AB R13, R187, R186 ;  /* 0x000000babb0d723e */ /* 0x002fe400000010ff */
[--C-:B------:R-:W-:Y:S01]  /*65f0*/  IADD3 R21, R4, 0x4000, R3.reuse ;  /* 0x0000400004157810 */ /* 0x100fe20007ffe003 */
[----:B------:R1:W-:Y:S01]  /*6600*/  STSM.16.M88.4 [R3+0x4000], R136 ;  /* 0x0040008803007844 */ /* 0x0003e20000000200 */
[C---:B------:R-:W-:Y:S02]  /*6610*/  IADD3 R20, R0.reuse, 0x4000, R3 ;  /* 0x0000400000147810 */ /* 0x040fe40007ffe003 */
[----:B------:R-:W-:Y:S02]  /*6620*/  IADD3 R0, R0, R21, RZ ;  /* 0x0000001500007210 */ /* 0x000fe40007ffe0ff */
[----:B------:R-:W-:Y:S01]  /*6630*/  F2FP.BF16.F32.PACK_AB R4, R169, R168 ;  /* 0x000000a8a904723e */ /* 0x000fe200000010ff */
        /* <DEDUP_REMOVED lines=18> */
[----:B--2---:R-:W2:Y:S02]  /*6760*/  FENCE.VIEW.ASYNC.S ;  /* 0x00000000000073c6 */ /* 0x004ea40000000000 */
[----:B--2---:R-:W-:Y:S06]  /*6770*/  BAR.ARV 0x1, 0x120 ;  /* 0x0044800000007b1d */ /* 0x004fec0000002000 */
[----:B------:R-:W-:Y:S05]  /*6780*/  @P0 BRA `(.L_x_131) ;  /* 0x0000000000540947 */ /* 0x000fea0003800000 */
[----:B------:R-:W-:Y:S01]  /*6790*/  BAR.SYNC.DEFER_BLOCKING 0x1, 0x120 ;  /* 0x0044800000007b1d */ /* 0x000fe20000010000 */
[----:B------:R-:W-:-:S05]  /*67a0*/  ELECT P0, URZ, PT ;  /* 0x00000000003f782f */ /* 0x000fca0003800000 */
[----:B------:R-:W-:Y:S08]  /*67b0*/  BSSY B0, `(.L_x_131) ;  /* 0x0000012000007945 */ /* 0x000ff00003800000 */
[----:B------:R-:W-:Y:S05]  /*67c0*/  @!P0 BRA `(.L_x_132) ;  /* 0x0000000000408947 */ /* 0x000fea0003800000 */
[----:B------:R-:W2:Y:S01]  /*67d0*/  S2UR UR10, SR_CTAID.X ;  /* 0x00000000000a79c3 */ /* 0x000ea20000002500 */
        /* <DEDUP_REMOVED lines=9> */
[----:B------:R-:W3:Y:S01]  /*6870*/  S2UR UR11, SR_CTAID.Y ;  /* 0x00000000000b79c3 */ /* 0x000ee20000002600 */
[----:B--2---:R-:W-:-:S09]  /*6880*/  USHF.L.U32 UR10, UR10, 0x7, URZ ;  /* 0x000000070a0a7899 */ /* 0x004fd2000800063f */
[----:B---3--:R2:W-:Y:S02]  /*6890*/  UTMASTG.4D [UR8], [UR4] ;  /* 0x00000008040073b5 */ /* 0x0085e40008018000 */
[----:B--2---:R-:W-:Y:S02]  /*68a0*/  UMOV UR8, UR6 ;  /* 0x0000000600087c82 */ /* 0x004fe40008000000 */
[----:B------:R2:W-:Y:S02]  /*68b0*/  UTMASTG.4D [UR8], [UR14] ;  /* 0x000000080e0073b5 */ /* 0x0005e40008018000 */
[----:B--2---:R0:W-:Y:S02]  /*68c0*/  UTMACMDFLUSH ;  /* 0x00000000000079b7 */ /* 0x0041e40000000000 */
.L_x_132:
[----:B------:R-:W-:Y:S05]  /*68d0*/  BSYNC B0 ;  /* 0x0000000000007941 */ /* 0x000fea0003800000 */
.L_x_131:
[----:B------:R-:W-:-:S04]  /*68e0*/  DEPBAR.LE SB0, 0x0 ;  /* 0x000080000000791a */ /* 0x000fc80000000000 */
[----:B------:R-:W-:Y:S05]  /*68f0*/  BRA `(.L_x_107) ;  /* 0x0000002c00147947 */ /* 0x000fea0003800000 */
.L_x_105:
[----:B------:R-:W-:-:S08]  /*6900*/  NOP ;  /* 0x0000000000007918 */ /* 0x000fd00000000000 */
[----:B------:R-:W1:-:S00]  /*6910*/  USETMAXREG.DEALLOC.CTAPOOL 0x18 ;  /* 0x00000018000079c8 */ /* 0x000e4000080e0500 */
[----:B-1----:R-:W-:Y:S01]  /*6920*/  LOP3.LUT R2, R0, 0x3, RZ, 0xc0, !PT ;  /* 0x0000000300027812 */ /* 0x002fe200078ec0ff */
[----:B------:R-:W-:-:S05]  /*6930*/  IMAD.MOV.U32 R0, RZ, RZ, RZ ;  /* 0x000000ffff007224 */ /* 0x000fca00078e00ff */
        /* <DEDUP_REMOVED lines=10> */
[----:B------:R-:W-:Y:S01]  /*69e0*/  ULDC UR13, c[0x0][0x288] ;  /* 0x0000a200000d7ab9 */ /* 0x000fe20000000800 */
[----:B------:R-:W-:Y:S01]  /*69f0*/  ULDC.64 UR14, c[0x0][0x2e0] ;  /* 0x0000b800000e7ab9 */ /* 0x000fe20000000a00 */
[----:B------:R-:W-:-:S04]  /*6a00*/  ELECT P0, URZ, PT ;  /* 0x00000000003f782f */ /* 0x000fc80003800000 */
[----:B------:R-:W2:Y:S01]  /*6a10*/  LDC R4, c[0x0][0x280] ;  /* 0x0000a000ff047b82 */ /* 0x000ea20000000800 */
[----:B-1----:R-:W-:Y:S02]  /*6a20*/  USHF.R.S32.HI UR8, URZ, 0x1f, UR16 ;  /* 0x0000001f3f087899 */ /* 0x002fe40008011410 */
[----:B------:R-:W-:Y:S02]  /*6a30*/  UIMAD.WIDE.U32 UR4, UR16, UR10, URZ ;  /* 0x0000000a100472a5 */ /* 0x000fe4000f8e003f */
[----:B------:R-:W-:Y:S01]  /*6a40*/  UIMAD UR6, UR8, UR10, URZ ;  /* 0x0000000a080672a4 */ /* 0x000fe2000f8e023f */
[----:B--2---:R-:W-:-:S03]  /*6a50*/  ISETP.GE.AND P1, PT, R4, 0x1, PT ;  /* 0x000000010400780c */ /* 0x004fc60003f26270 */
[----:B------:R-:W-:Y:S02]  /*6a60*/  UIMAD UR7, UR16, UR11, UR6 ;  /* 0x0000000b100772a4 */ /* 0x000fe4000f8e0206 */
[----:B------:R-:W-:Y:S02]  /*6a70*/  USHF.R.S32.HI UR6, URZ, 0x1f, UR9 ;  /* 0x0000001f3f067899 */ /* 0x000fe40008011409 */
[----:B------:R-:W-:Y:S02]  /*6a80*/  UIMAD UR11, UR9, UR13, URZ ;  /* 0x0000000d090b72a4 */ /* 0x000fe4000f8e023f */
[----:B------:R-:W-:Y:S02]  /*6a90*/  UIMAD UR6, UR6, UR14, URZ ;  /* 0x0000000e060672a4 */ /* 0x000fe4000f8e023f */
[----:B------:R-:W-:Y:S02]  /*6aa0*/  UIADD3 UR5, UR5, UR7, URZ ;  /* 0x0000000705057290 */ /* 0x000fe4000fffe03f */
[----:B------:R-:W-:-:S02]  /*6ab0*/  UIADD3 UR10, UP0, UR11, UR16, URZ ;  /* 0x000000100b0a7290 */ /* 0x000fc4000ff1e03f */
[----:B------:R-:W-:Y:S02]  /*6ac0*/  UIMAD UR12, UR9, UR15, UR6 ;  /* 0x0000000f090c72a4 */ /* 0x000fe4000f8e0206 */
[----:B------:R-:W-:Y:S02]  /*6ad0*/  UIMAD.WIDE.U32 UR6, UR9, UR14, UR4 ;  /* 0x0000000e090672a5 */ /* 0x000fe4000f8e0004 */
[----:B------:R-:W-:Y:S01]  /*6ae0*/  ULEA.HI.X.SX32 UR11, UR11, UR8, 0x1, UP0 ;  /* 0x000000080b0b7291 */ /* 0x000fe200080f0e3f */
[----:B------:R-:W-:Y:S11]  /*6af0*/  @!P1 BRA `(.L_x_107) ;  /* 0x0000002800949947 */ /* 0x000ff60003800000 */
[----:B------:R-:W1:Y:S01]  /*6b00*/  S2R R5, SR_TID.X ;  /* 0x0000000000057919 */ /* 0x000e620000002100 */
[C---:B------:R-:W-:Y:S01]  /*6b10*/  VIADD R0, R4.reuse, 0x7f ;  /* 0x0000007f04007836 */ /* 0x040fe20000000000 */
[----:B------:R-:W-:Y:S01]  /*6b20*/  ISETP.GE.AND P1, PT, R4, 0x81, PT ;  /* 0x000000810400780c */ /* 0x000fe20003f26270 */
[----:B------:R-:W-:Y:S01]  /*6b30*/  ULDC UR4, c[0x0][0x760] ;  /* 0x0001d80000047ab9 */ /* 0x000fe20000000800 */
[----:B------:R-:W2:Y:S01]  /*6b40*/  S2UR UR28, SR_CTAID.X ;  /* 0x00000000001c79c3 */ /* 0x000ea20000002500 */
[----:B------:R-:W-:Y:S01]  /*6b50*/  UIMAD UR13, UR13, UR4, URZ ;  /* 0x000000040d0d72a4 */ /* 0x000fe2000f8e023f */
[----:B------:R-:W-:Y:S01]  /*6b60*/  SHF.R.S32.HI R3, RZ, 0x1f, R0 ;  /* 0x0000001fff037819 */ /* 0x000fe20000011400 */
[----:B------:R-:W-:Y:S01]  /*6b70*/  UIADD3 UR12, UR7, UR12, URZ ;  /* 0x0000000c070c7290 */ /* 0x000fe2000fffe03f */
[----:B------:R-:W-:Y:S02]  /*6b80*/  UMOV UR4, URZ ;  /* 0x0000003f00047c82 */ /* 0x000fe40008000000 */
[----:B------:R-:W-:Y:S01]  /*6b90*/  LEA.HI R3, R3, R0, RZ, 0x7 ;  /* 0x0000000003037211 */ /* 0x000fe200078f38ff */
[----:B------:R-:W-:-:S03]  /*6ba0*/  ULDC.64 UR26, c[0x0][0x208] ;  /* 0x00008200001a7ab9 */ /* 0x000fc60000000a00 */
[----:B------:R-:W-:-:S04]  /*6bb0*/  SHF.R.S32.HI R2, RZ, 0x7, R3 ;  /* 0x00000007ff027819 */ /* 0x000fc80000011403 */
[----:B------:R-:W-:Y:S02]  /*6bc0*/  VIMNMX R2, R2, 0x1, !PT ;  /* 0x0000000102027848 */ /* 0x000fe40007fe0100 */
[----:B-1----:R-:W-:Y:S02]  /*6bd0*/  LOP3.LUT R0, R5, 0x1f, RZ, 0xc0, !PT ;  /* 0x0000001f05007812 */ /* 0x002fe400078ec0ff */
[----:B------:R-:W-:Y:S01]  /*6be0*/  LOP3.LUT R5, R2, 0x1, RZ, 0xc0, !PT ;  /* 0x0000000102057812 */ /* 0x000fe200078ec0ff */
[----:B--2---:R-:W-:Y:S06]  /*6bf0*/  @!P1 BRA `(.L_x_134) ;  /* 0x0000000800ac9947 */ /* 0x004fec0003800000 */
[----:B------:R-:W-:Y:S01]  /*6c00*/  ULDC.64 UR20, c[0x0][0x2c0] ;  /* 0x0000b00000147ab9 */ /* 0x000fe20000000a00 */
[----:B------:R-:W-:Y:S01]  /*6c10*/  IADD3 R4, R2, -R5, RZ ;  /* 0x8000000502047210 */ /* 0x000fe20007ffe0ff */
        /* <DEDUP_REMOVED lines=9> */
[----:B------:R-:W-:-:S12]  /*6cb0*/  UIADD3.X UR21, URZ, UR21, URZ, UP2, !UPT ;  /* 0x000000153f157290 */ /* 0x000fd800097fe43f */
.L_x_159:
[----:B------:R-:W-:Y:S01]  /*6cc0*/  UIMAD UR22, UR13, UR4, URZ ;  /* 0x000000040d1672a4 */ /* 0x000fe2000f8e023f */
[----:B------:R-:W-:Y:S01]  /*6cd0*/  ISETP.NE.AND P1, PT, R0, RZ, PT ;  /* 0x000000ff0000720c */ /* 0x000fe20003f25270 */
[----:B------:R-:W-:Y:S01]  /*6ce0*/  ULDC.64 UR8, c[0x0][0x768] ;  /* 0x0001da0000087ab9 */ /* 0x000fe20000000a00 */
[----:B------:R-:W-:Y:S01]  /*6cf0*/  USHF.L.U32 UR14, UR5, 0xe, URZ ;  /* 0x0000000e050e7899 */ /* 0x000fe2000800063f */
[----:B------:R-:W-:Y:S01]  /*6d00*/  VIADD R4, R4, 0xfffffffe ;  /* 0xfffffffe04047836 */ /* 0x000fe20000000000 */
[----:B------:R-:W-:Y:S01]  /*6d10*/  UIADD3 UR15, UP0, UR22, UR10, URZ ;  /* 0x0000000a160f7290 */ /* 0x000fe2000ff1e03f */
[----:B------:R-:W-:Y:S01]  /*6d20*/  BSSY B0, `(.L_x_135) ;  /* 0x0000010000007945 */ /* 0x000fe20003800000 */
[----:B------:R-:W-:Y:S02]  /*6d30*/  UIMAD.WIDE UR32, UR14, 0x4, UR16 ;  /* 0x000000040e2078a5 */ /* 0x000fe4000f8e0210 */
[----:B------:R-:W-:Y:S01]  /*6d40*/  ULEA.HI.X.SX32 UR23, UR22, UR11, 0x1, UP0 ;  /* 0x0000000b16177291 */ /* 0x000fe200080f0e3f */
[----:B------:R-:W-:Y:S01]  /*6d50*/  ISETP.NE.AND P2, PT, R4, RZ, PT ;  /* 0x000000ff0400720c */ /* 0x000fe20003f45270 */
[----:B------:R-:W-:-:S02]  /*6d60*/  ULEA UR24, UP0, UR15, UR8, 0x2 ;  /* 0x000000080f187291 */ /* 0x000fc4000f80103f */
[----:B------:R-:W-:Y:S02]  /*6d70*/  UIMAD.WIDE UR30, UR14, 0x4, UR18 ;  /* 0x000000040e1e78a5 */ /* 0x000fe4000f8e0212 */
[----:B------:R-:W-:Y:S02]  /*6d80*/  ULEA.HI.X UR23, UR15, UR9, UR23, 0x2, UP0 ;  /* 0x000000090f177291 */ /* 0x000fe400080f1417 */
[----:B-1----:R-:W-:Y:S01]  /*6d90*/  IMAD.U32 R2, RZ, RZ, UR24 ;  /* 0x00000018ff027e24 */ /* 0x002fe2000f8e00ff */
[----:B------:R-:W-:-:S03]  /*6da0*/  UIMAD.WIDE UR14, UR14, 0x4, UR20 ;  /* 0x000000040e0e78a5 */ /* 0x000fc6000f8e0214 */
[----:B------:R-:W-:Y:S01]  /*6db0*/  MOV R3, UR23 ;  /* 0x0000001700037c02 */ /* 0x000fe20008000f00 */
[----:B------:R-:W-:Y:S08]  /*6dc0*/  @P1 BRA `(.L_x_136) ;  /* 0x0000000000141947 */ /* 0x000ff00003800000 */
.L_x_137:
[----:B------:R-:W2:Y:S04]  /*6dd0*/  LDG.E.STRONG.GPU R6, desc[UR26][R2.64] ;  /* 0x0000001a02067981 */ /* 0x000ea8000c1ef900 */
[----:B--2---:R-:W-:Y:S01]  /*6de0*/  CCTL.IVALL ;  /* 0x00000000ff00798f */ /* 0x004fe20002000000 */
[----:B------:R-:W-:Y:S05]  /*6df0*/  YIELD ;  /* 0x0000000000007946 */ /* 0x000fea0003800000 */
[----:B------:R-:W-:-:S13]  /*6e00*/  ISETP.NE.AND P3, PT, R6, UR28, PT ;  /* 0x0000001c06007c0c */ /* 0x000fda000bf65270 */
[----:B------:R-:W-:Y:S05]  /*6e10*/  @P3 BRA `(.L_x_137) ;  /* 0xfffffffc00ec3947 */ /* 0x000fea000383ffff */
.L_x_136:
[----:B------:R-:W-:Y:S05]  /*6e20*/  BSYNC B0 ;  /* 0x0000000000007941 */ /* 0x000fea0003800000 */
.L_x_135:
[----:B------:R-:W-:-:S03]  /*6e30*/  UMOV UR23, 0xffffffff ;  /* 0xffffffff00177882 */ /* 0x000fc60000000000 */
[----:B------:R-:W-:Y:S05]  /*6e40*/  BRA.DIV UR23, `(.L_x_138) ;  /* 0x0000002a17207947 */ /* 0x000fea000b800000 */
[----:B------:R-:W-:Y:S01]  /*6e50*/  NOP ;  /* 0x0000000000007918 */ /* 0x000fe20000000000 */
.L_x_202:
[----:B------:R-:W-:Y:S05]  /*6e60*/  WARPSYNC.ALL ;  /* 0x0000000000007948 */ /* 0x000fea0003800000 */
[----:B------:R-:W-:Y:S06]  /*6e70*/  BAR.SYNC.DEFER_BLOCKING 0xd, 0xa0 ;  /* 0x0342800000007b1d */ /* 0x000fec0000010000 */
[----:B------:R-:W-:Y:S04]  /*6e80*/  BSSY B0, `(.L_x_139) ;  /* 0x0000011000007945 */ /* 0x000fe80003800000 */
[----:B------:R-:W-:Y:S05]  /*6e90*/  @!P0 BRA `(.L_x_140) ;  /* 0x00000000003c8947 */ /* 0x000fea0003800000 */
[----:B------:R-:W1:Y:S01]  /*6ea0*/  S2UR UR34, SR_CgaCtaId ;  /* 0x00000000002279c3 */ /* 0x000e620000008800 */
[----:B------:R-:W-:Y:S01]  /*6eb0*/  USHF.L.U32 UR23, UR4, 0xd, URZ ;  /* 0x0000000d04177899 */ /* 0x000fe2000800063f */
        /* <DEDUP_REMOVED lines=13> */
.L_x_140:
[----:B------:R-:W-:Y:S05]  /*6f90*/  BSYNC B0 ;  /* 0x0000000000007941 */ /* 0x000fea0003800000 */
.L_x_139:
        /* <DEDUP_REMOVED lines=13> */
.L_x_142:
[----:B------:R-:W-:Y:S05]  /*7070*/  BSYNC B0 ;  /* 0x0000000000007941 */ /* 0x000fea0003800000 */
.L_x_141:
[----:B------:R-:W-:Y:S06]  /*7080*/  BAR.ARV 0xa, 0xa0 ;  /* 0x0282800000007b1d */ /* 0x000fec0000002000 */
[----:B------:R-:W-:Y:S04]  /*7090*/  BSSY B0, `(.L_x_143) ;  /* 0x0000003000007945 */ /* 0x000fe80003800000 */
[----:B------:R-:W-:Y:S05]  /*70a0*/  @!P0 BRA `(.L_x_144) ;  /* 0x0000000000048947 */ /* 0x000fea0003800000 */
[----:B------:R-:W-:-:S04]  /*70b0*/  DEPBAR.LE SB0, 0x0 ;  /* 0x000080000000791a */ /* 0x000fc80000000000 */
.L_x_144:
[----:B------:R-:W-:Y:S05]  /*70c0*/  BSYNC B0 ;  /* 0x0000000000007941 */ /* 0x000fea0003800000 */
.L_x_143:
[----:B------:R-:W-:Y:S06]  /*70d0*/  BAR.ARV 0xb, 0xa0 ;  /* 0x02c2800000007b1d */ /* 0x000fec0000002000 */
[----:B------:R-:W-:Y:S01]  /*70e0*/  NOP ;  /* 0x0000000000007918 */ /* 0x000fe20000000000 */
[----:B------:R-:W-:Y:S04]  /*70f0*/  BSSY B0, `(.L_x_145) ;  /* 0x0000011000007945 */ /* 0x000fe80003800000 */
[----:B------:R-:W-:Y:S05]  /*7100*/  @P1 BRA `(.L_x_146) ;  /* 0x00000000003c1947 */ /* 0x000fea0003800000 */
[----:B------:R-:W-:Y:S01]  /*7110*/  @!PT LDS RZ, [RZ] ;  /* 0x00000000fffff984 */ /* 0x000fe20000000800 */
[----:B------:R-:W-:Y:S01]  /*7120*/  @!PT LDS RZ, [RZ] ;  /* 0x00000000fffff984 */ /* 0x000fe20000000800 */
[----:B------:R-:W-:Y:S01]  /*7130*/  @!PT LDS RZ, [RZ] ;  /* 0x00000000fffff984 */ /* 0x000fe20000000800 */
[----:B------:R-:W-:Y:S01]  /*7140*/  @!PT LDS RZ, [RZ] ;  /* 0x00000000fffff984 */ /* 0x000fe20000000800 */
[----:B------:R1:W-:Y:S06]  /*7150*/  MEMBAR.ALL.CTA ;  /* 0x0000000000007992 */ /* 0x0003ec0000008000 */
[----:B-1----:R-:W-:Y:S06]  /*7160*/  MEMBAR.ALL.GPU ;  /* 0x0000000000007992 */ /* 0x002fec000000a000 */
[----:B------:R-:W-:-:S00]  /*7170*/  ERRBAR ;  /* 0x00000000000079ab */ /* 0x000fc00000000000 */
[----:B------:R-:W-:Y:S06]  /*7180*/  CGAERRBAR ;  /* 0x00000000000075ab */ /* 0x000fec0000000000 */
[----:B012345:R-:W-:Y:S01]  /*7190*/  CCTL.IVALL ;  /* 0x00000000ff00798f */ /* 0x03ffe20002000000 */
[----:B------:R-:W1:Y:S01]  /*71a0*/  S2R R6, SR_LANEID ;  /* 0x0000000000067919 */ /* 0x000e620000000000 */
[----:B------:R-:W-:Y:S02]  /*71b0*/  VOTEU.ANY UR23, UPT, PT ;  /* 0x0000000000177886 */ /* 0x000fe400038e0100 */
[----:B------:R-:W-:-:S02]  /*71c0*/  UFLO.U32 UR24, UR23 ;  /* 0x00000017001872bd */ /* 0x000fc400080e0000 */
[----:B------:R-:W2:Y:S04]  /*71d0*/  POPC R7, UR23 ;  /* 0x0000001700077d09 */ /* 0x000ea80008000000 */
[----:B-1----:R-:W-:-:S13]  /*71e0*/  ISETP.EQ.U32.AND P3, PT, R6, UR24, PT ;  /* 0x0000001806007c0c */ /* 0x002fda000bf62070 */
[----:B--2---:R1:W-:Y:S02]  /*71f0*/  @P3 REDG.E.ADD.S32.STRONG.GPU desc[UR26][R2.64], R7 ;  /* 0x000000070200398e */ /* 0x0043e4000c10e39a */
.L_x_146:
[----:B------:R-:W-:Y:S05]  /*7200*/  BSYNC B0 ;  /* 0x0000000000007941 */ /* 0x000fea0003800000 */
.L_x_145:
[----:B------:R-:W-:Y:S01]  /*7210*/  UIADD3 UR22, UR13, UR22, URZ ;  /* 0x000000160d167290 */ /* 0x000fe2000fffe03f */
[----:B------:R-:W-:Y:S03]  /*7220*/  BSSY B0, `(.L_x_147) ;  /* 0x000000d000007945 */ /* 0x000fe60003800000 */
[----:B------:R-:W-:-:S04]  /*7230*/  UIADD3 UR23, UP0, UR22, UR10, URZ ;  /* 0x0000000a16177290 */ /* 0x000fc8000ff1e03f */
[----:B------:R-:W-:Y:S02]  /*7240*/  ULEA.HI.X.SX32 UR22, UR22, UR11, 0x1, UP0 ;  /* 0x0000000b16167291 */ /* 0x000fe400080f0e3f */
[----:B------:R-:W-:-:S04]  /*7250*/  ULEA UR8, UP0, UR23, UR8, 0x2 ;  /* 0x0000000817087291 */ /* 0x000fc8000f80103f */
[----:B------:R-:W-:Y:S02]  /*7260*/  ULEA.HI.X UR22, UR23, UR9, UR22, 0x2, UP0 ;  /* 0x0000000917167291 */ /* 0x000fe400080f1416 */
[----:B-1----:R-:W-:-:S04]  /*7270*/  IMAD.U32 R2, RZ, RZ, UR8 ;  /* 0x00000008ff027e24 */ /* 0x002fc8000f8e00ff */
[----:B------:R-:W-:Y:S01]  /*7280*/  IMAD.U32 R3, RZ, RZ, UR22 ;  /* 0x00000016ff037e24 */ /* 0x000fe2000f8e00ff */
[----:B------:R-:W-:Y:S06]  /*7290*/  @P1 BRA `(.L_x_148) ;  /* 0x0000000000141947 */ /* 0x000fec0003800000 */
.L_x_149:
[----:B------:R-:W2:Y:S04]  /*72a0*/  LDG.E.STRONG.GPU R6, desc[UR26][R2.64] ;  /* 0x0000001a02067981 */ /* 0x000ea8000c1ef900 */
[----:B--2---:R-:W-:Y:S01]  /*72b0*/  CCTL.IVALL ;  /* 0x00000000ff00798f */ /* 0x004fe20002000000 */
[----:B------:R-:W-:Y:S05]  /*72c0*/  YIELD ;  /* 0x0000000000007946 */ /* 0x000fea0003800000 */
[----:B------:R-:W-:-:S13]  /*72d0*/  ISETP.NE.AND P3, PT, R6, UR28, PT ;  /* 0x0000001c06007c0c */ /* 0x000fda000bf65270 */
[----:B------:R-:W-:Y:S05]  /*72e0*/  @P3 BRA `(.L_x_149) ;  /* 0xfffffffc00ec3947 */ /* 0x000fea000383ffff */
.L_x_148:
[----:B------:R-:W-:Y:S05]  /*72f0*/  BSYNC B0 ;  /* 0x0000000000007941 */ /* 0x000fea0003800000 */
.L_x_147:
[----:B------:R-:W-:-:S03]  /*7300*/  UMOV UR8, 0xffffffff ;  /* 0xffffffff00087882 */ /* 0x000fc60000000000 */
[----:B------:R-:W-:Y:S05]  /*7310*/  BRA.DIV UR8, `(.L_x_150) ;  /* 0x0000002608087947 */ /* 0x000fea000b800000 */
[----:B------:R-:W-:Y:S01]  /*7320*/  NOP ;  /* 0x0000000000007918 */ /* 0x000fe20000000000 */
.L_x_205:
[----:B------:R-:W-:Y:S05]  /*7330*/  WARPSYNC.ALL ;  /* 0x0000000000007948 */ /* 0x000fea0003800000 */
        /* <DEDUP_REMOVED lines=12> */
.L_x_152:
[----:B------:R-:W-:Y:S05]  /*7400*/  BSYNC B0 ;  /* 0x0000000000007941 */ /* 0x000fea0003800000 */
.L_x_151:
        /* <DEDUP_REMOVED lines=13> */
.L_x_154:
[----:B------:R-:W-:Y:S05]  /*74e0*/  BSYNC B0 ;  /* 0x0000000000007941 */ /* 0x000fea0003800000 */
.L_x_153:
[----:B------:R-:W-:Y:S06]  /*74f0*/  BAR.ARV 0xa, 0xa0 ;  /* 0x0282800000007b1d */ /* 0x000fec0000002000 */
[----:B------:R-:W-:Y:S04]  /*7500*/  BSSY B0, `(.L_x_155) ;  /* 0x0000003000007945 */ /* 0x000fe80003800000 */
[----:B------:R-:W-:Y:S05]  /*7510*/  @!P0 BRA `(.L_x_156) ;  /* 0x0000000000048947 */ /* 0x000fea0003800000 */
[----:B------:R-:W-:-:S04]  /*7520*/  DEPBAR.LE SB0, 0x0 ;  /* 0x000080000000791a */ /* 0x000fc80000000000 */
.L_x_156:
[----:B------:R-:W-:Y:S05]  /*7530*/  BSYNC B0 ;  /* 0x0000000000007941 */ /* 0x000fea0003800000 */
.L_x_155:
[----:B------:R-:W-:Y:S06]  /*7540*/  BAR.ARV 0xb, 0xa0 ;  /* 0x02c2800000007b1d */ /* 0x000fec0000002000 */
[----:B------:R-:W-:Y:S01]  /*7550*/  NOP ;  /* 0x0000000000007918 */ /* 0x000fe20000000000 */
[----:B------:R-:W-:Y:S04]  /*7560*/  BSSY B0, `(.L_x_157) ;  /* 0x0000011000007945 */ /* 0x000fe80003800000 */
[----:B------:R-:W-:Y:S05]  /*7570*/  @P1 BRA `(.L_x_158) ;  /* 0x00000000003c1947 */ /* 0x000fea0003800000 */
[----:B------:R-:W1:Y:S01]  /*7580*/  S2R R6, SR_LANEID ;  /* 0x0000000000067919 */ /* 0x000e620000000000 */
[----:B------:R-:W-:Y:S01]  /*7590*/  @!PT LDS RZ, [RZ] ;  /* 0x00000000fffff984 */ /* 0x000fe20000000800 */
[----:B------:R-:W-:Y:S01]  /*75a0*/  @!PT LDS RZ, [RZ] ;  /* 0x00000000fffff984 */ /* 0x000fe20000000800 */
[----:B------:R-:W-:Y:S01]  /*75b0*/  @!PT LDS RZ, [RZ] ;  /* 0x00000000fffff984 */ /* 0x000fe20000000800 */
[----:B------:R-:W-:Y:S01]  /*75c0*/  @!PT LDS RZ, [RZ] ;  /* 0x00000000fffff984 */ /* 0x000fe20000000800 */
[----:B------:R2:W-:Y:S06]  /*75d0*/  MEMBAR.ALL.CTA ;  /* 0x0000000000007992 */ /* 0x0005ec0000008000 */
[----:B--2---:R-:W-:Y:S06]  /*75e0*/  MEMBAR.ALL.GPU ;  /* 0x0000000000007992 */ /* 0x004fec000000a000 */
[----:B------:R-:W-:-:S00]  /*75f0*/  ERRBAR ;  /* 0x00000000000079ab */ /* 0x000fc00000000000 */
[----:B------:R-:W-:Y:S06]  /*7600*/  CGAERRBAR ;  /* 0x00000000000075ab */ /* 0x000fec0000000000 */
[----:B012345:R-:W-:Y:S01]  /*7610*/  CCTL.IVALL ;  /* 0x00000000ff00798f */ /* 0x03ffe20002000000 */
[----:B------:R-:W-:Y:S02]  /*7620*/  VOTEU.ANY UR8, UPT, PT ;  /* 0x0000000000087886 */ /* 0x000fe400038e0100 */
[----:B------:R-:W-:Y:S02]  /*7630*/  UFLO.U32 UR9, UR8 ;  /* 0x00000008000972bd */ /* 0x000fe400080e0000 */
[----:B------:R-:W2:Y:S04]  /*7640*/  POPC R7, UR8 ;  /* 0x0000000800077d09 */ /* 0x000ea80008000000 */
[----:B-1----:R-:W-:-:S13]  /*7650*/  ISETP.EQ.U32.AND P1, PT, R6, UR9, PT ;  /* 0x0000000906007c0c */ /* 0x002fda000bf22070 */
[----:B--2---:R1:W-:Y:S02]  /*7660*/  @P1 REDG.E.ADD.S32.STRONG.GPU desc[UR26][R2.64], R7 ;  /* 0x000000070200198e */ /* 0x0043e4000c10e39a */
.L_x_158:
[----:B------:R-:W-:Y:S05]  /*7670*/  BSYNC B0 ;  /* 0x0000000000007941 */ /* 0x000fea0003800000 */
.L_x_157:
[----:B------:R-:W-:Y:S02]  /*7680*/  UIADD3 UR4, UR4, 0x2, URZ ;  /* 0x0000000204047890 */ /* 0x000fe4000fffe03f */
[----:B------:R-:W-:Y:S01]  /*7690*/  UIADD3 UR5, UR5, 0x1, URZ ;  /* 0x0000000105057890 */ /* 0x000fe2000fffe03f */
[----:B------:R-:W-:Y:S11]  /*76a0*/  @P2 BRA `(.L_x_159) ;  /* 0xfffffff400842947 */ /* 0x000ff6000383ffff */
.L_x_134:
[----:B------:R-:W-:-:S13]  /*76b0*/  ISETP.NE.AND P1, PT, R5, RZ, PT ;  /* 0x000000ff0500720c */ /* 0x000fda0003f25270 */
[----:B------:R-:W-:Y:S05]  /*76c0*/  @!P1 BRA `(.L_x_107) ;  /* 0x0000001c00a09947 */ /* 0x000fea0003800000 */
[----:B------:R-:W-:Y:S01]  /*76d0*/  UIMAD UR5, UR13, UR4, URZ ;  /* 0x000000040d0572a4 */ /* 0x000fe2000f8e023f */
[----:B------:R-:W-:Y:S01]  /*76e0*/  ISETP.NE.AND P1, PT, R0, RZ, PT ;  /* 0x000000ff0000720c */ /* 0x000fe20003f25270 */
[----:B------:R-:W-:Y:S01]  /*76f0*/  ULDC.64 UR14, c[0x0][0x768] ;  /* 0x0001da00000e7ab9 */ /* 0x000fe20000000a00 */
[----:B------:R-:W-:Y:S01]  /*7700*/  BSSY B0, `(.L_x_160) ;  /* 0x000000d000007945 */ /* 0x000fe20003800000 */
[----:B------:R-:W-:-:S04]  /*7710*/  UIADD3 UR8, UP0, UR5, UR10, URZ ;  /* 0x0000000a05087290 */ /* 0x000fc8000ff1e03f */
[----:B------:R-:W-:Y:S02]  /*7720*/  ULEA.HI.X.SX32 UR5, UR5, UR11, 0x1, UP0 ;  /* 0x0000000b05057291 */ /* 0x000fe400080f0e3f */
[----:B------:R-:W-:-:S04]  /*7730*/  ULEA UR9, UP0, UR8, UR14, 0x2 ;  /* 0x0000000e08097291 */ /* 0x000fc8000f80103f */
[----:B------:R-:W-:Y:S02]  /*7740*/  ULEA.HI.X UR5, UR8, UR15, UR5, 0x2, UP0 ;  /* 0x0000000f08057291 */ /* 0x000fe400080f1405 */
[----:B-1----:R-:W-:-:S04]  /*7750*/  MOV R2, UR9 ;  /* 0x0000000900027c02 */ /* 0x002fc80008000f00 */
[----:B------:R-:W-:Y:S01]  /*7760*/  IMAD.U32 R3, RZ, RZ, UR5 ;  /* 0x00000005ff037e24 */ /* 0x000fe2000f8e00ff */
[----:B------:R-:W-:Y:S06]  /*7770*/  @P1 BRA `(.L_x_161) ;  /* 0x0000000000141947 */ /* 0x000fec0003800000 */
.L_x_162:
[----:B------:R-:W2:Y:S04]  /*7780*/  LDG.E.STRONG.GPU R0, desc[UR26][R2.64] ;  /* 0x0000001a02007981 */ /* 0x000ea8000c1ef900 */
[----:B--2---:R-:W-:Y:S01]  /*7790*/  CCTL.IVALL ;  /* 0x00000000ff00798f */ /* 0x004fe20002000000 */
[----:B------:R-:W-:Y:S05]  /*77a0*/  YIELD ;  /* 0x0000000000007946 */ /* 0x000fea0003800000 */
[----:B------:R-:W-:-:S13]  /*77b0*/  ISETP.NE.AND P2, PT, R0, UR28, PT ;  /* 0x0000001c00007c0c */ /* 0x000fda000bf45270 */
[----:B------:R-:W-:Y:S05]  /*77c0*/  @P2 BRA `(.L_x_162) ;  /* 0xfffffffc00ec2947 */ /* 0x000fea000383ffff */
.L_x_161:
[----:B------:R-:W-:Y:S05]  /*77d0*/  BSYNC B0 ;  /* 0x0000000000007941 */ /* 0x000fea0003800000 */
.L_x_160:
[----:B------:R-:W-:-:S03]  /*77e0*/  UMOV UR5, 0xffffffff ;  /* 0xffffffff00057882 */ /* 0x000fc60000000000 */
[----:B------:R-:W-:Y:S05]  /*77f0*/  BRA.DIV UR5, `(.L_x_163) ;  /* 0x0000001e05ec7947 */ /* 0x000fea000b800000 */
[----:B------:R-:W-:Y:S01]  /*7800*/  NOP ;  /* 0x0000000000007918 */ /* 0x000fe20000000000 */
.L_x_208:
[----:B------:R-:W-:Y:S01]  /*7810*/  IMAD.U32 R6, RZ, RZ, UR4 ;  /* 0x00000004ff067e24 */ /* 0x000fe2000f8e00ff */
[----:B------:R-:W-:Y:S05]  /*7820*/  WARPSYNC.ALL ;  /* 0x0000000000007948 */ /* 0x000fea0003800000 */
[----:B------:R-:W-:Y:S01]  /*7830*/  BAR.SYNC.DEFER_BLOCKING 0xd, 0xa0 ;  /* 0x0342800000007b1d */ /* 0x000fe20000010000 */
[----:B------:R-:W-:-:S05]  /*7840*/  SHF.L.U32 R6, R6, 0xd, RZ ;  /* 0x0000000d06067819 */ /* 0x000fca00000006ff */
[----:B------:R-:W-:Y:S04]  /*7850*/  BSSY B0, `(.L_x_164) ;  /* 0x0000012000007945 */ /* 0x000fe80003800000 */
[----:B------:R-:W-:Y:S05]  /*7860*/  @!P0 BRA `(.L_x_165) ;  /* 0x0000000000408947 */ /* 0x000fea0003800000 */
[----:B------:R-:W1:Y:S01]  /*7870*/  LDC.64 R8, c[0x0][0x2c0] ;  /* 0x0000b000ff087b82 */ /* 0x000e620000000a00 */
[C---:B------:R-:W-:Y:S01]  /*7880*/  IADD3 R4, P2, R6.reuse, UR6, RZ ;  /* 0x0000000606047c10 */ /* 0x040fe2000ff5e0ff */
[----:B------:R-:W-:Y:S01]  /*7890*/  UMOV UR5, 0x400 ;  /* 0x0000040000057882 */ /* 0x000fe20000000000 */
[----:B------:R-:W-:Y:S01]  /*78a0*/  UMOV UR16, 0x0 ;  /* 0x0000000000107882 */ /* 0x000fe20000000000 */
[----:B------:R-:W-:Y:S01]  /*78b0*/  UMOV UR17, 0x14f00000 ;  /* 0x14f0000000117882 */ /* 0x000fe20000000000 */
[----:B------:R-:W-:-:S03]  /*78c0*/  LEA.HI.X.SX32 R5, R6, UR12, 0x1, P2 ;  /* 0x0000000c06057c11 */ /* 0x000fc600090f0eff */
[----:B------:R-:W2:Y:S01]  /*78d0*/  S2UR UR8, SR_CgaCtaId ;  /* 0x00000000000879c3 */ /* 0x000ea20000008800 */
[----:B-1----:R-:W-:-:S04]  /*78e0*/  LEA R0, P3, R4, R8, 0x2 ;  /* 0x0000000804007211 */ /* 0x002fc800078610ff */
[----:B------:R-:W-:Y:S02]  /*78f0*/  LEA.HI.X R4, R4, R9, R5, 0x2, P3 ;  /* 0x0000000904047211 */ /* 0x000fe400018f1405 */
[----:B------:R-:W-:Y:S02]  /*7900*/  R2UR UR14, R0 ;  /* 0x00000000000e72ca */ /* 0x000fe400000e0000 */
[----:B------:R-:W-:Y:S01]  /*7910*/  R2UR UR15, R4 ;  /* 0x00000000040f72ca */ /* 0x000fe200000e0000 */
[----:B--2---:R-:W-:-:S03]  /*7920*/  ULEA UR5, UR8, UR5, 0x18 ;  /* 0x0000000508057291 */ /* 0x004fc6000f8ec03f */
[----:B------:R-:W-:Y:S01]  /*7930*/  UMOV UR8, 0x400 ;  /* 0x0000040000087882 */ /* 0x000fe20000000000 */
[----:B------:R-:W-:-:S09]  /*7940*/  UIADD3 UR5, UR5, 0x8000, URZ ;  /* 0x0000800005057890 */ /* 0x000fd2000fffe03f */
[----:B------:R1:W-:Y:S02]  /*7950*/  UBLKRED.G.S.ADD.F32.RN [UR14], [UR5], UR8, desc[UR16] ;  /* 0x0000100e050073bb */ /* 0x0003e400080a1408 */
[----:B-1----:R0:W-:Y:S02]  /*7960*/  UTMACMDFLUSH ;  /* 0x00000000000079b7 */ /* 0x0021e40000000000 */
.L_x_165:
[----:B------:R-:W-:Y:S05]  /*7970*/  BSYNC B0 ;  /* 0x0000000000007941 */ /* 0x000fea0003800000 */
.L_x_164:
[----:B------:R-:W-:Y:S06]  /*7980*/  BAR.SYNC.DEFER_BLOCKING 0xe, 0xa0 ;  /* 0x0382800000007b1d */ /* 0x000fec0000010000 */
[----:B------:R-:W-:Y:S04]  /*7990*/  BSSY B0, `(.L_x_166) ;  /* 0x0000013000007945 */ /* 0x000fe80003800000 */
[----:B------:R-:W-:Y:S05]  /*79a0*/  @!P0 BRA `(.L_x_167) ;  /* 0x0000000000448947 */ /* 0x000fea0003800000 */
[----:B------:R-:W1:Y:S01]  /*79b0*/  S2UR UR15, SR_CgaCtaId ;  /* 0x00000000000f79c3 */ /* 0x000e620000008800 */
[----:B------:R-:W-:Y:S01]  /*79c0*/  R2UR UR5, R6 ;  /* 0x00000000060572ca */ /* 0x000fe200000e0000 */
[----:B------:R-:W-:Y:S01]  /*79d0*/  UMOV UR14, 0x400 ;  /* 0x00000400000e7882 */ /* 0x000fe20000000000 */
[----:B------:R-:W-:Y:S01]  /*79e0*/  ULDC.64 UR8, c[0x0][0x2c0] ;  /* 0x0000b00000087ab9 */ /* 0x000fe20000000a00 */
[----:B------:R-:W-:-:S10]  /*79f0*/  UMOV UR17, 0x14f00000 ;  /* 0x14f0000000117882 */ /* 0x000fd40000000000 */
[----:B------:R-:W-:-:S04]  /*7a00*/  UIADD3 UR5, UR5, 0x1000, URZ ;  /* 0x0000100005057890 */ /* 0x000fc8000fffe03f */
[----:B------:R-:W-:-:S04]  /*7a10*/  UIADD3 UR16, UP0, UR5, UR6, URZ ;  /* 0x0000000605107290 */ /* 0x000fc8000ff1e03f */
[----:B------:R-:W-:Y:S02]  /*7a20*/  ULEA.HI.X.SX32 UR5, UR5, UR12, 0x1, UP0 ;  /* 0x0000000c05057291 */ /* 0x000fe400080f0e3f */
[----:B-1----:R-:W-:Y:S02]  /*7a30*/  ULEA UR14, UR15, UR14, 0x18 ;  /* 0x0000000e0f0e7291 */ /* 0x002fe4000f8ec03f */
[----:B------:R-:W-:Y:S02]  /*7a40*/  ULEA UR8, UP0, UR16, UR8, 0x2 ;  /* 0x0000000810087291 */ /* 0x000fe4000f80103f */
[----:B------:R-:W-:Y:S02]  /*7a50*/  UIADD3 UR14, UR14, 0xc000, URZ ;  /* 0x0000c0000e0e7890 */ /* 0x000fe4000fffe03f */
[----:B------:R-:W-:-:S03]  /*7a60*/  ULEA.HI.X UR9, UR16, UR9, UR5, 0x2, UP0 ;  /* 0x0000000910097291 */ /* 0x000fc600080f1405 */
[----:B------:R-:W-:Y:S01]  /*7a70*/  UMOV UR5, 0x400 ;  /* 0x0000040000057882 */ /* 0x000fe20000000000 */
[----:B------:R-:W-:-:S05]  /*7a80*/  UMOV UR16, 0x0 ;  /* 0x0000000000107882 */ /* 0x000fca0000000000 */
[----:B------:R1:W-:Y:S01]  /*7a90*/  UBLKRED.G.S.ADD.F32.RN [UR8], [UR14], UR5, desc[UR16] ;  /* 0x000010080e0073bb */ /* 0x0003e200080a1405 */
[----:B------:R0:W-:Y:S01]  /*7aa0*/  UTMACMDFLUSH ;  /* 0x00000000000079b7 */ /* 0x0001e20000000000 */
[----:B-1----:R-:W-:-:S04]  /*7ab0*/  DEPBAR.LE SB0, 0x1 ;  /* 0x000080400000791a */ /* 0x002fc80000000000 */
.L_x_167:
[----:B------:R-:W-:Y:S05]  /*7ac0*/  BSYNC B0 ;  /* 0x0000000000007941 */ /* 0x000fea0003800000 */
.L_x_166:
[----:B------:R-:W-:Y:S06]  /*7ad0*/  BAR.ARV 0xa, 0xa0 ;  /* 0x0282800000007b1d */ /* 0x000fec0000002000 */
[----:B------:R-:W-:Y:S04]  /*7ae0*/  BSSY B0, `(.L_x_168) ;  /* 0x0000003000007945 */ /* 0x000fe80003800000 */
[----:B------:R-:W-:Y:S05]  /*7af0*/  @!P0 BRA `(.L_x_169) ;  /* 0x0000000000048947 */ /* 0x000fea0003800000 */
[----:B------:R-:W-:-:S04]  /*7b00*/  DEPBAR.LE SB0, 0x0 ;  /* 0x000080000000791a */ /* 0x000fc80000000000 */
.L_x_169:
[----:B------:R-:W-:Y:S05]  /*7b10*/  BSYNC B0 ;  /* 0x0000000000007941 */ /* 0x000fea0003800000 */
.L_x_168:
[----:B------:R-:W-:Y:S06]  /*7b20*/  BAR.ARV 0xb, 0xa0 ;  /* 0x02c2800000007b1d */ /* 0x000fec0000002000 */
[----:B------:R-:W-:Y:S01]  /*7b30*/  NOP ;  /* 0x0000000000007918 */ /* 0x000fe20000000000 */
        /* <DEDUP_REMOVED lines=15> */
[----:B--2---:R4:W-:Y:S01]  /*7c30*/  @P0 REDG.E.ADD.S32.STRONG.GPU desc[UR26][R2.64], R5 ;  /* 0x000000050200098e */ /* 0x0049e2000c10e39a */
[----:B------:R-:W-:Y:S05]  /*7c40*/  BRA `(.L_x_107) ;  /* 0x0000001800407947 */ /* 0x000fea0003800000 */
.L_x_133:
        /* <DEDUP_REMOVED lines=55> */
.L_x_209:
[----:B------:R-:W-:Y:S01]  /*7fc0*/  IMAD.IADD R10, R7, 0x1, R3 ;  /* 0x00000001070a7824 */ /* 0x000fe200078e0203 */
[----:B------:R-:W-:Y:S01]  /*7fd0*/  MOV R9, 0x1 ;  /* 0x0000000100097802 */ /* 0x000fe20000000f00 */
[----:B------:R-:W-:Y:S01]  /*7fe0*/  IMAD.SHL.U32 R2, R2, 0x80, RZ ;  /* 0x0000008002027824 */ /* 0x000fe200078e00ff */
[----:B------:R-:W-:Y:S06]  /*7ff0*/  @P0 BRA `(.L_x_173) ;  /* 0x0000000000180947 */ /* 0x000fec0003800000 */
[----:B------:R-:W2:Y:S01]  /*8000*/  S2R R4, SR_TID.X ;  /* 0x0000000000047919 */ /* 0x000ea20000002100 */
[----:B-1----:R-:W-:-:S04]  /*8010*/  IMAD.MOV.U32 R0, RZ, RZ, 0x4200 ;  /* 0x00004200ff007424 */ /* 0x002fc800078e00ff */
[----:B------:R3:W-:Y:S01]  /*8020*/  SYNCS.ARRIVE.TRANS64 RZ, [R11+URZ+0x30c10], R0 ;  /* 0x030c10000bff79a7 */ /* 0x0007e2000800003f */
[----:B--2---:R-:W-:-:S13]  /*8030*/  LOP3.LUT P1, RZ, R4, 0x1f, RZ, 0xc0, !PT ;  /* 0x0000001f04ff7812 */ /* 0x004fda000782c0ff */
[----:B---3--:R-:W-:Y:S05]  /*8040*/  @!P1 BRA `(.L_x_173) ;  /* 0x0000000000049947 */ /* 0x008fea0003800000 */
[----:B------:R-:W-:Y:S01]  /*8050*/  BPT.TRAP 0x1 ;  /* 0x000000040000795c */ /* 0x000fe20000300000 */
.L_x_173:
        /* <DEDUP_REMOVED lines=23> */
[----:B------:R-:W-:Y:S01]  /*81d0*/  IMAD.MOV.U32 R4, RZ, RZ, 0x8000 ;  /* 0x00008000ff047424 */ /* 0x000fe200078e00ff */
        /* <DEDUP_REMOVED lines=9> */
[----:B------:R-:W-:Y:S01]  /*8270*/  R2UR UR33, R2 ;  /* 0x00000000022172ca */ /* 0x000fe200000e0000 */
[----:B------:R-:W-:-:S05]  /*8280*/  IMAD.X R2, RZ, RZ, R0, P2 ;  /* 0x000000ffff027224 */ /* 0x000fca00010e0600 */
[----:B------:R-:W-:Y:S02]  /*8290*/  R2UR UR35, R2 ;  /* 0x00000000022372ca */ /* 0x000fe400000e0000 */
[----:B------:R-:W-:-:S04]  /*82a0*/  IADD3 R2, P1, R8, 0xf0, RZ ;  /* 0x000000f008027810 */ /* 0x000fc80007f3e0ff */
[----:B------:R-:W-:Y:S02]  /*82b0*/  IADD3.X R3, RZ, R0, RZ, P1, !PT ;  /* 0x00000000ff037210 */ /* 0x000fe40000ffe4ff */
[----:B------:R-:W-:Y:S02]  /*82c0*/  R2UR UR6, R2 ;  /* 0x00000000020672ca */ /* 0x000fe400000e0000 */
[----:B------:R-:W-:Y:S02]  /*82d0*/  R2UR UR7, R3 ;  /* 0x00000000030772ca */ /* 0x000fe400000e0000 */
[----:B---3--:R-:W-:-:S11]  /*82e0*/  ISETP.GE.AND P1, PT, R12, 0x81, PT ;  /* 0x000000810c00780c */ /* 0x008fd60003f26270 */
        /* <DEDUP_REMOVED lines=13> */
[----:B------:R-:W-:Y:S01]  /*83c0*/  LEA.HI R4, R9, R4, RZ, 0x7 ;  /* 0x0000000409047211 */ /* 0x000fe200078f38ff */
[----:B------:R-:W-:-:S03]  /*83d0*/  IMAD.MOV.U32 R9, RZ, RZ, 0x1 ;  /* 0x00000001ff097424 */ /* 0x000fc600078e00ff */
        /* <DEDUP_REMOVED lines=8> */
.L_x_184:
[----:B------:R-:W-:-:S04]  /*8460*/  SHF.L.U32 R21, R9, 0x1f, RZ ;  /* 0x0000001f09157819 */ /* 0x000fc800000006ff */
[----:B-1----:R-:W1:Y:S02]  /*8470*/  SYNCS.PHASECHK.TRANS64.TRYWAIT P1, [R11+URZ+0x30c40], R21 ;  /* 0x030c40150b0075a7 */ /* 0x002e64000802017f */
[----:B-12---:R-:W-:Y:S05]  /*8480*/  @!P1 BRA `(.L_x_176) ;  /* 0x0000001000f89947 */ /* 0x006fea0003800000 */
.L_x_210:
[----:B------:R-:W-:Y:S05]  /*8490*/  @P0 BRA `(.L_x_177) ;  /* 0x0000000000140947 */ /* 0x000fea0003800000 */
[----:B------:R-:W-:Y:S01]  /*84a0*/  ISETP.NE.AND P1, PT, R14, RZ, PT ;  /* 0x000000ff0e00720c */ /* 0x000fe20003f25270 */
[----:B------:R-:W-:-:S04]  /*84b0*/  IMAD.MOV.U32 R0, RZ, RZ, 0x4200 ;  /* 0x00004200ff007424 */ /* 0x000fc800078e00ff */
[----:B------:R2:W-:Y:S08]  /*84c0*/  SYNCS.ARRIVE.TRANS64 RZ, [R11+URZ+0x30c30], R0 ;  /* 0x030c30000bff79a7 */ /* 0x0005f0000800003f */
[----:B------:R-:W-:Y:S05]  /*84d0*/  @!P1 BRA `(.L_x_177) ;  /* 0x0000000000049947 */ /* 0x000fea0003800000 */
[----:B------:R-:W-:Y:S01]  /*84e0*/  BPT.TRAP 0x1 ;  /* 0x000000040000795c */ /* 0x000fe20000300000 */
.L_x_177:
[----:B------:R-:W3:Y:S01]  /*84f0*/  LDC.64 R12, c[0x0][0x728] ;  /* 0x0001ca00ff0c7b82 */ /* 0x000ee20000000a00 */
[----:B------:R-:W-:Y:S01]  /*8500*/  SHF.L.U32 R17, R15, 0x7, RZ ;  /* 0x000000070f117819 */ /* 0x000fe200000006ff */
[----:B------:R-:W-:Y:S01]  /*8510*/  UMOV UR14, 0x0 ;  /* 0x00000000000e7882 */ /* 0x000fe20000000000 */
[----:B------:R-:W-:Y:S01]  /*8520*/  R2UR UR6, R11 ;  /* 0x000000000b0672ca */ /* 0x000fe200000e0000 */
[----:B------:R-:W-:Y:S01]  /*8530*/  UMOV UR15, 0x14f00000 ;  /* 0x14f00000000f7882 */ /* 0x000fe20000000000 */
[C---:B--2---:R-:W-:Y:S01]  /*8540*/  IADD3 R0, P1, R17.reuse, R6, RZ ;  /* 0x0000000611007210 */ /* 0x044fe20007f3e0ff */
[----:B------:R-:W-:Y:S01]  /*8550*/  UMOV UR18, URZ ;  /* 0x0000003f00127c82 */ /* 0x000fe20008000000 */
[----:B------:R-:W-:Y:S01]  /*8560*/  R2UR UR19, R17 ;  /* 0x00000000111372ca */ /* 0x000fe200000e0000 */
[----:B------:R-:W2:Y:S01]  /*8570*/  LDC.64 R4, c[0x0][0x198] ;  /* 0x00006600ff047b82 */ /* 0x000ea20000000a00 */
[----:B------:R-:W-:-:S07]  /*8580*/  UMOV UR13, 0x20 ;  /* 0x00000020000d7882 */ /* 0x000fce0000000000 */
[----:B------:R-:W-:Y:S02]  /*8590*/  UIADD3 UR16, UR6, 0x18000, URZ ;  /* 0x0001800006107890 */ /* 0x000fe4000fffe03f */
[----:B------:R-:W-:Y:S02]  /*85a0*/  UIADD3 UR17, UR6, 0x30c30, URZ ;  /* 0x00030c3006117890 */ /* 0x000fe4000fffe03f */
[----:B------:R-:W-:Y:S01]  /*85b0*/  UIADD3 UR6, UR6, 0x20400, URZ ;  /* 0x0002040006067890 */ /* 0x000fe2000fffe03f */
[----:B---3--:R-:W-:-:S04]  /*85c0*/  LEA R2, P2, R0, R12, 0x2 ;  /* 0x0000000c00027211 */ /* 0x008fc800078410ff */
[----:B------:R-:W-:Y:S01]  /*85d0*/  UMOV UR7, UR17 ;  /* 0x0000001100077c82 */ /* 0x000fe20008000000 */
[----:B------:R-:W-:Y:S02]  /*85e0*/  R2UR UR8, R2 ;  /* 0x00000000020872ca */ /* 0x000fe400000e0000 */
[----:B------:R-:W-:Y:S01]  /*85f0*/  LEA.HI.X.SX32 R2, R17, R10, 0x1, P1 ;  /* 0x0000000a11027211 */ /* 0x000fe200008f0eff */
[----:B--2---:R-:W-:-:S03]  /*8600*/  IMAD.MOV.U32 R8, RZ, RZ, R4 ;  /* 0x000000ffff087224 */ /* 0x004fc600078e0004 */
        /* <DEDUP_REMOVED lines=11> */
.L_x_211:
[----:B------:R-:W-:Y:S05]  /*86c0*/  @P0 BRA `(.L_x_179) ;  /* 0x0000000000140947 */ /* 0x000fea0003800000 */
[----:B------:R-:W-:Y:S01]  /*86d0*/  ISETP.NE.AND P1, PT, R14, RZ, PT ;  /* 0x000000ff0e00720c */ /* 0x000fe20003f25270 */
[----:B------:R-:W-:-:S04]  /*86e0*/  IMAD.MOV.U32 R2, RZ, RZ, 0x4200 ;  /* 0x00004200ff027424 */ /* 0x000fc800078e00ff */
[----:B------:R3:W-:Y:S08]  /*86f0*/  SYNCS.ARRIVE.TRANS64 RZ, [R11+URZ+0x30c18], R2 ;  /* 0x030c18020bff79a7 */ /* 0x0007f0000800003f */
[----:B------:R-:W-:Y:S05]  /*8700*/  @!P1 BRA `(.L_x_179) ;  /* 0x0000000000049947 */ /* 0x000fea0003800000 */
[----:B------:R-:W-:Y:S01]  /*8710*/  BPT.TRAP 0x1 ;  /* 0x000000040000795c */ /* 0x000fe20000300000 */
.L_x_179:
[----:B------:R-:W-:Y:S01]  /*8720*/  VIADD R17, R17, 0x80 ;  /* 0x0000008011117836 */ /* 0x000fe20000000000 */
[----:B------:R-:W-:Y:S01]  /*8730*/  R2UR UR17, R11 ;  /* 0x000000000b1172ca */ /* 0x000fe200000e0000 */
[----:B------:R-:W-:Y:S01]  /*8740*/  UMOV UR14, 0x0 ;  /* 0x00000000000e7882 */ /* 0x000fe20000000000 */
[----:B---3--:R-:W-:Y:S01]  /*8750*/  IADD3 R2, P1, R8, 0xf0, RZ ;  /* 0x000000f008027810 */ /* 0x008fe20007f3e0ff */
[----:B------:R-:W-:Y:S01]  /*8760*/  UMOV UR15, 0x14f00000 ;  /* 0x14f00000000f7882 */ /* 0x000fe20000000000 */
[----:B------:R-:W-:Y:S01]  /*8770*/  R2UR UR19, R17 ;  /* 0x00000000111372ca */ /* 0x000fe200000e0000 */
[----:B------:R-:W-:Y:S01]  /*8780*/  UMOV UR18, URZ ;  /* 0x0000003f00127c82 */ /* 0x000fe20008000000 */
[----:B------:R-:W-:Y:S01]  /*8790*/  IADD3.X R3, RZ, R0, RZ, P1, !PT ;  /* 0x00000000ff037210 */ /* 0x000fe20000ffe4ff */
[----:B------:R-:W-:Y:S01]  /*87a0*/  UMOV UR13, 0x20 ;  /* 0x00000020000d7882 */ /* 0x000fe20000000000 */
[----:B------:R-:W-:Y:S02]  /*87b0*/  R2UR UR10, R2 ;  /* 0x00000000020a72ca */ /* 0x000fe400000e0000 */
[----:B------:R-:W-:-:S03]  /*87c0*/  R2UR UR11, R3 ;  /* 0x00000000030b72ca */ /* 0x000fc600000e0000 */
        /* <DEDUP_REMOVED lines=9> */
.L_x_212:
[----:B-123--:R-:W-:Y:S01]  /*8860*/  SHF.R.S32.HI R21, RZ, 0x1f, R17 ;  /* 0x0000001fff157819 */ /* 0x00efe20000011411 */
[----:B------:R-:W-:Y:S06]  /*8870*/  @P0 BRA `(.L_x_181) ;  /* 0x00000000001c0947 */ /* 0x000fec0003800000 */
[----:B------:R-:W-:-:S04]  /*8880*/  IMAD.MOV.U32 R14, RZ, RZ, 0x4200 ;  /* 0x00004200ff0e7424 */ /* 0x000fc800078e00ff */
[----:B------:R1:W-:Y:S02]  /*8890*/  SYNCS.ARRIVE.TRANS64 RZ, [R11+URZ+0x30c38], R14 ;  /* 0x030c380e0bff79a7 */ /* 0x0003e4000800003f */
[----:B-1----:R-:W1:Y:S02]  /*88a0*/  S2R R14, SR_TID.X ;  /* 0x00000000000e7919 */ /* 0x002e640000002100 */
[----:B-1----:R-:W-:-:S04]  /*88b0*/  LOP3.LUT R14, R14, 0x1f, RZ, 0xc0, !PT ;  /* 0x0000001f0e0e7812 */ /* 0x002fc800078ec0ff */
[----:B------:R-:W-:-:S13]  /*88c0*/  ISETP.NE.AND P1, PT, R14, RZ, PT ;  /* 0x000000ff0e00720c */ /* 0x000fda0003f25270 */
[----:B------:R-:W-:Y:S05]  /*88d0*/  @!P1 BRA `(.L_x_181) ;  /* 0x0000000000049947 */ /* 0x000fea0003800000 */
[----:B------:R-:W-:Y:S01]  /*88e0*/  BPT.TRAP 0x1 ;  /* 0x000000040000795c */ /* 0x000fe20000300000 */
.L_x_181:
        /* <DEDUP_REMOVED lines=24> */
.L_x_214:
[----:B------:R-:W-:Y:S05]  /*8a70*/  @P0 BRA `(.L_x_183) ;  /* 0x0000000000140947 */ /* 0x000fea0003800000 */
[----:B------:R-:W-:Y:S02]  /*8a80*/  ISETP.NE.AND P1, PT, R14, RZ, PT ;  /* 0x000000ff0e00720c */ /* 0x000fe40003f25270 */
[----:B-1----:R-:W-:-:S04]  /*8a90*/  MOV R4, 0x4200 ;  /* 0x0000420000047802 */ /* 0x002fc80000000f00 */
[----:B------:R2:W-:Y:S07]  /*8aa0*/  SYNCS.ARRIVE.TRANS64 RZ, [R11+URZ+0x30c10], R4 ;  /* 0x030c10040bff79a7 */ /* 0x0005ee000800003f */
[----:B------:R-:W-:Y:S05]  /*8ab0*/  @!P1 BRA `(.L_x_183) ;  /* 0x0000000000049947 */ /* 0x000fea0003800000 */
[----:B------:R-:W-:Y:S01]  /*8ac0*/  BPT.TRAP 0x1 ;  /* 0x000000040000795c */ /* 0x000fe20000300000 */
.L_x_183:
        /* <DEDUP_REMOVED lines=14> */
[----:B------:R-:W-:Y:S01]  /*8bb0*/  IMAD.U32 R15, RZ, RZ, UR6 ;  /* 0x00000006ff0f7e24 */ /* 0x000fe2000f8e00ff */
[----:B------:R-:W-:Y:S02]  /*8bc0*/  UIADD3 UR17, UR17, 0x30c10, URZ ;  /* 0x00030c1011117890 */ /* 0x000fe4000fffe03f */
[----:B------:R-:W-:-:S05]  /*8bd0*/  UIMAD.WIDE UR8, UR19, 0x4, UR4 ;  /* 0x00000004130878a5 */ /* 0x000fca000f8e0204 */
[----:B------:R-:W-:Y:S02]  /*8be0*/  UMOV UR11, UR17 ;  /* 0x00000011000b7c82 */ /* 0x000fe40008000000 */
[----:B------:R3:W-:Y:S02]  /*8bf0*/  UTMALDG.4D [UR16], [UR14], desc[UR22] ;  /* 0x000016100e0075b4 */ /* 0x0007e40008019000 */
[----:B------:R3:W-:Y:S02]  /*8c00*/  UBLKCP.S.G [UR10], [UR8], UR7 ;  /* 0x0000000a080073ba */ /* 0x0007e40008000207 */
[----:B---3--:R-:W-:Y:S05]  /*8c10*/  @P1 BRA `(.L_x_184) ;  /* 0xfffffff800101947 */ /* 0x008fea000383ffff */
[----:B------:R-:W-:-:S07]  /*8c20*/  MOV R5, UR19 ;  /* 0x0000001300057c02 */ /* 0x000fce0008000f00 */
.L_x_175:
[----:B------:R-:W-:-:S13]  /*8c30*/  ISETP.NE.AND P1, PT, R19, RZ, PT ;  /* 0x000000ff1300720c */ /* 0x000fda0003f25270 */
[----:B------:R-:W-:Y:S05]  /*8c40*/  @!P1 BRA `(.L_x_174) ;  /* 0x0000000000f09947 */ /* 0x000fea0003800000 */
[----:B------:R-:W-:-:S04]  /*8c50*/  SHF.L.U32 R12, R9, 0x1f, RZ ;  /* 0x0000001f090c7819 */ /* 0x000fc800000006ff */
[----:B------:R-:W3:Y:S02]  /*8c60*/  SYNCS.PHASECHK.TRANS64.TRYWAIT P1, [R11+URZ+0x30c40], R12 ;  /* 0x030c400c0b0075a7 */ /* 0x000ee4000802017f */
[----:B---3--:R-:W-:Y:S05]  /*8c70*/  @!P1 BRA `(.L_x_185) ;  /* 0x0000000c00509947 */ /* 0x008fea0003800000 */
.L_x_215:
[----:B------:R-:W-:Y:S05]  /*8c80*/  @P0 BRA `(.L_x_186) ;  /* 0x0000000000140947 */ /* 0x000fea0003800000 */
[----:B------:R-:W-:Y:S01]  /*8c90*/  ISETP.NE.AND P1, PT, R14, RZ, PT ;  /* 0x000000ff0e00720c */ /* 0x000fe20003f25270 */
[----:B-12---:R-:W-:-:S04]  /*8ca0*/  IMAD.MOV.U32 R4, RZ, RZ, 0x4200 ;  /* 0x00004200ff047424 */ /* 0x006fc800078e00ff */
[----:B------:R4:W-:Y:S08]  /*8cb0*/  SYNCS.ARRIVE.TRANS64 RZ, [R11+URZ+0x30c30], R4 ;  /* 0x030c30040bff79a7 */ /* 0x0009f0000800003f */
[----:B------:R-:W-:Y:S05]  /*8cc0*/  @!P1 BRA `(.L_x_186) ;  /* 0x0000000000049947 */ /* 0x000fea0003800000 */
[----:B------:R-:W-:Y:S01]  /*8cd0*/  BPT.TRAP 0x1 ;  /* 0x000000040000795c */ /* 0x000fe20000300000 */
.L_x_186:
        /* <DEDUP_REMOVED lines=26> */
.L_x_216:
[----:B------:R-:W-:Y:S05]  /*8e80*/  @P0 BRA `(.L_x_188) ;  /* 0x0000000000140947 */ /* 0x000fea0003800000 */
[----:B------:R-:W-:Y:S01]  /*8e90*/  ISETP.NE.AND P0, PT, R14, RZ, PT ;  /* 0x000000ff0e00720c */ /* 0x000fe20003f05270 */
[----:B------:R-:W-:-:S04]  /*8ea0*/  IMAD.MOV.U32 R4, RZ, RZ, 0x4200 ;  /* 0x00004200ff047424 */ /* 0x000fc800078e00ff */
[----:B------:R2:W-:Y:S08]  /*8eb0*/  SYNCS.ARRIVE.TRANS64 RZ, [R11+URZ+0x30c18], R4 ;  /* 0x030c18040bff79a7 */ /* 0x0005f0000800003f */
[----:B------:R-:W-:Y:S05]  /*8ec0*/  @!P0 BRA `(.L_x_188) ;  /* 0x0000000000048947 */ /* 0x000fea0003800000 */
[----:B------:R-:W-:Y:S01]  /*8ed0*/  BPT.TRAP 0x1 ;  /* 0x000000040000795c */ /* 0x000fe20000300000 */
.L_x_188:
        /* <DEDUP_REMOVED lines=8> */
[----:B------:R-:W-:-:S05]  /*8f60*/  IMAD.MOV.U32 R20, RZ, RZ, 0x1 ;  /* 0x00000001ff147424 */ /* 0x000fca00078e00ff */
[----:B------:R-:W-:Y:S02]  /*8f70*/  UIADD3 UR19, UR19, 0x80, URZ ;  /* 0x0000008013137890 */ /* 0x000fe4000fffe03f */
[----:B------:R-:W-:Y:S02]  /*8f80*/  UIADD3 UR8, UR17, 0x20200, URZ ;  /* 0x0002020011087890 */ /* 0x000fe4000fffe03f */
[----:B------:R-:W-:Y:S02]  /*8f90*/  UIADD3 UR16, UR17, 0x14000, URZ ;  /* 0x0001400011107890 */ /* 0x000fe4000fffe03f */
[----:B------:R-:W-:Y:S01]  /*8fa0*/  UIADD3 UR17, UR17, 0x30c18, URZ ;  /* 0x00030c1811117890 */ /* 0x000fe2000fffe03f */
[----:B------:R-:W-:Y:S01]  /*8fb0*/  MOV R5, UR19 ;  /* 0x0000001300057c02 */ /* 0x000fe20008000f00 */
[----:B------:R-:W-:-:S05]  /*8fc0*/  UIMAD.WIDE UR6, UR19, 0x4, UR4 ;  /* 0x00000004130678a5 */ /* 0x000fca000f8e0204 */
[----:B------:R-:W-:Y:S02]  /*8fd0*/  UMOV UR9, UR17 ;  /* 0x0000001100097c82 */ /* 0x000fe40008000000 */
[----:B------:R4:W-:Y:S02]  /*8fe0*/  UTMALDG.4D [UR16], [UR10], desc[UR14] ;  /* 0x00000e100a0075b4 */ /* 0x0009e40008019000 */
[----:B------:R4:W-:Y:S02]  /*8ff0*/  UBLKCP.S.G [UR8], [UR6], UR13 ;  /* 0x00000008060073ba */ /* 0x0009e4000800020d */
[----:B----4-:R-:W-:Y:S01]  /*9000*/  NOP ;  /* 0x0000000000007918 */ /* 0x010fe20000000000 */
.L_x_174:
[----:B------:R-:W4:Y:S01]  /*9010*/  S2R R2, SR_TID.X ;  /* 0x0000000000027919 */ /* 0x000f220000002100 */
[----:B------:R-:W-:Y:S01]  /*9020*/  IMAD R13, R20, 0x8, R11 ;  /* 0x00000008140d7824 */ /* 0x000fe200078e020b */
[----:B----4-:R-:W-:Y:S02]  /*9030*/  LOP3.LUT R3, R2, 0x7f, RZ, 0xc0, !PT ;  /* 0x0000007f02037812 */ /* 0x010fe400078ec0ff */
[----:B------:R-:W-:Y:S02]  /*9040*/  SHF.L.U32 R2, R9, 0x1f, RZ ;  /* 0x0000001f09027819 */ /* 0x000fe400000006ff */
[----:B------:R-:W-:Y:S02]  /*9050*/  ISETP.NE.AND P1, PT, R3, RZ, PT ;  /* 0x000000ff0300720c */ /* 0x000fe40003f25270 */
[----:B------:R-:W4:Y:S02]  /*9060*/  SYNCS.PHASECHK.TRANS64.TRYWAIT P0, [R13+URZ+0x30c40], R2 ;  /* 0x030c40020d0075a7 */ /* 0x000f24000800017f */
[----:B----4-:R-:W-:Y:S09]  /*9070*/  @!P0 BRA `(.L_x_189) ;  /* 0x0000000800788947 */ /* 0x010ff20003800000 */
.L_x_217:
[----:B------:R-:W-:Y:S05]  /*9080*/  @P1 BRA `(.L_x_190) ;  /* 0x0000000000181947 */ /* 0x000fea0003800000 */
[----:B------:R-:W5:Y:S01]  /*9090*/  S2R R3, SR_TID.X ;  /* 0x0000000000037919 */ /* 0x000f620000002100 */
[----:B----4-:R-:W-:-:S04]  /*90a0*/  MOV R2, 0x4200 ;  /* 0x0000420000027802 */ /* 0x010fc80000000f00 */
[----:B------:R4:W-:Y:S01]  /*90b0*/  SYNCS.ARRIVE.TRANS64 RZ, [R13+URZ+0x30c30], R2 ;  /* 0x030c30020dff79a7 */ /* 0x0009e2000800003f */
[----:B-----5:R-:W-:-:S13]  /*90c0*/  LOP3.LUT P0, RZ, R3, 0x1f, RZ, 0xc0, !PT ;  /* 0x0000001f03ff7812 */ /* 0x020fda000780c0ff */
[----:B----4-:R-:W-:Y:S05]  /*90d0*/  @!P0 BRA `(.L_x_190) ;  /* 0x0000000000048947 */ /* 0x010fea0003800000 */
[----:B--2---:R-:W-:Y:S01]  /*90e0*/  BPT.TRAP 0x1 ;  /* 0x000000040000795c */ /* 0x004fe20000300000 */
.L_x_190:
[----:B----4-:R-:W4:Y:S01]  /*90f0*/  LDC.64 R2, c[0x0][0x728] ;  /* 0x0001ca00ff027b82 */ /* 0x010f220000000a00 */
[C---:B------:R-:W-:Y:S01]  /*9100*/  IADD3 R6, P0, R5.reuse, R6, RZ ;  /* 0x0000000605067210 */ /* 0x040fe20007f1e0ff */
[C---:B-12---:R-:W-:Y:S01]  /*9110*/  IMAD R4, R20.reuse, 0x4000, R11 ;  /* 0x0000400014047824 */ /* 0x046fe200078e020b */
[----:B---3--:R-:W-:Y:S01]  /*9120*/  LEA R11, R20, R11, 0x9 ;  /* 0x0000000b140b7211 */ /* 0x008fe200078e48ff */
[----:B------:R-:W-:Y:S01]  /*9130*/  UMOV UR8, 0x0 ;  /* 0x0000000000087882 */ /* 0x000fe20000000000 */
        /* <DEDUP_REMOVED lines=16> */
[----:B------:R-:W-:Y:S01]  /*9240*/  R2UR UR6, R8 ;  /* 0x00000000080672ca */ /* 0x000fe200000e0000 */
[----:B------:R-:W-:Y:S01]  /*9250*/  IMAD.X R0, RZ, RZ, R0, P0 ;  /* 0x000000ffff007224 */ /* 0x000fe200000e0600 */
[----:B------:R-:W-:-:S04]  /*9260*/  R2UR UR15, R3 ;  /* 0x00000000030f72ca */ /* 0x000fc800000e0000 */
[----:B------:R-:W-:Y:S02]  /*9270*/  R2UR UR7, R0 ;  /* 0x00000000000772ca */ /* 0x000fe400000e0000 */
[----:B------:R-:W-:-:S04]  /*9280*/  IADD3 R0, R20, 0x1, RZ ;  /* 0x0000000114007810 */ /* 0x000fc80007ffe0ff */
[----:B------:R-:W-:-:S04]  /*9290*/  ISETP.NE.AND P0, PT, R0, 0x2, PT ;  /* 0x000000020000780c */ /* 0x000fc80003f05270 */
[----:B------:R-:W-:Y:S02]  /*92a0*/  SEL R2, RZ, 0x1, P0 ;  /* 0x00000001ff027807 */ /* 0x000fe40000000000 */
[----:B------:R-:W-:Y:S01]  /*92b0*/  SEL R0, R0, RZ, P0 ;  /* 0x000000ff00007207 */ /* 0x000fe20000000000 */
[----:B------:R1:W-:Y:S01]  /*92c0*/  UTMALDG.4D [UR16], [UR6], desc[UR8] ;  /* 0x00000810060075b4 */ /* 0x0003e20008019000 */
[----:B------:R-:W-:Y:S01]  /*92d0*/  LOP3.LUT R9, R9, R2, RZ, 0x3c, !PT ;  /* 0x0000000209097212 */ /* 0x000fe200078e3cff */
[----:B------:R1:W-:Y:S02]  /*92e0*/  UBLKCP.S.G [UR10], [UR14], UR13 ;  /* 0x0000000a0e0073ba */ /* 0x0003e4000800020d */
[----:B-1----:R-:W-:-:S04]  /*92f0*/  NOP ;  /* 0x0000000000007918 */ /* 0x002fc80000000000 */
.L_x_171:
[----:B------:R-:W-:Y:S05]  /*9300*/  BSYNC B0 ;  /* 0x0000000000007941 */ /* 0x000fea0003800000 */
.L_x_170:
[----:B------:R-:W-:-:S03]  /*9310*/  UMOV UR6, 0xffffffff ;  /* 0xffffffff00067882 */ /* 0x000fc60000000000 */
[----:B------:R-:W-:Y:S05]  /*9320*/  BRA.DIV UR6, `(.L_x_191) ;  /* 0x0000000606e07947 */ /* 0x000fea000b800000 */
[----:B------:R-:W-:-:S13]  /*9330*/  ELECT P0, URZ, PT ;  /* 0x00000000003f782f */ /* 0x000fda0003800000 */
.L_x_220:
[----:B------:R-:W-:Y:S05]  /*9340*/  @!P0 BRA `(.L_x_107) ;  /* 0x0000000000808947 */ /* 0x000fea0003800000 */
[----:B------:R-:W-:-:S04]  /*9350*/  LOP3.LUT R16, R16, 0x2, RZ, 0xfc, !PT ;  /* 0x0000000210107812 */ /* 0x000fc800078efcff */
[----:B------:R-:W-:-:S13]  /*9360*/  ISETP.NE.AND P0, PT, R16, 0x3, PT ;  /* 0x000000031000780c */ /* 0x000fda0003f05270 */
[----:B------:R-:W-:Y:S05]  /*9370*/  @!P0 BRA `(.L_x_192) ;  /* 0x0000000000048947 */ /* 0x000fea0003800000 */
[----:B------:R-:W-:Y:S01]  /*9380*/  BPT.TRAP 0x1 ;  /* 0x000000040000795c */ /* 0x000fe20000300000 */
.L_x_192:
[----:B------:R-:W1:Y:S01]  /*9390*/  S2R R3, SR_CgaCtaId ;  /* 0x0000000000037919 */ /* 0x000e620000008800 */
[----:B------:R-:W-:Y:S02]  /*93a0*/  MOV R2, 0x400 ;  /* 0x0000040000027802 */ /* 0x000fe40000000f00 */
[----:B------:R-:W-:Y:S02]  /*93b0*/  SHF.L.U32 R5, R9, 0x1f, RZ ;  /* 0x0000001f09057819 */ /* 0x000fe400000006ff */
[----:B-1----:R-:W-:Y:S01]  /*93c0*/  LEA R7, R3, R2, 0x18 ;  /* 0x0000000203077211 */ /* 0x002fe200078ec0ff */
[----:B------:R-:W-:-:S04]  /*93d0*/  VIADD R2, R0, 0x1 ;  /* 0x0000000100027836 */ /* 0x000fc80000000000 */
[----:B------:R-:W-:Y:S01]  /*93e0*/  VIADD R3, R7, 0x30c20 ;  /* 0x00030c2007037836 */ /* 0x000fe20000000000 */
[----:B------:R-:W-:-:S04]  /*93f0*/  ISETP.NE.AND P2, PT, R2, 0x2, PT ;  /* 0x000000020200780c */ /* 0x000fc80003f45270 */
[----:B------:R-:W-:Y:S02]  /*9400*/  LEA R6, R0, R3, 0x3 ;  /* 0x0000000300067211 */ /* 0x000fe400078e18ff */
[----:B------:R-:W-:Y:S02]  /*9410*/  SEL R4, RZ, 0x1, P2 ;  /* 0x00000001ff047807 */ /* 0x000fe40001000000 */
[----:B------:R-:W1:Y:S02]  /*9420*/  SYNCS.PHASECHK.TRANS64.TRYWAIT P1, [R6+URZ], R5 ;  /* 0x00000005060075a7 */ /* 0x000e64000802017f */
[----:B------:R-:W-:Y:S02]  /*9430*/  LOP3.LUT R9, R9, R4, RZ, 0x3c, !PT ;  /* 0x0000000409097212 */ /* 0x000fe400078e3cff */
[----:B------:R-:W-:Y:S02]  /*9440*/  SEL R4, R2, RZ, P2 ;  /* 0x000000ff02047207 */ /* 0x000fe40001000000 */
[----:B------:R-:W-:-:S02]  /*9450*/  SHF.L.U32 R2, R9, 0x1f, RZ ;  /* 0x0000001f09027819 */ /* 0x000fc400000006ff */
[----:B------:R-:W-:Y:S01]  /*9460*/  LEA R3, R4, R3, 0x3 ;  /* 0x0000000304037211 */ /* 0x000fe200078e18ff */
[----:B-1----:R-:W-:Y:S06]  /*9470*/  @!P1 BRA `(.L_x_193) ;  /* 0x0000000400b09947 */ /* 0x002fec0003800000 */
.L_x_221:
[----:B------:R-:W2:Y:S02]  /*9480*/  SYNCS.PHASECHK.TRANS64.TRYWAIT P1, [R3+URZ], R2 ;  /* 0x00000002030075a7 */ /* 0x000ea4000802017f */
[----:B--2---:R-:W-:Y:S05]  /*9490*/  @!P1 BRA `(.L_x_194) ;  /* 0x0000000400bc9947 */ /* 0x004fea0003800000 */
.L_x_222:
[----:B------:R-:W-:Y:S05]  /*94a0*/  @!P0 BRA `(.L_x_195) ;  /* 0x0000000000048947 */ /* 0x000fea0003800000 */
[----:B------:R-:W-:Y:S01]  /*94b0*/  BPT.TRAP 0x1 ;  /* 0x000000040000795c */ /* 0x000fe20000300000 */
.L_x_195:
[----:B--2---:R-:W-:-:S05]  /*94c0*/  VIADD R3, R7, 0x30c40 ;  /* 0x00030c4007037836 */ /* 0x004fca0000000000 */
[----:B------:R-:W-:-:S04]  /*94d0*/  LEA R0, R0, R3, 0x3 ;  /* 0x0000000300007211 */ /* 0x000fc800078e18ff */
[----:B------:R-:W2:Y:S02]  /*94e0*/  SYNCS.PHASECHK.TRANS64.TRYWAIT P0, [R0+URZ], R5 ;  /* 0x00000005000075a7 */ /* 0x000ea4000800017f */
[----:B--2---:R-:W-:Y:S05]  /*94f0*/  @!P0 BRA `(.L_x_196) ;  /* 0x0000000400b88947 */ /* 0x004fea0003800000 */
.L_x_223:
[----:B------:R-:W-:-:S07]  /*9500*/  IMAD R3, R4, 0x8, R3 ;  /* 0x0000000804037824 */ /* 0x000fce00078e0203 */
.L_x_197:
[----:B---3--:R3:W4:Y:S02]  /*9510*/  SYNCS.PHASECHK.TRANS64.TRYWAIT P0, [R3+URZ], R2 ;  /* 0x00000002030075a7 */ /* 0x008724000800017f */
[----:B----4-:R-:W-:Y:S05]  /*9520*/  @!P0 NANOSLEEP.SYNCS 0x989680 ;  /* 0x009896800000895d */ /* 0x010fea0003900000 */
[----:B------:R-:W4:Y:S02]  /*9530*/  @!P0 SYNCS.PHASECHK.TRANS64 P0, [R3+URZ], R2 ;  /* 0x00000002030085a7 */ /* 0x000f24000800007f */
[----:B----4-:R-:W-:Y:S05]  /*9540*/  @!P0 BRA `(.L_x_197) ;  /* 0xfffffffc00f08947 */ /* 0x010fea000383ffff */
.L_x_107:
[----:B------:R-:W-:Y:S05]  /*9550*/  BSYNC B6 ;  /* 0x0000000000067941 */ /* 0x000fea0003800000 */
.L_x_104:
[----:B------:R-:W-:Y:S05]  /*9560*/  EXIT ;  /* 0x000000000000794d */ /* 0x000fea0003800000 */
.L_x_112:
[----:B------:R-:W-:Y:S01]  /*9570*/  MOV R12, RZ ;  /* 0x000000ff000c7202 */ /* 0x000fe20000000f00 */
[----:B------:R-:W-:Y:S01]  /*9580*/  IMAD.MOV.U32 R11, RZ, RZ, 0x1f ;  /* 0x0000001fff0b7424 */ /* 0x000fe200078e00ff */
[----:B------:R-:W-:-:S07]  /*9590*/  MOV R15, 0xffffffff ;  /* 0xffffffff000f7802 */ /* 0x000fce0000000f00 */
[----:B------:R-:W-:Y:S05]  /*95a0*/  WARPSYNC.COLLECTIVE R15, `(.L_x_198) ;  /* 0x000000000f087348 */ /* 0x000fea0003c00000 */
[----:B------:R1:W2:Y:S02]  /*95b0*/  SHFL.IDX P6, R14, R13, R12, R11 ;  /* 0x0000000c0d0e7389 */ /* 0x0002a400000c000b */
[----:B-12---:R-:W-:Y:S01]  /*95c0*/  ENDCOLLECTIVE ;  /* 0x000000000000791b */ /* 0x006fe20003800000 */
.L_x_198:
[----:B------:R-:W-:Y:S05]  /*95d0*/  BRA `(.L_x_199) ;  /* 0xffffff7400707947 */ /* 0x000fea000383ffff */
.L_x_114:
[----:B--2---:R2:W3:Y:S02]  /*95e0*/  SYNCS.PHASECHK.TRANS64.TRYWAIT P0, [R2+URZ+0x30c00], R7 ;  /* 0x030c0007020075a7 */ /* 0x0044e4000800017f */
[----:B---3--:R-:W-:Y:S05]  /*95f0*/  @!P0 NANOSLEEP.SYNCS 0x989680 ;  /* 0x009896800000895d */ /* 0x008fea0003900000 */
[----:B------:R-:W3:Y:S02]  /*9600*/  @!P0 SYNCS.PHASECHK.TRANS64 P0, [R2+URZ+0x30c00], R7 ;  /* 0x030c0007020085a7 */ /* 0x000ee4000800007f */
[----:B---3--:R-:W-:Y:S05]  /*9610*/  @!P0 BRA `(.L_x_114) ;  /* 0xfffffffc00f08947 */ /* 0x008fea000383ffff */
[----:B------:R-:W-:Y:S05]  /*9620*/  BRA `(.L_x_113) ;  /* 0xffffff7400907947 */ /* 0x000fea000383ffff */
.L_x_119:
[----:B-1----:R1:W3:Y:S02]  /*9630*/  SYNCS.PHASECHK.TRANS64.TRYWAIT P1, [R21+URZ+0x30c10], R20 ;  /* 0x030c1014150075a7 */ /* 0x0022e4000802017f */
[----:B---3--:R-:W-:Y:S05]  /*9640*/  @!P1 NANOSLEEP.SYNCS 0x989680 ;  /* 0x009896800000995d */ /* 0x008fea0003900000 */
[----:B------:R-:W3:Y:S02]  /*9650*/  @!P1 SYNCS.PHASECHK.TRANS64 P1, [R21+URZ+0x30c10], R20 ;  /* 0x030c1014150095a7 */ /* 0x000ee4000802007f */
[----:B---3--:R-:W-:Y:S05]  /*9660*/  @!P1 BRA `(.L_x_119) ;  /* 0xfffffffc00f09947 */ /* 0x008fea000383ffff */
[----:B------:R-:W-:Y:S05]  /*9670*/  BRA `(.L_x_118) ;  /* 0xffffff7c00cc7947 */ /* 0x000fea000383ffff */
.L_x_123:
[----:B------:R1:W1:Y:S02]  /*9680*/  SYNCS.PHASECHK.TRANS64.TRYWAIT P1, [R21+URZ+0x30c30], R20 ;  /* 0x030c3014150075a7 */ /* 0x000264000802017f */
[----:B-1----:R-:W-:Y:S05]  /*9690*/  @!P1 NANOSLEEP.SYNCS 0x989680 ;  /* 0x009896800000995d */ /* 0x002fea0003900000 */
[----:B------:R-:W1:Y:S02]  /*96a0*/  @!P1 SYNCS.PHASECHK.TRANS64 P1, [R21+URZ+0x30c30], R20 ;  /* 0x030c3014150095a7 */ /* 0x000e64000802007f */
[----:B-1----:R-:W-:Y:S05]  /*96b0*/  @!P1 BRA `(.L_x_123) ;  /* 0xfffffffc00f09947 */ /* 0x002fea000383ffff */
[----:B------:R-:W-:Y:S05]  /*96c0*/  BRA `(.L_x_122) ;  /* 0xffffff8000d07947 */ /* 0x000fea000383ffff */
.L_x_138:
[----:B------:R-:W-:Y:S01]  /*96d0*/  BSSY B0, `(.L_x_200) ;  /* 0x0000005000007945 */ /* 0x000fe20003800000 */
[----:B------:R-:W-:-:S07]  /*96e0*/  IMAD.MOV.U32 R15, RZ, RZ, -0x1 ;  /* 0xffffffffff0f7424 */ /* 0x000fce00078e00ff */
[----:B------:R-:W-:Y:S05]  /*96f0*/  WARPSYNC.COLLECTIVE R15, `(.L_x_201) ;  /* 0x000000000f087348 */ /* 0x000fea0003c00000 */
[----:B------:R-:W-:Y:S01]  /*9700*/  NOP ;  /* 0x0000000000007918 */ /* 0x000fe20000000000 */
[----:B------:R-:W-:Y:S01]  /*9710*/  ENDCOLLECTIVE ;  /* 0x000000000000791b */ /* 0x000fe20003800000 */
.L_x_201:
[----:B------:R-:W-:Y:S05]  /*9720*/  BSYNC B0 ;  /* 0x0000000000007941 */ /* 0x000fea0003800000 */
.L_x_200:
[----:B------:R-:W-:Y:S05]  /*9730*/  BRA `(.L_x_202) ;  /* 0xffffffd400c87947 */ /* 0x000fea000383ffff */
.L_x_150:
[----:B------:R-:W-:Y:S01]  /*9740*/  BSSY B0, `(.L_x_203) ;  /* 0x0000005000007945 */ /* 0x000fe20003800000 */
[----:B------:R-:W-:-:S07]  /*9750*/  MOV R15, 0xffffffff ;  /* 0xffffffff000f7802 */ /* 0x000fce0000000f00 */
[----:B------:R-:W-:Y:S05]  /*9760*/  WARPSYNC.COLLECTIVE R15, `(.L_x_204) ;  /* 0x000000000f087348 */ /* 0x000fea0003c00000 */
[----:B------:R-:W-:Y:S01]  /*9770*/  NOP ;  /* 0x0000000000007918 */ /* 0x000fe20000000000 */
[----:B------:R-:W-:Y:S01]  /*9780*/  ENDCOLLECTIVE ;  /* 0x000000000000791b */ /* 0x000fe20003800000 */
.L_x_204:
[----:B------:R-:W-:Y:S05]  /*9790*/  BSYNC B0 ;  /* 0x0000000000007941 */ /* 0x000fea0003800000 */
.L_x_203:
[----:B------:R-:W-:Y:S05]  /*97a0*/  BRA `(.L_x_205) ;  /* 0xffffffd800e07947 */ /* 0x000fea000383ffff */
.L_x_163:
[----:B------:R-:W-:Y:S01]  /*97b0*/  BSSY B0, `(.L_x_206) ;  /* 0x0000005000007945 */ /* 0x000fe20003800000 */
[----:B------:R-:W-:-:S07]  /*97c0*/  IMAD.MOV.U32 R15, RZ, RZ, -0x1 ;  /* 0xffffffffff0f7424 */ /* 0x000fce00078e00ff */
[----:B------:R-:W-:Y:S05]  /*97d0*/  WARPSYNC.COLLECTIVE R15, `(.L_x_207) ;  /* 0x000000000f087348 */ /* 0x000fea0003c00000 */
[----:B------:R-:W-:Y:S01]  /*97e0*/  NOP ;  /* 0x0000000000007918 */ /* 0x000fe20000000000 */
[----:B------:R-:W-:Y:S01]  /*97f0*/  ENDCOLLECTIVE ;  /* 0x000000000000791b */ /* 0x000fe20003800000 */
.L_x_207:
[----:B------:R-:W-:Y:S05]  /*9800*/  BSYNC B0 ;  /* 0x0000000000007941 */ /* 0x000fea0003800000 */
.L_x_206:
[----:B------:R-:W-:Y:S05]  /*9810*/  BRA `(.L_x_208) ;  /* 0xffffffdc00fc7947 */ /* 0x000fea000383ffff */
.L_x_172:
[----:B-1----:R1:W2:Y:S02]  /*9820*/  SYNCS.PHASECHK.TRANS64.TRYWAIT P1, [R11+URZ+0x30c20], R0 ;  /* 0x030c20000b0075a7 */ /* 0x0022a4000802017f */
[----:B--2---:R-:W-:Y:S05]  /*9830*/  @!P1 NANOSLEEP.SYNCS 0x989680 ;  /* 0x009896800000995d */ /* 0x004fea0003900000 */
[----:B------:R-:W2:Y:S02]  /*9840*/  @!P1 SYNCS.PHASECHK.TRANS64 P1, [R11+URZ+0x30c20], R0 ;  /* 0x030c20000b0095a7 */ /* 0x000ea4000802007f */
[----:B--2---:R-:W-:Y:S05]  /*9850*/  @!P1 BRA `(.L_x_172) ;  /* 0xfffffffc00f09947 */ /* 0x004fea000383ffff */
[----:B------:R-:W-:Y:S05]  /*9860*/  BRA `(.L_x_209) ;  /* 0xffffffe400d47947 */ /* 0x000fea000383ffff */
.L_x_176:
[----:B-1----:R1:W2:Y:S02]  /*9870*/  SYNCS.PHASECHK.TRANS64.TRYWAIT P1, [R11+URZ+0x30c40], R21 ;  /* 0x030c40150b0075a7 */ /* 0x0022a4000802017f */
[----:B--2---:R-:W-:Y:S05]  /*9880*/  @!P1 NANOSLEEP.SYNCS 0x989680 ;  /* 0x009896800000995d */ /* 0x004fea0003900000 */
[----:B------:R-:W2:Y:S02]  /*9890*/  @!P1 SYNCS.PHASECHK.TRANS64 P1, [R11+URZ+0x30c40], R21 ;  /* 0x030c40150b0095a7 */ /* 0x000ea4000802007f */
[----:B--2---:R-:W-:Y:S05]  /*98a0*/  @!P1 BRA `(.L_x_176) ;  /* 0xfffffffc00f09947 */ /* 0x004fea000383ffff */
[----:B------:R-:W-:Y:S05]  /*98b0*/  BRA `(.L_x_210) ;  /* 0xffffffe800f47947 */ /* 0x000fea000383ffff */
.L_x_178:
[----:B--2---:R2:W3:Y:S02]  /*98c0*/  SYNCS.PHASECHK.TRANS64.TRYWAIT P1, [R11+URZ+0x30c28], R21 ;  /* 0x030c28150b0075a7 */ /* 0x0044e4000802017f */
[----:B---3--:R-:W-:Y:S05]  /*98d0*/  @!P1 NANOSLEEP.SYNCS 0x989680 ;  /* 0x009896800000995d */ /* 0x008fea0003900000 */
[----:B------:R-:W3:Y:S02]  /*98e0*/  @!P1 SYNCS.PHASECHK.TRANS64 P1, [R11+URZ+0x30c28], R21 ;  /* 0x030c28150b0095a7 */ /* 0x000ee4000802007f */
[----:B---3--:R-:W-:Y:S05]  /*98f0*/  @!P1 BRA `(.L_x_178) ;  /* 0xfffffffc00f09947 */ /* 0x008fea000383ffff */
[----:B------:R-:W-:Y:S05]  /*9900*/  BRA `(.L_x_211) ;  /* 0xffffffec006c7947 */ /* 0x000fea000383ffff */
.L_x_180:
[----:B---3--:R3:W4:Y:S02]  /*9910*/  SYNCS.PHASECHK.TRANS64.TRYWAIT P1, [R11+URZ+0x30c48], R21 ;  /* 0x030c48150b0075a7 */ /* 0x008724000802017f */
[----:B----4-:R-:W-:Y:S05]  /*9920*/  @!P1 NANOSLEEP.SYNCS 0x989680 ;  /* 0x009896800000995d */ /* 0x010fea0003900000 */
[----:B------:R-:W4:Y:S02]  /*9930*/  @!P1 SYNCS.PHASECHK.TRANS64 P1, [R11+URZ+0x30c48], R21 ;  /* 0x030c48150b0095a7 */ /* 0x000f24000802007f */
[----:B----4-:R-:W-:Y:S05]  /*9940*/  @!P1 BRA `(.L_x_180) ;  /* 0xfffffffc00f09947 */ /* 0x010fea000383ffff */
[----:B------:R-:W-:Y:S05]  /*9950*/  BRA `(.L_x_212) ;  /* 0xffffffec00c07947 */ /* 0x000fea000383ffff */
.L_x_182:
[----:B------:R-:W-:-:S07]  /*9960*/  SHF.L.U32 R4, R9, 0x1f, RZ ;  /* 0x0000001f09047819 */ /* 0x000fce00000006ff */
.L_x_213:
[----:B-1----:R1:W2:Y:S02]  /*9970*/  SYNCS.PHASECHK.TRANS64.TRYWAIT P1, [R11+URZ+0x30c20], R4 ;  /* 0x030c20040b0075a7 */ /* 0x0022a4000802017f */
[----:B--2---:R-:W-:Y:S05]  /*9980*/  @!P1 NANOSLEEP.SYNCS 0x989680 ;  /* 0x009896800000995d */ /* 0x004fea0003900000 */
[----:B------:R-:W2:Y:S02]  /*9990*/  @!P1 SYNCS.PHASECHK.TRANS64 P1, [R11+URZ+0x30c20], R4 ;  /* 0x030c20040b0095a7 */ /* 0x000ea4000802007f */
[----:B--2---:R-:W-:Y:S05]  /*99a0*/  @!P1 BRA `(.L_x_213) ;  /* 0xfffffffc00f09947 */ /* 0x004fea000383ffff */
[----:B------:R-:W-:Y:S05]  /*99b0*/  BRA `(.L_x_214) ;  /* 0xfffffff0002c7947 */ /* 0x000fea000383ffff */
.L_x_185:
[----:B---3--:R3:W4:Y:S02]  /*99c0*/  SYNCS.PHASECHK.TRANS64.TRYWAIT P1, [R11+URZ+0x30c40], R12 ;  /* 0x030c400c0b0075a7 */ /* 0x008724000802017f */
[----:B----4-:R-:W-:Y:S05]  /*99d0*/  @!P1 NANOSLEEP.SYNCS 0x989680 ;  /* 0x009896800000995d */ /* 0x010fea0003900000 */
[----:B------:R-:W4:Y:S02]  /*99e0*/  @!P1 SYNCS.PHASECHK.TRANS64 P1, [R11+URZ+0x30c40], R12 ;  /* 0x030c400c0b0095a7 */ /* 0x000f24000802007f */
[----:B----4-:R-:W-:Y:S05]  /*99f0*/  @!P1 BRA `(.L_x_185) ;  /* 0xfffffffc00f09947 */ /* 0x010fea000383ffff */
[----:B------:R-:W-:Y:S05]  /*9a00*/  BRA `(.L_x_215) ;  /* 0xfffffff0009c7947 */ /* 0x000fea000383ffff */
.L_x_187:
[----:B-1----:R1:W2:Y:S02]  /*9a10*/  SYNCS.PHASECHK.TRANS64.TRYWAIT P1, [R11+URZ+0x30c28], R12 ;  /* 0x030c280c0b0075a7 */ /* 0x0022a4000802017f */
[----:B--2---:R-:W-:Y:S05]  /*9a20*/  @!P1 NANOSLEEP.SYNCS 0x989680 ;  /* 0x009896800000995d */ /* 0x004fea0003900000 */
[----:B------:R-:W2:Y:S02]  /*9a30*/  @!P1 SYNCS.PHASECHK.TRANS64 P1, [R11+URZ+0x30c28], R12 ;  /* 0x030c280c0b0095a7 */ /* 0x000ea4000802007f */
[----:B--2---:R-:W-:Y:S05]  /*9a40*/  @!P1 BRA `(.L_x_187) ;  /* 0xfffffffc00f09947 */ /* 0x004fea000383ffff */
[----:B------:R-:W-:Y:S05]  /*9a50*/  BRA `(.L_x_216) ;  /* 0xfffffff400087947 */ /* 0x000fea000383ffff */
.L_x_189:
[----:B----4-:R4:W1:Y:S02]  /*9a60*/  SYNCS.PHASECHK.TRANS64.TRYWAIT P0, [R13+URZ+0x30c40], R2 ;  /* 0x030c40020d0075a7 */ /* 0x010864000800017f */
[----:B-1----:R-:W-:Y:S05]  /*9a70*/  @!P0 NANOSLEEP.SYNCS 0x989680 ;  /* 0x009896800000895d */ /* 0x002fea0003900000 */
[----:B------:R-:W1:Y:S02]  /*9a80*/  @!P0 SYNCS.PHASECHK.TRANS64 P0, [R13+URZ+0x30c40], R2 ;  /* 0x030c40020d0085a7 */ /* 0x000e64000800007f */
[----:B-1----:R-:W-:Y:S05]  /*9a90*/  @!P0 BRA `(.L_x_189) ;  /* 0xfffffffc00f08947 */ /* 0x002fea000383ffff */
[----:B------:R-:W-:Y:S05]  /*9aa0*/  BRA `(.L_x_217) ;  /* 0xfffffff400747947 */ /* 0x000fea000383ffff */
.L_x_191:
[----:B------:R-:W-:Y:S01]  /*9ab0*/  BSSY B0, `(.L_x_218) ;  /* 0x0000006000007945 */ /* 0x000fe20003800000 */
[----:B------:R-:W-:-:S07]  /*9ac0*/  MOV R15, 0xffffffff ;  /* 0xffffffff000f7802 */ /* 0x000fce0000000f00 */
[----:B------:R-:W-:Y:S05]  /*9ad0*/  WARPSYNC.COLLECTIVE R15, `(.L_x_219) ;  /* 0x000000000f0c7348 */ /* 0x000fea0003c00000 */
[----:B------:R-:W-:Y:S02]  /*9ae0*/  ELECT P6, UR62, PT ;  /* 0x00000000003e782f */ /* 0x000fe400038c0000 */
[----:B------:R-:W-:Y:S01]  /*9af0*/  MOV R14, UR62 ;  /* 0x0000003e000e7c02 */ /* 0x000fe20008000f00 */
[----:B------:R-:W-:Y:S10]  /*9b00*/  ENDCOLLECTIVE ;  /* 0x000000000000791b */ /* 0x000ff40003800000 */
.L_x_219:
[----:B------:R-:W-:Y:S05]  /*9b10*/  BSYNC B0 ;  /* 0x0000000000007941 */ /* 0x000fea0003800000 */
.L_x_218:
[----:B------:R-:W-:Y:S01]  /*9b20*/  PLOP3.LUT P0, PT, P6, PT, PT, 0x80, 0x0 ;  /* 0x000000000000781c */ /* 0x000fe2000370f070 */
[----:B------:R-:W-:-:S12]  /*9b30*/  BRA `(.L_x_220) ;  /* 0xfffffff800007947 */ /* 0x000fd8000383ffff */
.L_x_193:
[----:B-1----:R1:W2:Y:S02]  /*9b40*/  SYNCS.PHASECHK.TRANS64.TRYWAIT P1, [R6+URZ], R5 ;  /* 0x00000005060075a7 */ /* 0x0022a4000802017f */
[----:B--2---:R-:W-:Y:S05]  /*9b50*/  @!P1 NANOSLEEP.SYNCS 0x989680 ;  /* 0x009896800000995d */ /* 0x004fea0003900000 */
[----:B------:R-:W2:Y:S02]  /*9b60*/  @!P1 SYNCS.PHASECHK.TRANS64 P1, [R6+URZ], R5 ;  /* 0x00000005060095a7 */ /* 0x000ea4000802007f */
[----:B--2---:R-:W-:Y:S05]  /*9b70*/  @!P1 BRA `(.L_x_193) ;  /* 0xfffffffc00f09947 */ /* 0x004fea000383ffff */
[----:B------:R-:W-:Y:S05]  /*9b80*/  BRA `(.L_x_221) ;  /* 0xfffffff8003c7947 */ /* 0x000fea000383ffff */
.L_x_194:
[----:B--2---:R2:W3:Y:S02]  /*9b90*/  SYNCS.PHASECHK.TRANS64.TRYWAIT P1, [R3+URZ], R2 ;  /* 0x00000002030075a7 */ /* 0x0044e4000802017f */
[----:B---3--:R-:W-:Y:S05]  /*9ba0*/  @!P1 NANOSLEEP.SYNCS 0x989680 ;  /* 0x009896800000995d */ /* 0x008fea0003900000 */
[----:B------:R-:W3:Y:S02]  /*9bb0*/  @!P1 SYNCS.PHASECHK.TRANS64 P1, [R3+URZ], R2 ;  /* 0x00000002030095a7 */ /* 0x000ee4000802007f */
[----:B---3--:R-:W-:Y:S05]  /*9bc0*/  @!P1 BRA `(.L_x_194) ;  /* 0xfffffffc00f09947 */ /* 0x008fea000383ffff */
[----:B------:R-:W-:Y:S05]  /*9bd0*/  BRA `(.L_x_222) ;  /* 0xfffffff800307947 */ /* 0x000fea000383ffff */
.L_x_196:
[----:B--2---:R2:W3:Y:S02]  /*9be0*/  SYNCS.PHASECHK.TRANS64.TRYWAIT P0, [R0+URZ], R5 ;  /* 0x00000005000075a7 */ /* 0x0044e4000800017f */
[----:B---3--:R-:W-:Y:S05]  /*9bf0*/  @!P0 NANOSLEEP.SYNCS 0x989680 ;  /* 0x009896800000895d */ /* 0x008fea0003900000 */
[----:B------:R-:W3:Y:S02]  /*9c00*/  @!P0 SYNCS.PHASECHK.TRANS64 P0, [R0+URZ], R5 ;  /* 0x00000005000085a7 */ /* 0x000ee4000800007f */
[----:B---3--:R-:W-:Y:S05]  /*9c10*/  @!P0 BRA `(.L_x_196) ;  /* 0xfffffffc00f08947 */ /* 0x008fea000383ffff */
[----:B------:R-:W-:Y:S05]  /*9c20*/  BRA `(.L_x_223) ;  /* 0xfffffff800347947 */ /* 0x000fea000383ffff */
.L_x_224:
        /* <DEDUP_REMOVED lines=13> */
.L_x_3719:


//--------------------- .text._ZN7cutlass13device_kernelIN5flash11enable_sm90INS1_16FlashAttnBwdSm90INS1_25CollectiveMainloopBwdSm90ILi2ELi2ELi2EN4cute5tupleIJNS5_1CILi1EEES8_S8_EEENS6_IJNS7_ILi128EEESA_NS7_ILi64EEEEEENS_10bfloat16_tEfNS_4arch4Sm90ELb0ELb0ELb1ELb0ELb0ELb1ELb0ELb0ELi2ELi1ELi2ELi2ELb0EEENS1_24CollectiveEpilogueBwdGQAISC_fSF_Li256ELb0ELb0EEENS1_19SingleTileSchedulerILb0ELb0ELb0ELi128EEEEEEEEEvNT_6ParamsE --------------------------
	.section	.text._ZN7cutlass13device_kernelIN5flash11enable_sm90INS1_16FlashAttnBwdSm90INS1_25CollectiveMainloopBwdSm90ILi2ELi2ELi2EN4cute5tupleIJNS5_1CILi1EEES8_S8_EEENS6_IJNS7_ILi128EEESA_NS7_ILi64EEEEEENS_10bfloat16_tEfNS_4arch4Sm90ELb0ELb0ELb1ELb0ELb0ELb1ELb0ELb0ELi2ELi1ELi2ELi2ELb0EEENS1_24CollectiveEpilogueBwdGQAISC_fSF_Li256ELb0ELb0EEENS1_19SingleTileSchedulerILb0ELb0ELb0ELi128EEEEEEEEEvNT_6ParamsE,"ax",@progbits
	.align	128
.text._ZN7cutlass13device_kernelIN5flash11enable_sm90INS1_16FlashAttnBwdSm90INS1_25CollectiveMainloopBwdSm90ILi2ELi2ELi2EN4cute5tupleIJNS5_1CILi1EEES8_S8_EEENS6_IJNS7_ILi128EEESA_NS7_ILi64EEEEEENS_10bfloat16_tEfNS_4arch4Sm90ELb0ELb0ELb1ELb0ELb0ELb1ELb0ELb0ELi2ELi1ELi2ELi2ELb0EEENS1_24CollectiveEpilogueBwdGQAISC_fSF_Li256ELb0ELb0EEENS1_19SingleTileSchedulerILb0ELb0ELb0ELi128EEEEEEEEEvNT_6ParamsE:
        .type           _ZN7cutlass13device_kernelIN5flash11enable_sm90INS1_16FlashAttnBwdSm90INS1_25CollectiveMainloopBwdSm90ILi2ELi2ELi2EN4cute5tupleIJNS5_1CILi1EEES8_S8_EEENS6_IJNS7_ILi128EEESA_NS7_ILi64EEEEEENS_10bfloat16_tEfNS_4arch4Sm90ELb0ELb0ELb1ELb0ELb0ELb1ELb0ELb0ELi2ELi1ELi2ELi2ELb0EEENS1_24CollectiveEpilogueBwdGQAISC_fSF_Li256ELb0ELb0EEENS1_19SingleTileSchedulerILb0ELb0ELb0ELi128EEEEEEEEEvNT_6ParamsE,@function
        .size           _ZN7cutlass13device_kernelIN5flash11enable_sm90INS1_16FlashAttnBwdSm90INS1_25CollectiveMainloopBwdSm90ILi2ELi2ELi2EN4cute5tupleIJNS5_1CILi1EEES8_S8_EEENS6_IJNS7_ILi128EEESA_NS7_ILi64EEEEEENS_10bfloat16_tEfNS_4arch4Sm90ELb0ELb0ELb1ELb0ELb0ELb1ELb0ELb0ELi2ELi1ELi2ELi2ELb0EEENS1_24CollectiveEpilogueBwdGQAISC_fSF_Li256ELb0ELb0EEENS1_19SingleTileSchedulerILb0ELb0ELb0ELi128EEEEEEEEEvNT_6ParamsE,(.L_x_3720 - _ZN7cutlass13device_kernelIN5flash11enable_sm90INS1_16FlashAttnBwdSm90INS1_25CollectiveMainloopBwdSm90ILi2ELi2ELi2EN4cute5tupleIJNS5_1CILi1EEES8_S8_EEENS6_IJNS7_ILi128EEESA_NS7_ILi64EEEEEENS_10bfloat16_tEfNS_4arch4Sm90ELb0ELb0ELb1ELb0ELb0ELb1ELb0ELb0ELi2ELi1ELi2ELi2ELb0EEENS1_24CollectiveEpilogueBwdGQAISC_fSF_Li256ELb0ELb0EEENS1_19SingleTileSchedulerILb0ELb0ELb0ELi128EEEEEEEEEvNT_6ParamsE)
        .other          _ZN7cutlass13device_kernelIN5flash11enable_sm90INS1_16FlashAttnBwdSm90INS1_25CollectiveMainloopBwdSm90ILi2ELi2ELi2EN4cute5tupleIJNS5_1CILi1EEES8_S8_EEENS6_IJNS7_ILi128EEESA_NS7_ILi64EEEEEENS_10bfloat16_tEfNS_4arch4Sm90ELb0ELb0ELb1ELb0ELb0ELb1ELb0ELb0ELi2ELi1ELi2ELi2ELb0EEENS1_24CollectiveEpilogueBwdGQAISC_fSF_Li256ELb0ELb0EEENS1_19SingleTileSchedulerILb0ELb0ELb0ELi128EEEEEEEEEvNT_6ParamsE,@"STO_CUDA_ENTRY STV_DEFAULT"
_ZN7cutlass13device_kernelIN5flash11enable_sm90INS1_16FlashAttnBwdSm90INS1_25CollectiveMainloopBwdSm90ILi2ELi2ELi2EN4cute5tupleIJNS5_1CILi1EEES8_S8_EEENS6_IJNS7_ILi128EEESA_NS7_ILi64EEEEEENS_10bfloat16_tEfNS_4arch4Sm90ELb0ELb0ELb1ELb0ELb0ELb1ELb0ELb0ELi2ELi1ELi2ELi2ELb0EEENS1_24CollectiveEpilogueBwdGQAISC_fSF_Li256ELb0ELb0EEENS1_19SingleTileSchedulerILb0ELb0ELb0ELi128EEEEEEEEEvNT_6ParamsE:
        /* <DEDUP_REMOVED lines=14> */
[----:B------:R-:W-:-:S02]  /*00e0*/  UIADD3.X UR7, URZ, UR5, URZ, UP0, !UPT ;  /* 0x000000053f077290 */ /* 0x000fc400087fe43f */
[----:B------:R-:W-:Y:S02]  /*00f0*/  UIADD3.X UR9, URZ, UR5, URZ, UP1, !UPT ;  /* 0x000000053f097290 */ /* 0x000fe40008ffe43f */
[----:B------:R-:W-:Y:S02]  /*0100*/  UIADD3.X UR11, URZ, UR5, URZ, UP2, !UPT ;  /* 0x000000053f0b7290 */ /* 0x000fe400097fe43f */
[----:B------:R-:W-:-:S03]  /*0110*/  UIADD3.X UR5, URZ, UR5, URZ, UP3, !UPT ;  /* 0x000000053f057290 */ /* 0x000fc60009ffe43f */
[----:B------:R1:W-:Y:S02]  /*0120*/  UTMACCTL.PF [UR6] ;  /* 0x00000000060079b9 */ /* 0x0003e40008040000 */
[----:B------:R1:W-:Y:S02]  /*0130*/  UTMACCTL.PF [UR8] ;  /* 0x00000000080079b9 */ /* 0x0003e40008040000 */
[----:B------:R1:W-:Y:S02]  /*0140*/  UTMACCTL.PF [UR10] ;  /* 0x000000000a0079b9 */ /* 0x0003e40008040000 */
[----:B------:R1:W-:Y:S02]  /*0150*/  UTMACCTL.PF [UR4] ;  /* 0x00000000040079b9 */ /* 0x0003e40008040000 */
[----:B-1----:R-:W-:Y:S01]  /*0160*/  NOP ;  /* 0x0000000000007918 */ /* 0x002fe20000000000 */
.L_x_226:
[----:B------:R-:W-:Y:S05]  /*0170*/  BSYNC B0 ;  /* 0x0000000000007941 */ /* 0x000fea0003800000 */
.L_x_225:
        /* <DEDUP_REMOVED lines=34> */
.L_x_227:
        /* <DEDUP_REMOVED lines=22> */
.L_x_228:
[----:B---3--:R-:W-:Y:S01]  /*0500*/  ISETP.NE.AND P0, PT, R2, RZ, PT ;  /* 0x000000ff0200720c */ /* 0x008fe20003f05270 */
[----:B------:R-:W-:Y:S01]  /*0510*/  IMAD.MOV.U32 R16, RZ, RZ, 0x1 ;  /* 0x00000001ff107424 */ /* 0x000fe200078e00ff */
[----:B------:R-:W-:Y:S01]  /*0520*/  NOP ;  /* 0x0000000000007918 */ /* 0x000fe20000000000 */
[----:B------:R-:W-:Y:S03]  /*0530*/  BSSY B6, `(.L_x_229) ;  /* 0x0000851000067945 */ /* 0x000fe60003800000 */
[----:B------:R-:W-:Y:S01]  /*0540*/  SEL R16, R16, 0x2, !P0 ;  /* 0x0000000210107807 */ /* 0x000fe20004000000 */
[----:B-12-4-:R-:W-:Y:S06]  /*0550*/  BAR.SYNC.DEFER_BLOCKING 0x0 ;  /* 0x0000000000007b1d */ /* 0x016fec0000010000 */
[----:B------:R-:W-:Y:S05]  /*0560*/  @!P0 BRA `(.L_x_230) ;  /* 0x0000006000288947 */ /* 0x000fea0003800000 */
.L_x_231:
        /* <DEDUP_REMOVED lines=13> */
[----:B----4-:R-:W-:Y:S05]  /*0640*/  @!P0 BRA `(.L_x_232) ;  /* 0x0000008000fc8947 */ /* 0x010fea0003800000 */
        /* <DEDUP_REMOVED lines=21> */
.L_x_234:
        /* <DEDUP_REMOVED lines=15> */
.L_x_233:
        /* <DEDUP_REMOVED lines=22> */
.L_x_236:
        /* <DEDUP_REMOVED lines=15> */
.L_x_235:
[----:B------:R-:W-:Y:S01]  /*0ae0*/  SHF.R.S32.HI R3, RZ, 0x1f, R18 ;  /* 0x0000001fff037819 */ /* 0x000fe20000011412 */
[----:B------:R-:W-:-:S03]  /*0af0*/  UMOV UR4, 0xffffffff ;  /* 0xffffffff00047882 */ /* 0x000fc60000000000 */
[----:B------:R-:W-:-:S04]  /*0b00*/  LEA.HI R0, R3, R18, RZ, 0x7 ;  /* 0x0000001203007211 */ /* 0x000fc800078f38ff */
[----:B------:R-:W-:Y:S01]  /*0b10*/  SHF.R.S32.HI R13, RZ, 0x7, R0 ;  /* 0x00000007ff0d7819 */ /* 0x000fe20000011400 */
[----:B------:R-:W-:Y:S06]  /*0b20*/  BRA.DIV UR4, `(.L_x_237) ;  /* 0x0000007e04cc7947 */ /* 0x000fec000b800000 */
[----:B------:R1:W2:Y:S02]  /*0b30*/  SHFL.IDX PT, R14, R13, RZ, 0x1f ;  /* 0x00001fff0d0e7589 */ /* 0x0002a400000e0000 */
.L_x_306:
[----:B------:R-:W-:Y:S02]  /*0b40*/  SHF.L.U32 R9, RZ, 0x1f, RZ ;  /* 0x0000001fff097819 */ /* 0x000fe400000006ff */
[----:B--2---:R-:W-:Y:S02]  /*0b50*/  LEA.HI R4, R14, R14, RZ, 0x1 ;  /* 0x0000000e0e047211 */ /* 0x004fe400078f08ff */
[----:B------:R-:W2:Y:S01]  /*0b60*/  SYNCS.PHASECHK.TRANS64.TRYWAIT P0, [R2+URZ+0x30c00], R9 ;  /* 0x030c0009020075a7 */ /* 0x000ea2000800017f */
[----:B------:R-:W-:Y:S02]  /*0b70*/  LOP3.LUT R7, R0, 0xffffff80, RZ, 0xc0, !PT ;  /* 0xffffff8000077812 */ /* 0x000fe400078ec0ff */
[----:B------:R-:W-:-:S04]  /*0b80*/  LOP3.LUT R5, R4, 0xffffe, RZ, 0xc0, !PT ;  /* 0x000ffffe04057812 */ /* 0x000fc800078ec0ff */
[----:B------:R-:W-:Y:S01]  /*0b90*/  IADD3 R12, R14, -R5, RZ ;  /* 0x800000050e0c7210 */ /* 0x000fe20007ffe0ff */
[----:B--2---:R-:W-:Y:S06]  /*0ba0*/  @P0 BRA `(.L_x_238) ;  /* 0x0000000000080947 */ /* 0x004fec0003800000 */
[----:B------:R-:W2:Y:S02]  /*0bb0*/  SYNCS.PHASECHK.TRANS64.TRYWAIT P0, [R2+URZ+0x30c00], R9 ;  /* 0x030c0009020075a7 */ /* 0x000ea4000800017f */
[----:B--2---:R-:W-:Y:S05]  /*0bc0*/  @!P0 BRA `(.L_x_239) ;  /* 0x0000007c00c08947 */ /* 0x004fea0003800000 */
.L_x_238:
[----:B------:R-:W3:Y:S01]  /*0bd0*/  LDC R14, c[0x0][0x280] ;  /* 0x0000a000ff0e7b82 */ /* 0x000ee20000000800 */
[----:B------:R-:W-:Y:S01]  /*0be0*/  IMAD.IADD R0, R18, 0x1, -R7 ;  /* 0x0000000112007824 */ /* 0x000fe200078e0a07 */
[----:B------:R-:W-:Y:S02]  /*0bf0*/  CS2R R136, SRZ ;  /* 0x0000000000887805 */ /* 0x000fe4000001ff00 */
[----:B------:R-:W-:Y:S02]  /*0c00*/  CS2R R168, SRZ ;  /* 0x0000000000a87805 */ /* 0x000fe4000001ff00 */
[----:B------:R-:W-:Y:S01]  /*0c10*/  CS2R R170, SRZ ;  /* 0x0000000000aa7805 */ /* 0x000fe2000001ff00 */
[----:B------:R-:W-:Y:S01]  /*0c20*/  IMAD R11, R13, 0x400, R0 ;  /* 0x000004000d0b7824 */ /* 0x000fe200078e0200 */
[----:B------:R-:W-:Y:S02]  /*0c30*/  CS2R R172, SRZ ;  /* 0x0000000000ac7805 */ /* 0x000fe4000001ff00 */
[----:B------:R-:W-:-:S02]  /*0c40*/  CS2R R174, SRZ ;  /* 0x0000000000ae7805 */ /* 0x000fc4000001ff00 */
[----:B------:R-:W-:Y:S02]  /*0c50*/  CS2R R176, SRZ ;  /* 0x0000000000b07805 */ /* 0x000fe4000001ff00 */
[----:B------:R-:W-:Y:S02]  /*0c60*/  CS2R R178, SRZ ;  /* 0x0000000000b27805 */ /* 0x000fe4000001ff00 */
[----:B------:R-:W-:Y:S02]  /*0c70*/  SHF.L.U32 R11, R11, 0x2, RZ ;  /* 0x000000020b0b7819 */ /* 0x000fe400000006ff */
        /* <DEDUP_REMOVED lines=13> */
[----:B---3--:R-:W-:Y:S02]  /*0d50*/  ISETP.GE.AND P0, PT, R14, 0x1, PT ;  /* 0x000000010e00780c */ /* 0x008fe40003f06270 */
        /* <DEDUP_REMOVED lines=11> */
[----:B------:R-:W-:Y:S01]  /*0e10*/  CS2R R166, SRZ ;  /* 0x0000000000a67805 */ /* 0x000fe2000001ff00 */
[----:B------:R-:W-:Y:S01]  /*0e20*/  IMAD R11, R11, 0x4, R2 ;  /* 0x000000040b0b7824 */ /* 0x000fe200078e0202 */
[----:B------:R-:W-:Y:S06]  /*0e30*/  @!P0 BRA `(.L_x_240) ;  /* 0x0000004c00ac8947 */ /* 0x000fec0003800000 */
[CC--:B------:R-:W-:Y:S01]  /*0e40*/  LEA.HI R5, R3.reuse, R18.reuse, RZ, 0x5 ;  /* 0x0000001203057211 */ /* 0x0c0fe200078f28ff */
[----:B------:R-:W-:Y:S01]  /*0e50*/  IMAD.SHL.U32 R4, R18, 0x40, RZ ;  /* 0x0000004012047824 */ /* 0x000fe200078e00ff */
[CC--:B------:R-:W-:Y:S01]  /*0e60*/  LEA.HI R8, R3.reuse, R18.reuse, RZ, 0x4 ;  /* 0x0000001203087211 */ /* 0x0c0fe200078f20ff */
[----:B------:R-:W3:Y:S01]  /*0e70*/  S2R R20, SR_CTAID.X ;  /* 0x0000000000147919 */ /* 0x000ee20000002500 */
[CC--:B------:R-:W-:Y:S01]  /*0e80*/  LEA.HI R6, R3.reuse, R18.reuse, RZ, 0x2 ;  /* 0x0000001203067211 */ /* 0x0c0fe200078f10ff */
[----:B------:R-:W3:Y:S01]  /*0e90*/  LDC R25, c[0x0][0x290] ;  /* 0x0000a400ff197b82 */ /* 0x000ee20000000800 */
[----:B------:R-:W-:Y:S02]  /*0ea0*/  LEA.HI R15, R3, R18, RZ, 0x3 ;  /* 0x00000012030f7211 */ /* 0x000fe400078f18ff */
[----:B------:R-:W-:Y:S02]  /*0eb0*/  CS2R R198, SRZ ;  /* 0x0000000000c67805 */ /* 0x000fe4000001ff00 */
[----:B------:R-:W-:-:S02]  /*0ec0*/  LOP3.LUT R3, R5, 0xffffffe0, RZ, 0xc0, !PT ;  /* 0xffffffe005037812 */ /* 0x000fc400078ec0ff */
[----:B------:R-:W-:Y:S02]  /*0ed0*/  CS2R R196, SRZ ;  /* 0x0000000000c47805 */ /* 0x000fe4000001ff00 */
[----:B------:R-:W-:Y:S02]  /*0ee0*/  SHF.R.S32.HI R5, RZ, 0x5, R5 ;  /* 0x00000005ff057819 */ /* 0x000fe40000011405 */
[----:B------:R-:W-:Y:S02]  /*0ef0*/  CS2R R194, SRZ ;  /* 0x0000000000c27805 */ /* 0x000fe4000001ff00 */
[----:B--2---:R-:W-:Y:S02]  /*0f00*/  SHF.R.S32.HI R9, RZ, 0x4, R8 ;  /* 0x00000004ff097819 */ /* 0x004fe40000011408 */
[----:B------:R-:W-:Y:S02]  /*0f10*/  CS2R R192, SRZ ;  /* 0x0000000000c07805 */ /* 0x000fe4000001ff00 */
[----:B------:R-:W-:Y:S01]  /*0f20*/  LOP3.LUT R7, R6, 0xfffffffc, RZ, 0xc0, !PT ;  /* 0xfffffffc06077812 */ /* 0x000fe200078ec0ff */
[----:B------:R-:W-:Y:S01]  /*0f30*/  IMAD.SHL.U32 R5, R5, 0x10, RZ ;  /* 0x0000001005057824 */ /* 0x000fe200078e00ff */
[----:B------:R-:W-:-:S02]  /*0f40*/  IADD3 R14, R14, 0x7f, RZ ;  /* 0x0000007f0e0e7810 */ /* 0x000fc40007ffe0ff */
[----:B------:R-:W-:Y:S02]  /*0f50*/  CS2R R190, SRZ ;  /* 0x0000000000be7805 */ /* 0x000fe4000001ff00 */
[----:B------:R-:W-:Y:S01]  /*0f60*/  LEA.HI R8, R8, R9, RZ, 0x1 ;  /* 0x0000000908087211 */ /* 0x000fe200078f08ff */
[----:B------:R-:W-:Y:S01]  /*0f70*/  IMAD.IADD R10, R18, 0x1, -R7 ;  /* 0x00000001120a7824 */ /* 0x000fe200078e0a07 */
[----:B------:R-:W-:Y:S02]  /*0f80*/  LOP3.LUT R4, R4, 0x1c0, RZ, 0xc0, !PT ;  /* 0x000001c004047812 */ /* 0x000fe400078ec0ff */
[----:B------:R-:W-:Y:S02]  /*0f90*/  CS2R R188, SRZ ;  /* 0x0000000000bc7805 */ /* 0x000fe4000001ff00 */
[----:B------:R-:W-:Y:S02]  /*0fa0*/  SHF.R.S32.HI R17, RZ, 0x1f, R14 ;  /* 0x0000001fff117819 */ /* 0x000fe4000001140e */
[----:B------:R-:W-:-:S02]  /*0fb0*/  CS2R R186, SRZ ;  /* 0x0000000000ba7805 */ /* 0x000fc4000001ff00 */
[----:B------:R-:W-:Y:S02]  /*0fc0*/  IADD3 R3, R18, -R3, RZ ;  /* 0x8000000312037210 */ /* 0x000fe40007ffe0ff */
[----:B------:R-:W-:Y:S02]  /*0fd0*/  CS2R R184, SRZ ;  /* 0x0000000000b87805 */ /* 0x000fe4000001ff00 */
[----:B------:R-:W-:Y:S02]  /*0fe0*/  LOP3.LUT R8, R8, 0x7ffffe, RZ, 0xc0, !PT ;  /* 0x007ffffe08087812 */ /* 0x000fe400078ec0ff */
[----:B------:R-:W-:Y:S02]  /*0ff0*/  CS2R R182, SRZ ;  /* 0x0000000000b67805 */ /* 0x000fe4000001ff00 */
[----:B------:R-:W-:Y:S02]  /*1000*/  LOP3.LUT R18, R4, 0x30, R5, 0xf8, !PT ;  /* 0x0000003004127812 */ /* 0x000fe400078ef805 */
[----:B------:R-:W-:-:S02]  /*1010*/  CS2R R180, SRZ ;  /* 0x0000000000b47805 */ /* 0x000fc4000001ff00 */
[----:B------:R-:W-:Y:S02]  /*1020*/  LEA.HI R5, R13, R13, RZ, 0x1 ;  /* 0x0000000d0d057211 */ /* 0x000fe400078f08ff */
[----:B------:R-:W-:Y:S02]  /*1030*/  CS2R R178, SRZ ;  /* 0x0000000000b27805 */ /* 0x000fe4000001ff00 */
[----:B------:R-:W-:Y:S01]  /*1040*/  LEA.HI R23, R17, R14, RZ, 0x7 ;  /* 0x0000000e11177211 */ /* 0x000fe200078f38ff */
[----:B------:R-:W-:Y:S01]  /*1050*/  IMAD.IADD R14, R9, 0x1, -R8 ;  /* 0x00000001090e7824 */ /* 0x000fe200078e0a08 */
[----:B------:R-:W-:Y:S01]  /*1060*/  SHF.R.S32.HI R6, RZ, 0x1f, R3 ;  /* 0x0000001fff067819 */ /* 0x000fe20000011403 */
[----:B---3--:R-:W-:Y:S01]  /*1070*/  IMAD R20, R20, -0x80, R25 ;  /* 0xffffff8014147824 */ /* 0x008fe200078e0219 */
[----:B------:R-:W-:Y:S02]  /*1080*/  LOP3.LUT R8, R5, 0xfffffffe, RZ, 0xc0, !PT ;  /* 0xfffffffe05087812 */ /* 0x000fe400078ec0ff */
[----:B------:R-:W-:-:S02]  /*1090*/  CS2R R176, SRZ ;  /* 0x0000000000b07805 */ /* 0x000fc4000001ff00 */
[CC--:B------:R-:W-:Y:S02]  /*10a0*/  LEA.HI R5, R6.reuse, R3.reuse, RZ, 0x3 ;  /* 0x0000000306057211 */ /* 0x0c0fe400078f18ff */
[----:B------:R-:W-:Y:S02]  /*10b0*/  CS2R R174, SRZ ;  /* 0x0000000000ae7805 */ /* 0x000fe4000001ff00 */
[----:B------:R-:W-:Y:S01]  /*10c0*/  LEA.HI R7, R6, R3, RZ, 0x2 ;  /* 0x0000000306077211 */ /* 0x000fe200078f10ff */
[----:B------:R-:W-:Y:S01]  /*10d0*/  IMAD.IADD R21, R13, 0x1, -R8 ;  /* 0x000000010d157824 */ /* 0x000fe200078e0a08 */
[----:B------:R-:W-:Y:S02]  /*10e0*/  SHF.R.S32.HI R3, RZ, 0x1f, R0 ;  /* 0x0000001fff037819 */ /* 0x000fe40000011400 */
[----:B------:R-:W-:Y:S02]  /*10f0*/  CS2R R172, SRZ ;  /* 0x0000000000ac7805 */ /* 0x000fe4000001ff00 */
[----:B------:R-:W-:-:S02]  /*1100*/  SHF.R.U32.HI R8, RZ, 0x3, R4 ;  /* 0x00000003ff087819 */ /* 0x000fc40000011604 */
[----:B------:R-:W-:Y:S02]  /*1110*/  CS2R R170, SRZ ;  /* 0x0000000000aa7805 */ /* 0x000fe4000001ff00 */
[----:B------:R-:W-:Y:S02]  /*1120*/  LEA.HI R4, R3, R0, RZ, 0x2 ;  /* 0x0000000003047211 */ /* 0x000fe400078f10ff */
[----:B------:R-:W-:Y:S02]  /*1130*/  CS2R R168, SRZ ;  /* 0x0000000000a87805 */ /* 0x000fe4000001ff00 */
[----:B------:R-:W-:Y:S02]  /*1140*/  LOP3.LUT R15, R18, 0x8, R15, 0xf8, !PT ;  /* 0x00000008120f7812 */ /* 0x000fe400078ef80f */
[----:B------:R-:W-:Y:S02]  /*1150*/  CS2R R166, SRZ ;  /* 0x0000000000a67805 */ /* 0x000fe4000001ff00 */
[----:B------:R-:W-:-:S02]  /*1160*/  LOP3.LUT R9, R4, 0x7ffffffc, RZ, 0xc0, !PT ;  /* 0x7ffffffc04097812 */ /* 0x000fc400078ec0ff */
[----:B------:R-:W-:Y:S02]  /*1170*/  CS2R R164, SRZ ;  /* 0x0000000000a47805 */ /* 0x000fe4000001ff00 */
[----:B------:R-:W-:Y:S02]  /*1180*/  LEA R18, R13, R14, 0x4 ;  /* 0x0000000e0d127211 */ /* 0x000fe400078e20ff */
[----:B------:R-:W-:Y:S02]  /*1190*/  CS2R R162, SRZ ;  /* 0x0000000000a27805 */ /* 0x000fe4000001ff00 */
[----:B------:R-:W-:Y:S01]  /*11a0*/  LOP3.LUT R15, R15, R8, RZ, 0x3c, !PT ;  /* 0x000000080f0f7212 */ /* 0x000fe200078e3cff */
[----:B------:R-:W-:Y:S01]  /*11b0*/  IMAD.IADD R9, R0, 0x1, -R9 ;  /* 0x0000000100097824 */ /* 0x000fe200078e0a09 */
[----:B------:R-:W-:Y:S02]  /*11c0*/  LEA.HI R14, R3, R0, RZ, 0x5 ;  /* 0x00000000030e7211 */ /* 0x000fe400078f28ff */
[----:B------:R-:W-:-:S02]  /*11d0*/  CS2R R160, SRZ ;  /* 0x0000000000a07805 */ /* 0x000fc4000001ff00 */
[----:B------:R-:W-:Y:S01]  /*11e0*/  SHF.R.S32.HI R8, RZ, 0x2, R7 ;  /* 0x00000002ff087819 */ /* 0x000fe20000011407 */
[----:B------:R-:W-:Y:S01]  /*11f0*/  IMAD.U32 R0, R18, 0x200, R15 ;  /* 0x0000020012007824 */ /* 0x000fe200078e000f */
[--C-:B------:R-:W-:Y:S02]  /*1200*/  SHF.R.S32.HI R6, RZ, 0x3, R5.reuse ;  /* 0x00000003ff067819 */ /* 0x100fe40000011405 */
[----:B------:R-:W-:Y:S02]  /*1210*/  CS2R R158, SRZ ;  /* 0x00000000009e7805 */ /* 0x000fe4000001ff00 */
[----:B------:R-:W-:Y:S01]  /*1220*/  SHF.R.S32.HI R5, RZ, 0x1f, R5 ;  /* 0x0000001fff057819 */ /* 0x000fe20000011405 */
[----:B-1----:R-:W-:Y:S01]  /*1230*/  VIADD R13, R8, 0x10 ;  /* 0x00000010080d7836 */ /* 0x002fe20000000000 */
[----:B------:R-:W-:Y:S01]  /*1240*/  LEA.HI R7, R7, R8, RZ, 0x1 ;  /* 0x0000000807077211 */ /* 0x000fe200078f08ff */
[----:B------:R1:W-:Y:S01]  /*1250*/  STL [R1+0x4], R0 ;  /* 0x0000040001007387 */ /* 0x0003e20000100800 */
[----:B------:R-:W-:-:S02]  /*1260*/  LEA.HI R5, R5, R6, RZ, 0x4 ;  /* 0x0000000605057211 */ /* 0x000fc400078f20ff */
[----:B------:R-:W-:Y:S02]  /*1270*/  CS2R R156, SRZ ;  /* 0x00000000009c7805 */ /* 0x000fe4000001ff00 */
[----:B------:R-:W-:Y:S02]  /*1280*/  LOP3.LUT R7, R7, 0xfffffffe, RZ, 0xc0, !PT ;  /* 0xfffffffe07077812 */ /* 0x000fe400078ec0ff */
[----:B------:R-:W-:Y:S02]  /*1290*/  CS2R R154, SRZ ;  /* 0x00000000009a7805 */ /* 0x000fe4000001ff00 */
[----:B------:R-:W-:Y:S02]  /*12a0*/  LOP3.LUT R5, R5, 0x1ffffff0, RZ, 0xc0, !PT ;  /* 0x1ffffff005057812 */ /* 0x000fe400078ec0ff */
[----:B------:R-:W-:Y:S02]  /*12b0*/  CS2R R152, SRZ ;  /* 0x0000000000987805 */ /* 0x000fe4000001ff00 */
[C---:B------:R-:W-:Y:S01]  /*12c0*/  IADD3 R15, R8.reuse, 0x18, RZ ;  /* 0x00000018080f7810 */ /* 0x040fe20007ffe0ff */
[----:B------:R-:W-:Y:S01]  /*12d0*/  IMAD.IADD R7, R8, 0x1, -R7 ;  /* 0x0000000108077824 */ /* 0x000fe200078e0a07 */
[----:B------:R-:W-:Y:S01]  /*12e0*/  IADD3 R6, R6, -R5, RZ ;  /* 0x8000000506067210 */ /* 0x000fe20007ffe0ff */
[----:B-1----:R-:W-:Y:S01]  /*12f0*/  VIADD R0, R8, 0x8 ;  /* 0x0000000808007836 */ /* 0x002fe20000000000 */
[----:B------:R-:W-:-:S02]  /*1300*/  LEA.HI R8, R13, R13, RZ, 0x1 ;  /* 0x0000000d0d087211 */ /* 0x000fc400078f08ff */
[----:B------:R-:W-:Y:S02]  /*1310*/  CS2R R150, SRZ ;  /* 0x0000000000967805 */ /* 0x000fe4000001ff00 */
[----:B------:R-:W-:Y:S01]  /*1320*/  LEA.HI R17, R15, R15, RZ, 0x1 ;  /* 0x0000000f0f117211 */ /* 0x000fe200078f08ff */
[----:B------:R-:W-:Y:S01]  /*1330*/  IMAD R6, R6, 0x8, R7 ;  /* 0x0000000806067824 */ /* 0x000fe200078e0207 */
[----:B------:R-:W-:Y:S02]  /*1340*/  LEA.HI R3, R0, R0, RZ, 0x1 ;  /* 0x0000000000037211 */ /* 0x000fe400078f08ff */
[----:B------:R-:W-:Y:S02]  /*1350*/  CS2R R148, SRZ ;  /* 0x0000000000947805 */ /* 0x000fe4000001ff00 */
[----:B------:R-:W-:Y:S02]  /*1360*/  SHF.R.S32.HI R19, RZ, 0x5, R14 ;  /* 0x00000005ff137819 */ /* 0x000fe4000001140e */
[----:B------:R-:W-:-:S02]  /*1370*/  CS2R R146, SRZ ;  /* 0x0000000000927805 */ /* 0x000fc4000001ff00 */
[----:B------:R-:W-:Y:S01]  /*1380*/  LOP3.LUT R5, R3, 0xfffffffe, RZ, 0xc0, !PT ;  /* 0xfffffffe03057812 */ /* 0x000fe200078ec0ff */
[----:B------:R1:W-:Y:S01]  /*1390*/  STL [R1+0x14], R6 ;  /* 0x0000140601007387 */ /* 0x0003e20000100800 */
[----:B------:R-:W-:Y:S01]  /*13a0*/  LOP3.LUT R14, R8, 0xfffffffe, RZ, 0xc0, !PT ;  /* 0xfffffffe080e7812 */ /* 0x000fe200078ec0ff */
[----:B------:R-:W-:Y:S01]  /*13b0*/  IMAD R22, R19, -0x10, R20 ;  /* 0xfffffff013167824 */ /* 0x000fe200078e0214 */
[----:B------:R-:W-:Y:S01]  /*13c0*/  LOP3.LUT R18, R17, 0xfffffffe, RZ, 0xc0, !PT ;  /* 0xfffffffe11127812 */ /* 0x000fe200078ec0ff */
[----:B------:R-:W-:Y:S01]  /*13d0*/  IMAD.IADD R5, R0, 0x1, -R5 ;  /* 0x0000000100057824 */ /* 0x000fe200078e0a05 */
[--C-:B------:R-:W-:Y:S02]  /*13e0*/  SHF.R.S32.HI R0, RZ, 0x1, R3.reuse ;  /* 0x00000001ff007819 */ /* 0x100fe40000011403 */
[----:B------:R-:W-:Y:S02]  /*13f0*/  CS2R R144, SRZ ;  /* 0x0000000000907805 */ /* 0x000fe4000001ff00 */
[----:B------:R-:W-:Y:S01]  /*1400*/  IADD3 R14, R13, -R14, RZ ;  /* 0x8000000e0d0e7210 */ /* 0x000fe20007ffe0ff */
[----:B------:R-:W-:Y:S01]  /*1410*/  IMAD.IADD R18, R15, 0x1, -R18 ;  /* 0x000000010f127824 */ /* 0x000fe200078e0a12 */
[----:B------:R-:W-:-:S02]  /*1420*/  SHF.R.S32.HI R3, RZ, 0x1f, R3 ;  /* 0x0000001fff037819 */ /* 0x000fc40000011403 */
[----:B------:R-:W-:Y:S02]  /*1430*/  CS2R R142, SRZ ;  /* 0x00000000008e7805 */ /* 0x000fe4000001ff00 */
[--C-:B------:R-:W-:Y:S02]  /*1440*/  SHF.R.S32.HI R13, RZ, 0x1, R8.reuse ;  /* 0x00000001ff0d7819 */ /* 0x100fe40000011408 */
[----:B------:R-:W-:Y:S02]  /*1450*/  CS2R R140, SRZ ;  /* 0x00000000008c7805 */ /* 0x000fe4000001ff00 */
[----:B------:R-:W-:Y:S02]  /*1460*/  SHF.R.S32.HI R8, RZ, 0x1f, R8 ;  /* 0x0000001fff087819 */ /* 0x000fe40000011408 */
[----:B------:R-:W-:Y:S02]  /*1470*/  CS2R R138, SRZ ;  /* 0x00000000008a7805 */ /* 0x000fe4000001ff00 */
[----:B------:R-:W-:-:S02]  /*1480*/  SHF.R.S32.HI R15, RZ, 0x1, R17 ;  /* 0x00000001ff0f7819 */ /* 0x000fc40000011411 */
[----:B------:R-:W-:Y:S02]  /*1490*/  CS2R R136, SRZ ;  /* 0x0000000000887805 */ /* 0x000fe4000001ff00 */
[----:B------:R-:W-:Y:S02]  /*14a0*/  SHF.R.S32.HI R20, RZ, 0x1f, R17 ;  /* 0x0000001fff147819 */ /* 0x000fe40000011411 */
[----:B------:R-:W-:Y:S02]  /*14b0*/  LEA.HI R3, R3, R0, RZ, 0x4 ;  /* 0x0000000003037211 */ /* 0x000fe400078f20ff */
[----:B------:R-:W-:Y:S02]  /*14c0*/  LEA.HI R8, R8, R13, RZ, 0x4 ;  /* 0x0000000d08087211 */ /* 0x000fe400078f20ff */
[----:B------:R-:W-:Y:S02]  /*14d0*/  LEA.HI R20, R20, R15, RZ, 0x4 ;  /* 0x0000000f14147211 */ /* 0x000fe400078f20ff */
[----:B------:R-:W-:-:S02]  /*14e0*/  LOP3.LUT R3, R3, 0x1ffffff0, RZ, 0xc0, !PT ;  /* 0x1ffffff003037812 */ /* 0x000fc400078ec0ff */
[----:B------:R-:W-:Y:S02]  /*14f0*/  LOP3.LUT R8, R8, 0x1ffffff0, RZ, 0xc0, !PT ;  /* 0x1ffffff008087812 */ /* 0x000fe400078ec0ff */
[----:B------:R-:W-:Y:S01]  /*1500*/  LOP3.LUT R20, R20, 0x1ffffff0, RZ, 0xc0, !PT ;  /* 0x1ffffff014147812 */ /* 0x000fe200078ec0ff */
[----:B------:R-:W-:Y:S01]  /*1510*/  IMAD.IADD R0, R0, 0x1, -R3 ;  /* 0x0000000100007824 */ /* 0x000fe200078e0a03 */
[----:B------:R-:W-:Y:S02]  /*1520*/  IADD3 R13, R13, -R8, RZ ;  /* 0x800000080d0d7210 */ /* 0x000fe40007ffe0ff */
[----:B------:R-:W-:Y:S01]  /*1530*/  SHF.R.S32.HI R19, RZ, 0x2, R4 ;  /* 0x00000002ff137819 */ /* 0x000fe20000011404 */
[----:B------:R-:W-:Y:S01]  /*1540*/  IMAD.IADD R15, R15, 0x1, -R20 ;  /* 0x000000010f0f7824 */ /* 0x000fe200078e0a14 */
[----:B------:R-:W-:Y:S01]  /*1550*/  LEA R5, R0, R5, 0x3 ;  /* 0x0000000500057211 */ /* 0x000fe200078e18ff */
[----:B------:R-:W-:Y:S01]  /*1560*/  IMAD R3, R13, 0x8, R14 ;  /* 0x000000080d037824 */ /* 0x000fe200078e020e */
[----:B------:R-:W-:Y:S01]  /*1570*/  SHF.R.S32.HI R4, RZ, 0x1f, R4 ;  /* 0x0000001fff047819 */ /* 0x000fe20000011404 */
[----:B------:R-:W-:Y:S01]  /*1580*/  IMAD R0, R15, 0x8, R18 ;  /* 0x000000080f007824 */ /* 0x000fe200078e0212 */
[----:B------:R-:W-:Y:S01]  /*1590*/  LOP3.LUT R7, R16, 0x1, RZ, 0xfc, !PT ;  /* 0x0000000110077812 */ /* 0x000fe200078efcff */
[----:B------:R2:W-:Y:S01]  /*15a0*/  STL [R1+0x10], R5 ;  /* 0x0000100501007387 */ /* 0x0005e20000100800 */
[----:B------:R-:W-:-:S02]  /*15b0*/  LEA.HI R4, R4, R19, RZ, 0x3 ;  /* 0x0000001304047211 */ /* 0x000fc400078f18ff */
[----:B-1----:R-:W-:Y:S01]  /*15c0*/  MOV R6, RZ ;  /* 0x000000ff00067202 */ /* 0x002fe20000000f00 */
[----:B------:R-:W-:Y:S01]  /*15d0*/  STL [R1+0xc], R3 ;  /* 0x00000c0301007387 */ /* 0x000fe20000100800 */
[----:B------:R-:W-:-:S03]  /*15e0*/  LOP3.LUT R4, R4, 0xfffffff8, RZ, 0xc0, !PT ;  /* 0xfffffff804047812 */ /* 0x000fc600078ec0ff */
[----:B------:R1:W-:Y:S01]  /*15f0*/  STL [R1+0x8], R0 ;  /* 0x0000080001007387 */ /* 0x0003e20000100800 */
[----:B------:R-:W-:-:S05]  /*1600*/  IADD3 R4, R22, R4, -R19 ;  /* 0x0000000416047210 */ /* 0x000fca0007ffe813 */
[----:B------:R-:W-:Y:S01]  /*1610*/  IMAD R8, R21, -0x40, R4 ;  /* 0xffffffc015087824 */ /* 0x000fe200078e0204 */
[----:B--2---:R-:W-:Y:S02]  /*1620*/  CS2R R4, SRZ ;  /* 0x0000000000047805 */ /* 0x004fe4000001ff00 */
[----:B-1----:R-:W-:-:S05]  /*1630*/  SHF.R.S32.HI R0, RZ, 0x7, R23 ;  /* 0x00000007ff007819 */ /* 0x002fca0000011417 */
[----:B------:R1:W-:Y:S02]  /*1640*/  STL [R1], R0 ;  /* 0x0000000001007387 */ /* 0x0003e40000100800 */
.L_x_251:
[----:B------:R-:W-:-:S13]  /*1650*/  ISETP.NE.AND P0, PT, R7, 0x3, PT ;  /* 0x000000030700780c */ /* 0x000fda0003f05270 */
[----:B------:R-:W-:Y:S05]  /*1660*/  @!P0 BRA `(.L_x_241) ;  /* 0x0000000000048947 */ /* 0x000fea0003800000 */
[----:B------:R-:W-:Y:S01]  /*1670*/  BPT.TRAP 0x1 ;  /* 0x000000040000795c */ /* 0x000fe20000300000 */
.L_x_241:
[----:B------:R-:W-:Y:S01]  /*1680*/  IMAD R3, R4, 0x8, R2 ;  /* 0x0000000804037824 */ /* 0x000fe200078e0202 */
[----:B------:R-:W-:-:S04]  /*1690*/  SHF.L.U32 R22, R5, 0x1f, RZ ;  /* 0x0000001f05167819 */ /* 0x000fc800000006ff */
[----:B------:R2:W3:Y:S01]  /*16a0*/  SYNCS.PHASECHK.TRANS64.TRYWAIT P1, [R3+URZ+0x30c10], R22 ;  /* 0x030c1016030075a7 */ /* 0x0004e2000802017f */
[----:B------:R-:W-:Y:S05]  /*16b0*/  @!P0 BRA `(.L_x_242) ;  /* 0x0000000000048947 */ /* 0x000fea0003800000 */
[----:B------:R-:W-:Y:S01]  /*16c0*/  BPT.TRAP 0x1 ;  /* 0x000000040000795c */ /* 0x000fe20000300000 */
.L_x_242:
[----:B-1----:R-:W-:-:S05]  /*16d0*/  VIADD R0, R2, 0x10000 ;  /* 0x0001000002007836 */ /* 0x002fca0000000000 */
[----:B------:R-:W-:-:S04]  /*16e0*/  SHF.R.U32.HI R0, RZ, 0x4, R0 ;  /* 0x00000004ff007819 */ /* 0x000fc80000011600 */
[----:B------:R-:W-:Y:S01]  /*16f0*/  LOP3.LUT R0, R0, 0x3fff, RZ, 0xc0, !PT ;  /* 0x00003fff00007812 */ /* 0x000fe200078ec0ff */
[----:B---3--:R-:W-:Y:S06]  /*1700*/  @P1 BRA `(.L_x_243) ;  /* 0x0000000000081947 */ /* 0x008fec0003800000 */
[----:B------:R-:W1:Y:S02]  /*1710*/  SYNCS.PHASECHK.TRANS64.TRYWAIT P1, [R3+URZ+0x30c10], R22 ;  /* 0x030c1016030075a7 */ /* 0x000e64000802017f */
[----:B-1----:R-:W-:Y:S05]  /*1720*/  @!P1 BRA `(.L_x_244) ;  /* 0x0000007000fc9947 */ /* 0x002fea0003800000 */
.L_x_243:
[----:B------:R-:W-:Y:S05]  /*1730*/  WARPSYNC.ALL ;  /* 0x0000000000007948 */ /* 0x000fea0003800000 */
[----:B------:R-:W-:Y:S02]  /*1740*/  LOP3.LUT R13, R0, 0x10000, RZ, 0xfc, !PT ;  /* 0x00010000000d7812 */ /* 0x000fe400078efcff */
[----:B------:R-:W-:Y:S01]  /*1750*/  LEA R14, R12, R2, 0xd ;  /* 0x000000020c0e7211 */ /* 0x000fe200078e68ff */
[----:B------:R-:W3:Y:S03]  /*1760*/  LDL R18, [R1+0x14] ;  /* 0x0000140001127983 */ /* 0x000ee60000100800 */
        /* <DEDUP_REMOVED lines=34> */
[C---:B-----5:R-:W-:Y:S01]  /*1990*/  LEA R16, R4.reuse, R16, 0x7 ;  /* 0x0000001004107211 */ /* 0x060fe200078e38ff */
[C---:B----4-:R-:W-:Y:S02]  /*19a0*/  IMAD R20, R4.reuse, 0x80, R15 ;  /* 0x0000008004147824 */ /* 0x050fe400078e020f */
[----:B--2---:R-:W-:Y:S01]  /*19b0*/  IMAD R18, R4, 0x80, R17 ;  /* 0x0000008004127824 */ /* 0x004fe200078e0211 */
[C---:B------:R-:W-:Y:S01]  /*19c0*/  LEA R13, R9.reuse, R14, 0x1 ;  /* 0x0000000e090d7211 */ /* 0x040fe200078e08ff */
[C---:B------:R-:W-:Y:S01]  /*19d0*/  IMAD R15, R9.reuse, 0x2, R16 ;  /* 0x00000002090f7824 */ /* 0x040fe200078e0210 */
[C---:B------:R-:W-:Y:S01]  /*19e0*/  LEA R21, R9.reuse, R20, 0x1 ;  /* 0x0000001409157211 */ /* 0x040fe200078e08ff */
[----:B------:R-:W-:-:S02]  /*19f0*/  IMAD R19, R9, 0x2, R18 ;  /* 0x0000000209137824 */ /* 0x000fc400078e0212 */
[--C-:B------:R-:W-:Y:S02]  /*1a00*/  IMAD R202, R13, 0x4, R2.reuse ;  /* 0x000000040dca7824 */ /* 0x100fe400078e0202 */
[--C-:B------:R-:W-:Y:S01]  /*1a10*/  IMAD R23, R15, 0x4, R2.reuse ;  /* 0x000000040f177824 */ /* 0x100fe200078e0202 */
[----:B------:R-:W-:Y:S01]  /*1a20*/  LEA R17, R19, R2, 0x2 ;  /* 0x0000000213117211 */ /* 0x000fe200078e10ff */
[----:B------:R-:W-:Y:S01]  /*1a30*/  IMAD R14, R21, 0x4, R2 ;  /* 0x00000004150e7824 */ /* 0x000fe200078e0202 */
[----:B------:R-:W-:Y:S02]  /*1a40*/  WARPGROUP.DEPBAR.LE gsb0, 0x0 ;  /* 0x00008000000079c5 */ /* 0x000fe40000010000 */
[----:B------:R-:W-:-:S06]  /*1a50*/  WARPGROUP.ARRIVE ;  /* 0x00000000000079c5 */ /* 0x000fcc0000000000 */
[----:B------:R-:W-:Y:S01]  /*1a60*/  HGMMA.64x128x16.F32.BF16 R72, gdesc[UR4], R72, gsb0 ;  /* 0x01e00000044879f0 */ /* 0x000fe20008001848 */
[----:B------:R-:W-:-:S05]  /*1a70*/  VIADD R18, R2, 0x20000 ;  /* 0x0002000002127836 */ /* 0x000fca0000000000 */
[-C--:B------:R-:W-:Y:S01]  /*1a80*/  LEA R200, R13, R18.reuse, 0x2 ;  /* 0x000000120dc87211 */ /* 0x080fe200078e10ff */
[--C-:B------:R-:W-:Y:S01]  /*1a90*/  IMAD R13, R15, 0x4, R18.reuse ;  /* 0x000000040f0d7824 */ /* 0x100fe200078e0212 */
[----:B------:R-:W-:Y:S01]  /*1aa0*/  LEA R15, R21, R18, 0x2 ;  /* 0x00000012150f7211 */ /* 0x000fe200078e10ff */
        /* <DEDUP_REMOVED lines=8> */
.L_x_245:
[----:B------:R1:W1:Y:S01]  /*1b30*/  SYNCS.PHASECHK.TRANS64.TRYWAIT P1, [R3+URZ+0x30c30], R22 ;  /* 0x030c3016030075a7 */ /* 0x000262000802017f */
[----:B------:R-:W-:Y:S05]  /*1b40*/  @!P0 BRA `(.L_x_246) ;  /* 0x0000000000048947 */ /* 0x000fea0003800000 */
[----:B------:R-:W-:Y:S01]  /*1b50*/  BPT.TRAP 0x1 ;  /* 0x000000040000795c */ /* 0x000fe20000300000 */
.L_x_246:
[----:B-1----:R-:W-:Y:S05]  /*1b60*/  @P1 BRA `(.L_x_247) ;  /* 0x0000000000081947 */ /* 0x002fea0003800000 */
[----:B------:R-:W1:Y:S02]  /*1b70*/  SYNCS.PHASECHK.TRANS64.TRYWAIT P1, [R3+URZ+0x30c30], R22 ;  /* 0x030c3016030075a7 */ /* 0x000e64000802017f */
[----:B-1----:R-:W-:Y:S05]  /*1b80*/  @!P1 BRA `(.L_x_248) ;  /* 0x0000006c00f89947 */ /* 0x002fea0003800000 */
.L_x_247:
        /* <DEDUP_REMOVED lines=17> */
[----:B------:R-:W-:Y:S01]  /*1ca0*/  FMUL.FTZ R201, R78, UR10 ;  /* 0x0000000a4ec97c20 */ /* 0x000fe20008410000 */
[----:B------:R-:W-:-:S02]  /*1cb0*/  IMAD R25, R4, 0x400, R25 ;  /* 0x0000040004197824 */ /* 0x000fc400078e0219 */
[----:B------:R-:W-:Y:S01]  /*1cc0*/  FMUL.FTZ R221, R79, UR10 ;  /* 0x0000000a4fdd7c20 */ /* 0x000fe20008410000 */
        /* <DEDUP_REMOVED lines=14> */
[----:B------:R-:W2:Y:S01]  /*1db0*/  MUFU.TANH R20, R20 ;  /* 0x0000001400147308 */ /* 0x000ea20000002400 */
[----:B------:R-:W-:Y:S01]  /*1dc0*/  IADD3 R218, R10, 0x4, RZ ;  /* 0x000000040ada7810 */ /* 0x000fe20007ffe0ff */
[----:B------:R-:W-:Y:S01]  /*1dd0*/  UMOV UR6, UR8 ;  /* 0x0000000800067c82 */ /* 0x000fe20008000000 */
[----:B------:R-:W-:Y:S01]  /*1de0*/  STL [R1+0xac], R198 ;  /* 0x0000acc601007387 */ /* 0x000fe20000100800 */
[----:B------:R-:W-:Y:S01]  /*1df0*/  HGMMA.64x128x16.F32.BF16 R24, gdesc[UR4], RZ, !UPT, gsb0 ;  /* 0x01e00000041879f0 */ /* 0x000fe2000c0018ff */
[----:B------:R-:W-:Y:S01]  /*1e00*/  UIADD3 UR6, UR8, 0x2, URZ ;  /* 0x0000000208067890 */ /* 0x000fe2000fffe03f */
[----:B------:R-:W-:Y:S01]  /*1e10*/  FMUL.FTZ R109, R109, UR10 ;  /* 0x0000000a6d6d7c20 */ /* 0x000fe20008410000 */
[----:B------:R-:W-:Y:S01]  /*1e20*/  UIADD3 UR4, UR9, 0x2, URZ ;  /* 0x0000000209047890 */ /* 0x000fe2000fffe03f */
[----:B------:R-:W-:Y:S01]  /*1e30*/  STL [R1+0xa8], R197 ;  /* 0x0000a8c501007387 */ /* 0x000fe20000100800 */
[----:B------:R-:W-:Y:S01]  /*1e40*/  UMOV UR7, 0x40000040 ;  /* 0x4000004000077882 */ /* 0x000fe20000000000 */
[----:B------:R-:W-:Y:S01]  /*1e50*/  UMOV UR5, 0x40000040 ;  /* 0x4000004000057882 */ /* 0x000fe20000000000 */
[----:B-1----:R1:W-:Y:S01]  /*1e60*/  MUFU.TANH R12, R92 ;  /* 0x0000005c000c7308 */ /* 0x0023e20000002400 */
[----:B------:R-:W-:Y:S01]  /*1e70*/  STL [R1+0xa4], R196 ;  /* 0x0000a4c401007387 */ /* 0x000fe20000100800 */
[----:B------:R-:W-:Y:S01]  /*1e80*/  FMUL.FTZ R236, R89, UR10 ;  /* 0x0000000a59ec7c20 */ /* 0x000fe20008410000 */
[----:B------:R-:W-:Y:S01]  /*1e90*/  FMUL.FTZ R232, R88, UR10 ;  /* 0x0000000a58e87c20 */ /* 0x000fe20008410000 */
[----:B------:R-:W-:Y:S01]  /*1ea0*/  ISETP.GT.AND P1, PT, R8, 0x8, PT ;  /* 0x000000080800780c */ /* 0x000fe20003f24270 */
[----:B------:R-:W-:Y:S01]  /*1eb0*/  STL [R1+0xa0], R195 ;  /* 0x0000a0c301007387 */ /* 0x000fe20000100800 */
[----:B------:R-:W-:Y:S01]  /*1ec0*/  FMUL.FTZ R108, R108, UR10 ;  /* 0x0000000a6c6c7c20 */ /* 0x000fe20008410000 */
[----:B------:R-:W-:Y:S01]  /*1ed0*/  ISETP.GT.AND P2, PT, R8, RZ, PT ;  /* 0x000000ff0800720c */ /* 0x000fe20003f44270 */
[----:B------:R-:W3:Y:S01]  /*1ee0*/  MUFU.TANH R18, R18 ;  /* 0x0000001200127308 */ /* 0x000ee20000002400 */
[----:B------:R-:W-:Y:S01]  /*1ef0*/  STL [R1+0x9c], R194 ;  /* 0x00009cc201007387 */ /* 0x000fe20000100800 */
[----:B------:R-:W-:Y:S01]  /*1f00*/  FMUL.FTZ R231, R91, UR10 ;  /* 0x0000000a5be77c20 */ /* 0x000fe20008410000 */
[----:B------:R-:W-:Y:S01]  /*1f10*/  FMUL.FTZ R112, R112, UR10 ;  /* 0x0000000a70707c20 */ /* 0x000fe20008410000 */
[----:B--2---:R-:W-:Y:S01]  /*1f20*/  FSEL R91, R20, -INF , P1 ;  /* 0xff800000145b7808 */ /* 0x004fe20000800000 */
[----:B------:R-:W-:Y:S01]  /*1f30*/  STL [R1+0x98], R193 ;  /* 0x000098c101007387 */ /* 0x000fe20000100800 */
[----:B------:R-:W-:Y:S01]  /*1f40*/  FMUL.FTZ R235, R90, UR10 ;  /* 0x0000000a5aeb7c20 */ /* 0x000fe20008410000 */
[----:B------:R-:W-:Y:S01]  /*1f50*/  FMUL.FTZ R102, R102, UR10 ;  /* 0x0000000a66667c20 */ /* 0x000fe20008410000 */
[----:B------:R-:W-:Y:S01]  /*1f60*/  MUFU.TANH R19, R19 ;  /* 0x0000001300137308 */ /* 0x000fe20000002400 */
[----:B------:R-:W-:Y:S01]  /*1f70*/  STL [R1+0x94], R192 ;  /* 0x000094c001007387 */ /* 0x000fe20000100800 */
[----:B------:R-:W-:Y:S01]  /*1f80*/  FMUL.FTZ R114, R114, UR10 ;  /* 0x0000000a72727c20 */ /* 0x000fe20008410000 */
[----:B------:R-:W-:Y:S01]  /*1f90*/  FMUL.FTZ R113, R113, UR10 ;  /* 0x0000000a71717c20 */ /* 0x000fe20008410000 */
[----:B------:R-:W-:Y:S01]  /*1fa0*/  FMUL.FTZ R110, R110, UR10 ;  /* 0x0000000a6e6e7c20 */ /* 0x000fe20008410000 */
[----:B-1----:R-:W1:Y:S01]  /*1fb0*/  SHFL.IDX PT, R92, R202, R10, 0x1f ;  /* 0x00001f0aca5c7589 */ /* 0x002e6200000e0000 */
[----:B------:R-:W-:Y:S01]  /*1fc0*/  ULDC UR11, c[0x0][0x744] ;  /* 0x0001d100000b7ab9 */ /* 0x000fe20000000800 */
[----:B------:R-:W-:Y:S01]  /*1fd0*/  FMUL.FTZ R105, R105, UR10 ;  /* 0x0000000a69697c20 */ /* 0x000fe20008410000 */
[----:B------:R-:W-:Y:S01]  /*1fe0*/  MUFU.TANH R21, R21 ;  /* 0x0000001500157308 */ /* 0x000fe20000002400 */
[----:B------:R-:W-:Y:S01]  /*1ff0*/  STL [R1+0x90], R191 ;  /* 0x000090bf01007387 */ /* 0x000fe20000100800 */
[----:B---3--:R-:W-:Y:S01]  /*2000*/  FSEL R90, R18, -INF , P2 ;  /* 0xff800000125a7808 */ /* 0x008fe20001000000 */
[----:B------:R-:W-:Y:S01]  /*2010*/  FMUL.FTZ R122, R122, UR10 ;  /* 0x0000000a7a7a7c20 */ /* 0x000fe20008410000 */
[----:B------:R-:W-:Y:S01]  /*2020*/  FMUL.FTZ R111, R111, UR10 ;  /* 0x0000000a6f6f7c20 */ /* 0x000fe20008410000 */
        /* <DEDUP_REMOVED lines=8> */
[----:B------:R-:W-:Y:S01]  /*20b0*/  STL [R1+0x84], R188 ;  /* 0x000084bc01007387 */ /* 0x000fe20000100800 */
[----:B------:R-:W-:Y:S01]  /*20c0*/  FMUL.FTZ R115, R115, UR10 ;  /* 0x0000000a73737c20 */ /* 0x000fe20008410000 */
[----:B------:R-:W-:Y:S01]  /*20d0*/  FMUL.FTZ R100, R100, UR10 ;  /* 0x0000000a64647c20 */ /* 0x000fe20008410000 */
[----:B------:R-:W-:Y:S01]  /*20e0*/  MUFU.TANH R201, R201 ;  /* 0x000000c900c97308 */ /* 0x000fe20000002400 */
[----:B------:R2:W-:Y:S01]  /*20f0*/  STL [R1+0x80], R187 ;  /* 0x000080bb01007387 */ /* 0x0005e20000100800 */
[----:B------:R-:W-:Y:S01]  /*2100*/  FMUL.FTZ R103, R103, UR10 ;  /* 0x0000000a67677c20 */ /* 0x000fe20008410000 */
[----:B------:R-:W-:Y:S01]  /*2110*/  FMUL.FTZ R93, R93, UR10 ;  /* 0x0000000a5d5d7c20 */ /* 0x000fe20008410000 */
[----:B------:R-:W-:Y:S01]  /*2120*/  FMUL.FTZ R131, R131, UR10 ;  /* 0x0000000a83837c20 */ /* 0x000fe20008410000 */
[----:B------:R-:W-:Y:S01]  /*2130*/  STL [R1+0x7c], R186 ;  /* 0x00007cba01007387 */ /* 0x000fe20000100800 */
[----:B-1----:R-:W-:Y:S01]  /*2140*/  FFMA.FTZ R91, R91, UR11, -R92 ;  /* 0x0000000b5b5b7c23 */ /* 0x002fe2000801085c */
[----:B------:R-:W-:Y:S01]  /*2150*/  FMUL.FTZ R219, R135, UR10 ;  /* 0x0000000a87db7c20 */ /* 0x000fe20008410000 */
[----:B------:R-:W-:Y:S01]  /*2160*/  MUFU.TANH R193, R102 ;  /* 0x0000006600c17308 */ /* 0x000fe20000002400 */
[----:B------:R1:W-:Y:S01]  /*2170*/  STL [R1+0x78], R185 ;  /* 0x000078b901007387 */ /* 0x0003e20000100800 */
[----:B------:R-:W-:Y:S01]  /*2180*/  FMUL.FTZ R129, R129, UR10 ;  /* 0x0000000a81817c20 */ /* 0x000fe20008410000 */
[----:B------:R-:W-:Y:S01]  /*2190*/  FMUL.FTZ R107, R107, UR10 ;  /* 0x0000000a6b6b7c20 */ /* 0x000fe20008410000 */
[----:B------:R-:W-:Y:S01]  /*21a0*/  FMUL.FTZ R237, R97, UR10 ;  /* 0x0000000a61ed7c20 */ /* 0x000fe20008410000 */
[----:B------:R-:W3:Y:S01]  /*21b0*/  SHFL.IDX PT, R89, R202, R218, 0x1f ;  /* 0x00001fdaca597589 */ /* 0x000ee200000e0000 */
[----:B------:R-:W-:Y:S01]  /*21c0*/  FMUL.FTZ R101, R101, UR10 ;  /* 0x0000000a65657c20 */ /* 0x000fe20008410000 */
[----:B------:R-:W-:Y:S01]  /*21d0*/  FMUL.FTZ R104, R104, UR10 ;  /* 0x0000000a68687c20 */ /* 0x000fe20008410000 */
[----:B--2---:R2:W-:Y:S01]  /*21e0*/  MUFU.TANH R187, R108 ;  /* 0x0000006c00bb7308 */ /* 0x0045e20000002400 */
[----:B------:R4:W-:Y:S01]  /*21f0*/  STL [R1+0x74], R184 ;  /* 0x000074b801007387 */ /* 0x0009e20000100800 */
[----:B------:R-:W-:Y:S01]  /*2200*/  FMUL.FTZ R106, R106, UR10 ;  /* 0x0000000a6a6a7c20 */ /* 0x000fe20008410000 */
[----:B------:R-:W-:Y:S01]  /*2210*/  FMUL.FTZ R99, R99, UR10 ;  /* 0x0000000a63637c20 */ /* 0x000fe20008410000 */
[----:B------:R-:W-:Y:S01]  /*2220*/  FMUL.FTZ R118, R118, UR10 ;  /* 0x0000000a76767c20 */ /* 0x000fe20008410000 */
[----:B------:R-:W-:Y:S01]  /*2230*/  STL [R1+0x70], R183 ;  /* 0x000070b701007387 */ /* 0x000fe20000100800 */
[----:B------:R-:W-:Y:S01]  /*2240*/  FMUL.FTZ R126, R126, UR10 ;  /* 0x0000000a7e7e7c20 */ /* 0x000fe20008410000 */
[----:B------:R-:W-:Y:S01]  /*2250*/  FMUL.FTZ R128, R128, UR10 ;  /* 0x0000000a80807c20 */ /* 0x000fe20008410000 */
[----:B-1----:R1:W-:Y:S01]  /*2260*/  MUFU.TANH R185, R109 ;  /* 0x0000006d00b97308 */ /* 0x0023e20000002400 */
[----:B------:R3:W-:Y:S01]  /*2270*/  STL [R1+0x6c], R182 ;  /* 0x00006cb601007387 */ /* 0x0007e20000100800 */
[----:B--2---:R-:W-:-:S02]  /*2280*/  VIADD R108, R10, 0xc ;  /* 0x0000000c0a6c7836 */ /* 0x004fc40000000000 */
[----:B------:R-:W-:Y:S01]  /*2290*/  FMUL.FTZ R134, R134, UR10 ;  /* 0x0000000a86867c20 */ /* 0x000fe20008410000 */
[----:B------:R-:W-:Y:S01]  /*22a0*/  FMUL.FTZ R116, R116, UR10 ;  /* 0x0000000a74747c20 */ /* 0x000fe20008410000 */
[----:B------:R2:W-:Y:S01]  /*22b0*/  STL [R1+0x68], R181 ;  /* 0x000068b501007387 */ /* 0x0005e20000100800 */
[----:B------:R-:W-:Y:S01]  /*22c0*/  FMUL.FTZ R133, R133, UR10 ;  /* 0x0000000a85857c20 */ /* 0x000fe20008410000 */
[----:B------:R-:W-:Y:S01]  /*22d0*/  FMUL.FTZ R121, R121, UR10 ;  /* 0x0000000a79797c20 */ /* 0x000fe20008410000 */
[----:B----4-:R4:W2:Y:S01]  /*22e0*/  MUFU.TANH R184, R112 ;  /* 0x0000007000b87308 */ /* 0x0108a20000002400 */
[----:B-1----:R-:W-:Y:S01]  /*22f0*/  VIADD R109, R10, 0x8 ;  /* 0x000000080a6d7836 */ /* 0x002fe20000000000 */
[----:B------:R-:W-:Y:S01]  /*2300*/  STL [R1+0x64], R180 ;  /* 0x000064b401007387 */ /* 0x000fe20000100800 */
[----:B------:R-:W-:Y:S01]  /*2310*/  FMUL.FTZ R127, R127, UR10 ;  /* 0x0000000a7f7f7c20 */ /* 0x000fe20008410000 */
[----:B------:R-:W-:Y:S01]  /*2320*/  FMUL.FTZ R119, R119, UR10 ;  /* 0x0000000a77777c20 */ /* 0x000fe20008410000 */
[----:B------:R-:W-:Y:S01]  /*2330*/  FMUL.FTZ R117, R117, UR10 ;  /* 0x0000000a75757c20 */ /* 0x000fe20008410000 */
[----:B------:R-:W-:Y:S01]  /*2340*/  SHFL.IDX PT, R88, R202, R109, 0x1f ;  /* 0x00001f6dca587589 */ /* 0x000fe200000e0000 */
[----:B------:R-:W-:Y:S01]  /*2350*/  FMUL.FTZ R130, R130, UR10 ;  /* 0x0000000a82827c20 */ /* 0x000fe20008410000 */
[----:B---3--:R1:W-:Y:S01]  /*2360*/  MUFU.TANH R182, R114 ;  /* 0x0000007200b67308 */ /* 0x0083e20000002400 */
[----:B----4-:R-:W-:Y:S01]  /*2370*/  IADD3 R112, R10, 0x10, RZ ;  /* 0x000000100a707810 */ /* 0x010fe20007ffe0ff */
[----:B------:R-:W-:Y:S01]  /*2380*/  STL [R1+0x60], R179 ;  /* 0x000060b301007387 */ /* 0x000fe20000100800 */
[----:B------:R-:W-:Y:S01]  /*2390*/  FMUL.FTZ R125, R125, UR10 ;  /* 0x0000000a7d7d7c20 */ /* 0x000fe20008410000 */
[----:B------:R-:W-:Y:S01]  /*23a0*/  LEA R204, R4, R204, 0xa ;  /* 0x000000cc04cc7211 */ /* 0x000fe200078e50ff */
[----:B------:R-:W-:Y:S01]  /*23b0*/  FMUL.FTZ R120, R120, UR10 ;  /* 0x0000000a78787c20 */ /* 0x000fe20008410000 */
[----:B------:R-:W-:Y:S01]  /*23c0*/  STL [R1+0x5c], R178 ;  /* 0x00005cb201007387 */ /* 0x000fe20000100800 */
[----:B------:R-:W-:Y:S01]  /*23d0*/  FMUL.FTZ R123, R123, UR10 ;  /* 0x0000000a7b7b7c20 */ /* 0x000fe20008410000 */
[----:B--2---:R2:W-:Y:S01]  /*23e0*/  MUFU.TANH R181, R113 ;  /* 0x0000007100b57308 */ /* 0x0045e20000002400 */
[----:B-1----:R-:W-:Y:S01]  /*23f0*/  IADD3 R114, R10, 0x1c, RZ ;  /* 0x0000001c0a727810 */ /* 0x002fe20007ffe0ff */
        /* <DEDUP_REMOVED lines=24> */
[----:B------:R-:W-:Y:S04]  /*2580*/  SHFL.IDX PT, R102, R202, R108, 0x1f ;  /* 0x00001f6cca667589 */ /* 0x000fe800000e0000 */
[----:B------:R-:W-:Y:S01]  /*2590*/  STL [R1+0x38], R169 ;  /* 0x000038a901007387 */ /* 0x000fe20000100800 */
[----:B------:R-:W-:-:S02]  /*25a0*/  WARPGROUP.DEPBAR.LE gsb0, 0x0 ;  /* 0x00008000000079c5 */ /* 0x000fc40000010000 */
[----:B------:R-:W-:Y:S01]  /*25b0*/  WARPGROUP.ARRIVE ;  /* 0x00000000000079c5 */ /* 0x000fe20000000000 */
[----:B------:R-:W-:Y:S01]  /*25c0*/  STL [R1+0x34], R168 ;  /* 0x000034a801007387 */ /* 0x000fe20000100800 */
[----:B------:R-:W-:Y:S03]  /*25d0*/  MUFU.TANH R221, R221 ;  /* 0x000000dd00dd7308 */ /* 0x000fe60000002400 */
[----:B------:R-:W-:Y:S01]  /*25e0*/  STL [R1+0x30], R11 ;  /* 0x0000300b01007387 */ /* 0x000fe20000100800 */
[----:B------:R-:W-:Y:S01]  /*25f0*/  HGMMA.64x128x16.F32.BF16 R24, gdesc[UR4], R24, gsb0 ;  /* 0x01e00000041879f0 */ /* 0x000fe20008001818 */
[----:B------:R-:W-:Y:S02]  /*2600*/  UIADD3 UR6, UR8, 0x4, URZ ;  /* 0x0000000408067890 */ /* 0x000fe4000fffe03f */
[----:B------:R-:W-:Y:S01]  /*2610*/  UIADD3 UR4, UR9, 0x4, URZ ;  /* 0x0000000409047890 */ /* 0x000fe2000fffe03f */
[----:B------:R2:W-:Y:S01]  /*2620*/  MUFU.TANH R183, R111 ;  /* 0x0000006f00b77308 */ /* 0x0005e20000002400 */
[----:B------:R-:W-:Y:S01]  /*2630*/  UMOV UR7, 0x40000040 ;  /* 0x4000004000077882 */ /* 0x000fe20000000000 */
[----:B------:R-:W-:Y:S01]  /*2640*/  UMOV UR5, 0x40000040 ;  /* 0x4000004000057882 */ /* 0x000fe20000000000 */
[----:B-1----:R-:W1:Y:S04]  /*2650*/  SHFL.IDX PT, R122, R23, R112, 0x1f ;  /* 0x00001f70177a7589 */ /* 0x002e6800000e0000 */
[----:B------:R-:W-:Y:S01]  /*2660*/  STL [R1+0x2c], R9 ;  /* 0x00002c0901007387 */ /* 0x000fe20000100800 */
[----:B------:R3:W-:Y:S01]  /*2670*/  MUFU.EX2 R105, R91 ;  /* 0x0000005b00697308 */ /* 0x0007e20000000800 */
[----:B--2---:R-:W-:-:S02]  /*2680*/  VIADD R111, R10, 0x18 ;  /* 0x000000180a6f7836 */ /* 0x004fc40000000000 */
[----:B------:R-:W-:Y:S04]  /*2690*/  STL [R1+0x28], R7 ;  /* 0x0000280701007387 */ /* 0x000fe80000100800 */
[----:B------:R-:W2:Y:S01]  /*26a0*/  SHFL.IDX PT, R94, R202, R112, 0x1f ;  /* 0x00001f70ca5e7589 */ /* 0x000ea200000e0000 */
[----:B------:R4:W-:Y:S03]  /*26b0*/  MUFU.TANH R197, R95 ;  /* 0x0000005f00c57308 */ /* 0x0009e60000002400 */
[----:B---3--:R-:W-:Y:S04]  /*26c0*/  SHFL.IDX PT, R91, R202, R114, 0x1f ;  /* 0x00001f72ca5b7589 */ /* 0x008fe800000e0000 */
[----:B------:R-:W-:Y:S01]  /*26d0*/  STL [R1+0x24], R6 ;  /* 0x0000240601007387 */ /* 0x000fe20000100800 */
[----:B------:R-:W3:Y:S03]  /*26e0*/  MUFU.TANH R198, R96 ;  /* 0x0000006000c67308 */ /* 0x000ee60000002400 */
[----:B----4-:R-:W-:Y:S04]  /*26f0*/  SHFL.IDX PT, R95, R202, R110, 0x1f ;  /* 0x00001f6eca5f7589 */ /* 0x010fe800000e0000 */
[----:B------:R-:W-:Y:S01]  /*2700*/  STL [R1+0x20], R5 ;  /* 0x0000200501007387 */ /* 0x000fe20000100800 */
[----:B------:R-:W-:Y:S03]  /*2710*/  MUFU.TANH R230, R230 ;  /* 0x000000e600e67308 */ /* 0x000fe60000002400 */
[----:B------:R-:W-:Y:S04]  /*2720*/  SHFL.IDX PT, R135, R23, R108, 0x1f ;  /* 0x00001f6c17877589 */ /* 0x000fe800000e0000 */
[----:B------:R-:W-:Y:S01]  /*2730*/  SHFL.IDX PT, R205, R23, R114, 0x1f ;  /* 0x00001f7217cd7589 */ /* 0x000fe200000e0000 */
[----:B------:R-:W-:Y:S01]  /*2740*/  MUFU.TANH R233, R233 ;  /* 0x000000e900e97308 */ /* 0x000fe20000002400 */
[----:B---3--:R-:W-:-:S02]  /*2750*/  FSEL R211, R198, -INF , P2 ;  /* 0xff800000c6d37808 */ /* 0x008fc40001000000 */
[----:B------:R-:W-:Y:S03]  /*2760*/  STL [R1+0x1c], R3 ;  /* 0x00001c0301007387 */ /* 0x000fe60000100800 */
[----:B-1----:R-:W-:Y:S01]  /*2770*/  FFMA.FTZ R211, R211, UR11, -R122 ;  /* 0x0000000bd3d37c23 */ /* 0x002fe2000801087a */
[----:B------:R-:W-:Y:S01]  /*2780*/  STL [R1+0x18], R0 ;  /* 0x0000180001007387 */ /* 0x000fe20000100800 */
[----:B------:R-:W1:Y:S03]  /*2790*/  MUFU.TANH R220, R220 ;  /* 0x000000dc00dc7308 */ /* 0x000e660000002400 */
[----:B------:R-:W-:Y:S04]  /*27a0*/  SHFL.IDX PT, R215, R17, R108, 0x1f ;  /* 0x00001f6c11d77589 */ /* 0x000fe800000e0000 */
[----:B------:R-:W3:Y:S01]  /*27b0*/  SHFL.IDX PT, R213, R17, R112, 0x1f ;  /* 0x00001f7011d57589 */ /* 0x000ee200000e0000 */
[----:B------:R-:W4:Y:S03]  /*27c0*/  MUFU.TANH R227, R227 ;  /* 0x000000e300e37308 */ /* 0x000f260000002400 */
[----:B------:R-:W-:Y:S05]  /*27d0*/  SHFL.IDX PT, R224, R14, R109, 0x1f ;  /* 0x00001f6d0ee07589 */ /* 0x000fea00000e0000 */
        /* <DEDUP_REMOVED lines=21> */
[----:B-1----:R-:W1:Y:S07]  /*2930*/  SHFL.IDX PT, R115, R23, R10, 0x1f ;  /* 0x00001f0a17737589 */ /* 0x002e6e00000e0000 */
[----:B------:R-:W4:Y:S01]  /*2940*/  MUFU.TANH R232, R232 ;  /* 0x000000e800e87308 */ /* 0x000f220000002400 */
[----:B--2---:R-:W-:Y:S01]  /*2950*/  FSEL R93, R230, -INF , P2 ;  /* 0xff800000e65d7808 */ /* 0x004fe20001000000 */
[----:B------:R-:W-:-:S02]  /*2960*/  WARPGROUP.DEPBAR.LE gsb0, 0x0 ;  /* 0x00008000000079c5 */ /* 0x000fc40000010000 */
[----:B------:R-:W-:Y:S02]  /*2970*/  WARPGROUP.ARRIVE ;  /* 0x00000000000079c5 */ /* 0x000fe40000000000 */
[--C-:B------:R-:W-:Y:S01]  /*2980*/  FFMA.FTZ R93, R93, UR11, -R91.reuse ;  /* 0x0000000b5d5d7c23 */ /* 0x100fe2000801085b */
[----:B------:R-:W-:Y:S01]  /*2990*/  FFMA.FTZ R91, R98, UR11, -R91 ;  /* 0x0000000b625b7c23 */ /* 0x000fe2000801085b */
[----:B------:R2:W-:Y:S01]  /*29a0*/  MUFU.TANH R6, R131 ;  /* 0x0000008300067308 */ /* 0x0005e20000002400 */
[----:B---3--:R-:W-:Y:S01]  /*29b0*/  FSEL R98, R199, -INF , P2 ;  /* 0xff800000c7627808 */ /* 0x008fe20001000000 */
[----:B------:R-:W-:Y:S01]  /*29c0*/  HGMMA.64x128x16.F32.BF16 R24, gdesc[UR4], R24, gsb0 ;  /* 0x01e00000041879f0 */ /* 0x000fe20008001818 */
[----:B------:R-:W-:Y:S02]  /*29d0*/  UIADD3 UR6, UR8, 0x6, URZ ;  /* 0x0000000608067890 */ /* 0x000fe4000fffe03f */
[----:B------:R-:W-:Y:S01]  /*29e0*/  UIADD3 UR4, UR9, 0x6, URZ ;  /* 0x0000000609047890 */ /* 0x000fe2000fffe03f */
[----:B------:R-:W-:Y:S01]  /*29f0*/  FFMA.FTZ R98, R98, UR11, -R135 ;  /* 0x0000000b62627c23 */ /* 0x000fe20008010887 */
[----:B------:R-:W-:Y:S01]  /*2a00*/  UMOV UR7, 0x40000040 ;  /* 0x4000004000077882 */ /* 0x000fe20000000000 */
[----:B------:R-:W-:Y:S01]  /*2a10*/  UMOV UR5, 0x40000040 ;  /* 0x4000004000057882 */ /* 0x000fe20000000000 */
[----:B------:R-:W3:Y:S01]  /*2a20*/  MUFU.TANH R235, R235 ;  /* 0x000000eb00eb7308 */ /* 0x000ee20000002400 */
[----:B--2---:R-:W2:Y:S07]  /*2a30*/  SHFL.IDX PT, R131, R17, R10, 0x1f ;  /* 0x00001f0a11837589 */ /* 0x004eae00000e0000 */
[----:B------:R1:W-:Y:S08]  /*2a40*/  MUFU.TANH R9, R129 ;  /* 0x0000008100097308 */ /* 0x0003f00000002400 */
[----:B------:R4:W2:Y:S01]  /*2a50*/  MUFU.TANH R194, R101 ;  /* 0x0000006500c27308 */ /* 0x0008a20000002400 */
[----:B-1----:R-:W1:Y:S07]  /*2a60*/  SHFL.IDX PT, R129, R23, R110, 0x1f ;  /* 0x00001f6e17817589 */ /* 0x002e6e00000e0000 */
[----:B------:R3:W-:Y:S01]  /*2a70*/  MUFU.TANH R191, R104 ;  /* 0x0000006800bf7308 */ /* 0x0007e20000002400 */
[----:B----4-:R-:W-:Y:S01]  /*2a80*/  FFMA.FTZ R101, R89, UR11, -R88 ;  /* 0x0000000b59657c23 */ /* 0x010fe20008010858 */
        /* <DEDUP_REMOVED lines=19> */
[----:B---3--:R2:W3:Y:S07]  /*2bc0*/  SHFL.IDX PT, R90, R202, R111, 0x1f ;  /* 0x00001f6fca5a7589 */ /* 0x0084ee00000e0000 */
[----:B------:R-:W-:Y:S01]  /*2bd0*/  MUFU.TANH R196, R99 ;  /* 0x0000006300c47308 */ /* 0x000fe20000002400 */
[----:B--2---:R-:W-:-:S07]  /*2be0*/  FSEL R202, R194, -INF , P2 ;  /* 0xff800000c2ca7808 */ /* 0x004fce0001000000 */
[----:B------:R-:W-:Y:S01]  /*2bf0*/  MUFU.TANH R222, R222 ;  /* 0x000000de00de7308 */ /* 0x000fe20000002400 */
[----:B------:R-:W-:-:S07]  /*2c00*/  FFMA.FTZ R202, R202, UR11, -R205 ;  /* 0x0000000bcaca7c23 */ /* 0x000fce00080108cd */
[----:B------:R2:W4:Y:S08]  /*2c10*/  MUFU.TANH R177, R118 ;  /* 0x0000007600b17308 */ /* 0x0005300000002400 */
[----:B------:R1:W-:Y:S01]  /*2c20*/  MUFU.TANH R169, R126 ;  /* 0x0000007e00a97308 */ /* 0x0003e20000002400 */
[----:B--2---:R2:W-:Y:S07]  /*2c30*/  SHFL.IDX PT, R118, R23, R109, 0x1f ;  /* 0x00001f6d17767589 */ /* 0x0045ee00000e0000 */
[----:B------:R-:W3:Y:S01]  /*2c40*/  MUFU.TANH R229, R229 ;  /* 0x000000e500e57308 */ /* 0x000ee20000002400 */
[----:B-1----:R-:W1:Y:S01]  /*2c50*/  SHFL.IDX PT, R126, R17, R109, 0x1f ;  /* 0x00001f6d117e7589 */ /* 0x002e6200000e0000 */
[----:B----4-:R-:W-:-:S02]  /*2c60*/  FSEL R207, R177, -INF , P1 ;  /* 0xff800000b1cf7808 */ /* 0x010fc40000800000 */
[----:B--2---:R-:W-:-:S04]  /*2c70*/  FSEL R23, R233, -INF , P1 ;  /* 0xff800000e9177808 */ /* 0x004fc80000800000 */
[----:B------:R-:W2:Y:S01]  /*2c80*/  MUFU.TANH R236, R236 ;  /* 0x000000ec00ec7308 */ /* 0x000ea20000002400 */
[----:B------:R-:W-:Y:S01]  /*2c90*/  FFMA.FTZ R122, R23, UR11, -R122 ;  /* 0x0000000b177a7c23 */ /* 0x000fe2000801087a */
[----:B------:R-:W-:-:S06]  /*2ca0*/  FSEL R23, R193, -INF , P1 ;  /* 0xff800000c1177808 */ /* 0x000fcc0000800000 */
[----:B------:R-:W-:Y:S01]  /*2cb0*/  MUFU.TANH R231, R231 ;  /* 0x000000e700e77308 */ /* 0x000fe20000002400 */
[----:B---3--:R-:W-:-:S07]  /*2cc0*/  FSEL R99, R229, -INF , P1 ;  /* 0xff800000e5637808 */ /* 0x008fce0000800000 */
[----:B------:R3:W-:Y:S01]  /*2cd0*/  MUFU.TANH R0, R134 ;  /* 0x0000008600007308 */ /* 0x0007e20000002400 */
[----:B--2---:R-:W-:-:S05]  /*2ce0*/  FSEL R88, R236, -INF , P2 ;  /* 0xff800000ec587808 */ /* 0x004fca0001000000 */
[----:B------:R-:W-:Y:S01]  /*2cf0*/  FFMA.FTZ R88, R88, UR11, -R100 ;  /* 0x0000000b58587c23 */ /* 0x000fe20008010864 */
[----:B------:R-:W-:Y:S02]  /*2d00*/  WARPGROUP.DEPBAR.LE gsb0, 0x0 ;  /* 0x00008000000079c5 */ /* 0x000fe40000010000 */
[----:B------:R-:W-:Y:S01]  /*2d10*/  WARPGROUP.ARRIVE ;  /* 0x00000000000079c5 */ /* 0x000fe20000000000 */
[----:B------:R2:W-:Y:S01]  /*2d20*/  MUFU.TANH R11, R128 ;  /* 0x00000080000b7308 */ /* 0x0005e20000002400 */
[----:B---3--:R-:W-:-:S04]  /*2d30*/  FSEL R134, R195, -INF , P2 ;  /* 0xff800000c3867808 */ /* 0x008fc80001000000 */
[----:B------:R-:W-:Y:S01]  /*2d40*/  HGMMA.64x128x16.F32.BF16 R24, gdesc[UR4], R24, gsb0 ;  /* 0x01e00000041879f0 */ /* 0x000fe20008001818 */
[--C-:B------:R-:W-:Y:S01]  /*2d50*/  FFMA.FTZ R134, R134, UR11, -R132.reuse ;  /* 0x0000000b86867c23 */ /* 0x100fe20008010884 */
[----:B------:R-:W-:Y:S01]  /*2d60*/  FFMA.FTZ R132, R23, UR11, -R132 ;  /* 0x0000000b17847c23 */ /* 0x000fe20008010884 */
[----:B------:R-:W-:Y:S01]  /*2d70*/  MUFU.TANH R234, R234 ;  /* 0x000000ea00ea7308 */ /* 0x000fe20000002400 */
[----:B--2---:R-:W2:Y:S01]  /*2d80*/  SHFL.IDX PT, R128, R17, R218, 0x1f ;  /* 0x00001fda11807589 */ /* 0x004ea200000e0000 */
[----:B------:R-:W-:-:S06]  /*2d90*/  FSEL R23, R189, -INF , P1 ;  /* 0xff800000bd177808 */ /* 0x000fcc0000800000 */
[----:B------:R3:W4:Y:S08]  /*2da0*/  MUFU.TANH R179, R116 ;  /* 0x0000007400b37308 */ /* 0x0007300000002400 */
[----:B------:R1:W-:Y:S01]  /*2db0*/  MUFU.TANH R3, R133 ;  /* 0x0000008500037308 */ /* 0x0003e20000002400 */
[----:B---3--:R-:W-:-:S05]  /*2dc0*/  FSEL R116, R197, -INF , P1 ;  /* 0xff800000c5747808 */ /* 0x008fca0000800000 */
[----:B------:R-:W-:Y:S01]  /*2dd0*/  FFMA.FTZ R135, R116, UR11, -R135 ;  /* 0x0000000b74877c23 */ /* 0x000fe20008010887 */
[----:B------:R-:W-:Y:S01]  /*2de0*/  FSEL R116, R196, -INF , P1 ;  /* 0xff800000c4747808 */ /* 0x000fe20000800000 */
[----:B------:R3:W-:Y:S01]  /*2df0*/  MUFU.TANH R174, R121 ;  /* 0x0000007900ae7308 */ /* 0x0007e20000002400 */
[----:B-1----:R-:W-:Y:S02]  /*2e00*/  FSEL R133, R191, -INF , P2 ;  /* 0xff800000bf857808 */ /* 0x002fe40001000000 */
[----:B----4-:R-:W-:-:S03]  /*2e10*/  FSEL R209, R179, -INF , P2 ;  /* 0xff800000b3d17808 */ /* 0x010fc60001000000 */
[--C-:B------:R-:W-:Y:S01]  /*2e20*/  FFMA.FTZ R133, R133, UR11, -R131.reuse ;  /* 0x0000000b85857c23 */ /* 0x100fe20008010883 */
[----:B------:R-:W-:Y:S01]  /*2e30*/  FFMA.FTZ R131, R23, UR11, -R131 ;  /* 0x0000000b17837c23 */ /* 0x000fe20008010883 */
[----:B------:R1:W-:Y:S01]  /*2e40*/  MUFU.EX2 R106, R92 ;  /* 0x0000005c006a7308 */ /* 0x0003e20000000800 */
[----:B---3--:R-:W-:-:S05]  /*2e50*/  FSEL R121, R237, -INF , P2 ;  /* 0xff800000ed797808 */ /* 0x008fca0001000000 */
[--C-:B------:R-:W-:Y:S01]  /*2e60*/  FFMA.FTZ R121, R121, UR11, -R129.reuse ;  /* 0x0000000b79797c23 */ /* 0x100fe20008010881 */
[----:B------:R-:W-:Y:S01]  /*2e70*/  FFMA.FTZ R129, R116, UR11, -R129 ;  /* 0x0000000b74817c23 */ /* 0x000fe20008010881 */
[----:B------:R3:W-:Y:S01]  /*2e80*/  MUFU.TANH R168, R127 ;  /* 0x0000007f00a87308 */ /* 0x0007e20000002400 */
[----:B-1----:R-:W-:Y:S02]  /*2e90*/  FSEL R92, R222, -INF , P2 ;  /* 0xff800000de5c7808 */ /* 0x002fe40001000000 */
[----:B------:R-:W-:-:S03]  /*2ea0*/  FSEL R116, R192, -INF , P1 ;  /* 0xff800000c0747808 */ /* 0x000fc60000800000 */
[--C-:B------:R-:W-:Y:S01]  /*2eb0*/  FFMA.FTZ R92, R92, UR11, -R90.reuse ;  /* 0x0000000b5c5c7c23 */ /* 0x100fe2000801085a */
[----:B------:R-:W-:Y:S01]  /*2ec0*/  FFMA.FTZ R90, R99, UR11, -R90 ;  /* 0x0000000b635a7c23 */ /* 0x000fe2000801085a */
[----:B------:R1:W-:Y:S01]  /*2ed0*/  MUFU.EX2 R23, R115 ;  /* 0x0000007300177308 */ /* 0x0003e20000000800 */
[----:B---3--:R-:W-:Y:S01]  /*2ee0*/  FSEL R127, R187, -INF , P2 ;  /* 0xff800000bb7f7808 */ /* 0x008fe20001000000 */
[----:B------:R-:W-:Y:S01]  /*2ef0*/  FFMA.FTZ R205, R116, UR11, -R205 ;  /* 0x0000000b74cd7c23 */ /* 0x000fe200080108cd */
[----:B------:R-:W-:Y:S02]  /*2f00*/  FSEL R99, R12, -INF , P2 ;  /* 0xff8000000c637808 */ /* 0x000fe40001000000 */
[----:B------:R-:W-:Y:S01]  /*2f10*/  FSEL R116, R188, -INF , P1 ;  /* 0xff800000bc747808 */ /* 0x000fe20000800000 */
[----:B------:R-:W-:Y:S02]  /*2f20*/  FFMA.FTZ R127, R127, UR11, -R126 ;  /* 0x0000000b7f7f7c23 */ /* 0x000fe4000801087e */
[----:B------:R3:W-:Y:S01]  /*2f30*/  MUFU.TANH R176, R119 ;  /* 0x0000007700b07308 */ /* 0x0007e20000002400 */
[----:B-1----:R-:W-:Y:S01]  /*2f40*/  FSEL R115, R186, -INF , P1 ;  /* 0xff800000ba737808 */ /* 0x002fe20000800000 */
[----:B------:R-:W-:-:S04]  /*2f50*/  FFMA.FTZ R99, R99, UR11, -R118 ;  /* 0x0000000b63637c23 */ /* 0x000fc80008010876 */
[----:B------:R-:W-:Y:S02]  /*2f60*/  FFMA.FTZ R126, R115, UR11, -R126 ;  /* 0x0000000b737e7c23 */ /* 0x000fe4000801087e */
[----:B------:R1:W4:Y:S01]  /*2f70*/  MUFU.TANH R178, R117 ;  /* 0x0000007500b27308 */ /* 0x0003220000002400 */
[C---:B---3--:R-:W-:Y:S01]  /*2f80*/  FSEL R119, R231.reuse, -INF , P1 ;  /* 0xff800000e7777808 */ /* 0x048fe20000800000 */
[----:B------:R-:W-:Y:S01]  /*2f90*/  SHFL.IDX PT, R115, R17, R114, 0x1f ;  /* 0x00001f7211737589 */ /* 0x000fe200000e0000 */
[----:B------:R-:W-:-:S03]  /*2fa0*/  FFMA.FTZ R231, -R231, R231, 1 ;  /* 0x3f800000e7e77423 */ /* 0x000fc600000101e7 */
[----:B------:R-:W-:Y:S02]  /*2fb0*/  FFMA.FTZ R100, R119, UR11, -R100 ;  /* 0x0000000b77647c23 */ /* 0x000fe40008010864 */
[----:B------:R3:W-:Y:S01]  /*2fc0*/  MUFU.TANH R7, R130 ;  /* 0x0000008200077308 */ /* 0x0007e20000002400 */
[----:B-1----:R-:W-:Y:S01]  /*2fd0*/  FSEL R117, R234, -INF , P1 ;  /* 0xff800000ea757808 */ /* 0x002fe20000800000 */
[----:B------:R-:W1:Y:S04]  /*2fe0*/  SHFL.IDX PT, R119, R17, R110, 0x1f ;  /* 0x00001f6e11777589 */ /* 0x000e6800000e0000 */
[----:B------:R-:W-:Y:S02]  /*2ff0*/  FFMA.FTZ R118, R117, UR11, -R118 ;  /* 0x0000000b75767c23 */ /* 0x000fe40008010876 */
[----:B------:R4:W1:Y:S01]  /*3000*/  SHFL.IDX PT, R117, R17, R111, 0x1f ;  /* 0x00001f6f11757589 */ /* 0x00086200000e0000 */
[----:B---3--:R-:W-:Y:S01]  /*3010*/  FSEL R130, R190, -INF , P2 ;  /* 0xff800000be827808 */ /* 0x008fe20001000000 */
[----:B------:R3:W-:Y:S04]  /*3020*/  MUFU.TANH R170, R125 ;  /* 0x0000007d00aa7308 */ /* 0x0007e80000002400 */
[--C-:B--2---:R-:W-:Y:S01]  /*3030*/  FFMA.FTZ R130, R130, UR11, -R128.reuse ;  /* 0x0000000b82827c23 */ /* 0x104fe20008010880 */
[----:B------:R-:W-:Y:S01]  /*3040*/  FFMA.FTZ R128, R116, UR11, -R128 ;  /* 0x0000000b74807c23 */ /* 0x000fe20008010880 */
[----:B------:R-:W-:-:S02]  /*3050*/  FSEL R116, R183, -INF , P1 ;  /* 0xff800000b7747808 */ /* 0x000fc40000800000 */
[----:B------:R2:W-:Y:S01]  /*3060*/  MUFU.TANH R175, R120 ;  /* 0x0000007800af7308 */ /* 0x0005e20000002400 */
[----:B---3--:R-:W-:Y:S02]  /*3070*/  FSEL R125, R185, -INF , P2 ;  /* 0xff800000b97d7808 */ /* 0x008fe40001000000 */
[----:B----4-:R-:W-:-:S03]  /*3080*/  FSEL R17, R180, -INF , P1 ;  /* 0xff800000b4117808 */ /* 0x010fc60000800000 */
[--C-:B------:R-:W-:Y:S01]  /*3090*/  FFMA.FTZ R125, R125, UR11, -R215.reuse ;  /* 0x0000000b7d7d7c23 */ /* 0x100fe200080108d7 */
[----:B------:R-:W-:Y:S01]  /*30a0*/  FFMA.FTZ R215, R116, UR11, -R215 ;  /* 0x0000000b74d77c23 */ /* 0x000fe200080108d7 */
[----:B------:R-:W-:Y:S01]  /*30b0*/  FSEL R116, R182, -INF , P1 ;  /* 0xff800000b6747808 */ /* 0x000fe20000800000 */
[----:B------:R3:W-:Y:S01]  /*30c0*/  MUFU.TANH R172, R123 ;  /* 0x0000007b00ac7308 */ /* 0x0007e20000002400 */
[----:B--2---:R-:W-:-:S03]  /*30d0*/  FSEL R120, R181, -INF , P2 ;  /* 0xff800000b5787808 */ /* 0x004fc60001000000 */
[----:B------:R-:W-:Y:S01]  /*30e0*/  FFMA.FTZ R213, R116, UR11, -R213 ;  /* 0x0000000b74d57c23 */ /* 0x000fe200080108d5 */
[----:B------:R-:W-:Y:S01]  /*30f0*/  FSEL R116, R178, -INF , P2 ;  /* 0xff800000b2747808 */ /* 0x000fe20001000000 */
[--C-:B-1----:R-:W-:Y:S01]  /*3100*/  FFMA.FTZ R120, R120, UR11, -R119.reuse ;  /* 0x0000000b78787c23 */ /* 0x102fe20008010877 */
[----:B------:R-:W-:Y:S01]  /*3110*/  FFMA.FTZ R119, R17, UR11, -R119 ;  /* 0x0000000b11777c23 */ /* 0x000fe20008010877 */
[----:B------:R1:W-:Y:S01]  /*3120*/  MUFU.TANH R171, R124 ;  /* 0x0000007c00ab7308 */ /* 0x0003e20000002400 */
[----:B---3--:R-:W-:Y:S01]  /*3130*/  FSEL R123, R176, -INF , P1 ;  /* 0xff800000b07b7808 */ /* 0x008fe20000800000 */
        /* <DEDUP_REMOVED lines=470> */
[----:B------:R-:W-:Y:S01]  /*4ea0*/  F2FP.BF16.F32.PACK_AB R89, R100, R23 ;  /* 0x000000176459723e */ /* 0x000fe200000010ff */
[----:B---3--:R-:W-:-:S05]  /*4eb0*/  IMAD R25, R4, 0x4000, R222 ;  /* 0x0000400004197824 */ /* 0x008fca00078e02de */
[----:B------:R-:W-:-:S05]  /*4ec0*/  LEA R50, R25, R2, 0x1 ;  /* 0x0000000219327211 */ /* 0x000fca00078e08ff */
[----:B------:R-:W-:Y:S01]  /*4ed0*/  STSM.16.MT88.4 [R50+0x20c00], R84 ;  /* 0x020c005432007844 */ /* 0x000fe20000004200 */
[----:B------:R-:W-:-:S03]  /*4ee0*/  F2FP.BF16.F32.PACK_AB R25, R106, R105 ;  /* 0x000000696a19723e */ /* 0x000fc600000010ff */
        /* <DEDUP_REMOVED lines=144> */
.L_x_249:
[----:B-----5:R-:W-:Y:S01]  /*57f0*/  LEA R0, R4, R0, 0xa ;  /* 0x0000000004007211 */ /* 0x020fe200078e50ff */
        /* <DEDUP_REMOVED lines=12> */
[C---:B------:R-:W-:Y:S01]  /*58c0*/  IADD3 R13, R14.reuse, 0x9, RZ ;  /* 0x000000090e0d7810 */ /* 0x040fe20007ffe0ff */
        /* <DEDUP_REMOVED lines=54> */
.L_x_250:
[----:B-1----:R-:W2:Y:S01]  /*5c30*/  LDL R0, [R1] ;  /* 0x0000000001007983 */ /* 0x002ea20000100800 */
[----:B------:R-:W-:Y:S01]  /*5c40*/  IADD3 R6, R6, 0x1, RZ ;  /* 0x0000000106067810 */ /* 0x000fe20007ffe0ff */
[----:B------:R-:W-:Y:S01]  /*5c50*/  VIADD R4, R4, 0x1 ;  /* 0x0000000104047836 */ /* 0x000fe20000000000 */
[----:B------:R-:W-:-:S04]  /*5c60*/  IADD3 R3, R3, 0x30c20, RZ ;  /* 0x00030c2003037810 */ /* 0x000fc80007ffe0ff */
[C---:B------:R-:W-:Y:S02]  /*5c70*/  ISETP.NE.AND P0, PT, R4.reuse, 0x2, PT ;  /* 0x000000020400780c */ /* 0x040fe40003f05270 */
[----:B------:R-:W-:Y:S02]  /*5c80*/  PRMT R3, RZ, 0x654, R3 ;  /* 0x00000654ff037816 */ /* 0x000fe40000000003 */
[----:B------:R-:W-:Y:S02]  /*5c90*/  SEL R4, R4, RZ, P0 ;  /* 0x000000ff04047207 */ /* 0x000fe40000000000 */
[----:B------:R3:W-:Y:S01]  /*5ca0*/  SYNCS.ARRIVE.TRANS64.RED.A1T0 RZ, [R3+URZ], RZ ;  /* 0x000000ff03ff79a7 */ /* 0x0007e2000810043f */
[----:B--2---:R-:W-:Y:S02]  /*5cb0*/  ISETP.GE.AND P1, PT, R6, R0, PT ;  /* 0x000000000600720c */ /* 0x004fe40003f26270 */
[----:B------:R-:W-:-:S04]  /*5cc0*/  SEL R0, RZ, 0x1, P0 ;  /* 0x00000001ff007807 */ /* 0x000fc80000000000 */
[----:B------:R-:W-:-:S07]  /*5cd0*/  LOP3.LUT R5, R5, R0, RZ, 0x3c, !PT ;  /* 0x0000000005057212 */ /* 0x000fce00078e3cff */
[----:B---3--:R-:W-:Y:S05]  /*5ce0*/  @!P1 BRA `(.L_x_251) ;  /* 0xffffffb800589947 */ /* 0x008fea000383ffff */
.L_x_240:
[----:B------:R-:W3:Y:S01]  /*5cf0*/  S2UR UR8, SR_CTAID.Y ;  /* 0x00000000000879c3 */ /* 0x000ee20000002600 */
[----:B------:R-:W-:Y:S01]  /*5d00*/  ULDC UR5, c[0x0][0x850] ;  /* 0x0002140000057ab9 */ /* 0x000fe20000000800 */
[----:B------:R-:W-:Y:S01]  /*5d10*/  ULDC.64 UR10, c[0x0][0x818] ;  /* 0x00020600000a7ab9 */ /* 0x000fe20000000a00 */
[----:B------:R-:W-:Y:S01]  /*5d20*/  UISETP.NE.AND UP0, UPT, UR5, 0x1, UPT ;  /* 0x000000010500788c */ /* 0x000fe2000bf05270 */
[----:B------:R-:W4:Y:S01]  /*5d30*/  S2R R10, SR_TID.X ;  /* 0x00000000000a7919 */ /* 0x000f220000002100 */
[----:B------:R-:W-:-:S03]  /*5d40*/  ULDC.64 UR12, c[0x0][0x840] ;  /* 0x00021000000c7ab9 */ /* 0x000fc60000000a00 */
[----:B------:R-:W5:Y:S06]  /*5d50*/  S2UR UR4, SR_CTAID.X ;  /* 0x00000000000479c3 */ /* 0x000f6c0000002500 */
[----:B------:R-:W-:Y:S01]  /*5d60*/  @UP0 ULDC UR6, c[0x0][0x854] ;  /* 0x0002150000060ab9 */ /* 0x000fe20000000800 */
[----:B------:R-:W-:Y:S01]  /*5d70*/  @UP0 ULDC UR9, c[0x0][0x858] ;  /* 0x0002160000090ab9 */ /* 0x000fe20000000800 */
[----:B------:R-:W2:Y:S01]  /*5d80*/  S2UR UR16, SR_CTAID.Z ;  /* 0x00000000001079c3 */ /* 0x000ea20000002700 */
[----:B---3--:R-:W-:-:S07]  /*5d90*/  UIMAD.WIDE.U32 UR6, UR8, UR6, URZ ;  /* 0x00000006080672a5 */ /* 0x008fce000f8e003f */
[----:B------:R-:W3:Y:S01]  /*5da0*/  LDC.64 R14, c[0x0][0x848] ;  /* 0x00021200ff0e7b82 */ /* 0x000ee20000000a00 */
[----:B------:R-:W-:Y:S02]  /*5db0*/  @UP0 USHF.R.U32.HI UR8, URZ, UR9, UR7 ;  /* 0x000000093f080299 */ /* 0x000fe40008011607 */
[----:B-----5:R-:W-:-:S05]  /*5dc0*/  USHF.L.U32 UR4, UR4, 0xd, URZ ;  /* 0x0000000d04047899 */ /* 0x020fca000800063f */
[----:B-1----:R-:W1:Y:S01]  /*5dd0*/  LDC.64 R12, c[0x0][0x820] ;  /* 0x00020800ff0c7b82 */ /* 0x002e620000000a00 */
[----:B------:R-:W-:Y:S02]  /*5de0*/  USHF.R.S32.HI UR6, URZ, 0x1f, UR8 ;  /* 0x0000001f3f067899 */ /* 0x000fe40008011408 */
[----:B------:R-:W-:Y:S02]  /*5df0*/  USHF.R.S32.HI UR5, URZ, 0x1f, UR4 ;  /* 0x0000001f3f057899 */ /* 0x000fe40008011404 */
[----:B------:R-:W-:Y:S02]  /*5e00*/  UIMAD UR7, UR6, UR10, URZ ;  /* 0x0000000a060772a4 */ /* 0x000fe4000f8e023f */
[----:B------:R-:W-:Y:S02]  /*5e10*/  UIMAD UR6, UR6, UR12, URZ ;  /* 0x0000000c060672a4 */ /* 0x000fe4000f8e023f */
[----:B------:R-:W-:Y:S02]  /*5e20*/  UIMAD.WIDE.U32 UR14, UR8, UR10, UR4 ;  /* 0x0000000a080e72a5 */ /* 0x000fe4000f8e0004 */
[----:B------:R-:W-:-:S02]  /*5e30*/  UIMAD.WIDE.U32 UR4, UR8, UR12, UR4 ;  /* 0x0000000c080472a5 */ /* 0x000fc4000f8e0004 */
[----:B------:R-:W-:Y:S02]  /*5e40*/  UIMAD UR6, UR8, UR13, UR6 ;  /* 0x0000000d080672a4 */ /* 0x000fe4000f8e0206 */
[----:B------:R-:W-:Y:S01]  /*5e50*/  UIMAD UR7, UR8, UR11, UR7 ;  /* 0x0000000b080772a4 */ /* 0x000fe2000f8e0207 */
[----:B------:R-:W-:Y:S01]  /*5e60*/  MOV R5, UR15 ;  /* 0x0000000f00057c02 */ /* 0x000fe20008000f00 */
[----:B------:R-:W-:Y:S02]  /*5e70*/  UIADD3 UR6, UR5, UR6, URZ ;  /* 0x0000000605067290 */ /* 0x000fe4000fffe03f */
[----:B------:R-:W-:Y:S01]  /*5e80*/  IMAD.U32 R7, RZ, RZ, UR5 ;  /* 0x00000005ff077e24 */ /* 0x000fe2000f8e00ff */
[----:B--2---:R-:W-:Y:S01]  /*5e90*/  USHF.R.S32.HI UR8, URZ, 0x1f, UR16 ;  /* 0x0000001f3f087899 */ /* 0x004fe20008011410 */
[----:B------:R-:W-:Y:S01]  /*5ea0*/  MOV R6, UR4 ;  /* 0x0000000400067c02 */ /* 0x000fe20008000f00 */
[----:B------:R-:W-:Y:S01]  /*5eb0*/  UIADD3 UR7, UR15, UR7, URZ ;  /* 0x000000070f077290 */ /* 0x000fe2000fffe03f */
[----:B------:R-:W-:Y:S01]  /*5ec0*/  IMAD.U32 R4, RZ, RZ, UR14 ;  /* 0x0000000eff047e24 */ /* 0x000fe2000f8e00ff */
[----:B------:R-:W-:Y:S01]  /*5ed0*/  MOV R7, UR6 ;  /* 0x0000000600077c02 */ /* 0x000fe20008000f00 */
[----:B------:R-:W-:Y:S01]  /*5ee0*/  ULDC UR4, c[0x0][0x740] ;  /* 0x0001d00000047ab9 */ /* 0x000fe20000000800 */
[----:B---3--:R-:W-:-:S02]  /*5ef0*/  IMAD R8, R14, UR8, RZ ;  /* 0x000000080e087c24 */ /* 0x008fc4000f8e02ff */
[----:B------:R-:W-:Y:S01]  /*5f00*/  FMUL.FTZ R168, R168, UR4 ;  /* 0x00000004a8a87c20 */ /* 0x000fe20008410000 */
[----:B------:R-:W-:Y:S02]  /*5f10*/  IMAD.U32 R5, RZ, RZ, UR7 ;  /* 0x00000007ff057e24 */ /* 0x000fe4000f8e00ff */
[----:B------:R-:W-:Y:S01]  /*5f20*/  FMUL.FTZ R169, R169, UR4 ;  /* 0x00000004a9a97c20 */ /* 0x000fe20008410000 */
[----:B-1----:R-:W-:Y:S02]  /*5f30*/  IMAD R0, R12, UR8, RZ ;  /* 0x000000080c007c24 */ /* 0x002fe4000f8e02ff */
[----:B------:R-:W-:Y:S01]  /*5f40*/  FMUL.FTZ R170, R170, UR4 ;  /* 0x00000004aaaa7c20 */ /* 0x000fe20008410000 */
[----:B------:R-:W-:Y:S02]  /*5f50*/  IMAD R9, R15, UR16, R8 ;  /* 0x000000100f097c24 */ /* 0x000fe4000f8e0208 */
[----:B------:R-:W-:Y:S01]  /*5f60*/  FMUL.FTZ R171, R171, UR4 ;  /* 0x00000004abab7c20 */ /* 0x000fe20008410000 */
[----:B------:R-:W-:-:S04]  /*5f70*/  IMAD.WIDE.U32 R6, R14, UR16, R6 ;  /* 0x000000100e067c25 */ /* 0x000fc8000f8e0006 */
[----:B------:R-:W-:Y:S01]  /*5f80*/  FMUL.FTZ R172, R172, UR4 ;  /* 0x00000004acac7c20 */ /* 0x000fe20008410000 */
[----:B------:R-:W-:Y:S01]  /*5f90*/  FMUL.FTZ R173, R173, UR4 ;  /* 0x00000004adad7c20 */ /* 0x000fe20008410000 */
[----:B------:R-:W-:Y:S01]  /*5fa0*/  FMUL.FTZ R174, R174, UR4 ;  /* 0x00000004aeae7c20 */ /* 0x000fe20008410000 */
[----:B------:R-:W-:Y:S02]  /*5fb0*/  IMAD R3, R13, UR16, R0 ;  /* 0x000000100d037c24 */ /* 0x000fe4000f8e0200 */
[----:B------:R-:W-:Y:S01]  /*5fc0*/  FMUL.FTZ R175, R175, UR4 ;  /* 0x00000004afaf7c20 */ /* 0x000fe20008410000 */
[----:B------:R-:W-:-:S04]  /*5fd0*/  IMAD.WIDE.U32 R4, R12, UR16, R4 ;  /* 0x000000100c047c25 */ /* 0x000fc8000f8e0004 */
        /* <DEDUP_REMOVED lines=24> */
[----:B------:R-:W-:Y:S05]  /*6160*/  WARPSYNC.ALL ;  /* 0x0000000000007948 */ /* 0x000fea0003800000 */
[----:B------:R-:W-:Y:S01]  /*6170*/  IMAD.IADD R3, R5, 0x1, R3 ;  /* 0x0000000105037824 */ /* 0x000fe200078e0203 */
[----:B------:R-:W-:Y:S01]  /*6180*/  IADD3 R0, R7, R9, RZ ;  /* 0x0000000907007210 */ /* 0x000fe20007ffe0ff */
[----:B------:R-:W-:Y:S01]  /*6190*/  BAR.SYNC.DEFER_BLOCKING 0x1, 0x100 ;  /* 0x0044000000007b1d */ /* 0x000fe20000010000 */
[----:B----4-:R-:W-:-:S07]  /*61a0*/  ISETP.NE.AND P1, PT, R10, 0x80, PT ;  /* 0x000000800a00780c */ /* 0x010fce0003f25270 */
[----:B------:R-:W1:Y:S01]  /*61b0*/  LDC.64 R8, c[0x0][0x800] ;  /* 0x00020000ff087b82 */ /* 0x000e620000000a00 */
[----:B------:R-:W-:Y:S07]  /*61c0*/  BSSY B0, `(.L_x_252) ;  /* 0x0000024000007945 */ /* 0x000fee0003800000 */
[----:B------:R-:W2:Y:S01]  /*61d0*/  LDC.64 R12, c[0x0][0x828] ;  /* 0x00020a00ff0c7b82 */ /* 0x000ea20000000a00 */
[----:B------:R3:W-:Y:S04]  /*61e0*/  STS.128 [R11], R136 ;  /* 0x000000880b007388 */ /* 0x0007e80000000c00 */
[----:B------:R3:W-:Y:S01]  /*61f0*/  STS.128 [R11+0x800], R140 ;  /* 0x0008008c0b007388 */ /* 0x0007e20000000c00 */
[----:B-1----:R-:W-:-:S03]  /*6200*/  LEA R8, P0, R4, R8, 0x2 ;  /* 0x0000000804087211 */ /* 0x002fc600078010ff */
[----:B------:R3:W-:Y:S01]  /*6210*/  STS.128 [R11+0x1000], R144 ;  /* 0x001000900b007388 */ /* 0x0007e20000000c00 */
[----:B------:R-:W-:-:S03]  /*6220*/  LEA.HI.X R3, R4, R9, R3, 0x2, P0 ;  /* 0x0000000904037211 */ /* 0x000fc600000f1403 */
[----:B------:R3:W-:Y:S01]  /*6230*/  STS.128 [R11+0x1800], R148 ;  /* 0x001800940b007388 */ /* 0x0007e20000000c00 */
[----:B--2---:R-:W-:-:S03]  /*6240*/  LEA R12, P2, R6, R12, 0x2 ;  /* 0x0000000c060c7211 */ /* 0x004fc600078410ff */
[----:B------:R3:W-:Y:S01]  /*6250*/  STS.128 [R11+0x2000], R152 ;  /* 0x002000980b007388 */ /* 0x0007e20000000c00 */
[----:B------:R-:W-:-:S03]  /*6260*/  LEA.HI.X R0, R6, R13, R0, 0x2, P2 ;  /* 0x0000000d06007211 */ /* 0x000fc600010f1400 */
        /* <DEDUP_REMOVED lines=8> */
[----:B-1----:R-:W1:Y:S02]  /*62f0*/  FENCE.VIEW.ASYNC.S ;  /* 0x00000000000073c6 */ /* 0x002e640000000000 */
[----:B-1----:R-:W-:Y:S06]  /*6300*/  BAR.SYNC.DEFER_BLOCKING 0x1, 0x100 ;  /* 0x0044000000007b1d */ /* 0x002fec0000010000 */
[----:B------:R-:W-:Y:S05]  /*6310*/  @P1 BRA `(.L_x_253) ;  /* 0x0000000000381947 */ /* 0x000fea0003800000 */
[----:B------:R-:W-:Y:S01]  /*6320*/  R2UR UR4, R12 ;  /* 0x000000000c0472ca */ /* 0x000fe200000e0000 */
[----:B------:R-:W-:Y:S01]  /*6330*/  UMOV UR7, 0x800 ;  /* 0x0000080000077882 */ /* 0x000fe20000000000 */
[----:B------:R-:W-:Y:S01]  /*6340*/  R2UR UR5, R0 ;  /* 0x00000000000572ca */ /* 0x000fe200000e0000 */
[----:B------:R-:W-:Y:S01]  /*6350*/  UMOV UR8, 0x0 ;  /* 0x0000000000087882 */ /* 0x000fe20000000000 */
[----:B------:R-:W-:Y:S01]  /*6360*/  R2UR UR6, R2 ;  /* 0x00000000020672ca */ /* 0x000fe200000e0000 */
[----:B------:R-:W-:Y:S01]  /*6370*/  UMOV UR9, 0x14f00000 ;  /* 0x14f0000000097882 */ /* 0x000fe20000000000 */
[----:B------:R-:W-:-:S13]  /*6380*/  PLOP3.LUT P0, PT, PT, PT, PT, 0x80, 0x0 ;  /* 0x000000000000781c */ /* 0x000fda0003f0f070 */
.L_x_254:
[----:B------:R-:W-:Y:S01]  /*6390*/  @P0 ELECT P2, URZ, PT ;  /* 0x00000000003f082f */ /* 0x000fe20003840000 */
[----:B------:R1:W-:-:S12]  /*63a0*/  UBLKRED.G.S.ADD.F32.RN [UR4], [UR6], UR7, desc[UR8] ;  /* 0x00000804060073bb */ /* 0x0003d800080a1407 */
[----:B------:R-:W-:Y:S02]  /*63b0*/  @P2 PLOP3.LUT P0, PT, P2, PT, PT, 0x8, 0x0 ;  /* 0x000000000000281c */ /* 0x000fe4000170e170 */
[----:B------:R-:W-:-:S11]  /*63c0*/  PLOP3.LUT P2, PT, PT, PT, PT, 0x8, 0x0 ;  /* 0x000000000000781c */ /* 0x000fd60003f4e170 */
[----:B-1----:R-:W-:Y:S05]  /*63d0*/  @P0 BRA.U.ANY `(.L_x_254) ;  /* 0xfffffffd00ec0947 */ /* 0x002fea000393ffff */
[----:B------:R0:W-:Y:S01]  /*63e0*/  UTMACMDFLUSH ;  /* 0x00000000000079b7 */ /* 0x0001e20000000000 */
[----:B------:R-:W-:-:S04]  /*63f0*/  DEPBAR.LE SB0, 0x0 ;  /* 0x000080000000791a */ /* 0x000fc80000000000 */
.L_x_253:
[----:B------:R-:W-:Y:S05]  /*6400*/  BSYNC B0 ;  /* 0x0000000000007941 */ /* 0x000fea0003800000 */
.L_x_252:
[----:B------:R-:W-:Y:S06]  /*6410*/  BAR.SYNC.DEFER_BLOCKING 0x1, 0x100 ;  /* 0x0044000000007b1d */ /* 0x000fec0000010000 */
[----:B------:R4:W-:Y:S04]  /*6420*/  STS.128 [R11], R168 ;  /* 0x000000a80b007388 */ /* 0x0009e80000000c00 */
        /* <DEDUP_REMOVED lines=22> */
.L_x_255:
[----:B------:R-:W-:Y:S01]  /*6590*/  @P0 ELECT P1, URZ, PT ;  /* 0x00000000003f082f */ /* 0x000fe20003820000 */
[----:B------:R1:W-:-:S12]  /*65a0*/  UBLKRED.G.S.ADD.F32.RN [UR4], [UR6], UR7, desc[UR8] ;  /* 0x00000804060073bb */ /* 0x0003d800080a1407 */
[----:B------:R-:W-:Y:S02]  /*65b0*/  @P1 PLOP3.LUT P0, PT, P1, PT, PT, 0x8, 0x0 ;  /* 0x000000000000181c */ /* 0x000fe40000f0e170 */
[----:B------:R-:W-:-:S11]  /*65c0*/  PLOP3.LUT P1, PT, PT, PT, PT, 0x8, 0x0 ;  /* 0x000000000000781c */ /* 0x000fd60003f2e170 */
[----:B-1----:R-:W-:Y:S05]  /*65d0*/  @P0 BRA.U.ANY `(.L_x_255) ;  /* 0xfffffffd00ec0947 */ /* 0x002fea000393ffff */
[----:B------:R0:W-:Y:S01]  /*65e0*/  UTMACMDFLUSH ;  /* 0x00000000000079b7 */ /* 0x0001e20000000000 */
[----:B------:R-:W-:-:S04]  /*65f0*/  DEPBAR.LE SB0, 0x0 ;  /* 0x000080000000791a */ /* 0x000fc80000000000 */
[----:B------:R-:W-:Y:S05]  /*6600*/  BRA `(.L_x_232) ;  /* 0x00000024000c7947 */ /* 0x000fea0003800000 */
.L_x_230:
        /* <DEDUP_REMOVED lines=28> */
[C---:B------:R-:W-:Y:S01]  /*67d0*/  IADD3 R0, R2.reuse, 0x7f, RZ ;  /* 0x0000007f02007810 */ /* 0x040fe20007ffe0ff */
[----:B------:R-:W-:Y:S01]  /*67e0*/  UIADD3 UR10, UR7, UR10, URZ ;  /* 0x0000000a070a7290 */ /* 0x000fe2000fffe03f */
[----:B------:R-:W-:Y:S01]  /*67f0*/  ISETP.GE.AND P1, PT, R2, 0x81, PT ;  /* 0x000000810200780c */ /* 0x000fe20003f26270 */
[----:B------:R-:W-:Y:S01]  /*6800*/  UMOV UR5, URZ ;  /* 0x0000003f00057c82 */ /* 0x000fe20008000000 */
        /* <DEDUP_REMOVED lines=19> */
.L_x_270:
        /* <DEDUP_REMOVED lines=21> */
.L_x_259:
[----:B------:R-:W-:Y:S05]  /*6a90*/  BSYNC B0 ;  /* 0x0000000000007941 */ /* 0x000fea0003800000 */
.L_x_258:
        /* <DEDUP_REMOVED lines=13> */
.L_x_261:
[----:B------:R-:W-:Y:S05]  /*6b70*/  BSYNC B0 ;  /* 0x0000000000007941 */ /* 0x000fea0003800000 */
.L_x_260:
[----:B------:R-:W-:Y:S06]  /*6b80*/  BAR.ARV 0xa, 0xa0 ;  /* 0x0282800000007b1d */ /* 0x000fec0000002000 */
[----:B------:R-:W-:Y:S04]  /*6b90*/  BSSY B0, `(.L_x_262) ;  /* 0x0000003000007945 */ /* 0x000fe80003800000 */
[----:B------:R-:W-:Y:S05]  /*6ba0*/  @!P0 BRA `(.L_x_263) ;  /* 0x0000000000048947 */ /* 0x000fea0003800000 */
[----:B------:R-:W-:-:S04]  /*6bb0*/  DEPBAR.LE SB0, 0x0 ;  /* 0x000080000000791a */ /* 0x000fc80000000000 */
.L_x_263:
[----:B------:R-:W-:Y:S05]  /*6bc0*/  BSYNC B0 ;  /* 0x0000000000007941 */ /* 0x000fea0003800000 */
.L_x_262:
        /* <DEDUP_REMOVED lines=13> */
.L_x_265:
[----:B------:R-:W-:Y:S05]  /*6ca0*/  BSYNC B0 ;  /* 0x0000000000007941 */ /* 0x000fea0003800000 */
.L_x_264:
        /* <DEDUP_REMOVED lines=13> */
.L_x_267:
[----:B------:R-:W-:Y:S05]  /*6d80*/  BSYNC B0 ;  /* 0x0000000000007941 */ /* 0x000fea0003800000 */
.L_x_266:
[----:B------:R-:W-:Y:S01]  /*6d90*/  IADD3 R0, R0, -0x2, RZ ;  /* 0xfffffffe00007810 */ /* 0x000fe20007ffe0ff */
[----:B------:R-:W-:Y:S06]  /*6da0*/  BAR.ARV 0xa, 0xa0 ;  /* 0x0282800000007b1d */ /* 0x000fec0000002000 */
[----:B------:R-:W-:Y:S01]  /*6db0*/  BSSY B0, `(.L_x_268) ;  /* 0x0000004000007945 */ /* 0x000fe20003800000 */
[----:B------:R-:W-:-:S03]  /*6dc0*/  ISETP.NE.AND P1, PT, R0, RZ, PT ;  /* 0x000000ff0000720c */ /* 0x000fc60003f25270 */
[----:B------:R-:W-:Y:S10]  /*6dd0*/  @!P0 BRA `(.L_x_269) ;  /* 0x0000000000048947 */ /* 0x000ff40003800000 */
[----:B------:R-:W-:-:S04]  /*6de0*/  DEPBAR.LE SB0, 0x0 ;  /* 0x000080000000791a */ /* 0x000fc80000000000 */
.L_x_269:
[----:B------:R-:W-:Y:S05]  /*6df0*/  BSYNC B0 ;  /* 0x0000000000007941 */ /* 0x000fea0003800000 */
.L_x_268:
[----:B------:R-:W-:Y:S06]  /*6e00*/  BAR.ARV 0xb, 0xa0 ;  /* 0x02c2800000007b1d */ /* 0x000fec0000002000 */
[----:B------:R-:W-:Y:S02]  /*6e10*/  UIADD3 UR5, UR5, 0x2, URZ ;  /* 0x0000000205057890 */ /* 0x000fe4000fffe03f */
[----:B------:R-:W-:Y:S01]  /*6e20*/  UIADD3 UR4, UR4, 0x1, URZ ;  /* 0x0000000104047890 */ /* 0x000fe2000fffe03f */
[----:B------:R-:W-:Y:S11]  /*6e30*/  @P1 BRA `(.L_x_270) ;  /* 0xfffffff800c01947 */ /* 0x000ff6000383ffff */
[----:B------:R-:W-:-:S12]  /*6e40*/  USHF.L.U32 UR5, UR5, 0xd, URZ ;  /* 0x0000000d05057899 */ /* 0x000fd8000800063f */
.L_x_257:
        /* <DEDUP_REMOVED lines=19> */
.L_x_272:
[----:B------:R-:W-:Y:S05]  /*6f80*/  BSYNC B0 ;  /* 0x0000000000007941 */ /* 0x000fea0003800000 */
.L_x_271:
        /* <DEDUP_REMOVED lines=19> */
.L_x_274:
[----:B------:R-:W-:Y:S05]  /*70c0*/  BSYNC B0 ;  /* 0x0000000000007941 */ /* 0x000fea0003800000 */
.L_x_273:
[----:B------:R-:W-:Y:S06]  /*70d0*/  BAR.ARV 0xa, 0xa0 ;  /* 0x0282800000007b1d */ /* 0x000fec0000002000 */
[----:B------:R-:W-:Y:S04]  /*70e0*/  BSSY B0, `(.L_x_275) ;  /* 0x0000003000007945 */ /* 0x000fe80003800000 */
[----:B------:R-:W-:Y:S05]  /*70f0*/  @!P0 BRA `(.L_x_276) ;  /* 0x0000000000048947 */ /* 0x000fea0003800000 */
[----:B------:R-:W-:-:S04]  /*7100*/  DEPBAR.LE SB0, 0x0 ;  /* 0x000080000000791a */ /* 0x000fc80000000000 */
.L_x_276:
[----:B------:R-:W-:Y:S05]  /*7110*/  BSYNC B0 ;  /* 0x0000000000007941 */ /* 0x000fea0003800000 */
.L_x_275:
[----:B------:R-:W-:Y:S06]  /*7120*/  BAR.ARV 0xb, 0xa0 ;  /* 0x02c2800000007b1d */ /* 0x000fec0000002000 */
[----:B------:R-:W-:Y:S05]  /*7130*/  BRA `(.L_x_232) ;  /* 0x0000001800407947 */ /* 0x000fea0003800000 */
.L_x_256:
        /* <DEDUP_REMOVED lines=23> */
[----:B-----5:R-:W-:Y:S01]  /*72b0*/  IMAD R0, R13, R10, RZ ;  /* 0x0000000a0d007224 */ /* 0x020fe200078e02ff */
[----:B------:R-:W-:Y:S02]  /*72c0*/  IADD3 R3, R3, R7, RZ ;  /* 0x0000000703037210 */ /* 0x000fe40007ffe0ff */
[----:B------:R-:W1:Y:S01]  /*72d0*/  LDC.64 R6, c[0x0][0x730] ;  /* 0x0001cc00ff067b82 */ /* 0x000e620000000a00 */
[----:B------:R-:W-:Y:S02]  /*72e0*/  IMAD R11, R11, UR21, R0 ;  /* 0x000000150b0b7c24 */ /* 0x000fe4000f8e0200 */
[----:B------:R-:W-:-:S04]  /*72f0*/  IMAD.WIDE.U32 R2, R10, UR21, R2 ;  /* 0x000000150a027c25 */ /* 0x000fc8000f8e0002 */
[----:B------:R-:W-:Y:S01]  /*7300*/  IMAD.IADD R0, R3, 0x1, R11 ;  /* 0x0000000103007824 */ /* 0x000fe200078e020b */
[----:B------:R-:W-:-:S04]  /*7310*/  LEA R4, P0, R2, R4, 0x2 ;  /* 0x0000000402047211 */ /* 0x000fc800078010ff */
[----:B------:R-:W-:Y:S02]  /*7320*/  LEA.HI.X R0, R2, R5, R0, 0x2, P0 ;  /* 0x0000000502007211 */ /* 0x000fe400000f1400 */
[----:B------:R-:W-:Y:S02]  /*7330*/  ELECT P0, URZ, PT ;  /* 0x00000000003f782f */ /* 0x000fe40003800000 */
[----:B------:R-:W-:Y:S02]  /*7340*/  R2UR UR4, R4 ;  /* 0x00000000040472ca */ /* 0x000fe400000e0000 */
[----:B------:R-:W-:Y:S01]  /*7350*/  R2UR UR5, R0 ;  /* 0x00000000000572ca */ /* 0x000fe200000e0000 */
[----:B-1----:R-:W-:-:S04]  /*7360*/  IMAD R2, R15, R6, RZ ;  /* 0x000000060f027224 */ /* 0x002fc800078e02ff */
[----:B------:R-:W-:Y:S02]  /*7370*/  IMAD R5, R7, UR20, R2 ;  /* 0x0000001407057c24 */ /* 0x000fe4000f8e0202 */
[----:B------:R-:W1:Y:S01]  /*7380*/  LDC.64 R2, c[0x0][0x738] ;  /* 0x0001ce00ff027b82 */ /* 0x000e620000000a00 */
[----:B------:R-:W-:-:S05]  /*7390*/  IMAD.WIDE.U32 R6, R6, UR20, RZ ;  /* 0x0000001406067c25 */ /* 0x000fca000f8e00ff */
[----:B------:R-:W-:Y:S01]  /*73a0*/  IADD3 R7, R7, R5, RZ ;  /* 0x0000000507077210 */ /* 0x000fe20007ffe0ff */
        /* <DEDUP_REMOVED lines=16> */
.L_x_307:
[----:B------:R-:W-:Y:S01]  /*74b0*/  IMAD.IADD R10, R7, 0x1, R3 ;  /* 0x00000001070a7824 */ /* 0x000fe200078e0203 */
[----:B-1----:R-:W-:Y:S01]  /*74c0*/  SHF.L.U32 R0, R2, 0x7, RZ ;  /* 0x0000000702007819 */ /* 0x002fe200000006ff */
[----:B------:R-:W-:Y:S01]  /*74d0*/  IMAD.MOV.U32 R9, RZ, RZ, 0x1 ;  /* 0x00000001ff097424 */ /* 0x000fe200078e00ff */
[----:B------:R-:W-:Y:S06]  /*74e0*/  @P0 BRA `(.L_x_280) ;  /* 0x0000000000180947 */ /* 0x000fec0003800000 */
[----:B------:R-:W1:Y:S01]  /*74f0*/  S2R R4, SR_TID.X ;  /* 0x0000000000047919 */ /* 0x000e620000002100 */
[----:B------:R-:W-:-:S04]  /*7500*/  MOV R2, 0x4200 ;  /* 0x0000420000027802 */ /* 0x000fc80000000f00 */
[----:B------:R2:W-:Y:S01]  /*7510*/  SYNCS.ARRIVE.TRANS64 RZ, [R11+URZ+0x30c10], R2 ;  /* 0x030c10020bff79a7 */ /* 0x0005e2000800003f */
[----:B-1----:R-:W-:-:S13]  /*7520*/  LOP3.LUT P1, RZ, R4, 0x1f, RZ, 0xc0, !PT ;  /* 0x0000001f04ff7812 */ /* 0x002fda000782c0ff */
[----:B--2---:R-:W-:Y:S05]  /*7530*/  @!P1 BRA `(.L_x_280) ;  /* 0x0000000000049947 */ /* 0x004fea0003800000 */
[----:B------:R-:W-:Y:S01]  /*7540*/  BPT.TRAP 0x1 ;  /* 0x000000040000795c */ /* 0x000fe20000300000 */
.L_x_280:
[----:B------:R-:W1:Y:S01]  /*7550*/  LDC.64 R2, c[0x0][0x198] ;  /* 0x00006600ff027b82 */ /* 0x000e620000000a00 */
[----:B------:R-:W-:Y:S01]  /*7560*/  R2UR UR11, R0 ;  /* 0x00000000000b72ca */ /* 0x000fe200000e0000 */
[----:B------:R-:W-:Y:S01]  /*7570*/  UMOV UR14, 0x0 ;  /* 0x00000000000e7882 */ /* 0x000fe20000000000 */
[----:B------:R-:W-:Y:S01]  /*7580*/  R2UR UR8, R11 ;  /* 0x000000000b0872ca */ /* 0x000fe200000e0000 */
[----:B------:R-:W-:Y:S01]  /*7590*/  UMOV UR15, 0x14f00000 ;  /* 0x14f00000000f7882 */ /* 0x000fe20000000000 */
[----:B------:R-:W-:Y:S01]  /*75a0*/  UMOV UR19, URZ ;  /* 0x0000003f00137c82 */ /* 0x000fe20008000000 */
[----:B------:R-:W-:Y:S01]  /*75b0*/  UMOV UR18, URZ ;  /* 0x0000003f00127c82 */ /* 0x000fe20008000000 */
[----:B------:R-:W-:Y:S01]  /*75c0*/  MOV R4, 0x8000 ;  /* 0x0000800000047802 */ /* 0x000fe20000000f00 */
[----:B------:R-:W2:Y:S01]  /*75d0*/  LDC R12, c[0x0][0x280] ;  /* 0x0000a000ff0c7b82 */ /* 0x000ea20000000800 */
[----:B------:R-:W-:Y:S01]  /*75e0*/  UMOV UR25, 0x20 ;  /* 0x0000002000197882 */ /* 0x000fe20000000000 */
[----:B------:R-:W-:Y:S01]  /*75f0*/  UMOV UR22, 0x0 ;  /* 0x0000000000167882 */ /* 0x000fe20000000000 */
[----:B------:R-:W-:Y:S01]  /*7600*/  UMOV UR23, 0x10000000 ;  /* 0x1000000000177882 */ /* 0x000fe20000000000 */
[----:B------:R-:W-:Y:S01]  /*7610*/  UMOV UR13, UR21 ;  /* 0x00000015000d7c82 */ /* 0x000fe20008000000 */
[----:B------:R-:W-:Y:S01]  /*7620*/  UMOV UR10, UR18 ;  /* 0x00000012000a7c82 */ /* 0x000fe20008000000 */
[----:B------:R-:W-:Y:S01]  /*7630*/  UMOV UR28, UR12 ;  /* 0x0000000c001c7c82 */ /* 0x000fe20008000000 */
[----:B------:R-:W-:Y:S01]  /*7640*/  UMOV UR29, UR21 ;  /* 0x00000015001d7c82 */ /* 0x000fe20008000000 */
[----:B------:R-:W-:Y:S01]  /*7650*/  UIADD3 UR16, UR8, 0x10000, URZ ;  /* 0x0001000008107890 */ /* 0x000fe2000fffe03f */
[----:B------:R-:W-:Y:S01]  /*7660*/  IMAD.MOV.U32 R20, RZ, RZ, RZ ;  /* 0x000000ffff147224 */ /* 0x000fe200078e00ff */
[----:B------:R-:W-:Y:S01]  /*7670*/  UIADD3 UR17, UR8, 0x30c10, URZ ;  /* 0x00030c1008117890 */ /* 0x000fe2000fffe03f */
[----:B------:R-:W-:Y:S01]  /*7680*/  MOV R5, RZ ;  /* 0x000000ff00057202 */ /* 0x000fe20000000f00 */
[----:B------:R-:W-:-:S02]  /*7690*/  UIADD3 UR30, UR8, 0x20000, URZ ;  /* 0x00020000081e7890 */ /* 0x000fc4000fffe03f */
[----:B------:R-:W-:Y:S01]  /*76a0*/  UIADD3 UR9, UR8, 0x30c00, URZ ;  /* 0x00030c0008097890 */ /* 0x000fe2000fffe03f */
[----:B-1----:R-:W-:Y:S01]  /*76b0*/  IMAD.MOV.U32 R8, RZ, RZ, R2 ;  /* 0x000000ffff087224 */ /* 0x002fe200078e0002 */
[----:B------:R-:W-:Y:S01]  /*76c0*/  UIADD3 UR24, UR8, 0x4000, URZ ;  /* 0x0000400008187890 */ /* 0x000fe2000fffe03f */
[----:B------:R-:W-:Y:S01]  /*76d0*/  UMOV UR31, UR17 ;  /* 0x00000011001f7c82 */ /* 0x000fe20008000000 */
[----:B------:R-:W-:Y:S02]  /*76e0*/  UMOV UR26, UR18 ;  /* 0x00000012001a7c82 */ /* 0x000fe40008000000 */
[----:B------:R-:W-:Y:S01]  /*76f0*/  IADD3 R0, P1, R8, 0x2f0, RZ ;  /* 0x000002f008007810 */ /* 0x000fe20007f3e0ff */
[----:B------:R-:W-:-:S03]  /*7700*/  UMOV UR27, UR11 ;  /* 0x0000000b001b7c82 */ /* 0x000fc60008000000 */
[----:B------:R-:W-:Y:S02]  /*7710*/  R2UR UR32, R0 ;  /* 0x00000000002072ca */ /* 0x000fe400000e0000 */
[----:B------:R-:W-:-:S04]  /*7720*/  IADD3 R0, P2, R8, 0x3f0, RZ ;  /* 0x000003f008007810 */ /* 0x000fc80007f5e0ff */
[----:B------:R-:W-:Y:S02]  /*7730*/  R2UR UR34, R0 ;  /* 0x00000000002272ca */ /* 0x000fe400000e0000 */
[----:B------:R-:W-:-:S05]  /*7740*/  MOV R0, R3 ;  /* 0x0000000300007202 */ /* 0x000fca0000000f00 */
[----:B------:R-:W-:-:S05]  /*7750*/  IMAD.X R2, RZ, RZ, R0, P1 ;  /* 0x000000ffff027224 */ /* 0x000fca00008e0600 */
[----:B------:R-:W-:Y:S02]  /*7760*/  R2UR UR33, R2 ;  /* 0x00000000022172ca */ /* 0x000fe400000e0000 */
[----:B------:R-:W-:-:S04]  /*7770*/  IADD3.X R2, RZ, R0, RZ, P2, !PT ;  /* 0x00000000ff027210 */ /* 0x000fc800017fe4ff */
[----:B------:R-:W-:Y:S02]  /*7780*/  R2UR UR35, R2 ;  /* 0x00000000022372ca */ /* 0x000fe400000e0000 */
[----:B------:R-:W-:-:S04]  /*7790*/  IADD3 R2, P1, R8, 0xf0, RZ ;  /* 0x000000f008027810 */ /* 0x000fc80007f3e0ff */
[----:B------:R-:W-:Y:S01]  /*77a0*/  R2UR UR6, R2 ;  /* 0x00000000020672ca */ /* 0x000fe200000e0000 */
[----:B------:R-:W-:Y:S01]  /*77b0*/  IMAD.X R3, RZ, RZ, R0, P1 ;  /* 0x000000ffff037224 */ /* 0x000fe200008e0600 */
[----:B--2---:R-:W-:-:S04]  /*77c0*/  ISETP.GE.AND P1, PT, R12, 0x81, PT ;  /* 0x000000810c00780c */ /* 0x004fc80003f26270 */
        /* <DEDUP_REMOVED lines=24> */
.L_x_291:
[----:B------:R-:W-:-:S04]  /*7950*/  SHF.L.U32 R21, R9, 0x1f, RZ ;  /* 0x0000001f09157819 */ /* 0x000fc800000006ff */
[----:B-1----:R-:W1:Y:S02]  /*7960*/  SYNCS.PHASECHK.TRANS64.TRYWAIT P1, [R11+URZ+0x30c40], R21 ;  /* 0x030c40150b0075a7 */ /* 0x002e64000802017f */
[----:B-12---:R-:W-:Y:S05]  /*7970*/  @!P1 BRA `(.L_x_283) ;  /* 0x0000001000a49947 */ /* 0x006fea0003800000 */
.L_x_308:
[----:B------:R-:W-:Y:S05]  /*7980*/  @P0 BRA `(.L_x_284) ;  /* 0x0000000000140947 */ /* 0x000fea0003800000 */
[----:B------:R-:W-:Y:S02]  /*7990*/  ISETP.NE.AND P1, PT, R14, RZ, PT ;  /* 0x000000ff0e00720c */ /* 0x000fe40003f25270 */
[----:B------:R-:W-:-:S04]  /*79a0*/  MOV R0, 0x4200 ;  /* 0x0000420000007802 */ /* 0x000fc80000000f00 */
[----:B------:R2:W-:Y:S07]  /*79b0*/  SYNCS.ARRIVE.TRANS64 RZ, [R11+URZ+0x30c30], R0 ;  /* 0x030c30000bff79a7 */ /* 0x0005ee000800003f */
[----:B------:R-:W-:Y:S05]  /*79c0*/  @!P1 BRA `(.L_x_284) ;  /* 0x0000000000049947 */ /* 0x000fea0003800000 */
[----:B------:R-:W-:Y:S01]  /*79d0*/  BPT.TRAP 0x1 ;  /* 0x000000040000795c */ /* 0x000fe20000300000 */
.L_x_284:
        /* <DEDUP_REMOVED lines=29> */
.L_x_309:
[----:B------:R-:W-:Y:S05]  /*7bb0*/  @P0 BRA `(.L_x_286) ;  /* 0x0000000000140947 */ /* 0x000fea0003800000 */
[----:B------:R-:W-:Y:S01]  /*7bc0*/  ISETP.NE.AND P1, PT, R14, RZ, PT ;  /* 0x000000ff0e00720c */ /* 0x000fe20003f25270 */
[----:B------:R-:W-:-:S04]  /*7bd0*/  IMAD.MOV.U32 R2, RZ, RZ, 0x4200 ;  /* 0x00004200ff027424 */ /* 0x000fc800078e00ff */
[----:B------:R3:W-:Y:S08]  /*7be0*/  SYNCS.ARRIVE.TRANS64 RZ, [R11+URZ+0x30c18], R2 ;  /* 0x030c18020bff79a7 */ /* 0x0007f0000800003f */
[----:B------:R-:W-:Y:S05]  /*7bf0*/  @!P1 BRA `(.L_x_286) ;  /* 0x0000000000049947 */ /* 0x000fea0003800000 */
[----:B------:R-:W-:Y:S01]  /*7c00*/  BPT.TRAP 0x1 ;  /* 0x000000040000795c */ /* 0x000fe20000300000 */
.L_x_286:
        /* <DEDUP_REMOVED lines=20> */
.L_x_310:
        /* <DEDUP_REMOVED lines=9> */
.L_x_288:
        /* <DEDUP_REMOVED lines=24> */
.L_x_312:
[----:B------:R-:W-:Y:S05]  /*7f60*/  @P0 BRA `(.L_x_290) ;  /* 0x0000000000140947 */ /* 0x000fea0003800000 */
[----:B------:R-:W-:Y:S02]  /*7f70*/  ISETP.NE.AND P1, PT, R14, RZ, PT ;  /* 0x000000ff0e00720c */ /* 0x000fe40003f25270 */
[----:B-1----:R-:W-:-:S04]  /*7f80*/  MOV R4, 0x4200 ;  /* 0x0000420000047802 */ /* 0x002fc80000000f00 */
[----:B------:R2:W-:Y:S07]  /*7f90*/  SYNCS.ARRIVE.TRANS64 RZ, [R11+URZ+0x30c10], R4 ;  /* 0x030c10040bff79a7 */ /* 0x0005ee000800003f */
[----:B------:R-:W-:Y:S05]  /*7fa0*/  @!P1 BRA `(.L_x_290) ;  /* 0x0000000000049947 */ /* 0x000fea0003800000 */
[----:B------:R-:W-:Y:S01]  /*7fb0*/  BPT.TRAP 0x1 ;  /* 0x000000040000795c */ /* 0x000fe20000300000 */
.L_x_290:
        /* <DEDUP_REMOVED lines=22> */
.L_x_282:
[----:B------:R-:W-:-:S13]  /*8120*/  ISETP.NE.AND P1, PT, R19, RZ, PT ;  /* 0x000000ff1300720c */ /* 0x000fda0003f25270 */
[----:B------:R-:W-:Y:S05]  /*8130*/  @!P1 BRA `(.L_x_281) ;  /* 0x0000000000f09947 */ /* 0x000fea0003800000 */
[----:B------:R-:W-:-:S04]  /*8140*/  SHF.L.U32 R12, R9, 0x1f, RZ ;  /* 0x0000001f090c7819 */ /* 0x000fc800000006ff */
[----:B------:R-:W3:Y:S02]  /*8150*/  SYNCS.PHASECHK.TRANS64.TRYWAIT P1, [R11+URZ+0x30c40], R12 ;  /* 0x030c400c0b0075a7 */ /* 0x000ee4000802017f */
[----:B---3--:R-:W-:Y:S05]  /*8160*/  @!P1 BRA `(.L_x_292) ;  /* 0x0000000800fc9947 */ /* 0x008fea0003800000 */
.L_x_313:
[----:B------:R-:W-:Y:S05]  /*8170*/  @P0 BRA `(.L_x_293) ;  /* 0x0000000000140947 */ /* 0x000fea0003800000 */
[----:B------:R-:W-:Y:S02]  /*8180*/  ISETP.NE.AND P1, PT, R14, RZ, PT ;  /* 0x000000ff0e00720c */ /* 0x000fe40003f25270 */
[----:B-12---:R-:W-:-:S04]  /*8190*/  MOV R4, 0x4200 ;  /* 0x0000420000047802 */ /* 0x006fc80000000f00 */
[----:B------:R4:W-:Y:S07]  /*81a0*/  SYNCS.ARRIVE.TRANS64 RZ, [R11+URZ+0x30c30], R4 ;  /* 0x030c30040bff79a7 */ /* 0x0009ee000800003f */
[----:B------:R-:W-:Y:S05]  /*81b0*/  @!P1 BRA `(.L_x_293) ;  /* 0x0000000000049947 */ /* 0x000fea0003800000 */
[----:B------:R-:W-:Y:S01]  /*81c0*/  BPT.TRAP 0x1 ;  /* 0x000000040000795c */ /* 0x000fe20000300000 */
.L_x_293:
        /* <DEDUP_REMOVED lines=26> */
.L_x_314:
[----:B------:R-:W-:Y:S05]  /*8370*/  @P0 BRA `(.L_x_295) ;  /* 0x0000000000140947 */ /* 0x000fea0003800000 */
[----:B------:R-:W-:Y:S01]  /*8380*/  ISETP.NE.AND P0, PT, R14, RZ, PT ;  /* 0x000000ff0e00720c */ /* 0x000fe20003f05270 */
[----:B------:R-:W-:-:S04]  /*8390*/  IMAD.MOV.U32 R4, RZ, RZ, 0x4200 ;  /* 0x00004200ff047424 */ /* 0x000fc800078e00ff */
[----:B------:R2:W-:Y:S08]  /*83a0*/  SYNCS.ARRIVE.TRANS64 RZ, [R11+URZ+0x30c18], R4 ;  /* 0x030c18040bff79a7 */ /* 0x0005f0000800003f */
[----:B------:R-:W-:Y:S05]  /*83b0*/  @!P0 BRA `(.L_x_295) ;  /* 0x0000000000048947 */ /* 0x000fea0003800000 */
[----:B------:R-:W-:Y:S01]  /*83c0*/  BPT.TRAP 0x1 ;  /* 0x000000040000795c */ /* 0x000fe20000300000 */
.L_x_295:
        /* <DEDUP_REMOVED lines=19> */
.L_x_281:
[----:B------:R-:W4:Y:S01]  /*8500*/  S2R R2, SR_TID.X ;  /* 0x0000000000027919 */ /* 0x000f220000002100 */
[----:B------:R-:W-:Y:S02]  /*8510*/  LEA R13, R20, R11, 0x3 ;  /* 0x0000000b140d7211 */ /* 0x000fe400078e18ff */
[----:B----4-:R-:W-:Y:S02]  /*8520*/  LOP3.LUT R3, R2, 0x7f, RZ, 0xc0, !PT ;  /* 0x0000007f02037812 */ /* 0x010fe400078ec0ff */
[----:B------:R-:W-:Y:S02]  /*8530*/  SHF.L.U32 R2, R9, 0x1f, RZ ;  /* 0x0000001f09027819 */ /* 0x000fe400000006ff */
[----:B------:R-:W-:Y:S02]  /*8540*/  ISETP.NE.AND P1, PT, R3, RZ, PT ;  /* 0x000000ff0300720c */ /* 0x000fe40003f25270 */
[----:B------:R-:W4:Y:S02]  /*8550*/  SYNCS.PHASECHK.TRANS64.TRYWAIT P0, [R13+URZ+0x30c40], R2 ;  /* 0x030c40020d0075a7 */ /* 0x000f24000800017f */
[----:B----4-:R-:W-:Y:S09]  /*8560*/  @!P0 BRA `(.L_x_296) ;  /* 0x0000000800248947 */ /* 0x010ff20003800000 */
.L_x_315:
[----:B------:R-:W-:Y:S05]  /*8570*/  @P1 BRA `(.L_x_297) ;  /* 0x0000000000181947 */ /* 0x000fea0003800000 */
[----:B------:R-:W5:Y:S01]  /*8580*/  S2R R3, SR_TID.X ;  /* 0x0000000000037919 */ /* 0x000f620000002100 */
[----:B----4-:R-:W-:-:S04]  /*8590*/  IMAD.MOV.U32 R2, RZ, RZ, 0x4200 ;  /* 0x00004200ff027424 */ /* 0x010fc800078e00ff */
[----:B------:R4:W-:Y:S01]  /*85a0*/  SYNCS.ARRIVE.TRANS64 RZ, [R13+URZ+0x30c30], R2 ;  /* 0x030c30020dff79a7 */ /* 0x0009e2000800003f */
[----:B-----5:R-:W-:-:S13]  /*85b0*/  LOP3.LUT P0, RZ, R3, 0x1f, RZ, 0xc0, !PT ;  /* 0x0000001f03ff7812 */ /* 0x020fda000780c0ff */
[----:B----4-:R-:W-:Y:S05]  /*85c0*/  @!P0 BRA `(.L_x_297) ;  /* 0x0000000000048947 */ /* 0x010fea0003800000 */
[----:B--2---:R-:W-:Y:S01]  /*85d0*/  BPT.TRAP 0x1 ;  /* 0x000000040000795c */ /* 0x004fe20000300000 */
.L_x_297:
        /* <DEDUP_REMOVED lines=33> */
.L_x_278:
[----:B------:R-:W-:Y:S05]  /*87f0*/  BSYNC B0 ;  /* 0x0000000000007941 */ /* 0x000fea0003800000 */
.L_x_277:
[----:B------:R-:W-:-:S03]  /*8800*/  UMOV UR6, 0xffffffff ;  /* 0xffffffff00067882 */ /* 0x000fc60000000000 */
[----:B------:R-:W-:Y:S05]  /*8810*/  BRA.DIV UR6, `(.L_x_298) ;  /* 0x00000006068c7947 */ /* 0x000fea000b800000 */
[----:B------:R-:W-:-:S13]  /*8820*/  ELECT P0, URZ, PT ;  /* 0x00000000003f782f */ /* 0x000fda0003800000 */
.L_x_318:
[----:B------:R-:W-:Y:S05]  /*8830*/  @!P0 BRA `(.L_x_232) ;  /* 0x0000000000808947 */ /* 0x000fea0003800000 */
[----:B------:R-:W-:-:S04]  /*8840*/  LOP3.LUT R16, R16, 0x2, RZ, 0xfc, !PT ;  /* 0x0000000210107812 */ /* 0x000fc800078efcff */
[----:B------:R-:W-:-:S13]  /*8850*/  ISETP.NE.AND P0, PT, R16, 0x3, PT ;  /* 0x000000031000780c */ /* 0x000fda0003f05270 */
[----:B------:R-:W-:Y:S05]  /*8860*/  @!P0 BRA `(.L_x_299) ;  /* 0x0000000000048947 */ /* 0x000fea0003800000 */
[----:B------:R-:W-:Y:S01]  /*8870*/  BPT.TRAP 0x1 ;  /* 0x000000040000795c */ /* 0x000fe20000300000 */
.L_x_299:
        /* <DEDUP_REMOVED lines=15> */
.L_x_319:
[----:B------:R-:W2:Y:S02]  /*8970*/  SYNCS.PHASECHK.TRANS64.TRYWAIT P1, [R3+URZ], R2 ;  /* 0x00000002030075a7 */ /* 0x000ea4000802017f */
[----:B--2---:R-:W-:Y:S05]  /*8980*/  @!P1 BRA `(.L_x_301) ;  /* 0x0000000400689947 */ /* 0x004fea0003800000 */
.L_x_320:
[----:B------:R-:W-:Y:S05]  /*8990*/  @!P0 BRA `(.L_x_302) ;  /* 0x0000000000048947 */ /* 0x000fea0003800000 */
[----:B------:R-:W-:Y:S01]  /*89a0*/  BPT.TRAP 0x1 ;  /* 0x000000040000795c */ /* 0x000fe20000300000 */
.L_x_302:
[----:B--2---:R-:W-:-:S05]  /*89b0*/  IADD3 R3, R7, 0x30c40, RZ ;  /* 0x00030c4007037810 */ /* 0x004fca0007ffe0ff */
[----:B------:R-:W-:-:S04]  /*89c0*/  IMAD R0, R0, 0x8, R3 ;  /* 0x0000000800007824 */ /* 0x000fc800078e0203 */
[----:B------:R-:W2:Y:S02]  /*89d0*/  SYNCS.PHASECHK.TRANS64.TRYWAIT P0, [R0+URZ], R5 ;  /* 0x00000005000075a7 */ /* 0x000ea4000800017f */
[----:B--2---:R-:W-:Y:S05]  /*89e0*/  @!P0 BRA `(.L_x_303) ;  /* 0x0000000400648947 */ /* 0x004fea0003800000 */
.L_x_321:
[----:B------:R-:W-:-:S07]  /*89f0*/  LEA R3, R4, R3, 0x3 ;  /* 0x0000000304037211 */ /* 0x000fce00078e18ff */
.L_x_304:
[----:B---3--:R3:W4:Y:S02]  /*8a00*/  SYNCS.PHASECHK.TRANS64.TRYWAIT P0, [R3+URZ], R2 ;  /* 0x00000002030075a7 */ /* 0x008724000800017f */
[----:B----4-:R-:W-:Y:S05]  /*8a10*/  @!P0 NANOSLEEP.SYNCS 0x989680 ;  /* 0x009896800000895d */ /* 0x010fea0003900000 */
[----:B------:R-:W4:Y:S02]  /*8a20*/  @!P0 SYNCS.PHASECHK.TRANS64 P0, [R3+URZ], R2 ;  /* 0x00000002030085a7 */ /* 0x000f24000800007f */
[----:B----4-:R-:W-:Y:S05]  /*8a30*/  @!P0 BRA `(.L_x_304) ;  /* 0xfffffffc00f08947 */ /* 0x010fea000383ffff */
.L_x_232:
[----:B------:R-:W-:Y:S05]  /*8a40*/  BSYNC B6 ;  /* 0x0000000000067941 */ /* 0x000fea0003800000 */
.L_x_229:
[----:B------:R-:W-:Y:S05]  /*8a50*/  EXIT ;  /* 0x000000000000794d */ /* 0x000fea0003800000 */
.L_x_237:
[----:B------:R-:W-:Y:S01]  /*8a60*/  IMAD.MOV.U32 R12, RZ, RZ, RZ ;  /* 0x000000ffff0c7224 */ /* 0x000fe200078e00ff */
[----:B------:R-:W-:Y:S01]  /*8a70*/  MOV R11, 0x1f ;  /* 0x0000001f000b7802 */ /* 0x000fe20000000f00 */
[----:B------:R-:W-:-:S07]  /*8a80*/  IMAD.MOV.U32 R15, RZ, RZ, -0x1 ;  /* 0xffffffffff0f7424 */ /* 0x000fce00078e00ff */
[----:B------:R-:W-:Y:S05]  /*8a90*/  WARPSYNC.COLLECTIVE R15, `(.L_x_305) ;  /* 0x000000000f087348 */ /* 0x000fea0003c00000 */
[----:B------:R1:W2:Y:S02]  /*8aa0*/  SHFL.IDX P6, R14, R13, R12, R11 ;  /* 0x0000000c0d0e7389 */ /* 0x0002a400000c000b */
[----:B-12---:R-:W-:Y:S01]  /*8ab0*/  ENDCOLLECTIVE ;  /* 0x000000000000791b */ /* 0x006fe20003800000 */
.L_x_305:
[----:B------:R-:W-:Y:S05]  /*8ac0*/  BRA `(.L_x_306) ;  /* 0xffffff80001c7947 */ /* 0x000fea000383ffff */
.L_x_239:
[----:B--2---:R2:W3:Y:S02]  /*8ad0*/  SYNCS.PHASECHK.TRANS64.TRYWAIT P0, [R2+URZ+0x30c00], R9 ;  /* 0x030c0009020075a7 */ /* 0x0044e4000800017f */
[----:B---3--:R-:W-:Y:S05]  /*8ae0*/  @!P0 NANOSLEEP.SYNCS 0x989680 ;  /* 0x009896800000895d */ /* 0x008fea0003900000 */
[----:B------:R-:W3:Y:S02]  /*8af0*/  @!P0 SYNCS.PHASECHK.TRANS64 P0, [R2+URZ+0x30c00], R9 ;  /* 0x030c0009020085a7 */ /* 0x000ee4000800007f */
[----:B---3--:R-:W-:Y:S05]  /*8b00*/  @!P0 BRA `(.L_x_239) ;  /* 0xfffffffc00f08947 */ /* 0x008fea000383ffff */
[----:B------:R-:W-:Y:S05]  /*8b10*/  BRA `(.L_x_238) ;  /* 0xffffff80002c7947 */ /* 0x000fea000383ffff */
.L_x_244:
[----:B-1----:R1:W3:Y:S02]  /*8b20*/  SYNCS.PHASECHK.TRANS64.TRYWAIT P1, [R3+URZ+0x30c10], R22 ;  /* 0x030c1016030075a7 */ /* 0x0022e4000802017f */
[----:B---3--:R-:W-:Y:S05]  /*8b30*/  @!P1 NANOSLEEP.SYNCS 0x989680 ;  /* 0x009896800000995d */ /* 0x008fea0003900000 */
[----:B------:R-:W3:Y:S02]  /*8b40*/  @!P1 SYNCS.PHASECHK.TRANS64 P1, [R3+URZ+0x30c10], R22 ;  /* 0x030c1016030095a7 */ /* 0x000ee4000802007f */
[----:B---3--:R-:W-:Y:S05]  /*8b50*/  @!P1 BRA `(.L_x_244) ;  /* 0xfffffffc00f09947 */ /* 0x008fea000383ffff */
[----:B------:R-:W-:Y:S05]  /*8b60*/  BRA `(.L_x_243) ;  /* 0xffffff8800f07947 */ /* 0x000fea000383ffff */
.L_x_248:
[----:B------:R1:W1:Y:S02]  /*8b70*/  SYNCS.PHASECHK.TRANS64.TRYWAIT P1, [R3+URZ+0x30c30], R22 ;  /* 0x030c3016030075a7 */ /* 0x000264000802017f */
[----:B-1----:R-:W-:Y:S05]  /*8b80*/  @!P1 NANOSLEEP.SYNCS 0x989680 ;  /* 0x009896800000995d */ /* 0x002fea0003900000 */
[----:B------:R-:W1:Y:S02]  /*8b90*/  @!P1 SYNCS.PHASECHK.TRANS64 P1, [R3+URZ+0x30c30], R22 ;  /* 0x030c3016030095a7 */ /* 0x000e64000802007f */
[----:B-1----:R-:W-:Y:S05]  /*8ba0*/  @!P1 BRA `(.L_x_248) ;  /* 0xfffffffc00f09947 */ /* 0x002fea000383ffff */
[----:B------:R-:W-:Y:S05]  /*8bb0*/  BRA `(.L_x_247) ;  /* 0xffffff8c00f47947 */ /* 0x000fea000383ffff */
.L_x_279:
[----:B-1----:R1:W2:Y:S02]  /*8bc0*/  SYNCS.PHASECHK.TRANS64.TRYWAIT P1, [R11+URZ+0x30c20], R0 ;  /* 0x030c20000b0075a7 */ /* 0x0022a4000802017f */
[----:B--2---:R-:W-:Y:S05]  /*8bd0*/  @!P1 NANOSLEEP.SYNCS 0x989680 ;  /* 0x009896800000995d */ /* 0x004fea0003900000 */
[----:B------:R-:W2:Y:S02]  /*8be0*/  @!P1 SYNCS.PHASECHK.TRANS64 P1, [R11+URZ+0x30c20], R0 ;  /* 0x030c20000b0095a7 */ /* 0x000ea4000802007f */
[----:B--2---:R-:W-:Y:S05]  /*8bf0*/  @!P1 BRA `(.L_x_279) ;  /* 0xfffffffc00f09947 */ /* 0x004fea000383ffff */
[----:B------:R-:W-:Y:S05]  /*8c00*/  BRA `(.L_x_307) ;  /* 0xffffffe800287947 */ /* 0x000fea000383ffff */
.L_x_283:
[----:B-1----:R1:W2:Y:S02]  /*8c10*/  SYNCS.PHASECHK.TRANS64.TRYWAIT P1, [R11+URZ+0x30c40], R21 ;  /* 0x030c40150b0075a7 */ /* 0x0022a4000802017f */
[----:B--2---:R-:W-:Y:S05]  /*8c20*/  @!P1 NANOSLEEP.SYNCS 0x989680 ;  /* 0x009896800000995d */ /* 0x004fea0003900000 */
[----:B------:R-:W2:Y:S02]  /*8c30*/  @!P1 SYNCS.PHASECHK.TRANS64 P1, [R11+URZ+0x30c40], R21 ;  /* 0x030c40150b0095a7 */ /* 0x000ea4000802007f */
[----:B--2---:R-:W-:Y:S05]  /*8c40*/  @!P1 BRA `(.L_x_283) ;  /* 0xfffffffc00f09947 */ /* 0x004fea000383ffff */
[----:B------:R-:W-:Y:S05]  /*8c50*/  BRA `(.L_x_308) ;  /* 0xffffffec00487947 */ /* 0x000fea000383ffff */
.L_x_285:
[----:B--2---:R2:W3:Y:S02]  /*8c60*/  SYNCS.PHASECHK.TRANS64.TRYWAIT P1, [R11+URZ+0x30c28], R21 ;  /* 0x030c28150b0075a7 */ /* 0x0044e4000802017f */
[----:B---3--:R-:W-:Y:S05]  /*8c70*/  @!P1 NANOSLEEP.SYNCS 0x989680 ;  /* 0x009896800000995d */ /* 0x008fea0003900000 */
[----:B------:R-:W3:Y:S02]  /*8c80*/  @!P1 SYNCS.PHASECHK.TRANS64 P1, [R11+URZ+0x30c28], R21 ;  /* 0x030c28150b0095a7 */ /* 0x000ee4000802007f */
[----:B---3--:R-:W-:Y:S05]  /*8c90*/  @!P1 BRA `(.L_x_285) ;  /* 0xfffffffc00f09947 */ /* 0x008fea000383ffff */
[----:B------:R-:W-:Y:S05]  /*8ca0*/  BRA `(.L_x_309) ;  /* 0xffffffec00c07947 */ /* 0x000fea000383ffff */
.L_x_287:
[----:B---3--:R3:W4:Y:S02]  /*8cb0*/  SYNCS.PHASECHK.TRANS64.TRYWAIT P1, [R11+URZ+0x30c48], R21 ;  /* 0x030c48150b0075a7 */ /* 0x008724000802017f */
[----:B----4-:R-:W-:Y:S05]  /*8cc0*/  @!P1 NANOSLEEP.SYNCS 0x989680 ;  /* 0x009896800000995d */ /* 0x010fea0003900000 */
[----:B------:R-:W4:Y:S02]  /*8cd0*/  @!P1 SYNCS.PHASECHK.TRANS64 P1, [R11+URZ+0x30c48], R21 ;  /* 0x030c48150b0095a7 */ /* 0x000f24000802007f */
[----:B----4-:R-:W-:Y:S05]  /*8ce0*/  @!P1 BRA `(.L_x_287) ;  /* 0xfffffffc00f09947 */ /* 0x010fea000383ffff */
[----:B------:R-:W-:Y:S05]  /*8cf0*/  BRA `(.L_x_310) ;  /* 0xfffffff000147947 */ /* 0x000fea000383ffff */
.L_x_289:
[----:B------:R-:W-:-:S07]  /*8d00*/  SHF.L.U32 R4, R9, 0x1f, RZ ;  /* 0x0000001f09047819 */ /* 0x000fce00000006ff */
.L_x_311:
[----:B-1----:R1:W2:Y:S02]  /*8d10*/  SYNCS.PHASECHK.TRANS64.TRYWAIT P1, [R11+URZ+0x30c20], R4 ;  /* 0x030c20040b0075a7 */ /* 0x0022a4000802017f */
[----:B--2---:R-:W-:Y:S05]  /*8d20*/  @!P1 NANOSLEEP.SYNCS 0x989680 ;  /* 0x009896800000995d */ /* 0x004fea0003900000 */
[----:B------:R-:W2:Y:S02]  /*8d30*/  @!P1 SYNCS.PHASECHK.TRANS64 P1, [R11+URZ+0x30c20], R4 ;  /* 0x030c20040b0095a7 */ /* 0x000ea4000802007f */
[----:B--2---:R-:W-:Y:S05]  /*8d40*/  @!P1 BRA `(.L_x_311) ;  /* 0xfffffffc00f09947 */ /* 0x004fea000383ffff */
[----:B------:R-:W-:Y:S05]  /*8d50*/  BRA `(.L_x_312) ;  /* 0xfffffff000807947 */ /* 0x000fea000383ffff */
.L_x_292:
[----:B---3--:R3:W4:Y:S02]  /*8d60*/  SYNCS.PHASECHK.TRANS64.TRYWAIT P1, [R11+URZ+0x30c40], R12 ;  /* 0x030c400c0b0075a7 */ /* 0x008724000802017f */
[----:B----4-:R-:W-:Y:S05]  /*8d70*/  @!P1 NANOSLEEP.SYNCS 0x989680 ;  /* 0x009896800000995d */ /* 0x010fea0003900000 */
[----:B------:R-:W4:Y:S02]  /*8d80*/  @!P1 SYNCS.PHASECHK.TRANS64 P1, [R11+URZ+0x30c40], R12 ;  /* 0x030c400c0b0095a7 */ /* 0x000f24000802007f */
[----:B----4-:R-:W-:Y:S05]  /*8d90*/  @!P1 BRA `(.L_x_292) ;  /* 0xfffffffc00f09947 */ /* 0x010fea000383ffff */
[----:B------:R-:W-:Y:S05]  /*8da0*/  BRA `(.L_x_313) ;  /* 0xfffffff000f07947 */ /* 0x000fea000383ffff */
.L_x_294:
[----:B-1----:R1:W2:Y:S02]  /*8db0*/  SYNCS.PHASECHK.TRANS64.TRYWAIT P1, [R11+URZ+0x30c28], R12 ;  /* 0x030c280c0b0075a7 */ /* 0x0022a4000802017f */
[----:B--2---:R-:W-:Y:S05]  /*8dc0*/  @!P1 NANOSLEEP.SYNCS 0x989680 ;  /* 0x009896800000995d */ /* 0x004fea0003900000 */
[----:B------:R-:W2:Y:S02]  /*8dd0*/  @!P1 SYNCS.PHASECHK.TRANS64 P1, [R11+URZ+0x30c28], R12 ;  /* 0x030c280c0b0095a7 */ /* 0x000ea4000802007f */
[----:B--2---:R-:W-:Y:S05]  /*8de0*/  @!P1 BRA `(.L_x_294) ;  /* 0xfffffffc00f09947 */ /* 0x004fea000383ffff */
[----:B------:R-:W-:Y:S05]  /*8df0*/  BRA `(.L_x_314) ;  /* 0xfffffff4005c7947 */ /* 0x000fea000383ffff */
.L_x_296:
[----:B----4-:R4:W1:Y:S02]  /*8e00*/  SYNCS.PHASECHK.TRANS64.TRYWAIT P0, [R13+URZ+0x30c40], R2 ;  /* 0x030c40020d0075a7 */ /* 0x010864000800017f */
[----:B-1----:R-:W-:Y:S05]  /*8e10*/  @!P0 NANOSLEEP.SYNCS 0x989680 ;  /* 0x009896800000895d */ /* 0x002fea0003900000 */
[----:B------:R-:W1:Y:S02]  /*8e20*/  @!P0 SYNCS.PHASECHK.TRANS64 P0, [R13+URZ+0x30c40], R2 ;  /* 0x030c40020d0085a7 */ /* 0x000e64000800007f */
[----:B-1----:R-:W-:Y:S05]  /*8e30*/  @!P0 BRA `(.L_x_296) ;  /* 0xfffffffc00f08947 */ /* 0x002fea000383ffff */
[----:B------:R-:W-:Y:S05]  /*8e40*/  BRA `(.L_x_315) ;  /* 0xfffffff400c87947 */ /* 0x000fea000383ffff */
.L_x_298:
[----:B------:R-:W-:Y:S01]  /*8e50*/  BSSY B0, `(.L_x_316) ;  /* 0x0000006000007945 */ /* 0x000fe20003800000 */
[----:B------:R-:W-:-:S07]  /*8e60*/  MOV R15, 0xffffffff ;  /* 0xffffffff000f7802 */ /* 0x000fce0000000f00 */
[----:B------:R-:W-:Y:S05]  /*8e70*/  WARPSYNC.COLLECTIVE R15, `(.L_x_317) ;  /* 0x000000000f0c7348 */ /* 0x000fea0003c00000 */
[----:B------:R-:W-:Y:S02]  /*8e80*/  ELECT P6, UR62, PT ;  /* 0x00000000003e782f */ /* 0x000fe400038c0000 */
[----:B------:R-:W-:Y:S01]  /*8e90*/  MOV R14, UR62 ;  /* 0x0000003e000e7c02 */ /* 0x000fe20008000f00 */
[----:B------:R-:W-:Y:S10]  /*8ea0*/  ENDCOLLECTIVE ;  /* 0x000000000000791b */ /* 0x000ff40003800000 */
.L_x_317:
[----:B------:R-:W-:Y:S05]  /*8eb0*/  BSYNC B0 ;  /* 0x0000000000007941 */ /* 0x000fea0003800000 */
.L_x_316:
[----:B------:R-:W-:Y:S01]  /*8ec0*/  PLOP3.LUT P0, PT, P6, PT, PT, 0x80, 0x0 ;  /* 0x000000000000781c */ /* 0x000fe2000370f070 */
[----:B------:R-:W-:-:S12]  /*8ed0*/  BRA `(.L_x_318) ;  /* 0xfffffff800547947 */ /* 0x000fd8000383ffff */
.L_x_300:
[----:B-1----:R1:W2:Y:S02]  /*8ee0*/  SYNCS.PHASECHK.TRANS64.TRYWAIT P1, [R6+URZ], R5 ;  /* 0x00000005060075a7 */ /* 0x0022a4000802017f */
[----:B--2---:R-:W-:Y:S05]  /*8ef0*/  @!P1 NANOSLEEP.SYNCS 0x989680 ;  /* 0x009896800000995d */ /* 0x004fea0003900000 */
[----:B------:R-:W2:Y:S02]  /*8f00*/  @!P1 SYNCS.PHASECHK.TRANS64 P1, [R6+URZ], R5 ;  /* 0x00000005060095a7 */ /* 0x000ea4000802007f */
[----:B--2---:R-:W-:Y:S05]  /*8f10*/  @!P1 BRA `(.L_x_300) ;  /* 0xfffffffc00f09947 */ /* 0x004fea000383ffff */
[----:B------:R-:W-:Y:S05]  /*8f20*/  BRA `(.L_x_319) ;  /* 0xfffffff800907947 */ /* 0x000fea000383ffff */
.L_x_301:
[----:B--2---:R2:W3:Y:S02]  /*8f30*/  SYNCS.PHASECHK.TRANS64.TRYWAIT P1, [R3+URZ], R2 ;  /* 0x00000002030075a7 */ /* 0x0044e4000802017f */
[----:B---3--:R-:W-:Y:S05]  /*8f40*/  @!P1 NANOSLEEP.SYNCS 0x989680 ;  /* 0x009896800000995d */ /* 0x008fea0003900000 */
[----:B------:R-:W3:Y:S02]  /*8f50*/  @!P1 SYNCS.PHASECHK.TRANS64 P1, [R3+URZ], R2 ;  /* 0x00000002030095a7 */ /* 0x000ee4000802007f */
[----:B---3--:R-:W-:Y:S05]  /*8f60*/  @!P1 BRA `(.L_x_301) ;  /* 0xfffffffc00f09947 */ /* 0x008fea000383ffff */
[----:B------:R-:W-:Y:S05]  /*8f70*/  BRA `(.L_x_320) ;  /* 0xfffffff800847947 */ /* 0x000fea000383ffff */
.L_x_303:
[----:B--2---:R2:W3:Y:S02]  /*8f80*/  SYNCS.PHASECHK.TRANS64.TRYWAIT P0, [R0+URZ], R5 ;  /* 0x00000005000075a7 */ /* 0x0044e4000800017f */
[----:B---3--:R-:W-:Y:S05]  /*8f90*/  @!P0 NANOSLEEP.SYNCS 0x989680 ;  /* 0x009896800000895d */ /* 0x008fea0003900000 */
[----:B------:R-:W3:Y:S02]  /*8fa0*/  @!P0 SYNCS.PHASECHK.TRANS64 P0, [R0+URZ], R5 ;  /* 0x00000005000085a7 */ /* 0x000ee4000800007f */
[----:B---3--:R-:W-:Y:S05]  /*8fb0*/  @!P0 BRA `(.L_x_303) ;  /* 0xfffffffc00f08947 */ /* 0x008fea000383ffff */
[----:B------:R-:W-:Y:S05]  /*8fc0*/  BRA `(.L_x_321) ;  /* 0xfffffff800887947 */ /* 0x000fea000383ffff */
.L_x_322:
        /* <DEDUP_REMOVED lines=11> */
.L_x_3720:


//--------------------- .text._ZN7cutlass13device_kernelIN5flash11enable_sm90INS1_16FlashAttnBwdSm90INS1_25CollectiveMainloopBwdSm90ILi2ELi2ELi2EN4cute5tupleIJNS5_1CILi1EEES8_S8_EEENS6_IJNS7_ILi128EEESA_NS7_ILi64EEEEEENS_10bfloat16_tEfNS_4arch4Sm90ELb0ELb0ELb1ELb0ELb1ELb1ELb0ELb0ELi2ELi1ELi2ELi2ELb0EEENS1_24CollectiveEpilogueBwdGQAISC_fSF_Li256ELb0ELb1EEENS1_19SingleTileSchedulerILb0ELb0ELb0ELi128EEEEEEEEEvNT_6ParamsE --------------------------
	.section	.text._ZN7cutlass13device_kernelIN5flash11enable_sm90INS1_16FlashAttnBwdSm90INS1_25CollectiveMainloopBwdSm90ILi2ELi2ELi2EN4cute5tupleIJNS5_1CILi1EEES8_S8_EEENS6_IJNS7_ILi128EEESA_NS7_ILi64EEEEEENS_10bfloat16_tEfNS_4arch4Sm90ELb0ELb0ELb1ELb0ELb1ELb1ELb0ELb0ELi2ELi1ELi2ELi2ELb0EEENS1_24CollectiveEpilogueBwdGQAISC_fSF_Li256ELb0ELb1EEENS1_19SingleTileSchedulerILb0ELb0ELb0ELi128EEEEEEEEEvNT_6ParamsE,"ax",@progbits
	.align	128
.text._ZN7cutlass13device_kernelIN5flash11enable_sm90INS1_16FlashAttnBwdSm90INS1_25CollectiveMainloopBwdSm90ILi2ELi2ELi2EN4cute5tupleIJNS5_1CILi1EEES8_S8_EEENS6_IJNS7_ILi128EEESA_NS7_ILi64EEEEEENS_10bfloat16_tEfNS_4arch4Sm90ELb0ELb0ELb1ELb0ELb1ELb1ELb0ELb0ELi2ELi1ELi2ELi2ELb0EEENS1_24CollectiveEpilogueBwdGQAISC_fSF_Li256ELb0ELb1EEENS1_19SingleTileSchedulerILb0ELb0ELb0ELi128EEEEEEEEEvNT_6ParamsE:
        .type           _ZN7cutlass13device_kernelIN5flash11enable_sm90INS1_16FlashAttnBwdSm90INS1_25CollectiveMainloopBwdSm90ILi2ELi2ELi2EN4cute5tupleIJNS5_1CILi1EEES8_S8_EEENS6_IJNS7_ILi128EEESA_NS7_ILi64EEEEEENS_10bfloat16_tEfNS_4arch4Sm90ELb0ELb0ELb1ELb0ELb1ELb1ELb0ELb0ELi2ELi1ELi2ELi2ELb0EEENS1_24CollectiveEpilogueBwdGQAISC_fSF_Li256ELb0ELb1EEENS1_19SingleTileSchedulerILb0ELb0ELb0ELi128EEEEEEEEEvNT_6ParamsE,@function
        .size           _ZN7cutlass13device_kernelIN5flash11enable_sm90INS1_16FlashAttnBwdSm90INS1_25CollectiveMainloopBwdSm90ILi2ELi2ELi2EN4cute5tupleIJNS5_1CILi1EEES8_S8_EEENS6_IJNS7_ILi128EEESA_NS7_ILi64EEEEEENS_10bfloat16_tEfNS_4arch4Sm90ELb0ELb0ELb1ELb0ELb1ELb1ELb0ELb0ELi2ELi1ELi2ELi2ELb0EEENS1_24CollectiveEpilogueBwdGQAISC_fSF_Li256ELb0ELb1EEENS1_19SingleTileSchedulerILb0ELb0ELb0ELi128EEEEEEEEEvNT_6ParamsE,(.L_x_3721 - _ZN7cutlass13device_kernelIN5flash11enable_sm90INS1_16FlashAttnBwdSm90INS1_25CollectiveMainloopBwdSm90ILi2ELi2ELi2EN4cute5tupleIJNS5_1CILi1EEES8_S8_EEENS6_IJNS7_ILi128EEESA_NS7_ILi64EEEEEENS_10bfloat16_tEfNS_4arch4Sm90ELb0ELb0ELb1ELb0ELb1ELb1ELb0ELb0ELi2ELi1ELi2ELi2ELb0EEENS1_24CollectiveEpilogueBwdGQAISC_fSF_Li256ELb0ELb1EEENS1_19SingleTileSchedulerILb0ELb0ELb0ELi128EEEEEEEEEvNT_6ParamsE)
        .other          _ZN7cutlass13device_kernelIN5flash11enable_sm90INS1_16FlashAttnBwdSm90INS1_25CollectiveMainloopBwdSm90ILi2ELi2ELi2EN4cute5tupleIJNS5_1CILi1EEES8_S8_EEENS6_IJNS7_ILi128EEESA_NS7_ILi64EEEEEENS_10bfloat16_tEfNS_4arch4Sm90ELb0ELb0ELb1ELb0ELb1ELb1ELb0ELb0ELi2ELi1ELi2ELi2ELb0EEENS1_24CollectiveEpilogueBwdGQAISC_fSF_Li256ELb0ELb1EEENS1_19SingleTileSchedulerILb0ELb0ELb0ELi128EEEEEEEEEvNT_6ParamsE,@"STO_CUDA_ENTRY STV_DEFAULT"
_ZN7cutlass13device_kernelIN5flash11enable_sm90INS1_16FlashAttnBwdSm90INS1_25CollectiveMainloopBwdSm90ILi2ELi2ELi2EN4cute5tupleIJNS5_1CILi1EEES8_S8_EEENS6_IJNS7_ILi128EEESA_NS7_ILi64EEEEEENS_10bfloat16_tEfNS_4arch4Sm90ELb0ELb0ELb1ELb0ELb1ELb1ELb0ELb0ELi2ELi1ELi2ELi2ELb0EEENS1_24CollectiveEpilogueBwdGQAISC_fSF_Li256ELb0ELb1EEENS1_19SingleTileSchedulerILb0ELb0ELb0ELi128EEEEEEEEEvNT_6ParamsE:
        /* <DEDUP_REMOVED lines=23> */
.L_x_324:
[----:B------:R-:W-:Y:S05]  /*0170*/  BSYNC B0 ;  /* 0x0000000000007941 */ /* 0x000fea0003800000 */
.L_x_323:
        /* <DEDUP_REMOVED lines=34> */
.L_x_325:
        /* <DEDUP_REMOVED lines=22> */
.L_x_326:
[----:B---3--:R-:W-:Y:S01]  /*0500*/  ISETP.NE.AND P0, PT, R2, RZ, PT ;  /* 0x000000ff0200720c */ /* 0x008fe20003f05270 */
[----:B------:R-:W-:Y:S01]  /*0510*/  IMAD.MOV.U32 R16, RZ, RZ, 0x1 ;  /* 0x00000001ff107424 */ /* 0x000fe200078e00ff */
[----:B------:R-:W-:Y:S01]  /*0520*/  NOP ;  /* 0x0000000000007918 */ /* 0x000fe20000000000 */
[----:B------:R-:W-:Y:S01]  /*0530*/  ULDC.64 UR36, c[0x0][0x208] ;  /* 0x0000820000247ab9 */ /* 0x000fe20000000a00 */
[----:B------:R-:W-:Y:S02]  /*0540*/  BSSY B6, `(.L_x_327) ;  /* 0x0000915000067945 */ /* 0x000fe40003800000 */
[----:B------:R-:W-:Y:S01]  /*0550*/  SEL R16, R16, 0x2, !P0 ;  /* 0x0000000210107807 */ /* 0x000fe20004000000 */
[----:B-12-4-:R-:W-:Y:S06]  /*0560*/  BAR.SYNC.DEFER_BLOCKING 0x0 ;  /* 0x0000000000007b1d */ /* 0x016fec0000010000 */
[----:B------:R-:W-:Y:S05]  /*0570*/  @!P0 BRA `(.L_x_328) ;  /* 0x0000006400348947 */ /* 0x000fea0003800000 */
.L_x_329:
        /* <DEDUP_REMOVED lines=35> */
.L_x_332:
        /* <DEDUP_REMOVED lines=15> */
.L_x_331:
        /* <DEDUP_REMOVED lines=22> */
.L_x_334:
        /* <DEDUP_REMOVED lines=15> */
.L_x_333:
[----:B------:R-:W-:Y:S01]  /*0af0*/  SHF.R.S32.HI R3, RZ, 0x1f, R18 ;  /* 0x0000001fff037819 */ /* 0x000fe20000011412 */
[----:B------:R-:W-:-:S03]  /*0b00*/  UMOV UR4, 0xffffffff ;  /* 0xffffffff00047882 */ /* 0x000fc60000000000 */
[----:B------:R-:W-:-:S04]  /*0b10*/  LEA.HI R0, R3, R18, RZ, 0x7 ;  /* 0x0000001203007211 */ /* 0x000fc800078f38ff */
[----:B------:R-:W-:Y:S01]  /*0b20*/  SHF.R.S32.HI R13, RZ, 0x7, R0 ;  /* 0x00000007ff0d7819 */ /* 0x000fe20000011400 */
[----:B------:R-:W-:Y:S06]  /*0b30*/  BRA.DIV UR4, `(.L_x_335) ;  /* 0x0000008a04dc7947 */ /* 0x000fec000b800000 */
[----:B------:R1:W2:Y:S02]  /*0b40*/  SHFL.IDX PT, R14, R13, RZ, 0x1f ;  /* 0x00001fff0d0e7589 */ /* 0x0002a400000e0000 */
.L_x_432:
        /* <DEDUP_REMOVED lines=9> */
.L_x_336:
        /* <DEDUP_REMOVED lines=43> */
[CC--:B--2---:R-:W-:Y:S01]  /*0e90*/  LEA.HI R7, R3.reuse, R18.reuse, RZ, 0x2 ;  /* 0x0000001203077211 */ /* 0x0c4fe200078f10ff */
[----:B------:R-:W3:Y:S01]  /*0ea0*/  LDC R25, c[0x0][0x290] ;  /* 0x0000a400ff197b82 */ /* 0x000ee20000000800 */
[----:B------:R-:W-:Y:S02]  /*0eb0*/  LEA.HI R12, R3, R18, RZ, 0x3 ;  /* 0x00000012030c7211 */ /* 0x000fe400078f18ff */
[----:B------:R-:W-:Y:S02]  /*0ec0*/  CS2R R198, SRZ ;  /* 0x0000000000c67805 */ /* 0x000fe4000001ff00 */
[----:B------:R-:W-:-:S02]  /*0ed0*/  LOP3.LUT R3, R6, 0xffffffe0, RZ, 0xc0, !PT ;  /* 0xffffffe006037812 */ /* 0x000fc400078ec0ff */
[----:B------:R-:W-:Y:S02]  /*0ee0*/  CS2R R196, SRZ ;  /* 0x0000000000c47805 */ /* 0x000fe4000001ff00 */
[----:B------:R-:W-:Y:S02]  /*0ef0*/  SHF.R.S32.HI R6, RZ, 0x5, R6 ;  /* 0x00000005ff067819 */ /* 0x000fe40000011406 */
[----:B------:R-:W-:Y:S02]  /*0f00*/  CS2R R194, SRZ ;  /* 0x0000000000c27805 */ /* 0x000fe4000001ff00 */
[----:B------:R-:W-:Y:S02]  /*0f10*/  IADD3 R14, R14, 0x7f, RZ ;  /* 0x0000007f0e0e7810 */ /* 0x000fe40007ffe0ff */
[----:B------:R-:W-:Y:S02]  /*0f20*/  CS2R R192, SRZ ;  /* 0x0000000000c07805 */ /* 0x000fe4000001ff00 */
[----:B------:R-:W-:Y:S01]  /*0f30*/  SHF.R.S32.HI R9, RZ, 0x4, R8 ;  /* 0x00000004ff097819 */ /* 0x000fe20000011408 */
[----:B------:R-:W-:Y:S01]  /*0f40*/  IMAD.SHL.U32 R6, R6, 0x10, RZ ;  /* 0x0000001006067824 */ /* 0x000fe200078e00ff */
[----:B------:R-:W-:-:S02]  /*0f50*/  LOP3.LUT R7, R7, 0xfffffffc, RZ, 0xc0, !PT ;  /* 0xfffffffc07077812 */ /* 0x000fc400078ec0ff */
[----:B------:R-:W-:Y:S02]  /*0f60*/  CS2R R190, SRZ ;  /* 0x0000000000be7805 */ /* 0x000fe4000001ff00 */
[----:B------:R-:W-:Y:S02]  /*0f70*/  SHF.R.S32.HI R15, RZ, 0x1f, R14 ;  /* 0x0000001fff0f7819 */ /* 0x000fe4000001140e */
[----:B------:R-:W-:Y:S02]  /*0f80*/  CS2R R188, SRZ ;  /* 0x0000000000bc7805 */ /* 0x000fe4000001ff00 */
[----:B------:R-:W-:Y:S01]  /*0f90*/  LOP3.LUT R5, R5, 0x1c0, RZ, 0xc0, !PT ;  /* 0x000001c005057812 */ /* 0x000fe200078ec0ff */
[----:B------:R-:W-:Y:S01]  /*0fa0*/  IMAD.IADD R10, R18, 0x1, -R7 ;  /* 0x00000001120a7824 */ /* 0x000fe200078e0a07 */
[----:B------:R-:W-:Y:S02]  /*0fb0*/  LEA.HI R8, R8, R9, RZ, 0x1 ;  /* 0x0000000908087211 */ /* 0x000fe400078f08ff */
[----:B------:R-:W-:-:S02]  /*0fc0*/  CS2R R186, SRZ ;  /* 0x0000000000ba7805 */ /* 0x000fc4000001ff00 */
[----:B------:R-:W-:Y:S02]  /*0fd0*/  IADD3 R3, R18, -R3, RZ ;  /* 0x8000000312037210 */ /* 0x000fe40007ffe0ff */
[----:B------:R-:W-:Y:S02]  /*0fe0*/  CS2R R184, SRZ ;  /* 0x0000000000b87805 */ /* 0x000fe4000001ff00 */
[----:B------:R-:W-:Y:S02]  /*0ff0*/  LEA.HI R23, R15, R14, RZ, 0x7 ;  /* 0x0000000e0f177211 */ /* 0x000fe400078f38ff */
[----:B------:R-:W-:Y:S02]  /*1000*/  CS2R R182, SRZ ;  /* 0x0000000000b67805 */ /* 0x000fe4000001ff00 */
[----:B------:R-:W-:Y:S02]  /*1010*/  LOP3.LUT R15, R5, 0x30, R6, 0xf8, !PT ;  /* 0x00000030050f7812 */ /* 0x000fe400078ef806 */
[----:B------:R-:W-:-:S02]  /*1020*/  CS2R R180, SRZ ;  /* 0x0000000000b47805 */ /* 0x000fc4000001ff00 */
[----:B------:R-:W-:Y:S02]  /*1030*/  LOP3.LUT R8, R8, 0x7ffffe, RZ, 0xc0, !PT ;  /* 0x007ffffe08087812 */ /* 0x000fe400078ec0ff */
[----:B------:R-:W-:Y:S02]  /*1040*/  CS2R R178, SRZ ;  /* 0x0000000000b27805 */ /* 0x000fe4000001ff00 */
[----:B------:R-:W-:Y:S02]  /*1050*/  LEA.HI R7, R13, R13, RZ, 0x1 ;  /* 0x0000000d0d077211 */ /* 0x000fe400078f08ff */
[----:B------:R-:W-:Y:S02]  /*1060*/  CS2R R176, SRZ ;  /* 0x0000000000b07805 */ /* 0x000fe4000001ff00 */
[----:B------:R-:W-:Y:S01]  /*1070*/  SHF.R.S32.HI R6, RZ, 0x1f, R3 ;  /* 0x0000001fff067819 */ /* 0x000fe20000011403 */
[----:B------:R-:W-:Y:S01]  /*1080*/  IMAD.IADD R14, R9, 0x1, -R8 ;  /* 0x00000001090e7824 */ /* 0x000fe200078e0a08 */
[----:B------:R-:W-:Y:S01]  /*1090*/  LOP3.LUT R15, R15, 0x8, R12, 0xf8, !PT ;  /* 0x000000080f0f7812 */ /* 0x000fe200078ef80c */
[----:B---3--:R-:W-:Y:S01]  /*10a0*/  IMAD R20, R20, -0x80, R25 ;  /* 0xffffff8014147824 */ /* 0x008fe200078e0219 */
[----:B------:R-:W-:-:S02]  /*10b0*/  LOP3.LUT R12, R7, 0xfffffffe, RZ, 0xc0, !PT ;  /* 0xfffffffe070c7812 */ /* 0x000fc400078ec0ff */
[----:B------:R-:W-:Y:S02]  /*10c0*/  CS2R R174, SRZ ;  /* 0x0000000000ae7805 */ /* 0x000fe4000001ff00 */
[CC--:B------:R-:W-:Y:S02]  /*10d0*/  LEA.HI R7, R6.reuse, R3.reuse, RZ, 0x3 ;  /* 0x0000000306077211 */ /* 0x0c0fe400078f18ff */
[----:B------:R-:W-:Y:S02]  /*10e0*/  CS2R R172, SRZ ;  /* 0x0000000000ac7805 */ /* 0x000fe4000001ff00 */
[----:B------:R-:W-:Y:S01]  /*10f0*/  LEA.HI R8, R6, R3, RZ, 0x2 ;  /* 0x0000000306087211 */ /* 0x000fe200078f10ff */
[----:B------:R-:W-:Y:S01]  /*1100*/  IMAD.IADD R21, R13, 0x1, -R12 ;  /* 0x000000010d157824 */ /* 0x000fe200078e0a0c */
[----:B------:R-:W-:Y:S02]  /*1110*/  SHF.R.S32.HI R3, RZ, 0x1f, R4 ;  /* 0x0000001fff037819 */ /* 0x000fe40000011404 */
[----:B------:R-:W-:-:S02]  /*1120*/  CS2R R170, SRZ ;  /* 0x0000000000aa7805 */ /* 0x000fc4000001ff00 */
[----:B------:R-:W-:Y:S02]  /*1130*/  SHF.R.U32.HI R12, RZ, 0x3, R5 ;  /* 0x00000003ff0c7819 */ /* 0x000fe40000011605 */
[----:B------:R-:W-:Y:S02]  /*1140*/  CS2R R168, SRZ ;  /* 0x0000000000a87805 */ /* 0x000fe4000001ff00 */
[----:B------:R-:W-:Y:S02]  /*1150*/  LEA.HI R5, R3, R4, RZ, 0x2 ;  /* 0x0000000403057211 */ /* 0x000fe400078f10ff */
[----:B------:R-:W-:Y:S02]  /*1160*/  CS2R R166, SRZ ;  /* 0x0000000000a67805 */ /* 0x000fe4000001ff00 */
[----:B------:R-:W-:Y:S02]  /*1170*/  LEA R14, R13, R14, 0x4 ;  /* 0x0000000e0d0e7211 */ /* 0x000fe400078e20ff */
[----:B------:R-:W-:-:S02]  /*1180*/  CS2R R164, SRZ ;  /* 0x0000000000a47805 */ /* 0x000fc4000001ff00 */
[----:B------:R-:W-:Y:S02]  /*1190*/  LOP3.LUT R9, R5, 0x7ffffffc, RZ, 0xc0, !PT ;  /* 0x7ffffffc05097812 */ /* 0x000fe400078ec0ff */
[----:B------:R-:W-:Y:S02]  /*11a0*/  CS2R R162, SRZ ;  /* 0x0000000000a27805 */ /* 0x000fe4000001ff00 */
[----:B------:R-:W-:Y:S02]  /*11b0*/  SHF.R.S32.HI R6, RZ, 0x3, R7 ;  /* 0x00000003ff067819 */ /* 0x000fe40000011407 */
[----:B------:R-:W-:Y:S02]  /*11c0*/  CS2R R160, SRZ ;  /* 0x0000000000a07805 */ /* 0x000fe4000001ff00 */
[----:B------:R-:W-:Y:S01]  /*11d0*/  LOP3.LUT R15, R15, R12, RZ, 0x3c, !PT ;  /* 0x0000000c0f0f7212 */ /* 0x000fe200078e3cff */
[----:B------:R-:W-:Y:S01]  /*11e0*/  IMAD.IADD R9, R4, 0x1, -R9 ;  /* 0x0000000104097824 */ /* 0x000fe200078e0a09 */
[----:B------:R-:W-:-:S02]  /*11f0*/  SHF.R.S32.HI R7, RZ, 0x1f, R7 ;  /* 0x0000001fff077819 */ /* 0x000fc40000011407 */
[----:B------:R-:W-:Y:S02]  /*1200*/  CS2R R158, SRZ ;  /* 0x00000000009e7805 */ /* 0x000fe4000001ff00 */
[----:B-1----:R-:W-:Y:S01]  /*1210*/  LEA.HI R13, R3, R4, RZ, 0x5 ;  /* 0x00000004030d7211 */ /* 0x002fe200078f28ff */
[----:B------:R-:W-:Y:S01]  /*1220*/  IMAD.U32 R4, R14, 0x200, R15 ;  /* 0x000002000e047824 */ /* 0x000fe200078e000f */
[----:B------:R-:W-:Y:S02]  /*1230*/  LEA.HI R12, R7, R6, RZ, 0x4 ;  /* 0x00000006070c7211 */ /* 0x000fe400078f20ff */
[----:B------:R-:W-:Y:S02]  /*1240*/  CS2R R156, SRZ ;  /* 0x00000000009c7805 */ /* 0x000fe4000001ff00 */
[----:B------:R-:W-:Y:S02]  /*1250*/  SHF.R.S32.HI R7, RZ, 0x2, R8 ;  /* 0x00000002ff077819 */ /* 0x000fe40000011408 */
[----:B------:R-:W-:Y:S01]  /*1260*/  CS2R R154, SRZ ;  /* 0x00000000009a7805 */ /* 0x000fe2000001ff00 */
[----:B------:R1:W-:Y:S01]  /*1270*/  STL [R1+0x4], R4 ;  /* 0x0000040401007387 */ /* 0x0003e20000100800 */
[----:B------:R-:W-:-:S02]  /*1280*/  LOP3.LUT R3, R12, 0x1ffffff0, RZ, 0xc0, !PT ;  /* 0x1ffffff00c037812 */ /* 0x000fc400078ec0ff */
[----:B------:R-:W-:Y:S02]  /*1290*/  CS2R R152, SRZ ;  /* 0x0000000000987805 */ /* 0x000fe4000001ff00 */
[----:B------:R-:W-:Y:S01]  /*12a0*/  LEA.HI R8, R8, R7, RZ, 0x1 ;  /* 0x0000000708087211 */ /* 0x000fe200078f08ff */
[C---:B------:R-:W-:Y:S01]  /*12b0*/  VIADD R12, R7.reuse, 0x10 ;  /* 0x00000010070c7836 */ /* 0x040fe20000000000 */
[----:B------:R-:W-:Y:S02]  /*12c0*/  IADD3 R15, R7, 0x18, RZ ;  /* 0x00000018070f7810 */ /* 0x000fe40007ffe0ff */
[----:B------:R-:W-:Y:S02]  /*12d0*/  CS2R R150, SRZ ;  /* 0x0000000000967805 */ /* 0x000fe4000001ff00 */
[----:B------:R-:W-:Y:S02]  /*12e0*/  LOP3.LUT R8, R8, 0xfffffffe, RZ, 0xc0, !PT ;  /* 0xfffffffe08087812 */ /* 0x000fe400078ec0ff */
[----:B------:R-:W-:-:S02]  /*12f0*/  CS2R R148, SRZ ;  /* 0x0000000000947805 */ /* 0x000fc4000001ff00 */
[----:B------:R-:W-:Y:S01]  /*1300*/  IADD3 R3, R6, -R3, RZ ;  /* 0x8000000306037210 */ /* 0x000fe20007ffe0ff */
[C---:B-1----:R-:W-:Y:S01]  /*1310*/  VIADD R4, R7.reuse, 0x8 ;  /* 0x0000000807047836 */ /* 0x042fe20000000000 */
[----:B------:R-:W-:Y:S01]  /*1320*/  LEA.HI R14, R12, R12, RZ, 0x1 ;  /* 0x0000000c0c0e7211 */ /* 0x000fe200078f08ff */
[----:B------:R-:W-:Y:S01]  /*1330*/  IMAD.IADD R8, R7, 0x1, -R8 ;  /* 0x0000000107087824 */ /* 0x000fe200078e0a08 */
[----:B------:R-:W-:Y:S02]  /*1340*/  LEA.HI R17, R15, R15, RZ, 0x1 ;  /* 0x0000000f0f117211 */ /* 0x000fe400078f08ff */
[----:B------:R-:W-:Y:S02]  /*1350*/  CS2R R146, SRZ ;  /* 0x0000000000927805 */ /* 0x000fe4000001ff00 */
[----:B------:R-:W-:Y:S01]  /*1360*/  LEA.HI R6, R4, R4, RZ, 0x1 ;  /* 0x0000000404067211 */ /* 0x000fe200078f08ff */
[----:B------:R-:W-:Y:S01]  /*1370*/  IMAD R3, R3, 0x8, R8 ;  /* 0x0000000803037824 */ /* 0x000fe200078e0208 */
[----:B------:R-:W-:-:S02]  /*1380*/  SHF.R.S32.HI R19, RZ, 0x5, R13 ;  /* 0x00000005ff137819 */ /* 0x000fc4000001140d */
[----:B------:R-:W-:Y:S02]  /*1390*/  CS2R R144, SRZ ;  /* 0x0000000000907805 */ /* 0x000fe4000001ff00 */
[----:B------:R-:W-:Y:S02]  /*13a0*/  LOP3.LUT R7, R6, 0xfffffffe, RZ, 0xc0, !PT ;  /* 0xfffffffe06077812 */ /* 0x000fe400078ec0ff */
[----:B------:R-:W-:Y:S02]  /*13b0*/  CS2R R142, SRZ ;  /* 0x00000000008e7805 */ /* 0x000fe4000001ff00 */
[----:B------:R-:W-:Y:S01]  /*13c0*/  LOP3.LUT R13, R14, 0xfffffffe, RZ, 0xc0, !PT ;  /* 0xfffffffe0e0d7812 */ /* 0x000fe200078ec0ff */
[----:B------:R-:W-:Y:S01]  /*13d0*/  IMAD R22, R19, -0x10, R20 ;  /* 0xfffffff013167824 */ /* 0x000fe200078e0214 */
[----:B------:R-:W-:Y:S01]  /*13e0*/  LOP3.LUT R18, R17, 0xfffffffe, RZ, 0xc0, !PT ;  /* 0xfffffffe11127812 */ /* 0x000fe200078ec0ff */
[----:B------:R-:W-:Y:S01]  /*13f0*/  IMAD.IADD R7, R4, 0x1, -R7 ;  /* 0x0000000104077824 */ /* 0x000fe200078e0a07 */
[----:B------:R-:W-:Y:S01]  /*1400*/  IADD3 R12, R12, -R13, RZ ;  /* 0x8000000d0c0c7210 */ /* 0x000fe20007ffe0ff */
[----:B------:R1:W-:Y:S01]  /*1410*/  STL [R1+0x14], R3 ;  /* 0x0000140301007387 */ /* 0x0003e20000100800 */
[----:B------:R-:W-:Y:S01]  /*1420*/  SHF.R.S32.HI R4, RZ, 0x1, R6 ;  /* 0x00000001ff047819 */ /* 0x000fe20000011406 */
        /* <DEDUP_REMOVED lines=8> */
[----:B------:R-:W-:Y:S02]  /*14b0*/  SHF.R.S32.HI R17, RZ, 0x1f, R17 ;  /* 0x0000001fff117819 */ /* 0x000fe40000011411 */
[----:B------:R-:W-:Y:S02]  /*14c0*/  LEA.HI R13, R13, R4, RZ, 0x4 ;  /* 0x000000040d0d7211 */ /* 0x000fe400078f20ff */
[----:B------:R-:W-:Y:S02]  /*14d0*/  LEA.HI R15, R15, R6, RZ, 0x4 ;  /* 0x000000060f0f7211 */ /* 0x000fe400078f20ff */
[----:B------:R-:W-:Y:S02]  /*14e0*/  LEA.HI R17, R17, R14, RZ, 0x4 ;  /* 0x0000000e11117211 */ /* 0x000fe400078f20ff */
[----:B------:R-:W-:Y:S02]  /*14f0*/  LOP3.LUT R13, R13, 0x1ffffff0, RZ, 0xc0, !PT ;  /* 0x1ffffff00d0d7812 */ /* 0x000fe400078ec0ff */
[----:B------:R-:W-:-:S02]  /*1500*/  LOP3.LUT R15, R15, 0x1ffffff0, RZ, 0xc0, !PT ;  /* 0x1ffffff00f0f7812 */ /* 0x000fc400078ec0ff */
[----:B------:R-:W-:Y:S01]  /*1510*/  LOP3.LUT R17, R17, 0x1ffffff0, RZ, 0xc0, !PT ;  /* 0x1ffffff011117812 */ /* 0x000fe200078ec0ff */
[----:B------:R-:W-:Y:S01]  /*1520*/  IMAD.IADD R4, R4, 0x1, -R13 ;  /* 0x0000000104047824 */ /* 0x000fe200078e0a0d */
[----:B------:R-:W-:Y:S02]  /*1530*/  IADD3 R15, R6, -R15, RZ ;  /* 0x8000000f060f7210 */ /* 0x000fe40007ffe0ff */
[----:B------:R-:W-:Y:S01]  /*1540*/  SHF.R.S32.HI R19, RZ, 0x2, R5 ;  /* 0x00000002ff137819 */ /* 0x000fe20000011405 */
[----:B------:R-:W-:Y:S01]  /*1550*/  IMAD.IADD R17, R14, 0x1, -R17 ;  /* 0x000000010e117824 */ /* 0x000fe200078e0a11 */
[----:B------:R-:W-:Y:S02]  /*1560*/  SHF.R.S32.HI R20, RZ, 0x1f, R5 ;  /* 0x0000001fff147819 */ /* 0x000fe40000011405 */
[----:B------:R-:W-:Y:S01]  /*1570*/  LEA R5, R4, R7, 0x3 ;  /* 0x0000000704057211 */ /* 0x000fe200078e18ff */
[----:B------:R-:W-:Y:S01]  /*1580*/  IMAD R4, R15, 0x8, R12 ;  /* 0x000000080f047824 */ /* 0x000fe200078e020c */
[----:B------:R-:W-:Y:S01]  /*1590*/  LEA.HI R20, R20, R19, RZ, 0x3 ;  /* 0x0000001314147211 */ /* 0x000fe200078f18ff */
[----:B-1----:R-:W-:Y:S01]  /*15a0*/  IMAD R3, R17, 0x8, R18 ;  /* 0x0000000811037824 */ /* 0x002fe200078e0212 */
[----:B------:R-:W-:Y:S01]  /*15b0*/  LOP3.LUT R7, R16, 0x1, RZ, 0xfc, !PT ;  /* 0x0000000110077812 */ /* 0x000fe200078efcff */
[----:B------:R-:W-:Y:S01]  /*15c0*/  STL [R1+0x10], R5 ;  /* 0x0000100501007387 */ /* 0x000fe20000100800 */
[----:B------:R-:W-:-:S02]  /*15d0*/  LOP3.LUT R20, R20, 0xfffffff8, RZ, 0xc0, !PT ;  /* 0xfffffff814147812 */ /* 0x000fc400078ec0ff */
[----:B------:R-:W-:Y:S01]  /*15e0*/  MOV R6, RZ ;  /* 0x000000ff00067202 */ /* 0x000fe20000000f00 */
[----:B------:R1:W-:Y:S01]  /*15f0*/  STL [R1+0xc], R4 ;  /* 0x00000c0401007387 */ /* 0x0003e20000100800 */
[----:B------:R-:W-:-:S03]  /*1600*/  IADD3 R20, R22, R20, -R19 ;  /* 0x0000001416147210 */ /* 0x000fc60007ffe813 */
[----:B------:R2:W-:Y:S02]  /*1610*/  STL [R1+0x8], R3 ;  /* 0x0000080301007387 */ /* 0x0005e40000100800 */
[----:B------:R-:W-:Y:S01]  /*1620*/  IMAD R8, R21, -0x40, R20 ;  /* 0xffffffc015087824 */ /* 0x000fe200078e0214 */
[----:B-1----:R-:W-:Y:S02]  /*1630*/  CS2R R4, SRZ ;  /* 0x0000000000047805 */ /* 0x002fe4000001ff00 */
[----:B--2---:R-:W-:-:S05]  /*1640*/  SHF.R.S32.HI R3, RZ, 0x7, R23 ;  /* 0x00000007ff037819 */ /* 0x004fca0000011417 */
[----:B------:R1:W-:Y:S02]  /*1650*/  STL [R1], R3 ;  /* 0x0000000301007387 */ /* 0x0003e40000100800 */
.L_x_349:
[----:B------:R-:W-:-:S13]  /*1660*/  ISETP.NE.AND P0, PT, R7, 0x3, PT ;  /* 0x000000030700780c */ /* 0x000fda0003f05270 */
[----:B------:R-:W-:Y:S05]  /*1670*/  @!P0 BRA `(.L_x_339) ;  /* 0x0000000000048947 */ /* 0x000fea0003800000 */
[----:B------:R-:W-:Y:S01]  /*1680*/  BPT.TRAP 0x1 ;  /* 0x000000040000795c */ /* 0x000fe20000300000 */
.L_x_339:
[----:B------:R-:W-:Y:S01]  /*1690*/  IMAD R21, R4, 0x8, R2 ;  /* 0x0000000804157824 */ /* 0x000fe200078e0202 */
[----:B------:R-:W-:-:S04]  /*16a0*/  SHF.L.U32 R20, R5, 0x1f, RZ ;  /* 0x0000001f05147819 */ /* 0x000fc800000006ff */
[----:B------:R2:W3:Y:S01]  /*16b0*/  SYNCS.PHASECHK.TRANS64.TRYWAIT P1, [R21+URZ+0x30c10], R20 ;  /* 0x030c1014150075a7 */ /* 0x0004e2000802017f */
[----:B------:R-:W-:Y:S05]  /*16c0*/  @!P0 BRA `(.L_x_340) ;  /* 0x0000000000048947 */ /* 0x000fea0003800000 */
[----:B------:R-:W-:Y:S01]  /*16d0*/  BPT.TRAP 0x1 ;  /* 0x000000040000795c */ /* 0x000fe20000300000 */
.L_x_340:
[----:B-1----:R-:W-:-:S05]  /*16e0*/  VIADD R3, R2, 0x10000 ;  /* 0x0001000002037836 */ /* 0x002fca0000000000 */
[----:B------:R-:W-:-:S04]  /*16f0*/  SHF.R.U32.HI R3, RZ, 0x4, R3 ;  /* 0x00000004ff037819 */ /* 0x000fc80000011603 */
[----:B------:R-:W-:Y:S01]  /*1700*/  LOP3.LUT R3, R3, 0x3fff, RZ, 0xc0, !PT ;  /* 0x00003fff03037812 */ /* 0x000fe200078ec0ff */
[----:B---3--:R-:W-:Y:S06]  /*1710*/  @P1 BRA `(.L_x_341) ;  /* 0x0000000000081947 */ /* 0x008fec0003800000 */
[----:B------:R-:W1:Y:S02]  /*1720*/  SYNCS.PHASECHK.TRANS64.TRYWAIT P1, [R21+URZ+0x30c10], R20 ;  /* 0x030c1014150075a7 */ /* 0x000e64000802017f */
[----:B-1----:R-:W-:Y:S05]  /*1730*/  @!P1 BRA `(.L_x_342) ;  /* 0x00000080000c9947 */ /* 0x002fea0003800000 */
.L_x_341:
        /* <DEDUP_REMOVED lines=52> */
[----:B------:R-:W-:-:S04]  /*1a80*/  VIADD R14, R2, 0x20000 ;  /* 0x00020000020e7836 */ /* 0x000fc80000000000 */
[--C-:B------:R-:W-:Y:S01]  /*1a90*/  IMAD R12, R15, 0x4, R14.reuse ;  /* 0x000000040f0c7824 */ /* 0x100fe200078e020e */
[-C--:B------:R-:W-:Y:S01]  /*1aa0*/  LEA R23, R23, R14.reuse, 0x2 ;  /* 0x0000000e17177211 */ /* 0x080fe200078e10ff */
[----:B------:R-:W-:Y:S01]  /*1ab0*/  IMAD R15, R17, 0x4, R14 ;  /* 0x00000004110f7824 */ /* 0x000fe200078e020e */
[----:B------:R-:W-:Y:S01]  /*1ac0*/  LEA R14, R19, R14, 0x2 ;  /* 0x0000000e130e7211 */ /* 0x000fe200078e10ff */
[----:B------:R-:W-:Y:S02]  /*1ad0*/  WARPGROUP.DEPBAR.LE gsb0, 0x0 ;  /* 0x00008000000079c5 */ /* 0x000fe40000010000 */
[----:B------:R-:W2:Y:S04]  /*1ae0*/  LDS R202, [R202+0x20000] ;  /* 0x02000000caca7984 */ /* 0x000ea80000000800 */
[----:B------:R-:W3:Y:S04]  /*1af0*/  LDS R22, [R22+0x20000] ;  /* 0x0200000016167984 */ /* 0x000ee80000000800 */
[----:B------:R-:W4:Y:S04]  /*1b00*/  LDS R16, [R16+0x20000] ;  /* 0x0200000010107984 */ /* 0x000f280000000800 */
[----:B------:R-:W1:Y:S01]  /*1b10*/  LDS R13, [R13+0x20000] ;  /* 0x020000000d0d7984 */ /* 0x000e620000000800 */
[----:B------:R-:W-:Y:S05]  /*1b20*/  @!P0 BRA `(.L_x_343) ;  /* 0x0000000000048947 */ /* 0x000fea0003800000 */
[----:B------:R-:W-:Y:S01]  /*1b30*/  BPT.TRAP 0x1 ;  /* 0x000000040000795c */ /* 0x000fe20000300000 */
.L_x_343:
[----:B------:R1:W1:Y:S01]  /*1b40*/  SYNCS.PHASECHK.TRANS64.TRYWAIT P1, [R21+URZ+0x30c30], R20 ;  /* 0x030c3014150075a7 */ /* 0x000262000802017f */
[----:B------:R-:W-:Y:S05]  /*1b50*/  @!P0 BRA `(.L_x_344) ;  /* 0x0000000000048947 */ /* 0x000fea0003800000 */
[----:B------:R-:W-:Y:S01]  /*1b60*/  BPT.TRAP 0x1 ;  /* 0x000000040000795c */ /* 0x000fe20000300000 */
.L_x_344:
[----:B-1----:R-:W-:Y:S05]  /*1b70*/  @P1 BRA `(.L_x_345) ;  /* 0x0000000000081947 */ /* 0x002fea0003800000 */
[----:B------:R-:W1:Y:S02]  /*1b80*/  SYNCS.PHASECHK.TRANS64.TRYWAIT P1, [R21+URZ+0x30c30], R20 ;  /* 0x030c3014150075a7 */ /* 0x000e64000802017f */
[----:B-1----:R-:W-:Y:S05]  /*1b90*/  @!P1 BRA `(.L_x_346) ;  /* 0x0000007c00089947 */ /* 0x002fea0003800000 */
.L_x_345:
        /* <DEDUP_REMOVED lines=34> */
[----:B------:R-:W-:Y:S01]  /*1dc0*/  FMUL.FTZ R106, R106, UR10 ;  /* 0x0000000a6a6a7c20 */ /* 0x000fe20008410000 */
[----:B------:R-:W2:Y:S01]  /*1dd0*/  MUFU.TANH R17, R17 ;  /* 0x0000001100117308 */ /* 0x000ea20000002400 */
        /* <DEDUP_REMOVED lines=9> */
[----:B-1----:R-:W-:Y:S01]  /*1e70*/  MUFU.TANH R11, R92 ;  /* 0x0000005c000b7308 */ /* 0x002fe20000002400 */
[----:B------:R-:W-:Y:S01]  /*1e80*/  STL [R1+0xa0], R196 ;  /* 0x0000a0c401007387 */ /* 0x000fe20000100800 */
[----:B------:R-:W-:Y:S01]  /*1e90*/  FMUL.FTZ R236, R89, UR10 ;  /* 0x0000000a59ec7c20 */ /* 0x000fe20008410000 */
[----:B------:R-:W-:Y:S01]  /*1ea0*/  FMUL.FTZ R232, R88, UR10 ;  /* 0x0000000a58e87c20 */ /* 0x000fe20008410000 */
[----:B------:R-:W-:Y:S01]  /*1eb0*/  FMUL.FTZ R108, R108, UR10 ;  /* 0x0000000a6c6c7c20 */ /* 0x000fe20008410000 */
[----:B------:R-:W-:Y:S01]  /*1ec0*/  STL [R1+0x9c], R195 ;  /* 0x00009cc301007387 */ /* 0x000fe20000100800 */
[----:B------:R-:W-:Y:S01]  /*1ed0*/  ISETP.GT.AND P2, PT, R8, RZ, PT ;  /* 0x000000ff0800720c */ /* 0x000fe20003f44270 */
[----:B------:R-:W-:Y:S01]  /*1ee0*/  FMUL.FTZ R235, R90, UR10 ;  /* 0x0000000a5aeb7c20 */ /* 0x000fe20008410000 */
[----:B------:R-:W1:Y:S01]  /*1ef0*/  MUFU.TANH R19, R19 ;  /* 0x0000001300137308 */ /* 0x000e620000002400 */
[----:B------:R-:W-:Y:S01]  /*1f00*/  STL [R1+0x98], R194 ;  /* 0x000098c201007387 */ /* 0x000fe20000100800 */
[----:B------:R-:W-:Y:S01]  /*1f10*/  ISETP.GT.AND P1, PT, R8, 0x8, PT ;  /* 0x000000080800780c */ /* 0x000fe20003f24270 */
[----:B------:R-:W-:Y:S01]  /*1f20*/  FMUL.FTZ R231, R91, UR10 ;  /* 0x0000000a5be77c20 */ /* 0x000fe20008410000 */
[----:B------:R-:W-:Y:S01]  /*1f30*/  FMUL.FTZ R101, R101, UR10 ;  /* 0x0000000a65657c20 */ /* 0x000fe20008410000 */
[----:B------:R-:W-:Y:S01]  /*1f40*/  STL [R1+0x94], R193 ;  /* 0x000094c101007387 */ /* 0x000fe20000100800 */
[----:B------:R-:W-:Y:S01]  /*1f50*/  FMUL.FTZ R113, R113, UR10 ;  /* 0x0000000a71717c20 */ /* 0x000fe20008410000 */
[----:B--2---:R-:W-:Y:S01]  /*1f60*/  FSEL R90, R17, -INF , P2 ;  /* 0xff800000115a7808 */ /* 0x004fe20001000000 */
[----:B------:R-:W2:Y:S01]  /*1f70*/  MUFU.TANH R18, R18 ;  /* 0x0000001200127308 */ /* 0x000ea20000002400 */
[----:B------:R-:W-:Y:S01]  /*1f80*/  STL [R1+0x90], R192 ;  /* 0x000090c001007387 */ /* 0x000fe20000100800 */
[----:B------:R-:W-:Y:S01]  /*1f90*/  ULDC UR11, c[0x0][0x744] ;  /* 0x0001d100000b7ab9 */ /* 0x000fe20000000800 */
[----:B------:R-:W-:Y:S01]  /*1fa0*/  FMUL.FTZ R110, R110, UR10 ;  /* 0x0000000a6e6e7c20 */ /* 0x000fe20008410000 */
[----:B------:R-:W-:Y:S01]  /*1fb0*/  FMUL.FTZ R114, R114, UR10 ;  /* 0x0000000a72727c20 */ /* 0x000fe20008410000 */
[----:B------:R-:W-:Y:S01]  /*1fc0*/  STL [R1+0x8c], R191 ;  /* 0x00008cbf01007387 */ /* 0x000fe20000100800 */
[----:B------:R-:W-:Y:S01]  /*1fd0*/  FMUL.FTZ R102, R102, UR10 ;  /* 0x0000000a66667c20 */ /* 0x000fe20008410000 */
[----:B------:R-:W-:Y:S01]  /*1fe0*/  FMUL.FTZ R107, R107, UR10 ;  /* 0x0000000a6b6b7c20 */ /* 0x000fe20008410000 */
[----:B------:R-:W3:Y:S01]  /*1ff0*/  MUFU.TANH R20, R20 ;  /* 0x0000001400147308 */ /* 0x000ee20000002400 */
[----:B------:R-:W-:Y:S01]  /*2000*/  STL [R1+0x88], R190 ;  /* 0x000088be01007387 */ /* 0x000fe20000100800 */
[----:B-1----:R-:W-:Y:S01]  /*2010*/  FSEL R91, R19, -INF , P1 ;  /* 0xff800000135b7808 */ /* 0x002fe20000800000 */
[----:B------:R-:W-:Y:S01]  /*2020*/  FMUL.FTZ R234, R94, UR10 ;  /* 0x0000000a5eea7c20 */ /* 0x000fe20008410000 */
[----:B------:R-:W-:Y:S01]  /*2030*/  FMUL.FTZ R112, R112, UR10 ;  /* 0x0000000a70707c20 */ /* 0x000fe20008410000 */
[----:B------:R1:W-:Y:S01]  /*2040*/  STL [R1+0x84], R189 ;  /* 0x000084bd01007387 */ /* 0x0003e20000100800 */
[----:B------:R-:W-:Y:S01]  /*2050*/  FMUL.FTZ R116, R116, UR10 ;  /* 0x0000000a74747c20 */ /* 0x000fe20008410000 */
[----:B------:R-:W-:Y:S01]  /*2060*/  FMUL.FTZ R93, R93, UR10 ;  /* 0x0000000a5d5d7c20 */ /* 0x000fe20008410000 */
[----:B------:R-:W4:Y:S01]  /*2070*/  MUFU.TANH R21, R21 ;  /* 0x0000001500157308 */ /* 0x000f220000002400 */
[----:B------:R-:W2:Y:S01]  /*2080*/  SHFL.IDX PT, R92, R202, R10, 0x1f ;  /* 0x00001f0aca5c7589 */ /* 0x000ea200000e0000 */
        /* <DEDUP_REMOVED lines=8> */
[----:B------:R-:W-:Y:S01]  /*2110*/  FMUL.FTZ R129, R129, UR10 ;  /* 0x0000000a81817c20 */ /* 0x000fe20008410000 */
[----:B------:R-:W-:Y:S01]  /*2120*/  FMUL.FTZ R217, R135, UR10 ;  /* 0x0000000a87d97c20 */ /* 0x000fe20008410000 */
[----:B------:R-:W-:Y:S01]  /*2130*/  FMUL.FTZ R126, R126, UR10 ;  /* 0x0000000a7e7e7c20 */ /* 0x000fe20008410000 */
[----:B------:R-:W-:Y:S01]  /*2140*/  STL [R1+0x78], R186 ;  /* 0x000078ba01007387 */ /* 0x000fe20000100800 */
[----:B------:R-:W-:Y:S01]  /*2150*/  FMUL.FTZ R96, R96, UR10 ;  /* 0x0000000a60607c20 */ /* 0x000fe20008410000 */
[----:B------:R-:W-:Y:S01]  /*2160*/  FMUL.FTZ R99, R99, UR10 ;  /* 0x0000000a63637c20 */ /* 0x000fe20008410000 */
[----:B------:R-:W4:Y:S01]  /*2170*/  MUFU.TANH R200, R200 ;  /* 0x000000c800c87308 */ /* 0x000f220000002400 */
[----:B-1----:R-:W-:Y:S01]  /*2180*/  IADD3 R106, R10, 0x4, RZ ;  /* 0x000000040a6a7810 */ /* 0x002fe20007ffe0ff */
[----:B------:R1:W-:Y:S01]  /*2190*/  STL [R1+0x74], R185 ;  /* 0x000074b901007387 */ /* 0x0003e20000100800 */
[----:B------:R-:W-:Y:S01]  /*21a0*/  FMUL.FTZ R105, R105, UR10 ;  /* 0x0000000a69697c20 */ /* 0x000fe20008410000 */
[----:B------:R-:W-:Y:S01]  /*21b0*/  FMUL.FTZ R122, R122, UR10 ;  /* 0x0000000a7a7a7c20 */ /* 0x000fe20008410000 */
[----:B------:R-:W-:Y:S01]  /*21c0*/  FMUL.FTZ R100, R100, UR10 ;  /* 0x0000000a64647c20 */ /* 0x000fe20008410000 */
[----:B------:R-:W4:Y:S01]  /*21d0*/  SHFL.IDX PT, R89, R202, R106, 0x1f ;  /* 0x00001f6aca597589 */ /* 0x000f2200000e0000 */
[----:B------:R-:W-:Y:S01]  /*21e0*/  FMUL.FTZ R233, R98, UR10 ;  /* 0x0000000a62e97c20 */ /* 0x000fe20008410000 */
[----:B---3--:R3:W-:Y:S01]  /*21f0*/  MUFU.TANH R187, R108 ;  /* 0x0000006c00bb7308 */ /* 0x0087e20000002400 */
[----:B--2---:R-:W-:Y:S01]  /*2200*/  FFMA.FTZ R91, R91, UR11, -R92 ;  /* 0x0000000b5b5b7c23 */ /* 0x004fe2000801085c */
[----:B------:R-:W-:Y:S01]  /*2210*/  STL [R1+0x70], R184 ;  /* 0x000070b801007387 */ /* 0x000fe20000100800 */
[----:B------:R-:W-:Y:S01]  /*2220*/  FMUL.FTZ R128, R128, UR10 ;  /* 0x0000000a80807c20 */ /* 0x000fe20008410000 */
[----:B------:R-:W-:Y:S01]  /*2230*/  FMUL.FTZ R132, R132, UR10 ;  /* 0x0000000a84847c20 */ /* 0x000fe20008410000 */
[----:B------:R-:W-:Y:S01]  /*2240*/  FMUL.FTZ R104, R104, UR10 ;  /* 0x0000000a68687c20 */ /* 0x000fe20008410000 */
[----:B------:R-:W-:Y:S01]  /*2250*/  STL [R1+0x6c], R183 ;  /* 0x00006cb701007387 */ /* 0x000fe20000100800 */
[----:B------:R-:W-:Y:S01]  /*2260*/  FMUL.FTZ R117, R117, UR10 ;  /* 0x0000000a75757c20 */ /* 0x000fe20008410000 */
[----:B-1----:R1:W-:Y:S01]  /*2270*/  MUFU.TANH R185, R109 ;  /* 0x0000006d00b97308 */ /* 0x0023e20000002400 */
[C---:B---3--:R-:W-:Y:S01]  /*2280*/  VIADD R108, R10.reuse, 0xc ;  /* 0x0000000c0a6c7836 */ /* 0x048fe20000000000 */
[----:B------:R-:W-:Y:S01]  /*2290*/  STL [R1+0x68], R182 ;  /* 0x000068b601007387 */ /* 0x000fe20000100800 */
[----:B------:R-:W-:Y:S01]  /*22a0*/  FMUL.FTZ R119, R119, UR10 ;  /* 0x0000000a77777c20 */ /* 0x000fe20008410000 */
[----:B------:R-:W-:Y:S01]  /*22b0*/  FMUL.FTZ R131, R131, UR10 ;  /* 0x0000000a83837c20 */ /* 0x000fe20008410000 */
[----:B------:R-:W-:Y:S01]  /*22c0*/  FMUL.FTZ R121, R121, UR10 ;  /* 0x0000000a79797c20 */ /* 0x000fe20008410000 */
[----:B------:R2:W-:Y:S01]  /*22d0*/  STL [R1+0x64], R181 ;  /* 0x000064b501007387 */ /* 0x0005e20000100800 */
[----:B------:R-:W-:Y:S01]  /*22e0*/  FMUL.FTZ R127, R127, UR10 ;  /* 0x0000000a7f7f7c20 */ /* 0x000fe20008410000 */
[----:B------:R3:W-:Y:S01]  /*22f0*/  MUFU.TANH R194, R101 ;  /* 0x0000006500c27308 */ /* 0x0007e20000002400 */
[----:B-1----:R-:W-:Y:S01]  /*2300*/  VIADD R109, R10, 0x8 ;  /* 0x000000080a6d7836 */ /* 0x002fe20000000000 */
[----:B------:R-:W-:Y:S01]  /*2310*/  STL [R1+0x60], R180 ;  /* 0x000060b401007387 */ /* 0x000fe20000100800 */
[----:B------:R-:W-:Y:S01]  /*2320*/  FMUL.FTZ R115, R115, UR10 ;  /* 0x0000000a73737c20 */ /* 0x000fe20008410000 */
[----:B------:R-:W-:-:S02]  /*2330*/  IMAD R203, R4, 0x400, R203 ;  /* 0x0000040004cb7824 */ /* 0x000fc400078e02cb */
[----:B------:R-:W-:Y:S01]  /*2340*/  FMUL.FTZ R130, R130, UR10 ;  /* 0x0000000a82827c20 */ /* 0x000fe20008410000 */
[----:B------:R-:W1:Y:S01]  /*2350*/  SHFL.IDX PT, R88, R202, R109, 0x1f ;  /* 0x00001f6dca587589 */ /* 0x000e6200000e0000 */
[----:B------:R-:W-:Y:S01]  /*2360*/  FMUL.FTZ R120, R120, UR10 ;  /* 0x0000000a78787c20 */ /* 0x000fe20008410000 */
[----:B--2---:R2:W-:Y:S01]  /*2370*/  MUFU.TANH R181, R113 ;  /* 0x0000007100b57308 */ /* 0x0045e20000002400 */
[----:B------:R-:W-:Y:S01]  /*2380*/  FMUL.FTZ R123, R123, UR10 ;  /* 0x0000000a7b7b7c20 */ /* 0x000fe20008410000 */
[----:B---3--:R-:W-:Y:S01]  /*2390*/  SHFL.IDX PT, R101, R202, R108, 0x1f ;  /* 0x00001f6cca657589 */ /* 0x008fe200000e0000 */
[----:B------:R-:W-:Y:S01]  /*23a0*/  FMUL.FTZ R124, R124, UR10 ;  /* 0x0000000a7c7c7c20 */ /* 0x000fe20008410000 */
[----:B------:R-:W-:Y:S01]  /*23b0*/  FMUL.FTZ R125, R125, UR10 ;  /* 0x0000000a7d7d7c20 */ /* 0x000fe20008410000 */
[----:B------:R-:W-:Y:S01]  /*23c0*/  FMUL.FTZ R133, R133, UR10 ;  /* 0x0000000a85857c20 */ /* 0x000fe20008410000 */
[----:B------:R3:W-:Y:S01]  /*23d0*/  STL [R1+0x5c], R179 ;  /* 0x00005cb301007387 */ /* 0x0007e20000100800 */
[----:B------:R-:W-:Y:S01]  /*23e0*/  FMUL.FTZ R218, R134, UR10 ;  /* 0x0000000a86da7c20 */ /* 0x000fe20008410000 */
[----:B------:R-:W3:Y:S01]  /*23f0*/  MUFU.TANH R201, R201 ;  /* 0x000000c900c97308 */ /* 0x000ee20000002400 */
[----:B--2---:R-:W-:Y:S01]  /*2400*/  FFMA.FTZ R113, R90, UR11, -R92 ;  /* 0x0000000b5a717c23 */ /* 0x004fe2000801085c */
[----:B------:R-:W-:Y:S01]  /*2410*/  FSEL R90, R18, -INF , P2 ;  /* 0xff800000125a7808 */ /* 0x000fe20001000000 */
[----:B------:R-:W-:Y:S01]  /*2420*/  STL [R1+0x58], R178 ;  /* 0x000058b201007387 */ /* 0x000fe20000100800 */
[----:B------:R-:W-:Y:S01]  /*2430*/  FSEL R92, R20, -INF , P1 ;  /* 0xff800000145c7808 */ /* 0x000fe20000800000 */
[----:B------:R-:W-:Y:S01]  /*2440*/  FFMA.FTZ R19, -R19, R19, 1 ;  /* 0x3f80000013137423 */ /* 0x000fe20000010113 */
[----:B------:R-:W-:Y:S01]  /*2450*/  R2UR UR10, R203 ;  /* 0x00000000cb0a72ca */ /* 0x000fe200000e0000 */
[--C-:B----4-:R-:W-:Y:S01]  /*2460*/  FFMA.FTZ R90, R90, UR11, -R89.reuse ;  /* 0x0000000b5a5a7c23 */ /* 0x110fe20008010859 */
[----:B------:R2:W-:Y:S01]  /*2470*/  MUFU.TANH R186, R110 ;  /* 0x0000006e00ba7308 */ /* 0x0005e20000002400 */
[----:B------:R-:W-:Y:S01]  /*2480*/  FFMA.FTZ R92, R92, UR11, -R89 ;  /* 0x0000000b5c5c7c23 */ /* 0x000fe20008010859 */
[----:B------:R-:W-:Y:S01]  /*2490*/  FSEL R89, R21, -INF , P2 ;  /* 0xff80000015597808 */ /* 0x000fe20001000000 */
[----:B------:R-:W-:Y:S01]  /*24a0*/  STL [R1+0x54], R177 ;  /* 0x000054b101007387 */ /* 0x000fe20000100800 */
[----:B------:R-:W-:-:S03]  /*24b0*/  FFMA.FTZ R20, -R20, R20, 1 ;  /* 0x3f80000014147423 */ /* 0x000fc60000010114 */
[----:B------:R-:W-:Y:S01]  /*24c0*/  STL [R1+0x50], R176 ;  /* 0x000050b001007387 */ /* 0x000fe20000100800 */
[----:B------:R-:W-:Y:S01]  /*24d0*/  MUFU.TANH R221, R221 ;  /* 0x000000dd00dd7308 */ /* 0x000fe20000002400 */
[C---:B--2---:R-:W-:Y:S02]  /*24e0*/  VIADD R110, R10.reuse, 0x14 ;  /* 0x000000140a6e7836 */ /* 0x044fe40000000000 */
[----:B------:R-:W-:Y:S04]  /*24f0*/  STL [R1+0x4c], R175 ;  /* 0x00004caf01007387 */ /* 0x000fe80000100800 */
[----:B------:R-:W-:Y:S01]  /*2500*/  SHFL.IDX PT, R94, R202, R110, 0x1f ;  /* 0x00001f6eca5e7589 */ /* 0x000fe200000e0000 */
[----:B------:R2:W-:Y:S03]  /*2510*/  MUFU.TANH R182, R114 ;  /* 0x0000007200b67308 */ /* 0x0005e60000002400 */
[----:B------:R-:W-:Y:S04]  /*2520*/  STL [R1+0x48], R174 ;  /* 0x000048ae01007387 */ /* 0x000fe80000100800 */
[----:B------:R-:W-:Y:S01]  /*2530*/  STL [R1+0x44], R173 ;  /* 0x000044ad01007387 */ /* 0x000fe20000100800 */
[----:B------:R1:W-:Y:S01]  /*2540*/  MUFU.TANH R193, R102 ;  /* 0x0000006600c17308 */ /* 0x0003e20000002400 */
[----:B--2---:R-:W-:-:S02]  /*2550*/  VIADD R114, R10, 0x1c ;  /* 0x0000001c0a727836 */ /* 0x004fc40000000000 */
[----:B------:R-:W-:Y:S01]  /*2560*/  STL [R1+0x40], R172 ;  /* 0x000040ac01007387 */ /* 0x000fe20000100800 */
[----:B------:R-:W-:Y:S02]  /*2570*/  WARPGROUP.DEPBAR.LE gsb0, 0x0 ;  /* 0x00008000000079c5 */ /* 0x000fe40000010000 */
[----:B------:R-:W-:Y:S01]  /*2580*/  WARPGROUP.ARRIVE ;  /* 0x00000000000079c5 */ /* 0x000fe20000000000 */
[--C-:B-1----:R-:W-:Y:S01]  /*2590*/  FFMA.FTZ R102, R89, UR11, -R88.reuse ;  /* 0x0000000b59667c23 */ /* 0x102fe20008010858 */
[----:B------:R-:W-:Y:S01]  /*25a0*/  MUFU.TANH R219, R219 ;  /* 0x000000db00db7308 */ /* 0x000fe20000002400 */
[----:B------:R-:W-:Y:S01]  /*25b0*/  FSEL R89, R200, -INF , P1 ;  /* 0xff800000c8597808 */ /* 0x000fe20000800000 */
[----:B------:R-:W-:Y:S02]  /*25c0*/  STL [R1+0x3c], R171 ;  /* 0x00003cab01007387 */ /* 0x000fe40000100800 */
[----:B------:R-:W-:Y:S01]  /*25d0*/  HGMMA.64x128x16.F32.BF16 R24, gdesc[UR4], R24, gsb0 ;  /* 0x01e00000041879f0 */ /* 0x000fe20008001818 */
[----:B------:R-:W-:Y:S01]  /*25e0*/  UIADD3 UR6, UR8, 0x4, URZ ;  /* 0x0000000408067890 */ /* 0x000fe2000fffe03f */
[----:B------:R-:W-:Y:S01]  /*25f0*/  FFMA.FTZ R97, R89, UR11, -R88 ;  /* 0x0000000b59617c23 */ /* 0x000fe20008010858 */
[----:B------:R-:W-:Y:S01]  /*2600*/  UIADD3 UR4, UR9, 0x4, URZ ;  /* 0x0000000409047890 */ /* 0x000fe2000fffe03f */
[----:B------:R-:W-:Y:S01]  /*2610*/  MUFU.TANH R188, R107 ;  /* 0x0000006b00bc7308 */ /* 0x000fe20000002400 */
[----:B------:R-:W-:Y:S01]  /*2620*/  UMOV UR7, 0x40000040 ;  /* 0x4000004000077882 */ /* 0x000fe20000000000 */
[----:B------:R-:W-:Y:S01]  /*2630*/  UMOV UR5, 0x40000040 ;  /* 0x4000004000057882 */ /* 0x000fe20000000000 */
[----:B---3--:R-:W-:Y:S01]  /*2640*/  FSEL R88, R201, -INF , P2 ;  /* 0xff800000c9587808 */ /* 0x008fe20001000000 */
[----:B------:R-:W-:Y:S04]  /*2650*/  STL [R1+0x38], R170 ;  /* 0x000038aa01007387 */ /* 0x000fe80000100800 */
[----:B------:R-:W-:Y:S01]  /*2660*/  MUFU.TANH R228, R228 ;  /* 0x000000e400e47308 */ /* 0x000fe20000002400 */
[----:B------:R-:W-:Y:S04]  /*2670*/  STL [R1+0x34], R169 ;  /* 0x000034a901007387 */ /* 0x000fe80000100800 */
[----:B------:R-:W-:Y:S03]  /*2680*/  SHFL.IDX PT, R135, R22, R108, 0x1f ;  /* 0x00001f6c16877589 */ /* 0x000fe600000e0000 */
[----:B------:R1:W-:Y:S01]  /*2690*/  MUFU.EX2 R107, R90 ;  /* 0x0000005a006b7308 */ /* 0x0003e20000000800 */
[----:B------:R-:W-:Y:S04]  /*26a0*/  STL [R1+0x30], R168 ;  /* 0x000030a801007387 */ /* 0x000fe80000100800 */
[----:B------:R-:W-:Y:S03]  /*26b0*/  STL [R1+0x2c], R9 ;  /* 0x00002c0901007387 */ /* 0x000fe60000100800 */
[----:B------:R2:W3:Y:S01]  /*26c0*/  MUFU.TANH R184, R112 ;  /* 0x0000007000b87308 */ /* 0x0004e20000002400 */
[----:B-1----:R-:W-:Y:S04]  /*26d0*/  SHFL.IDX PT, R90, R202, R114, 0x1f ;  /* 0x00001f72ca5a7589 */ /* 0x002fe800000e0000 */
[----:B------:R-:W-:Y:S03]  /*26e0*/  STL [R1+0x28], R7 ;  /* 0x0000280701007387 */ /* 0x000fe60000100800 */
[----:B------:R-:W-:Y:S01]  /*26f0*/  MUFU.TANH R230, R230 ;  /* 0x000000e600e67308 */ /* 0x000fe20000002400 */
[----:B--2---:R-:W-:Y:S01]  /*2700*/  IADD3 R112, R10, 0x10, RZ ;  /* 0x000000100a707810 */ /* 0x004fe20007ffe0ff */
[----:B------:R-:W-:Y:S04]  /*2710*/  SHFL.IDX PT, R205, R22, R114, 0x1f ;  /* 0x00001f7216cd7589 */ /* 0x000fe800000e0000 */
[----:B------:R-:W-:Y:S02]  /*2720*/  STL [R1+0x24], R6 ;  /* 0x0000240601007387 */ /* 0x000fe40000100800 */
[----:B------:R1:W2:Y:S01]  /*2730*/  MUFU.TANH R179, R116 ;  /* 0x0000007400b37308 */ /* 0x0002a20000002400 */
[----:B---3--:R-:W-:Y:S01]  /*2740*/  FSEL R214, R184, -INF , P2 ;  /* 0xff800000b8d67808 */ /* 0x008fe20001000000 */
[----:B------:R-:W-:Y:S04]  /*2750*/  STL [R1+0x20], R5 ;  /* 0x0000200501007387 */ /* 0x000fe80000100800 */
[----:B------:R-:W-:Y:S02]  /*2760*/  STL [R1+0x1c], R3 ;  /* 0x00001c0301007387 */ /* 0x000fe40000100800 */
[----:B------:R-:W-:Y:S02]  /*2770*/  MUFU.TANH R227, R227 ;  /* 0x000000e300e37308 */ /* 0x000fe40000002400 */
[----:B-1----:R-:W-:Y:S04]  /*2780*/  SHFL.IDX PT, R116, R22, R10, 0x1f ;  /* 0x00001f0a16747589 */ /* 0x002fe800000e0000 */
[----:B------:R-:W-:Y:S02]  /*2790*/  SHFL.IDX PT, R215, R16, R108, 0x1f ;  /* 0x00001f6c10d77589 */ /* 0x000fe400000e0000 */
[----:B------:R-:W-:Y:S01]  /*27a0*/  MUFU.TANH R232, R232 ;  /* 0x000000e800e87308 */ /* 0x000fe20000002400 */
[----:B--2---:R-:W-:Y:S01]  /*27b0*/  FSEL R208, R179, -INF , P2 ;  /* 0xff800000b3d07808 */ /* 0x004fe20001000000 */
[----:B------:R-:W1:Y:S04]  /*27c0*/  SHFL.IDX PT, R213, R16, R112, 0x1f ;  /* 0x00001f7010d57589 */ /* 0x000e6800000e0000 */
[----:B------:R-:W-:Y:S02]  /*27d0*/  STL [R1+0x18], R0 ;  /* 0x0000180001007387 */ /* 0x000fe40000100800 */
[----:B------:R-:W2:Y:S02]  /*27e0*/  MUFU.TANH R235, R235 ;  /* 0x000000eb00eb7308 */ /* 0x000ea40000002400 */
[----:B------:R-:W-:Y:S06]  /*27f0*/  SHFL.IDX PT, R225, R13, R109, 0x1f ;  /* 0x00001f6d0de17589 */ /* 0x000fec00000e0000 */
[----:B------:R3:W-:Y:S08]  /*2800*/  MUFU.TANH R199, R93 ;  /* 0x0000005d00c77308 */ /* 0x0007f00000002400 */
[----:B------:R4:W-:Y:S01]  /*2810*/  MUFU.TANH R192, R103 ;  /* 0x0000006700c07308 */ /* 0x0009e20000002400 */
[----:B---3--:R-:W3:Y:S01]  /*2820*/  SHFL.IDX PT, R93, R202, R112, 0x1f ;  /* 0x00001f70ca5d7589 */ /* 0x008ee200000e0000 */
[----:B--2---:R-:W-:Y:S01]  /*2830*/  FSEL R98, R235, -INF , P1 ;  /* 0xff800000eb627808 */ /* 0x004fe20000800000 */
[----:B-1----:R-:W-:-:S05]  /*2840*/  FFMA.FTZ R214, R214, UR11, -R213 ;  /* 0x0000000bd6d67c23 */ /* 0x002fca00080108d5 */
[----:B------:R1:W-:Y:S01]  /*2850*/  MUFU.TANH R183, R111 ;  /* 0x0000006f00b77308 */ /* 0x0003e20000002400 */
[----:B----4-:R-:W-:Y:S01]  /*2860*/  FFMA.FTZ R103, R88, UR11, -R101 ;  /* 0x0000000b58677c23 */ /* 0x010fe20008010865 */
[----:B------:R-:W-:-:S05]  /*2870*/  FSEL R88, R221, -INF , P1 ;  /* 0xff800000dd587808 */ /* 0x000fca0000800000 */
[----:B------:R-:W-:Y:S01]  /*2880*/  FFMA.FTZ R101, R88, UR11, -R101 ;  /* 0x0000000b58657c23 */ /* 0x000fe20008010865 */
[----:B------:R-:W-:Y:S01]  /*2890*/  MUFU.TANH R220, R220 ;  /* 0x000000dc00dc7308 */ /* 0x000fe20000002400 */
[----:B-1----:R-:W-:Y:S02]  /*28a0*/  IADD3 R111, R10, 0x18, RZ ;  /* 0x000000180a6f7810 */ /* 0x002fe40007ffe0ff */
[----:B------:R-:W-:-:S03]  /*28b0*/  FSEL R88, R228, -INF , P1 ;  /* 0xff800000e4587808 */ /* 0x000fc60000800000 */
[----:B------:R1:W-:Y:S02]  /*28c0*/  SHFL.IDX PT, R89, R202, R111, 0x1f ;  /* 0x00001f6fca597589 */ /* 0x0003e400000e0000 */
[----:B------:R2:W4:Y:S08]  /*28d0*/  MUFU.TANH R177, R118 ;  /* 0x0000007600b17308 */ /* 0x0005300000002400 */
[----:B------:R-:W-:Y:S01]  /*28e0*/  MUFU.TANH R216, R216 ;  /* 0x000000d800d87308 */ /* 0x000fe20000002400 */
[----:B--2---:R-:W2:Y:S01]  /*28f0*/  SHFL.IDX PT, R118, R22, R109, 0x1f ;  /* 0x00001f6d16767589 */ /* 0x004ea200000e0000 */
[----:B-1----:R-:W-:-:S05]  /*2900*/  FSEL R202, R194, -INF , P2 ;  /* 0xff800000c2ca7808 */ /* 0x002fca0001000000 */
[----:B------:R-:W-:Y:S01]  /*2910*/  FFMA.FTZ R202, R202, UR11, -R205 ;  /* 0x0000000bcaca7c23 */ /* 0x000fe200080108cd */
[----:B------:R1:W-:Y:S01]  /*2920*/  MUFU.TANH R197, R95 ;  /* 0x0000005f00c57308 */ /* 0x0003e20000002400 */
[----:B----4-:R-:W-:-:S07]  /*2930*/  FSEL R207, R177, -INF , P1 ;  /* 0xff800000b1cf7808 */ /* 0x010fce0000800000 */
[----:B------:R4:W-:Y:S01]  /*2940*/  MUFU.TANH R7, R129 ;  /* 0x0000008100077308 */ /* 0x0009e20000002400 */
[C---:B-1----:R-:W-:Y:S01]  /*2950*/  FSEL R95, R220.reuse, -INF , P2 ;  /* 0xff800000dc5f7808 */ /* 0x042fe20001000000 */
[----:B------:R-:W-:Y:S02]  /*2960*/  WARPGROUP.DEPBAR.LE gsb0, 0x0 ;  /* 0x00008000000079c5 */ /* 0x000fe40000010000 */
[----:B------:R-:W-:Y:S01]  /*2970*/  WARPGROUP.ARRIVE ;  /* 0x00000000000079c5 */ /* 0x000fe20000000000 */
[----:B------:R-:W-:Y:S01]  /*2980*/  FFMA.FTZ R220, -R220, R220, 1 ;  /* 0x3f800000dcdc7423 */ /* 0x000fe200000101dc */
[----:B---3--:R-:W-:Y:S02]  /*2990*/  FFMA.FTZ R95, R95, UR11, -R93 ;  /* 0x0000000b5f5f7c23 */ /* 0x008fe4000801085d */
[----:B------:R1:W-:Y:S01]  /*29a0*/  MUFU.TANH R169, R126 ;  /* 0x0000007e00a97308 */ /* 0x0003e20000002400 */
[----:B----4-:R-:W-:Y:S01]  /*29b0*/  SHFL.IDX PT, R129, R22, R110, 0x1f ;  /* 0x00001f6e16817589 */ /* 0x010fe200000e0000 */
[----:B------:R-:W-:Y:S01]  /*29c0*/  HGMMA.64x128x16.F32.BF16 R24, gdesc[UR4], R24, gsb0 ;  /* 0x01e00000041879f0 */ /* 0x000fe20008001818 */
[----:B------:R-:W-:-:S02]  /*29d0*/  UIADD3 UR6, UR8, 0x6, URZ ;  /* 0x0000000608067890 */ /* 0x000fc4000fffe03f */
[----:B------:R-:W-:Y:S01]  /*29e0*/  UIADD3 UR4, UR9, 0x6, URZ ;  /* 0x0000000609047890 */ /* 0x000fe2000fffe03f */
[----:B------:R-:W-:Y:S01]  /*29f0*/  UMOV UR7, 0x40000040 ;  /* 0x4000004000077882 */ /* 0x000fe20000000000 */
[----:B------:R-:W-:Y:S01]  /*2a00*/  UMOV UR5, 0x40000040 ;  /* 0x4000004000057882 */ /* 0x000fe20000000000 */
[----:B------:R-:W-:Y:S01]  /*2a10*/  MUFU.TANH R234, R234 ;  /* 0x000000ea00ea7308 */ /* 0x000fe20000002400 */
[----:B-1----:R-:W-:Y:S07]  /*2a20*/  SHFL.IDX PT, R126, R16, R109, 0x1f ;  /* 0x00001f6d107e7589 */ /* 0x002fee00000e0000 */
[----:B------:R1:W3:Y:S08]  /*2a30*/  MUFU.TANH R198, R96 ;  /* 0x0000006000c67308 */ /* 0x0002f00000002400 */
[----:B------:R-:W-:Y:S01]  /*2a40*/  MUFU.TANH R237, R237 ;  /* 0x000000ed00ed7308 */ /* 0x000fe20000002400 */
[----:B-1----:R-:W-:-:S05]  /*2a50*/  FSEL R96, R219, -INF , P2 ;  /* 0xff800000db607808 */ /* 0x002fca0001000000 */
[--C-:B------:R-:W-:Y:S01]  /*2a60*/  FFMA.FTZ R96, R96, UR11, -R94.reuse ;  /* 0x0000000b60607c23 */ /* 0x100fe2000801085e */
[----:B------:R-:W-:Y:S01]  /*2a70*/  FFMA.FTZ R94, R88, UR11, -R94 ;  /* 0x0000000b585e7c23 */ /* 0x000fe2000801085e */
[----:B------:R1:W-:Y:S01]  /*2a80*/  MUFU.TANH R196, R99 ;  /* 0x0000006300c47308 */ /* 0x0003e20000002400 */
[C---:B------:R-:W-:Y:S01]  /*2a90*/  FSEL R88, R232.reuse, -INF , P2 ;  /* 0xff800000e8587808 */ /* 0x040fe20001000000 */
[----:B------:R-:W-:Y:S01]  /*2aa0*/  FFMA.FTZ R232, -R232, R232, 1 ;  /* 0x3f800000e8e87423 */ /* 0x000fe200000101e8 */
[----:B---3--:R-:W-:-:S03]  /*2ab0*/  FSEL R224, R198, -INF , P2 ;  /* 0xff800000c6e07808 */ /* 0x008fc60001000000 */
[--C-:B------:R-:W-:Y:S01]  /*2ac0*/  FFMA.FTZ R88, R88, UR11, -R116.reuse ;  /* 0x0000000b58587c23 */ /* 0x100fe20008010874 */
[----:B------:R-:W-:Y:S01]  /*2ad0*/  FFMA.FTZ R116, R98, UR11, -R116 ;  /* 0x0000000b62747c23 */ /* 0x000fe20008010874 */
[----:B------:R-:W-:Y:S01]  /*2ae0*/  MUFU.TANH R222, R222 ;  /* 0x000000de00de7308 */ /* 0x000fe20000002400 */
[C---:B-1----:R-:W-:Y:S01]  /*2af0*/  FSEL R99, R227.reuse, -INF , P1 ;  /* 0xff800000e3637808 */ /* 0x042fe20000800000 */
[----:B------:R-:W-:Y:S01]  /*2b00*/  FFMA.FTZ R227, -R227, R227, 1 ;  /* 0x3f800000e3e37423 */ /* 0x000fe200000101e3 */
[----:B------:R-:W-:-:S05]  /*2b10*/  FSEL R98, R11, -INF , P2 ;  /* 0xff8000000b627808 */ /* 0x000fca0001000000 */
[----:B------:R-:W-:Y:S01]  /*2b20*/  MUFU.TANH R229, R229 ;  /* 0x000000e500e57308 */ /* 0x000fe20000002400 */
[----:B--2---:R-:W-:-:S07]  /*2b30*/  FFMA.FTZ R98, R98, UR11, -R118 ;  /* 0x0000000b62627c23 */ /* 0x004fce0008010876 */
        /* <DEDUP_REMOVED lines=21> */
[----:B--2---:R-:W-:Y:S01]  /*2c90*/  FSEL R22, R233, -INF , P1 ;  /* 0xff800000e9167808 */ /* 0x004fe20000800000 */
[----:B------:R-:W-:-:S02]  /*2ca0*/  WARPGROUP.DEPBAR.LE gsb0, 0x0 ;  /* 0x00008000000079c5 */ /* 0x000fc40000010000 */
[----:B------:R-:W-:-:S04]  /*2cb0*/  WARPGROUP.ARRIVE ;  /* 0x00000000000079c5 */ /* 0x000fc80000000000 */
[----:B------:R2:W-:Y:S01]  /*2cc0*/  MUFU.EX2 R104, R91 ;  /* 0x0000005b00687308 */ /* 0x0005e20000000800 */
[----:B----4-:R-:W-:Y:S01]  /*2cd0*/  FSEL R117, R197, -INF , P1 ;  /* 0xff800000c5757808 */ /* 0x010fe20000800000 */
[----:B------:R-:W-:Y:S01]  /*2ce0*/  FFMA.FTZ R122, R22, UR11, -R122 ;  /* 0x0000000b167a7c23 */ /* 0x000fe2000801087a */
[----:B------:R-:W-:Y:S01]  /*2cf0*/  FSEL R22, R193, -INF , P1 ;  /* 0xff800000c1167808 */ /* 0x000fe20000800000 */
[----:B------:R-:W-:Y:S02]  /*2d00*/  HGMMA.64x128x16.F32.BF16 R24, gdesc[UR4], R24, gsb0 ;  /* 0x01e00000041879f0 */ /* 0x000fe40008001818 */
        /* <DEDUP_REMOVED lines=29> */
[----:B------:R3:W-:Y:S01]  /*2ee0*/  MUFU.TANH R175, R120 ;  /* 0x0000007800af7308 */ /* 0x0007e20000002400 */
        /* <DEDUP_REMOVED lines=22> */
[----:B------:R-:W-:Y:S01]  /*3050*/  MUFU.EX2 R113, R113 ;  /* 0x0000007100717308 */ /* 0x000fe20000000800 */
[----:B-1----:R-:W-:Y:S03]  /*3060*/  SHFL.IDX PT, R124, R13, R10, 0x1f ;  /* 0x00001f0a0d7c7589 */ /* 0x002fe600000e0000 */
[----:B------:R-:W-:Y:S01]  /*3070*/  FFMA.FTZ R213, R116, UR11, -R213 ;  /* 0x0000000b74d57c23 */ /* 0x000fe200080108d5 */
[----:B------:R-:W-:-:S03]  /*3080*/  FSEL R116, R178, -INF , P2 ;  /* 0xff800000b2747808 */ /* 0x000fc60001000000 */
[----:B------:R-:W-:Y:S08]  /*3090*/  MUFU.EX2 R97, R97 ;  /* 0x0000006100617308 */ /* 0x000ff00000000800 */
[----:B------:R-:W-:Y:S08]  /*30a0*/  MUFU.EX2 R103, R103 ;  /* 0x0000006700677308 */ /* 0x000ff00000000800 */
[----:B------:R-:W-:Y:S01]  /*30b0*/  MUFU.EX2 R91, R91 ;  /* 0x0000005b005b7308 */ /* 0x000fe20000000800 */
[----:B------:R-:W-:-:S02]  /*30c0*/  WARPGROUP.DEPBAR.LE gsb0, 0x0 ;  /* 0x00008000000079c5 */ /* 0x000fc40000010000 */
[----:B------:R1:W2:Y:S05]  /*30d0*/  LDS R211, [R23+0x400] ;  /* 0x0004000017d37984 */ /* 0x0002aa0000000800 */
[----:B------:R-:W3:Y:S01]  /*30e0*/  MUFU.EX2 R102, R102 ;  /* 0x0000006600667308 */ /* 0x000ee20000000800 */
[----:B------:R-:W-:Y:S01]  /*30f0*/  LDS R12, [R12+0x400] ;  /* 0x000400000c0c7984 */ /* 0x000fe20000000800 */
[----:B-1----:R-:W-:-:S06]  /*3100*/  FSEL R23, R196, -INF , P1 ;  /* 0xff800000c4177808 */ /* 0x002fcc0000800000 */
[----:B------:R-:W-:Y:S01]  /*3110*/  MUFU.TANH R218, R218 ;  /* 0x000000da00da7308 */ /* 0x000fe20000002400 */
[----:B------:R-:W-:Y:S01]  /*3120*/  FFMA.FTZ R129, R23, UR11, -R129 ;  /* 0x0000000b17817c23 */ /* 0x000fe20008010881 */
[----:B------:R-:W-:-:S05]  /*3130*/  FSEL R23, R192, -INF , P1 ;  /* 0xff800000c0177808 */ /* 0x000fca0000800000 */
[----:B------:R-:W-:Y:S01]  /*3140*/  FFMA.FTZ R205, R23, UR11, -R205 ;  /* 0x0000000b17cd7c23 */ /* 0x000fe200080108cd */
[----:B------:R-:W-:Y:S01]  /*3150*/  FSEL R23, R188, -INF , P1 ;  /* 0xff800000bc177808 */ /* 0x000fe20000800000 */
[----:B------:R-:W-:Y:S04]  /*3160*/  MUFU.TANH R217, R217 ;  /* 0x000000d900d97308 */ /* 0x000fe80000002400 */
[----:B------:R-:W-:-:S04]  /*3170*/  FFMA.FTZ R128, R23, UR11, -R128 ;  /* 0x0000000b17807c23 */ /* 0x000fc80008010880 */
[----:B------:R1:W-:Y:S08]  /*3180*/  MUFU.EX2 R23, R115 ;  /* 0x0000007300177308 */ /* 0x0003f00000000800 */
[----:B------:R-:W4:Y:S01]  /*3190*/  MUFU.EX2 R94, R94 ;  /* 0x0000005e005e7308 */ /* 0x000f220000000800 */
[----:B-1----:R1:W3:Y:S04]  /*31a0*/  SHFL.IDX PT, R115, R16, R114, 0x1f ;  /* 0x00001f7210737589 */ /* 0x0022e800000e0000 */
[----:B--2---:R-:W2:Y:S03]  /*31b0*/  SHFL.IDX PT, R203, R211, R109, 0x1f ;  /* 0x00001f6dd3cb7589 */ /* 0x004ea600000e0000 */
[----:B------:R-:W4:Y:S01]  /*31c0*/  MUFU.EX2 R101, R101 ;  /* 0x0000006500657308 */ /* 0x000f220000000800 */
[----:B------:R-:W4:Y:S01]  /*31d0*/  SHFL.IDX PT, R212, R211, R108, 0x1f ;  /* 0x00001f6cd3d47589 */ /* 0x000f2200000e0000 */
[----:B-1----:R-:W-:-:S03]  /*31e0*/  FSEL R16, R180, -INF , P1 ;  /* 0xff800000b4107808 */ /* 0x002fc60000800000 */
[----:B------:R-:W1:Y:S02]  /*31f0*/  SHFL.IDX PT, R206, R211, R10, 0x1f ;  /* 0x00001f0ad3ce7589 */ /* 0x000e6400000e0000 */
[----:B------:R-:W-:Y:S02]  /*3200*/  FFMA.FTZ R119, R16, UR11, -R119 ;  /* 0x0000000b10777c23 */ /* 0x000fe40008010877 */
[----:B------:R-:W1:Y:S01]  /*3210*/  SHFL.IDX PT, R204, R211, R106, 0x1f ;  /* 0x00001f6ad3cc7589 */ /* 0x000e6200000e0000 */
[----:B------:R2:W-:Y:S03]  /*3220*/  MUFU.EX2 R16, R118 ;  /* 0x0000007600107308 */ /* 0x0005e60000000800 */
[----:B------:R-:W1:Y:S04]  /*3230*/  SHFL.IDX PT, R226, R211, R112, 0x1f ;  /* 0x00001f70d3e27589 */ /* 0x000e6800000e0000 */
[----:B------:R-:W-:Y:S01]  /*3240*/  SHFL.IDX PT, R223, R211, R110, 0x1f ;  /* 0x00001f6ed3df7589 */ /* 0x000fe200000e0000 */
[----:B---3--:R-:W-:Y:S01]  /*3250*/  FFMA.FTZ R116, R116, UR11, -R115 ;  /* 0x0000000b74747c23 */ /* 0x008fe20008010873 */
[--C-:B--2---:R-:W-:Y:S01]  /*3260*/  FFMA.FTZ R118, R208, UR11, -R117.reuse ;  /* 0x0000000bd0767c23 */ /* 0x104fe20008010875 */
[----:B------:R-:W-:Y:S01]  /*3270*/  FFMA.FTZ R117, R207, UR11, -R117 ;  /* 0x0000000bcf757c23 */ /* 0x000fe20008010875 */
[----:B------:R-:W-:Y:S01]  /*3280*/  FADD.FTZ R207, R28, -R203 ;  /* 0x800000cb1ccf7221 */ /* 0x000fe20000010000 */
[----:B------:R-:W-:Y:S01]  /*3290*/  FFMA.FTZ R115, R123, UR11, -R115 ;  /* 0x0000000b7b737c23 */ /* 0x000fe20008010873 */
[----:B------:R2:W-:Y:S01]  /*32a0*/  MUFU.EX2 R28, R135 ;  /* 0x00000087001c7308 */ /* 0x0005e20000000800 */
[----:B------:R-:W3:Y:S01]  /*32b0*/  SHFL.IDX PT, R123, R13, R106, 0x1f ;  /* 0x00001f6a0d7b7589 */ /* 0x000ee200000e0000 */
[----:B----4-:R-:W-:Y:S01]  /*32c0*/  FADD.FTZ R208, R29, -R212 ;  /* 0x800000d41dd07221 */ /* 0x010fe20000010000 */
[----:B------:R-:W-:Y:S01]  /*32d0*/  FADD.FTZ R203, R30, -R203 ;  /* 0x800000cb1ecb7221 */ /* 0x000fe20000010000 */
[----:B------:R-:W-:Y:S01]  /*32e0*/  FMUL.FTZ R207, R102, R207 ;  /* 0x000000cf66cf7220 */ /* 0x000fe20000410000 */
[--C-:B-1----:R-:W-:Y:S01]  /*32f0*/  FADD.FTZ R210, R24, -R206.reuse ;  /* 0x800000ce18d27221 */ /* 0x102fe20000010000 */
[----:B------:R-:W-:-:S02]  /*3300*/  FADD.FTZ R206, R26, -R206 ;  /* 0x800000ce1ace7221 */ /* 0x000fc40000010000 */
[----:B------:R1:W-:Y:S01]  /*3310*/  MUFU.EX2 R30, R224 ;  /* 0x000000e0001e7308 */ /* 0x0003e20000000800 */
[----:B--2---:R-:W-:Y:S01]  /*3320*/  FADD.FTZ R135, R31, -R212 ;  /* 0x800000d41f877221 */ /* 0x004fe20000010000 */
[--C-:B------:R-:W-:Y:S01]  /*3330*/  FADD.FTZ R209, R25, -R204.reuse ;  /* 0x800000cc19d17221 */ /* 0x100fe20000010000 */
[----:B------:R-:W-:Y:S01]  /*3340*/  SHFL.IDX PT, R212, R211, R111, 0x1f ;  /* 0x00001f6fd3d47589 */ /* 0x000fe200000e0000 */
[----:B------:R-:W-:Y:S01]  /*3350*/  FADD.FTZ R204, R27, -R204 ;  /* 0x800000cc1bcc7221 */ /* 0x000fe20000010000 */
[----:B------:R-:W-:Y:S01]  /*3360*/  FSEL R27, R175, -INF , P2 ;  /* 0xff800000af1b7808 */ /* 0x000fe20001000000 */
[----:B------:R-:W-:Y:S01]  /*3370*/  FMUL.FTZ R206, R104, R206 ;  /* 0x000000ce68ce7220 */ /* 0x000fe20000410000 */
[----:B------:R-:W2:Y:S01]  /*3380*/  SHFL.IDX PT, R211, R211, R114, 0x1f ;  /* 0x00001f72d3d37589 */ /* 0x000ea200000e0000 */
[----:B------:R-:W-:Y:S01]  /*3390*/  FSEL R26, R173, -INF , P1 ;  /* 0xff800000ad1a7808 */ /* 0x000fe20000800000 */
[--C-:B-1----:R-:W-:Y:S01]  /*33a0*/  FADD.FTZ R224, R32, -R226.reuse ;  /* 0x800000e220e07221 */ /* 0x102fe20000010000 */
[----:B------:R-:W-:Y:S01]  /*33b0*/  FADD.FTZ R226, R34, -R226 ;  /* 0x800000e222e27221 */ /* 0x000fe20000010000 */
[----:B------:R-:W1:Y:S01]  /*33c0*/  SHFL.IDX PT, R31, R13, R108, 0x1f ;  /* 0x00001f6c0d1f7589 */ /* 0x000e6200000e0000 */
[----:B------:R-:W-:Y:S01]  /*33d0*/  FSEL R25, R174, -INF , P2 ;  /* 0xff800000ae197808 */ /* 0x000fe20001000000 */
[----:B------:R4:W-:Y:S01]  /*33e0*/  MUFU.EX2 R29, R122 ;  /* 0x0000007a001d7308 */ /* 0x0009e20000000800 */
[----:B------:R-:W-:Y:S01]  /*33f0*/  FSEL R24, R172, -INF , P1 ;  /* 0xff800000ac187808 */ /* 0x000fe20000800000 */
[----:B------:R-:W-:Y:S01]  /*3400*/  SHFL.IDX PT, R34, R13, R110, 0x1f ;  /* 0x00001f6e0d227589 */ /* 0x000fe200000e0000 */
[--C-:B------:R-:W-:Y:S01]  /*3410*/  FFMA.FTZ R27, R27, UR11, -R124.reuse ;  /* 0x0000000b1b1b7c23 */ /* 0x100fe2000801087c */
[----:B------:R-:W-:Y:S01]  /*3420*/  FFMA.FTZ R26, R26, UR11, -R124 ;  /* 0x0000000b1a1a7c23 */ /* 0x000fe2000801087c */
[--C-:B---3--:R-:W-:Y:S01]  /*3430*/  FFMA.FTZ R25, R25, UR11, -R123.reuse ;  /* 0x0000000b19197c23 */ /* 0x108fe2000801087b */
[----:B------:R-:W-:Y:S01]  /*3440*/  FFMA.FTZ R24, R24, UR11, -R123 ;  /* 0x0000000b18187c23 */ /* 0x000fe2000801087b */
[----:B------:R-:W-:Y:S01]  /*3450*/  FSEL R124, R171, -INF , P2 ;  /* 0xff800000ab7c7808 */ /* 0x000fe20001000000 */
[----:B------:R3:W-:Y:S01]  /*3460*/  MUFU.EX2 R32, R121 ;  /* 0x0000007900207308 */ /* 0x0007e20000000800 */
[----:B----4-:R-:W-:Y:S01]  /*3470*/  FSEL R122, R170, -INF , P2 ;  /* 0xff800000aa7a7808 */ /* 0x010fe20001000000 */
[----:B------:R-:W-:Y:S01]  /*3480*/  FADD.FTZ R33, R33, -R223 ;  /* 0x800000df21217221 */ /* 0x000fe20000010000 */
[----:B------:R-:W-:Y:S01]  /*3490*/  FSEL R123, R169, -INF , P1 ;  /* 0xff800000a97b7808 */ /* 0x000fe20000800000 */
[----:B------:R-:W-:Y:S01]  /*34a0*/  FFMA.FTZ R124, R124, UR11, -R225 ;  /* 0x0000000b7c7c7c23 */ /* 0x000fe200080108e1 */
[----:B------:R-:W-:Y:S01]  /*34b0*/  FADD.FTZ R223, R35, -R223 ;  /* 0x800000df23df7221 */ /* 0x000fe20000010000 */
[----:B------:R-:W-:Y:S01]  /*34c0*/  FMUL.FTZ R210, R113, R210 ;  /* 0x000000d271d27220 */ /* 0x000fe20000410000 */
[----:B------:R-:W4:Y:S01]  /*34d0*/  SHFL.IDX PT, R35, R13, R111, 0x1f ;  /* 0x00001f6f0d237589 */ /* 0x000f2200000e0000 */
[----:B------:R-:W-:Y:S01]  /*34e0*/  FFMA.FTZ R123, R123, UR11, -R225 ;  /* 0x0000000b7b7b7c23 */ /* 0x000fe200080108e1 */
[----:B---3--:R-:W-:Y:S01]  /*34f0*/  FSEL R121, R168, -INF , P1 ;  /* 0xff800000a8797808 */ /* 0x008fe20000800000 */
[--C-:B--2---:R-:W-:Y:S01]  /*3500*/  FADD.FTZ R37, R37, -R211.reuse ;  /* 0x800000d325257221 */ /* 0x104fe20000010000 */
[----:B------:R-:W-:Y:S01]  /*3510*/  FADD.FTZ R39, R39, -R211 ;  /* 0x800000d327277221 */ /* 0x000fe20000010000 */
[--C-:B------:R-:W-:Y:S01]  /*3520*/  FADD.FTZ R225, R36, -R212.reuse ;  /* 0x800000d424e17221 */ /* 0x100fe20000010000 */
[----:B------:R-:W2:Y:S01]  /*3530*/  SHFL.IDX PT, R211, R13, R112, 0x1f ;  /* 0x00001f700dd37589 */ /* 0x000ea200000e0000 */
[--C-:B-1----:R-:W-:Y:S01]  /*3540*/  FFMA.FTZ R122, R122, UR11, -R31.reuse ;  /* 0x0000000b7a7a7c23 */ /* 0x102fe2000801081f */
[----:B------:R-:W-:Y:S01]  /*3550*/  FFMA.FTZ R121, R121, UR11, -R31 ;  /* 0x0000000b79797c23 */ /* 0x000fe2000801081f */
[----:B------:R-:W-:Y:S01]  /*3560*/  FMUL.FTZ R36, R105, R204 ;  /* 0x000000cc69247220 */ /* 0x000fe20000410000 */
[----:B------:R1:W-:Y:S01]  /*3570*/  MUFU.EX2 R31, R129 ;  /* 0x00000081001f7308 */ /* 0x0003e20000000800 */
[----:B------:R-:W-:Y:S01]  /*3580*/  FADD.FTZ R38, R38, -R212 ;  /* 0x800000d426267221 */ /* 0x000fe20000010000 */
[----:B------:R-:W-:Y:S01]  /*3590*/  FSEL R212, R9, -INF , P2 ;  /* 0xff80000009d47808 */ /* 0x000fe20001000000 */
[----:B------:R-:W-:Y:S01]  /*35a0*/  FMUL.FTZ R203, R97, R203 ;  /* 0x000000cb61cb7220 */ /* 0x000fe20000410000 */
[----:B------:R-:W-:Y:S01]  /*35b0*/  FFMA.FTZ R204, -R21, R21, 1 ;  /* 0x3f80000015cc7423 */ /* 0x000fe20000010115 */
[----:B------:R-:W-:Y:S01]  /*35c0*/  FMUL.FTZ R223, R94, R223 ;  /* 0x000000df5edf7220 */ /* 0x000fe20000410000 */
[----:B------:R-:W-:Y:S01]  /*35d0*/  FMUL.FTZ R135, R101, R135 ;  /* 0x0000008765877220 */ /* 0x000fe20000410000 */
[----:B------:R-:W-:Y:S01]  /*35e0*/  FMUL.FTZ R209, R107, R209 ;  /* 0x000000d16bd17220 */ /* 0x000fe20000410000 */
[----:B------:R3:W-:Y:S01]  /*35f0*/  MUFU.EX2 R21, R131 ;  /* 0x0000008300157308 */ /* 0x0007e20000000800 */
[----:B-1----:R-:W-:Y:S01]  /*3600*/  FFMA.FTZ R129, -R17, R17, 1 ;  /* 0x3f80000011817423 */ /* 0x002fe20000010111 */
[----:B------:R-:W-:Y:S01]  /*3610*/  FMUL.FTZ R204, R204, R207 ;  /* 0x000000cfcccc7220 */ /* 0x000fe20000410000 */
[----:B------:R-:W-:-:S02]  /*3620*/  FSEL R207, R3, -INF , P2 ;  /* 0xff80000003cf7808 */ /* 0x000fc40001000000 */
[----:B------:R-:W-:Y:S01]  /*3630*/  FMUL.FTZ R129, R129, R210 ;  /* 0x000000d281817220 */ /* 0x000fe20000410000 */
[----:B------:R-:W-:Y:S02]  /*3640*/  FSEL R210, R7, -INF , P2 ;  /* 0xff80000007d27808 */ /* 0x000fe40001000000 */
[----:B------:R1:W-:Y:S01]  /*3650*/  MUFU.EX2 R17, R134 ;  /* 0x0000008600117308 */ /* 0x0003e20000000800 */
[----:B---3--:R-:W-:Y:S01]  /*3660*/  FFMA.FTZ R131, -R216, R216, 1 ;  /* 0x3f800000d8837423 */ /* 0x008fe200000101d8 */
[----:B----4-:R-:W-:Y:S01]  /*3670*/  FFMA.FTZ R207, R207, UR11, -R35 ;  /* 0x0000000bcfcf7c23 */ /* 0x010fe20008010823 */
[----:B------:R-:W-:Y:S01]  /*3680*/  FFMA.FTZ R210, R210, UR11, -R34 ;  /* 0x0000000bd2d27c23 */ /* 0x000fe20008010822 */
[----:B--2---:R-:W-:Y:S01]  /*3690*/  FFMA.FTZ R212, R212, UR11, -R211 ;  /* 0x0000000bd4d47c23 */ /* 0x004fe200080108d3 */
        /* <DEDUP_REMOVED lines=21> */
[----:B--2---:R-:W-:Y:S01]  /*37f0*/  FMUL.FTZ R38, R89, R38 ;  /* 0x0000002659267220 */ /* 0x004fe20000410000 */
[----:B------:R-:W-:-:S03]  /*3800*/  FFMA.FTZ R209, R209, UR11, -R19 ;  /* 0x0000000bd1d17c23 */ /* 0x000fc60008010813 */
        /* <DEDUP_REMOVED lines=20> */
[----:B------:R-:W1:Y:S01]  /*3950*/  MUFU.EX2 R90, R90 ;  /* 0x0000005a005a7308 */ /* 0x000e620000000800 */
        /* <DEDUP_REMOVED lines=10> */
[----:B------:R-:W-:Y:S01]  /*3a00*/  FMUL.FTZ R39, R90, R39 ;  /* 0x000000275a277220 */ /* 0x000fe20000410000 */
[----:B------:R-:W-:Y:S01]  /*3a10*/  FMUL.FTZ R130, R130, R223 ;  /* 0x000000df82827220 */ /* 0x000fe20000410000 */
[----:B------:R-:W-:Y:S01]  /*3a20*/  FADD.FTZ R41, R41, -R219 ;  /* 0x800000db29297221 */ /* 0x000fe20000010000 */
[----:B------:R-:W1:Y:S01]  /*3a30*/  SHFL.IDX PT, R223, R12, R112, 0x1f ;  /* 0x00001f700cdf7589 */ /* 0x000e6200000e0000 */
[----:B------:R-:W3:Y:S01]  /*3a40*/  MUFU.EX2 R100, R100 ;  /* 0x0000006400647308 */ /* 0x000ee20000000800 */
[----:B----4-:R-:W-:Y:S01]  /*3a50*/  FADD.FTZ R44, R44, -R220 ;  /* 0x800000dc2c2c7221 */ /* 0x010fe20000010000 */
[----:B------:R-:W-:Y:S01]  /*3a60*/  FADD.FTZ R49, R49, -R224 ;  /* 0x800000e031317221 */ /* 0x000fe20000010000 */
[----:B------:R-:W-:-:S05]  /*3a70*/  FMUL.FTZ R41, R23, R41 ;  /* 0x0000002917297220 */ /* 0x000fca0000410000 */
[----:B------:R-:W4:Y:S01]  /*3a80*/  MUFU.EX2 R98, R98 ;  /* 0x0000006200627308 */ /* 0x000f220000000800 */
[----:B--2---:R-:W-:-:S07]  /*3a90*/  FMUL.FTZ R40, R88, R40 ;  /* 0x0000002858287220 */ /* 0x004fce0000410000 */
[----:B------:R-:W2:Y:S01]  /*3aa0*/  MUFU.EX2 R99, R99 ;  /* 0x0000006300637308 */ /* 0x000ea20000000800 */
[----:B---3--:R-:W-:Y:S01]  /*3ab0*/  FMUL.FTZ R43, R100, R43 ;  /* 0x0000002b642b7220 */ /* 0x008fe20000410000 */
[----:B------:R-:W-:Y:S01]  /*3ac0*/  FFMA.FTZ R233, -R233, R233, 1 ;  /* 0x3f800000e9e97423 */ /* 0x000fe200000101e9 */
[----:B------:R-:W-:Y:S01]  /*3ad0*/  FFMA.FTZ R237, -R237, R237, 1 ;  /* 0x3f800000eded7423 */ /* 0x000fe200000101ed */
[----:B------:R-:W-:Y:S01]  /*3ae0*/  FADD.FTZ R46, R46, -R220 ;  /* 0x800000dc2e2e7221 */ /* 0x000fe20000010000 */
[----:B------:R-:W-:Y:S01]  /*3af0*/  FADD.FTZ R47, R47, -R225 ;  /* 0x800000e12f2f7221 */ /* 0x000fe20000010000 */
[----:B------:R-:W-:Y:S01]  /*3b00*/  FADD.FTZ R51, R51, -R224 ;  /* 0x800000e033337221 */ /* 0x000fe20000010000 */
[--C-:B-1----:R-:W-:Y:S01]  /*3b10*/  FADD.FTZ R50, R50, -R223.reuse ;  /* 0x800000df32327221 */ /* 0x102fe20000010000 */
[----:B------:R1:W-:Y:S01]  /*3b20*/  MUFU.EX2 R33, R128 ;  /* 0x0000008000217308 */ /* 0x0003e20000000800 */
[----:B------:R-:W-:Y:S01]  /*3b30*/  FADD.FTZ R48, R48, -R223 ;  /* 0x800000df30307221 */ /* 0x000fe20000010000 */
[----:B------:R-:W-:-:S06]  /*3b40*/  FADD.FTZ R52, R52, -R221 ;  /* 0x800000dd34347221 */ /* 0x000fcc0000010000 */
[----:B------:R3:W-:Y:S01]  /*3b50*/  MUFU.EX2 R19, R127 ;  /* 0x0000007f00137308 */ /* 0x0007e20000000800 */
[----:B-1----:R-:W-:Y:S01]  /*3b60*/  FFMA.FTZ R128, -R222, R222, 1 ;  /* 0x3f800000de807423 */ /* 0x002fe200000101de */
[----:B------:R-:W-:Y:S01]  /*3b70*/  FMUL.FTZ R50, R29, R50 ;  /* 0x000000321d327220 */ /* 0x000fe20000410000 */
[----:B------:R1:W1:Y:S01]  /*3b80*/  SHFL.IDX PT, R222, R12, R114, 0x1f ;  /* 0x00001f720cde7589 */ /* 0x00026200000e0000 */
[----:B----4-:R-:W-:Y:S01]  /*3b90*/  FMUL.FTZ R44, R98, R44 ;  /* 0x0000002c622c7220 */ /* 0x010fe20000410000 */
[----:B------:R-:W-:-:S03]  /*3ba0*/  FMUL.FTZ R128, R128, R20 ;  /* 0x0000001480807220 */ /* 0x000fc60000410000 */
[----:B------:R4:W4:Y:S01]  /*3bb0*/  MUFU.EX2 R15, R214 ;  /* 0x000000d6000f7308 */ /* 0x0009220000000800 */
[----:B---3--:R-:W-:Y:S01]  /*3bc0*/  FFMA.FTZ R127, -R230, R230, 1 ;  /* 0x3f800000e67f7423 */ /* 0x008fe200000101e6 */
[----:B--2---:R-:W-:Y:S01]  /*3bd0*/  FMUL.FTZ R216, R99, R216 ;  /* 0x000000d863d87220 */ /* 0x004fe20000410000 */
[----:B------:R-:W-:Y:S02]  /*3be0*/  FADD.FTZ R221, R54, -R221 ;  /* 0x800000dd36dd7221 */ /* 0x000fe40000010000 */
[----:B------:R-:W-:-:S03]  /*3bf0*/  FMUL.FTZ R127, R127, R37 ;  /* 0x000000257f7f7220 */ /* 0x000fc60000410000 */
[----:B-1----:R1:W-:Y:S01]  /*3c00*/  MUFU.EX2 R12, R126 ;  /* 0x0000007e000c7308 */ /* 0x0023e20000000800 */
[----:B----4-:R-:W-:-:S07]  /*3c10*/  FMUL.FTZ R214, R232, R40 ;  /* 0x00000028e8d67220 */ /* 0x010fce0000410000 */
[----:B------:R2:W-:Y:S01]  /*3c20*/  MUFU.EX2 R20, R125 ;  /* 0x0000007d00147308 */ /* 0x0005e20000000800 */
[----:B-1----:R-:W-:Y:S01]  /*3c30*/  FFMA.FTZ R126, -R229, R229, 1 ;  /* 0x3f800000e57e7423 */ /* 0x002fe200000101e5 */
[----:B------:R-:W-:Y:S01]  /*3c40*/  FMUL.FTZ R46, R16, R46 ;  /* 0x0000002e102e7220 */ /* 0x000fe20000410000 */
[--C-:B------:R-:W-:Y:S01]  /*3c50*/  FADD.FTZ R219, R53, -R222.reuse ;  /* 0x800000de35db7221 */ /* 0x100fe20000010000 */
[----:B------:R-:W-:Y:S01]  /*3c60*/  FADD.FTZ R222, R55, -R222 ;  /* 0x800000de37de7221 */ /* 0x000fe20000010000 */
[----:B------:R-:W-:-:S03]  /*3c70*/  FMUL.FTZ R126, R126, R38 ;  /* 0x000000267e7e7220 */ /* 0x000fc60000410000 */
[----:B------:R1:W-:Y:S01]  /*3c80*/  MUFU.EX2 R38, R213 ;  /* 0x000000d500267308 */ /* 0x0003e20000000800 */
[----:B--2---:R-:W-:-:S07]  /*3c90*/  FMUL.FTZ R125, R227, R39 ;  /* 0x00000027e37d7220 */ /* 0x004fce0000410000 */
[----:B------:R2:W-:Y:S01]  /*3ca0*/  MUFU.EX2 R37, R215 ;  /* 0x000000d700257308 */ /* 0x0005e20000000800 */
[----:B-1----:R-:W-:-:S04]  /*3cb0*/  FFMA.FTZ R213, -R235, R235, 1 ;  /* 0x3f800000ebd57423 */ /* 0x002fc800000101eb */
[----:B------:R-:W-:Y:S01]  /*3cc0*/  FMUL.FTZ R213, R213, R42 ;  /* 0x0000002ad5d57220 */ /* 0x000fe20000410000 */
[----:B------:R-:W-:Y:S02]  /*3cd0*/  FFMA.FTZ R42, -R11, R11, 1 ;  /* 0x3f8000000b2a7423 */ /* 0x000fe4000001010b */
[----:B------:R1:W-:Y:S01]  /*3ce0*/  MUFU.EX2 R39, R120 ;  /* 0x0000007800277308 */ /* 0x0003e20000000800 */
[----:B--2---:R-:W-:Y:S01]  /*3cf0*/  FFMA.FTZ R215, -R236, R236, 1 ;  /* 0x3f800000ecd77423 */ /* 0x004fe200000101ec */
[----:B------:R-:W-:Y:S01]  /*3d00*/  FMUL.FTZ R47, R28, R47 ;  /* 0x0000002f1c2f7220 */ /* 0x000fe20000410000 */
[----:B------:R-:W-:Y:S01]  /*3d10*/  FMUL.FTZ R48, R30, R48 ;  /* 0x000000301e307220 */ /* 0x000fe20000410000 */
[----:B------:R-:W-:Y:S01]  /*3d20*/  FMUL.FTZ R51, R31, R51 ;  /* 0x000000331f337220 */ /* 0x000fe20000410000 */
[----:B------:R-:W-:-:S03]  /*3d30*/  FMUL.FTZ R215, R215, R41 ;  /* 0x00000029d7d77220 */ /* 0x000fc60000410000 */
[----:B------:R2:W-:Y:S01]  /*3d40*/  MUFU.EX2 R40, R119 ;  /* 0x0000007700287308 */ /* 0x0005e20000000800 */
[----:B-1----:R-:W-:Y:S01]  /*3d50*/  FMUL.FTZ R120, R231, R43 ;  /* 0x0000002be7787220 */ /* 0x002fe20000410000 */
[----:B------:R-:W-:Y:S01]  /*3d60*/  FMUL.FTZ R43, R32, R49 ;  /* 0x00000031202b7220 */ /* 0x000fe20000410000 */
[----:B------:R-:W-:Y:S01]  /*3d70*/  FFMA.FTZ R41, -R199, R199, 1 ;  /* 0x3f800000c7297423 */ /* 0x000fe200000101c7 */
[----:B------:R-:W-:Y:S01]  /*3d80*/  FMUL.FTZ R49, R233, R50 ;  /* 0x00000032e9317220 */ /* 0x000fe20000410000 */
[----:B------:R-:W-:Y:S01]  /*3d90*/  FFMA.FTZ R55, -R234, R234, 1 ;  /* 0x3f800000ea377423 */ /* 0x000fe200000101ea */
[----:B------:R-:W-:Y:S01]  /*3da0*/  FMUL.FTZ R50, R237, R43 ;  /* 0x0000002bed327220 */ /* 0x000fe20000410000 */
[----:B------:R-:W-:Y:S01]  /*3db0*/  FFMA.FTZ R43, -R196, R196, 1 ;  /* 0x3f800000c42b7423 */ /* 0x000fe200000101c4 */
[----:B------:R-:W-:Y:S01]  /*3dc0*/  FFMA.FTZ R54, -R198, R198, 1 ;  /* 0x3f800000c6367423 */ /* 0x000fe200000101c6 */
[----:B--2---:R-:W-:Y:S01]  /*3dd0*/  FMUL.FTZ R119, R42, R44 ;  /* 0x0000002c2a777220 */ /* 0x004fe20000410000 */
[----:B------:R-:W-:Y:S01]  /*3de0*/  FFMA.FTZ R42, -R197, R197, 1 ;  /* 0x3f800000c52a7423 */ /* 0x000fe200000101c5 */
[----:B------:R-:W-:Y:S01]  /*3df0*/  FMUL.FTZ R216, R41, R216 ;  /* 0x000000d829d87220 */ /* 0x000fe20000410000 */
[----:B------:R-:W-:Y:S01]  /*3e00*/  FMUL.FTZ R51, R43, R51 ;  /* 0x000000332b337220 */ /* 0x000fe20000410000 */
[----:B------:R1:W-:Y:S01]  /*3e10*/  MUFU.EX2 R41, R118 ;  /* 0x0000007600297308 */ /* 0x0003e20000000800 */
[----:B------:R-:W-:Y:S01]  /*3e20*/  FMUL.FTZ R55, R55, R46 ;  /* 0x0000002e37377220 */ /* 0x000fe20000410000 */
[----:B------:R-:W-:Y:S01]  /*3e30*/  FMUL.FTZ R54, R54, R48 ;  /* 0x0000003036367220 */ /* 0x000fe20000410000 */
[----:B------:R-:W2:Y:S04]  /*3e40*/  SHFL.IDX PT, R46, R45, R10, 0x1f ;  /* 0x00001f0a2d2e7589 */ /* 0x000ea800000e0000 */
[----:B------:R-:W3:Y:S01]  /*3e50*/  SHFL.IDX PT, R48, R45, R109, 0x1f ;  /* 0x00001f6d2d307589 */ /* 0x000ee200000e0000 */
[----:B------:R4:W-:Y:S01]  /*3e60*/  MUFU.EX2 R43, R116 ;  /* 0x00000074002b7308 */ /* 0x0009e20000000800 */
[----:B-1----:R-:W-:-:S02]  /*3e70*/  FMUL.FTZ R118, R42, R47 ;  /* 0x0000002f2a767220 */ /* 0x002fc40000410000 */
[----:B------:R-:W1:Y:S04]  /*3e80*/  SHFL.IDX PT, R47, R45, R106, 0x1f ;  /* 0x00001f6a2d2f7589 */ /* 0x000e6800000e0000 */
[----:B------:R-:W-:Y:S01]  /*3e90*/  SHFL.IDX PT, R224, R45, R108, 0x1f ;  /* 0x00001f6c2de07589 */ /* 0x000fe200000e0000 */
[----:B------:R2:W-:Y:S03]  /*3ea0*/  MUFU.EX2 R42, R117 ;  /* 0x00000075002a7308 */ /* 0x0005e60000000800 */
[----:B------:R-:W-:Y:S04]  /*3eb0*/  SHFL.IDX PT, R223, R45, R110, 0x1f ;  /* 0x00001f6e2ddf7589 */ /* 0x000fe800000e0000 */
[----:B----4-:R-:W-:Y:S01]  /*3ec0*/  SHFL.IDX PT, R116, R45, R111, 0x1f ;  /* 0x00001f6f2d747589 */ /* 0x010fe200000e0000 */
[----:B------:R4:W-:Y:S03]  /*3ed0*/  MUFU.EX2 R44, R115 ;  /* 0x00000073002c7308 */ /* 0x0009e60000000800 */
[----:B--2---:R-:W2:Y:S04]  /*3ee0*/  SHFL.IDX PT, R117, R45, R112, 0x1f ;  /* 0x00001f702d757589 */ /* 0x004ea800000e0000 */
[----:B------:R1:W-:Y:S01]  /*3ef0*/  SHFL.IDX PT, R220, R45, R114, 0x1f ;  /* 0x00001f722ddc7589 */ /* 0x0003e200000e0000 */
[----:B------:R-:W2:Y:S01]  /*3f00*/  MUFU.EX2 R93, R93 ;  /* 0x0000005d005d7308 */ /* 0x000ea20000000800 */
[----:B----4-:R-:W-:Y:S01]  /*3f10*/  FMUL.FTZ R115, R13, R219 ;  /* 0x000000db0d737220 */ /* 0x010fe20000410000 */
[----:B------:R-:W-:Y:S01]  /*3f20*/  FFMA.FTZ R219, -R192, R192, 1 ;  /* 0x3f800000c0db7423 */ /* 0x000fe200000101c0 */
[----:B------:R-:W-:Y:S01]  /*3f30*/  FMUL.FTZ R222, R36, R222 ;  /* 0x000000de24de7220 */ /* 0x000fe20000410000 */
[----:B------:R-:W4:Y:S01]  /*3f40*/  LDL.LU R11, [R1+0xb0] ;  /* 0x0000b000010b7983 */ /* 0x000f220000300800 */
[----:B------:R-:W-:Y:S01]  /*3f50*/  FADD.FTZ R56, R56, -R46 ;  /* 0x8000002e38387221 */ /* 0x000fe20000010000 */
[----:B---3--:R-:W-:Y:S01]  /*3f60*/  FADD.FTZ R60, R60, -R48 ;  /* 0x800000303c3c7221 */ /* 0x008fe20000010000 */
[----:B-1----:R-:W-:Y:S01]  /*3f70*/  FFMA.FTZ R45, -R194, R194, 1 ;  /* 0x3f800000c22d7423 */ /* 0x002fe200000101c2 */
[----:B------:R-:W-:Y:S01]  /*3f80*/  FADD.FTZ R57, R57, -R47 ;  /* 0x8000002f39397221 */ /* 0x000fe20000010000 */
[----:B------:R1:W5:Y:S02]  /*3f90*/  LDL.LU R199, [R1+0xac] ;  /* 0x0000ac0001c77983 */ /* 0x0003640000300800 */
[----:B------:R-:W-:-:S02]  /*3fa0*/  FMUL.FTZ R115, R45, R115 ;  /* 0x000000732d737220 */ /* 0x000fc40000410000 */
[----:B------:R3:W1:Y:S01]  /*3fb0*/  MUFU.EX2 R45, R27 ;  /* 0x0000001b002d7308 */ /* 0x0006620000000800 */
[----:B--2---:R-:W-:Y:S01]  /*3fc0*/  FADD.FTZ R64, R64, -R117 ;  /* 0x8000007540407221 */ /* 0x004fe20000010000 */
[----:B------:R-:W-:Y:S01]  /*3fd0*/  FADD.FTZ R48, R62, -R48 ;  /* 0x800000303e307221 */ /* 0x000fe20000010000 */
[----:B------:R-:W-:Y:S01]  /*3fe0*/  FFMA.FTZ R53, -R195, R195, 1 ;  /* 0x3f800000c3357423 */ /* 0x000fe200000101c3 */
[----:B------:R-:W-:Y:S01]  /*3ff0*/  FMUL.FTZ R52, R17, R52 ;  /* 0x0000003411347220 */ /* 0x000fe20000410000 */
[----:B------:R-:W-:Y:S01]  /*4000*/  FADD.FTZ R58, R58, -R46 ;  /* 0x8000002e3a3a7221 */ /* 0x000fe20000010000 */
[----:B---3--:R-:W-:Y:S01]  /*4010*/  FMUL.FTZ R27, R219, R222 ;  /* 0x000000dedb1b7220 */ /* 0x008fe20000410000 */
[----:B------:R2:W5:Y:S01]  /*4020*/  LDL.LU R198, [R1+0xa8] ;  /* 0x0000a80001c67983 */ /* 0x0005620000300800 */
[----:B------:R-:W-:Y:S01]  /*4030*/  FADD.FTZ R59, R59, -R47 ;  /* 0x8000002f3b3b7221 */ /* 0x000fe20000010000 */
[--C-:B------:R-:W-:Y:S01]  /*4040*/  FADD.FTZ R63, R63, -R224.reuse ;  /* 0x800000e03f3f7221 */ /* 0x100fe20000010000 */
[----:B------:R-:W-:Y:S01]  /*4050*/  FADD.FTZ R67, R67, -R223 ;  /* 0x800000df43437221 */ /* 0x000fe20000010000 */
[----:B------:R3:W1:Y:S01]  /*4060*/  LDS R219, [R14+0x400] ;  /* 0x000400000edb7984 */ /* 0x0006620000000800 */
[----:B------:R-:W-:Y:S01]  /*4070*/  FMUL.FTZ R64, R15, R64 ;  /* 0x000000400f407220 */ /* 0x000fe20000410000 */
[----:B------:R-:W-:Y:S01]  /*4080*/  FADD.FTZ R62, R61, -R224 ;  /* 0x800000e03d3e7221 */ /* 0x000fe20000010000 */
[----:B------:R2:W-:Y:S01]  /*4090*/  MUFU.EX2 R46, R26 ;  /* 0x0000001a002e7308 */ /* 0x0005e20000000800 */
[----:B------:R1:W5:Y:S01]  /*40a0*/  LDL.LU R197, [R1+0xa4] ;  /* 0x0000a40001c57983 */ /* 0x0003620000300800 */
[----:B------:R-:W-:Y:S01]  /*40b0*/  FMUL.FTZ R221, R18, R221 ;  /* 0x000000dd12dd7220 */ /* 0x000fe20000410000 */
[----:B------:R-:W-:-:S05]  /*40c0*/  FMUL.FTZ R226, R93, R226 ;  /* 0x000000e25de27220 */ /* 0x000fca0000410000 */
[----:B---3--:R3:W-:Y:S01]  /*40d0*/  MUFU.EX2 R14, R24 ;  /* 0x00000018000e7308 */ /* 0x0087e20000000800 */
[----:B------:R-:W-:Y:S01]  /*40e0*/  FADD.FTZ R61, R68, -R116 ;  /* 0x80000074443d7221 */ /* 0x000fe20000010000 */
[----:B--2---:R-:W-:Y:S01]  /*40f0*/  FADD.FTZ R26, R65, -R223 ;  /* 0x800000df411a7221 */ /* 0x004fe20000010000 */
[----:B------:R-:W-:Y:S01]  /*4100*/  FMUL.FTZ R56, R34, R56 ;  /* 0x0000003822387220 */ /* 0x000fe20000410000 */
[----:B------:R2:W5:Y:S01]  /*4110*/  LDL.LU R196, [R1+0xa0] ;  /* 0x0000a00001c47983 */ /* 0x0005620000300800 */
[----:B------:R-:W-:Y:S01]  /*4120*/  FMUL.FTZ R57, R35, R57 ;  /* 0x0000003923397220 */ /* 0x000fe20000410000 */
[----:B------:R-:W-:Y:S01]  /*4130*/  FMUL.FTZ R53, R53, R52 ;  /* 0x0000003435357220 */ /* 0x000fe20000410000 */
[----:B------:R-:W-:Y:S01]  /*4140*/  FADD.FTZ R117, R66, -R117 ;  /* 0x8000007542757221 */ /* 0x000fe20000010000 */
[----:B------:R2:W1:Y:S01]  /*4150*/  MUFU.EX2 R47, R25 ;  /* 0x00000019002f7308 */ /* 0x0004620000000800 */
[----:B---3--:R-:W-:Y:S01]  /*4160*/  FFMA.FTZ R24, -R184, R184, 1 ;  /* 0x3f800000b8187423 */ /* 0x008fe200000101b8 */
[----:B------:R-:W-:Y:S01]  /*4170*/  FFMA.FTZ R68, -R191, R191, 1 ;  /* 0x3f800000bf447423 */ /* 0x000fe200000101bf */
[----:B------:R-:W-:Y:S01]  /*4180*/  FFMA.FTZ R65, -R190, R190, 1 ;  /* 0x3f800000be417423 */ /* 0x000fe200000101be */
[----:B------:R3:W5:Y:S01]  /*4190*/  LDL.LU R195, [R1+0x9c] ;  /* 0x00009c0001c37983 */ /* 0x0007620000300800 */
[----:B------:R-:W-:Y:S01]  /*41a0*/  FMUL.FTZ R64, R24, R64 ;  /* 0x0000004018407220 */ /* 0x000fe20000410000 */
[----:B------:R-:W-:Y:S01]  /*41b0*/  FFMA.FTZ R52, -R193, R193, 1 ;  /* 0x3f800000c1347423 */ /* 0x000fe200000101c1 */
[----:B------:R-:W-:Y:S01]  /*41c0*/  FMUL.FTZ R58, R21, R58 ;  /* 0x0000003a153a7220 */ /* 0x000fe20000410000 */
[----:B------:R3:W5:Y:S01]  /*41d0*/  LDL.LU R194, [R1+0x98] ;  /* 0x0000980001c27983 */ /* 0x0007620000300800 */
[----:B--2---:R-:W-:Y:S01]  /*41e0*/  FFMA.FTZ R25, -R189, R189, 1 ;  /* 0x3f800000bd197423 */ /* 0x004fe200000101bd */
[----:B------:R-:W-:Y:S01]  /*41f0*/  FMUL.FTZ R68, R68, R56 ;  /* 0x0000003844447220 */ /* 0x000fe20000410000 */
[----:B------:R-:W-:Y:S01]  /*4200*/  FMUL.FTZ R62, R20, R62 ;  /* 0x0000003e143e7220 */ /* 0x000fe20000410000 */
[----:B------:R3:W5:Y:S01]  /*4210*/  LDL.LU R193, [R1+0x94] ;  /* 0x0000940001c17983 */ /* 0x0007620000300800 */
[----:B------:R-:W-:Y:S01]  /*4220*/  FMUL.FTZ R60, R19, R60 ;  /* 0x0000003c133c7220 */ /* 0x000fe20000410000 */
[----:B------:R-:W-:Y:S01]  /*4230*/  FMUL.FTZ R59, R33, R59 ;  /* 0x0000003b213b7220 */ /* 0x000fe20000410000 */
[----:B------:R-:W-:Y:S01]  /*4240*/  FMUL.FTZ R63, R37, R63 ;  /* 0x0000003f253f7220 */ /* 0x000fe20000410000 */
[----:B------:R3:W5:Y:S01]  /*4250*/  LDL.LU R192, [R1+0x90] ;  /* 0x0000900001c07983 */ /* 0x0007620000300800 */
[----:B------:R-:W-:Y:S01]  /*4260*/  FMUL.FTZ R48, R12, R48 ;  /* 0x000000300c307220 */ /* 0x000fe20000410000 */
[----:B------:R-:W-:Y:S01]  /*4270*/  FMUL.FTZ R67, R40, R67 ;  /* 0x0000004328437220 */ /* 0x000fe20000410000 */
[----:B------:R-:W2:Y:S08]  /*4280*/  MUFU.EX2 R211, R211 ;  /* 0x000000d300d37308 */ /* 0x000eb00000000800 */
[----:B------:R-:W-:Y:S01]  /*4290*/  MUFU.EX2 R207, R207 ;  /* 0x000000cf00cf7308 */ /* 0x000fe20000000800 */
[----:B-1----:R-:W1:Y:S04]  /*42a0*/  SHFL.IDX PT, R24, R219, R10, 0x1f ;  /* 0x00001f0adb187589 */ /* 0x002e6800000e0000 */
[----:B------:R-:W3:Y:S04]  /*42b0*/  SHFL.IDX PT, R108, R219, R108, 0x1f ;  /* 0x00001f6cdb6c7589 */ /* 0x000ee800000e0000 */
[----:B------:R-:W2:Y:S04]  /*42c0*/  SHFL.IDX PT, R106, R219, R106, 0x1f ;  /* 0x00001f6adb6a7589 */ /* 0x000ea800000e0000 */
[----:B------:R-:W2:Y:S04]  /*42d0*/  SHFL.IDX PT, R111, R219, R111, 0x1f ;  /* 0x00001f6fdb6f7589 */ /* 0x000ea800000e0000 */
[----:B------:R-:W2:Y:S01]  /*42e0*/  SHFL.IDX PT, R112, R219, R112, 0x1f ;  /* 0x00001f70db707589 */ /* 0x000ea200000e0000 */
[----:B------:R-:W-:-:S03]  /*42f0*/  FMUL.FTZ R56, R65, R57 ;  /* 0x0000003941387220 */ /* 0x000fc60000410000 */
[----:B------:R-:W2:Y:S01]  /*4300*/  SHFL.IDX PT, R109, R219, R109, 0x1f ;  /* 0x00001f6ddb6d7589 */ /* 0x000ea200000e0000 */
[----:B------:R-:W-:-:S03]  /*4310*/  FADD.FTZ R116, R70, -R116 ;  /* 0x8000007446747221 */ /* 0x000fc60000010000 */
[----:B------:R-:W2:Y:S01]  /*4320*/  SHFL.IDX PT, R110, R219, R110, 0x1f ;  /* 0x00001f6edb6e7589 */ /* 0x000ea200000e0000 */
[----:B------:R-:W-:Y:S01]  /*4330*/  FFMA.FTZ R57, -R185, R185, 1 ;  /* 0x3f800000b9397423 */ /* 0x000fe200000101b9 */
[--C-:B------:R-:W-:Y:S01]  /*4340*/  FADD.FTZ R66, R69, -R220.reuse ;  /* 0x800000dc45427221 */ /* 0x100fe20000010000 */
[----:B------:R-:W-:Y:S01]  /*4350*/  FMUL.FTZ R25, R25, R58 ;  /* 0x0000003a19197220 */ /* 0x000fe20000410000 */
[----:B------:R1:W5:Y:S01]  /*4360*/  LDL.LU R191, [R1+0x8c] ;  /* 0x00008c0001bf7983 */ /* 0x0003620000300800 */
[----:B------:R-:W-:Y:S01]  /*4370*/  FFMA.FTZ R70, -R187, R187, 1 ;  /* 0x3f800000bb467423 */ /* 0x000fe200000101bb */
[----:B------:R-:W-:Y:S01]  /*4380*/  FFMA.FTZ R65, -R182, R182, 1 ;  /* 0x3f800000b6417423 */ /* 0x000fe200000101b6 */
[----:B------:R-:W-:Y:S01]  /*4390*/  FMUL.FTZ R117, R38, R117 ;  /* 0x0000007526757220 */ /* 0x000fe20000410000 */
[----:B------:R-:W2:Y:S01]  /*43a0*/  SHFL.IDX PT, R114, R219, R114, 0x1f ;  /* 0x00001f72db727589 */ /* 0x000ea200000e0000 */
[----:B------:R-:W-:Y:S01]  /*43b0*/  FADD.FTZ R220, R71, -R220 ;  /* 0x800000dc47dc7221 */ /* 0x000fe20000010000 */
[----:B------:R-:W-:Y:S01]  /*43c0*/  FFMA.FTZ R69, -R188, R188, 1 ;  /* 0x3f800000bc457423 */ /* 0x000fe200000101bc */
[----:B------:R-:W-:Y:S01]  /*43d0*/  FFMA.FTZ R58, -R183, R183, 1 ;  /* 0x3f800000b73a7423 */ /* 0x000fe200000101b7 */
[----:B------:R1:W5:Y:S01]  /*43e0*/  LDL.LU R190, [R1+0x88] ;  /* 0x0000880001be7983 */ /* 0x0003620000300800 */
[----:B------:R-:W-:Y:S01]  /*43f0*/  FFMA.FTZ R71, -R186, R186, 1 ;  /* 0x3f800000ba477423 */ /* 0x000fe200000101ba */
[----:B------:R-:W-:Y:S01]  /*4400*/  FMUL.FTZ R57, R57, R62 ;  /* 0x0000003e39397220 */ /* 0x000fe20000410000 */
[----:B------:R-:W2:Y:S01]  /*4410*/  MUFU.EX2 R205, R205 ;  /* 0x000000cd00cd7308 */ /* 0x000ea20000000800 */
[----:B------:R1:W5:Y:S01]  /*4420*/  LDL.LU R189, [R1+0x84] ;  /* 0x0000840001bd7983 */ /* 0x0003620000300800 */
[----:B------:R-:W-:Y:S01]  /*4430*/  FMUL.FTZ R70, R70, R60 ;  /* 0x0000003c46467220 */ /* 0x000fe20000410000 */
[----:B------:R-:W-:-:S05]  /*4440*/  FMUL.FTZ R65, R65, R117 ;  /* 0x0000007541417220 */ /* 0x000fca0000410000 */
[----:B------:R-:W2:Y:S01]  /*4450*/  MUFU.EX2 R209, R209 ;  /* 0x000000d100d17308 */ /* 0x000ea20000000800 */
[----:B------:R1:W5:Y:S01]  /*4460*/  LDL.LU R188, [R1+0x80] ;  /* 0x0000800001bc7983 */ /* 0x0003620000300800 */
[----:B------:R-:W-:Y:S01]  /*4470*/  FFMA.FTZ R62, -R179, R179, 1 ;  /* 0x3f800000b33e7423 */ /* 0x000fe200000101b3 */
[----:B------:R-:W-:-:S05]  /*4480*/  FMUL.FTZ R61, R41, R61 ;  /* 0x0000003d293d7220 */ /* 0x000fca0000410000 */
[----:B------:R-:W-:Y:S01]  /*4490*/  MUFU.EX2 R210, R210 ;  /* 0x000000d200d27308 */ /* 0x000fe20000000800 */
        /* <DEDUP_REMOVED lines=14> */
[----:B-1----:R-:W-:Y:S01]  /*4580*/  FADD.FTZ R72, R72, -R24 ;  /* 0x8000001848487221 */ /* 0x002fe20000010000 */
[----:B------:R-:W-:Y:S01]  /*4590*/  FMUL.FTZ R66, R62, R61 ;  /* 0x0000003d3e427220 */ /* 0x000fe20000410000 */
[----:B------:R1:W5:Y:S01]  /*45a0*/  LDL.LU R183, [R1+0x6c] ;  /* 0x00006c0001b77983 */ /* 0x0003620000300800 */
[----:B------:R-:W-:Y:S01]  /*45b0*/  FMUL.FTZ R61, R60, R117 ;  /* 0x000000753c3d7220 */ /* 0x000fe20000410000 */
[----:B------:R-:W-:Y:S01]  /*45c0*/  FMUL.FTZ R59, R59, R26 ;  /* 0x0000001a3b3b7220 */ /* 0x000fe20000410000 */
[----:B------:R-:W1:Y:S01]  /*45d0*/  MUFU.EX2 R208, R208 ;  /* 0x000000d000d07308 */ /* 0x000e620000000800 */
[----:B------:R1:W5:Y:S01]  /*45e0*/  LDL.LU R182, [R1+0x68] ;  /* 0x0000680001b67983 */ /* 0x0003620000300800 */
[----:B------:R-:W-:Y:S01]  /*45f0*/  FMUL.FTZ R60, R63, R220 ;  /* 0x000000dc3f3c7220 */ /* 0x000fe20000410000 */
[----:B------:R-:W-:-:S05]  /*4600*/  FMUL.FTZ R26, R48, R67 ;  /* 0x00000043301a7220 */ /* 0x000fca0000410000 */
[----:B------:R-:W-:Y:S01]  /*4610*/  MUFU.EX2 R206, R206 ;  /* 0x000000ce00ce7308 */ /* 0x000fe20000000800 */
[----:B------:R1:W5:Y:S01]  /*4620*/  LDL.LU R181, [R1+0x64] ;  /* 0x0000640001b57983 */ /* 0x0003620000300800 */
[----:B------:R-:W-:Y:S01]  /*4630*/  FFMA.FTZ R62, -R175, R175, 1 ;  /* 0x3f800000af3e7423 */ /* 0x000fe200000101af */
[----:B------:R-:W-:-:S05]  /*4640*/  FMUL.FTZ R63, R45, R72 ;  /* 0x000000482d3f7220 */ /* 0x000fca0000410000 */
[----:B------:R-:W-:Y:S01]  /*4650*/  MUFU.EX2 R124, R124 ;  /* 0x0000007c007c7308 */ /* 0x000fe20000000800 */
[----:B------:R1:W5:Y:S01]  /*4660*/  LDL.LU R180, [R1+0x60] ;  /* 0x0000600001b47983 */ /* 0x0003620000300800 */
[----:B------:R-:W-:-:S06]  /*4670*/  FFMA.FTZ R67, -R177, R177, 1 ;  /* 0x3f800000b1437423 */ /* 0x000fcc00000101b1 */
[----:B------:R-:W-:Y:S01]  /*4680*/  MUFU.EX2 R123, R123 ;  /* 0x0000007b007b7308 */ /* 0x000fe20000000800 */
[----:B------:R1:W5:Y:S01]  /*4690*/  LDL.LU R179, [R1+0x5c] ;  /* 0x00005c0001b37983 */ /* 0x0003620000300800 */
[--C-:B---3--:R-:W-:Y:S01]  /*46a0*/  FADD.FTZ R77, R77, -R108.reuse ;  /* 0x8000006c4d4d7221 */ /* 0x108fe20000010000 */
[----:B------:R-:W-:-:S05]  /*46b0*/  FADD.FTZ R79, R79, -R108 ;  /* 0x8000006c4f4f7221 */ /* 0x000fca0000010000 */
[----:B------:R-:W-:Y:S01]  /*46c0*/  MUFU.EX2 R122, R122 ;  /* 0x0000007a007a7308 */ /* 0x000fe20000000800 */
[----:B------:R3:W5:Y:S01]  /*46d0*/  LDL.LU R178, [R1+0x58] ;  /* 0x0000580001b27983 */ /* 0x0007620000300800 */
[----:B------:R-:W-:Y:S01]  /*46e0*/  FMUL.FTZ R62, R62, R63 ;  /* 0x0000003f3e3e7220 */ /* 0x000fe20000410000 */
[----:B------:R-:W-:-:S05]  /*46f0*/  FFMA.FTZ R108, -R174, R174, 1 ;  /* 0x3f800000ae6c7423 */ /* 0x000fca00000101ae */
[----:B------:R-:W-:Y:S01]  /*4700*/  MUFU.EX2 R121, R121 ;  /* 0x0000007900797308 */ /* 0x000fe20000000800 */
[----:B------:R3:W5:Y:S01]  /*4710*/  LDL.LU R177, [R1+0x54] ;  /* 0x0000540001b17983 */ /* 0x0007620000300800 */
[--C-:B--2---:R-:W-:Y:S01]  /*4720*/  FADD.FTZ R73, R73, -R106.reuse ;  /* 0x8000006a49497221 */ /* 0x104fe20000010000 */
[----:B------:R-:W-:Y:S01]  /*4730*/  FADD.FTZ R75, R75, -R106 ;  /* 0x8000006a4b4b7221 */ /* 0x000fe20000010000 */
[----:B------:R-:W-:Y:S01]  /*4740*/  FFMA.FTZ R218, -R218, R218, 1 ;  /* 0x3f800000dada7423 */ /* 0x000fe200000101da */
[----:B------:R3:W5:Y:S01]  /*4750*/  LDL.LU R176, [R1+0x50] ;  /* 0x0000500001b07983 */ /* 0x0007620000300800 */
[----:B------:R-:W-:Y:S01]  /*4760*/  FFMA.FTZ R63, -R173, R173, 1 ;  /* 0x3f800000ad3f7423 */ /* 0x000fe200000101ad */
[--C-:B------:R-:W-:Y:S01]  /*4770*/  FADD.FTZ R84, R84, -R111.reuse ;  /* 0x8000006f54547221 */ /* 0x100fe20000010000 */
[----:B------:R-:W-:Y:S01]  /*4780*/  FMUL.FTZ R131, R131, R226 ;  /* 0x000000e283837220 */ /* 0x000fe20000410000 */
        /* <DEDUP_REMOVED lines=17> */
[----:B------:R-:W-:-:S02]  /*48a0*/  FFMA.FTZ R110, -R168, R168, 1 ;  /* 0x3f800000a86e7423 */ /* 0x000fc400000101a8 */
[----:B------:R3:W5:Y:S01]  /*48b0*/  LDL.LU R170, [R1+0x38] ;  /* 0x0000380001aa7983 */ /* 0x0007620000300800 */
[----:B------:R2:W3:Y:S01]  /*48c0*/  MUFU.EX2 R48, R212 ;  /* 0x000000d400307308 */ /* 0x0004e20000000800 */
[----:B------:R-:W-:Y:S02]  /*48d0*/  FFMA.FTZ R117, -R9, R9, 1 ;  /* 0x3f80000009757423 */ /* 0x000fe40000010109 */
[----:B------:R1:W5:Y:S01]  /*48e0*/  LDL.LU R169, [R1+0x34] ;  /* 0x0000340001a97983 */ /* 0x0003620000300800 */
[--C-:B------:R-:W-:Y:S01]  /*48f0*/  FADD.FTZ R85, R85, -R114.reuse ;  /* 0x8000007255557221 */ /* 0x100fe20000010000 */
[----:B------:R-:W-:Y:S02]  /*4900*/  FADD.FTZ R87, R87, -R114 ;  /* 0x8000007257577221 */ /* 0x000fe40000010000 */
[----:B------:R1:W5:Y:S01]  /*4910*/  LDL.LU R168, [R1+0x30] ;  /* 0x0000300001a87983 */ /* 0x0003620000300800 */
[----:B------:R-:W-:Y:S01]  /*4920*/  FMUL.FTZ R67, R67, R116 ;  /* 0x0000007443437220 */ /* 0x000fe20000410000 */
[----:B--2---:R-:W-:Y:S01]  /*4930*/  FFMA.FTZ R212, -R7, R7, 1 ;  /* 0x3f80000007d47423 */ /* 0x004fe20000010107 */
[----:B------:R-:W-:Y:S01]  /*4940*/  FFMA.FTZ R114, -R6, R6, 1 ;  /* 0x3f80000006727423 */ /* 0x000fe20000010106 */
[----:B------:R2:W5:Y:S01]  /*4950*/  LDL.LU R9, [R1+0x2c] ;  /* 0x00002c0001097983 */ /* 0x0005620000300800 */
[----:B------:R-:W-:Y:S01]  /*4960*/  FFMA.FTZ R116, -R5, R5, 1 ;  /* 0x3f80000005747423 */ /* 0x000fe20000010105 */
[----:B------:R-:W-:-:S02]  /*4970*/  FFMA.FTZ R219, -R3, R3, 1 ;  /* 0x3f80000003db7423 */ /* 0x000fc40000010103 */
[----:B------:R2:W5:Y:S01]  /*4980*/  LDL.LU R7, [R1+0x28] ;  /* 0x0000280001077983 */ /* 0x0005620000300800 */
[----:B------:R-:W-:-:S03]  /*4990*/  FFMA.FTZ R220, -R0, R0, 1 ;  /* 0x3f80000000dc7423 */ /* 0x000fc60000010100 */
        /* <DEDUP_REMOVED lines=10> */
[----:B------:R-:W-:Y:S02]  /*4a40*/  FMUL.FTZ R73, R211, R82 ;  /* 0x00000052d3497220 */ /* 0x000fe40000410000 */
[----:B------:R-:W-:Y:S01]  /*4a50*/  FMUL.FTZ R63, R63, R24 ;  /* 0x000000183f3f7220 */ /* 0x000fe20000410000 */
[----:B------:R-:W-:Y:S01]  /*4a60*/  FFMA.FTZ R24, -R217, R217, 1 ;  /* 0x3f800000d9187423 */ /* 0x000fe200000101d9 */
[----:B------:R-:W-:Y:S01]  /*4a70*/  FMUL.FTZ R217, R205, R86 ;  /* 0x00000056cdd97220 */ /* 0x000fe20000410000 */
[----:B------:R-:W-:Y:S01]  /*4a80*/  F2FP.BF16.F32.PACK_AB R69, R69, R25 ;  /* 0x000000194545723e */ /* 0x000fe200000010ff */
[----:B------:R-:W-:Y:S01]  /*4a90*/  FMUL.FTZ R84, R207, R84 ;  /* 0x00000054cf547220 */ /* 0x000fe20000410000 */
[----:B------:R-:W-:Y:S01]  /*4aa0*/  FMUL.FTZ R85, R209, R85 ;  /* 0x00000055d1557220 */ /* 0x000fe20000410000 */
[----:B-1----:R-:W-:Y:S01]  /*4ab0*/  FMUL.FTZ R87, R208, R87 ;  /* 0x00000057d0577220 */ /* 0x002fe20000410000 */
[----:B------:R-:W-:Y:S01]  /*4ac0*/  FMUL.FTZ R75, R14, R75 ;  /* 0x0000004b0e4b7220 */ /* 0x000fe20000410000 */
[----:B---3--:R-:W-:Y:S01]  /*4ad0*/  FMUL.FTZ R80, R48, R80 ;  /* 0x0000005030507220 */ /* 0x008fe20000410000 */
        /* <DEDUP_REMOVED lines=59> */
[----:B--2---:R-:W-:-:S05]  /*4e90*/  IMAD R25, R4, 0x4000, R221 ;  /* 0x0000400004197824 */ /* 0x004fca00078e02dd */
        /* <DEDUP_REMOVED lines=68> */
[----:B----4-:R-:W-:Y:S01]  /*52e0*/  IMAD R12, R11, 0x2000, R50 ;  /* 0x000020000b0c7824 */ /* 0x010fe200078e0232 */
[----:B------:R-:W-:Y:S01]  /*52f0*/  F2FP.BF16.F32.PACK_AB R48, R210, R48 ;  /* 0x00000030d230723e */ /* 0x000fe200000010ff */
[----:B------:R-:W-:Y:S01]  /*5300*/  UIADD3 UR10, UR10, 0x380, URZ ;  /* 0x000003800a0a7890 */ /* 0x000fe2000fffe03f */
[----:B-1----:R-:W-:Y:S02]  /*5310*/  F2FP.BF16.F32.PACK_AB R49, R206, R211 ;  /* 0x000000d3ce31723e */ /* 0x002fe400000010ff */
[----:B------:R-:W-:Y:S02]  /*5320*/  F2FP.BF16.F32.PACK_AB R50, R209, R207 ;  /* 0x000000cfd132723e */ /* 0x000fe400000010ff */
[----:B------:R-:W-:Y:S01]  /*5330*/  F2FP.BF16.F32.PACK_AB R51, R208, R205 ;  /* 0x000000cdd033723e */ /* 0x000fe200000010ff */
[----:B------:R-:W-:Y:S01]  /*5340*/  UMOV UR11, 0x40000040 ;  /* 0x40000040000b7882 */ /* 0x000fe20000000000 */
[----:B------:R-:W-:-:S02]  /*5350*/  WARPGROUP.DEPBAR.LE gsb0, 0x0 ;  /* 0x00008000000079c5 */ /* 0x000fc40000010000 */
[----:B------:R-:W-:-:S06]  /*5360*/  WARPGROUP.ARRIVE ;  /* 0x00000000000079c5 */ /* 0x000fcc0000000000 */
[----:B------:R-:W-:Y:S01]  /*5370*/  HGMMA.64x64x16.F32.BF16 R136, R48, gdesc[UR8].tnspB, R136, gsb0 ;  /* 0x40e0000830887df0 */ /* 0x000fe20008001888 */
[----:B------:R-:W-:Y:S02]  /*5380*/  SHF.R.U32.HI R12, RZ, 0x4, R12 ;  /* 0x00000004ff0c7819 */ /* 0x000fe4000001160c */
[----:B------:R-:W-:Y:S02]  /*5390*/  R2UR UR4, R2 ;  /* 0x00000000020472ca */ /* 0x000fe400000e0000 */
[----:B------:R-:W-:-:S04]  /*53a0*/  LOP3.LUT R12, R12, 0x3fff, RZ, 0xc0, !PT ;  /* 0x00003fff0c0c7812 */ /* 0x000fc800078ec0ff */
[----:B------:R-:W-:-:S04]  /*53b0*/  LOP3.LUT R13, R12, 0x10000, RZ, 0xfc, !PT ;  /* 0x000100000c0d7812 */ /* 0x000fc800078efcff */
[----:B------:R-:W-:-:S04]  /*53c0*/  LEA R13, R4, R13, 0xb ;  /* 0x0000000d040d7211 */ /* 0x000fc800078e58ff */
[----:B------:R-:W-:Y:S01]  /*53d0*/  R2UR UR8, R13 ;  /* 0x000000000d0872ca */ /* 0x000fe200000e0000 */
[----:B------:R-:W-:-:S04]  /*53e0*/  USHF.R.U32.HI UR4, URZ, 0x4, UR4 ;  /* 0x000000043f047899 */ /* 0x000fc80008011604 */
[----:B------:R-:W-:Y:S01]  /*53f0*/  ULOP3.LUT UR9, UR4, 0x3fff, URZ, 0xc0, !UPT ;  /* 0x00003fff04097892 */ /* 0x000fe2000f8ec03f */
[----:B------:R-:W-:Y:S01]  /*5400*/  UMOV UR5, 0x40000040 ;  /* 0x4000004000057882 */ /* 0x000fe20000000000 */
[----:B------:R-:W-:Y:S01]  /*5410*/  UMOV UR7, 0x40000040 ;  /* 0x4000004000077882 */ /* 0x000fe20000000000 */
[----:B------:R-:W-:Y:S02]  /*5420*/  WARPGROUP.DEPBAR.LE gsb0, 0x0 ;  /* 0x00008000000079c5 */ /* 0x000fe40000010000 */
[----:B------:R1:W-:Y:S06]  /*5430*/  MEMBAR.ALL.CTA ;  /* 0x0000000000007992 */ /* 0x0003ec0000008000 */
[----:B-1----:R-:W1:Y:S02]  /*5440*/  FENCE.VIEW.ASYNC.S ;  /* 0x00000000000073c6 */ /* 0x002e640000000000 */
[----:B-1----:R-:W-:Y:S06]  /*5450*/  BAR.SYNC.DEFER_BLOCKING 0x9, 0x100 ;  /* 0x0244000000007b1d */ /* 0x002fec0000010000 */
[----:B------:R-:W-:Y:S01]  /*5460*/  UMOV UR4, UR8 ;  /* 0x0000000800047c82 */ /* 0x000fe20008000000 */
[----:B------:R-:W-:Y:S01]  /*5470*/  UMOV UR6, UR9 ;  /* 0x0000000900067c82 */ /* 0x000fe20008000000 */
        /* <DEDUP_REMOVED lines=52> */
[----:B------:R-:W-:Y:S05]  /*57c0*/  @!P0 BRA `(.L_x_347) ;  /* 0x0000000000048947 */ /* 0x000fea0003800000 */
[----:B------:R-:W-:Y:S01]  /*57d0*/  BPT.TRAP 0x1 ;  /* 0x000000040000795c */ /* 0x000fe20000300000 */
.L_x_347:
[C---:B-----5:R-:W-:Y:S01]  /*57e0*/  IMAD R3, R4.reuse, 0x400, R3 ;  /* 0x0000040004037824 */ /* 0x060fe200078e0203 */
[----:B------:R-:W-:Y:S01]  /*57f0*/  UMOV UR7, 0x40000040 ;  /* 0x4000004000077882 */ /* 0x000fe20000000000 */
[----:B------:R-:W-:Y:S01]  /*5800*/  IMAD R13, R4, 0x8, R2 ;  /* 0x00000008040d7824 */ /* 0x000fe200078e0202 */
[----:B------:R-:W1:Y:S02]  /*5810*/  S2R R12, SR_TID.X ;  /* 0x00000000000c7919 */ /* 0x000e640000002100 */
        /* <DEDUP_REMOVED lines=65> */
.L_x_348:
        /* <DEDUP_REMOVED lines=8> */
[----:B--2---:R-:W-:Y:S02]  /*5cb0*/  ISETP.GE.AND P1, PT, R6, R12, PT ;  /* 0x0000000c0600720c */ /* 0x004fe40003f26270 */
[----:B------:R-:W-:-:S04]  /*5cc0*/  SEL R12, RZ, 0x1, P0 ;  /* 0x00000001ff0c7807 */ /* 0x000fc80000000000 */
[----:B------:R-:W-:-:S07]  /*5cd0*/  LOP3.LUT R5, R5, R12, RZ, 0x3c, !PT ;  /* 0x0000000c05057212 */ /* 0x000fce00078e3cff */
[----:B---3--:R-:W-:Y:S05]  /*5ce0*/  @!P1 BRA `(.L_x_349) ;  /* 0xffffffb8005c9947 */ /* 0x008fea000383ffff */
.L_x_338:
[----:B------:R-:W3:Y:S01]  /*5cf0*/  LDC R15, c[0x0][0x850] ;  /* 0x00021400ff0f7b82 */ /* 0x000ee20000000800 */
[----:B------:R-:W4:Y:S01]  /*5d00*/  S2R R10, SR_CTAID.Y ;  /* 0x00000000000a7919 */ /* 0x000f220000002600 */
[----:B------:R-:W-:Y:S01]  /*5d10*/  ULDC.64 UR4, c[0x0][0x818] ;  /* 0x0002060000047ab9 */ /* 0x000fe20000000a00 */
[----:B------:R-:W-:Y:S01]  /*5d20*/  ULDC.64 UR6, c[0x0][0x840] ;  /* 0x0002100000067ab9 */ /* 0x000fe20000000a00 */
[----:B------:R-:W5:Y:S01]  /*5d30*/  S2R R20, SR_CTAID.X ;  /* 0x0000000000147919 */ /* 0x000f620000002500 */
[----:B------:R-:W1:Y:S01]  /*5d40*/  S2R R21, SR_CTAID.Z ;  /* 0x0000000000157919 */ /* 0x000e620000002700 */
[----:B---3--:R-:W-:-:S13]  /*5d50*/  ISETP.NE.AND P0, PT, R15, 0x1, PT ;  /* 0x000000010f00780c */ /* 0x008fda0003f05270 */
[----:B------:R-:W4:Y:S01]  /*5d60*/  @P0 LDC R3, c[0x0][0x854] ;  /* 0x00021500ff030b82 */ /* 0x000f220000000800 */
[----:B-----5:R-:W-:-:S05]  /*5d70*/  IMAD.SHL.U32 R6, R20, 0x2000, RZ ;  /* 0x0000200014067824 */ /* 0x020fca00078e00ff */
[----:B--2---:R-:W-:Y:S02]  /*5d80*/  SHF.R.S32.HI R7, RZ, 0x1f, R6 ;  /* 0x0000001fff077819 */ /* 0x004fe40000011406 */
[----:B------:R-:W2:Y:S01]  /*5d90*/  @P0 LDC R5, c[0x0][0x858] ;  /* 0x00021600ff050b82 */ /* 0x000ea20000000800 */
[----:B----4-:R-:W-:Y:S01]  /*5da0*/  @P0 IMAD.HI.U32 R4, R10, R3, RZ ;  /* 0x000000030a040227 */ /* 0x010fe200078e00ff */
[----:B------:R-:W-:-:S04]  /*5db0*/  MOV R3, R10 ;  /* 0x0000000a00037202 */ /* 0x000fc80000000f00 */
[----:B--2---:R-:W-:-:S04]  /*5dc0*/  @P0 SHF.R.U32.HI R3, RZ, R5, R4 ;  /* 0x00000005ff030219 */ /* 0x004fc80000011604 */
[----:B------:R-:W-:Y:S01]  /*5dd0*/  SHF.R.S32.HI R11, RZ, 0x1f, R3 ;  /* 0x0000001fff0b7819 */ /* 0x000fe20000011403 */
[----:B------:R-:W-:-:S04]  /*5de0*/  IMAD.WIDE.U32 R4, R3, UR4, R6 ;  /* 0x0000000403047c25 */ /* 0x000fc8000f8e0006 */
[C---:B------:R-:W-:Y:S02]  /*5df0*/  IMAD R8, R11.reuse, UR4, RZ ;  /* 0x000000040b087c24 */ /* 0x040fe4000f8e02ff */
[----:B------:R-:W-:Y:S02]  /*5e00*/  IMAD R12, R11, UR6, RZ ;  /* 0x000000060b0c7c24 */ /* 0x000fe4000f8e02ff */
[C---:B------:R-:W-:Y:S01]  /*5e10*/  IMAD R9, R3.reuse, UR5, R8 ;  /* 0x0000000503097c24 */ /* 0x040fe2000f8e0208 */
[----:B-1----:R-:W-:Y:S01]  /*5e20*/  SHF.R.S32.HI R8, RZ, 0x1f, R21 ;  /* 0x0000001fff087819 */ /* 0x002fe20000011415 */
[----:B------:R-:W-:Y:S01]  /*5e30*/  IMAD.WIDE.U32 R6, R3, UR6, R6 ;  /* 0x0000000603067c25 */ /* 0x000fe2000f8e0006 */
[----:B------:R-:W-:-:S03]  /*5e40*/  ULDC.64 UR4, c[0x0][0x820] ;  /* 0x0002080000047ab9 */ /* 0x000fc60000000a00 */
[----:B------:R-:W-:Y:S01]  /*5e50*/  IMAD R13, R3, UR7, R12 ;  /* 0x00000007030d7c24 */ /* 0x000fe2000f8e020c */
[----:B------:R-:W-:Y:S01]  /*5e60*/  ULDC.64 UR6, c[0x0][0x848] ;  /* 0x0002120000067ab9 */ /* 0x000fe20000000a00 */
[----:B------:R-:W-:Y:S02]  /*5e70*/  IMAD.IADD R5, R5, 0x1, R9 ;  /* 0x0000000105057824 */ /* 0x000fe400078e0209 */
[C---:B------:R-:W-:Y:S01]  /*5e80*/  IMAD R9, R8.reuse, UR4, RZ ;  /* 0x0000000408097c24 */ /* 0x040fe2000f8e02ff */
[----:B------:R-:W-:Y:S01]  /*5e90*/  IADD3 R7, R7, R13, RZ ;  /* 0x0000000d07077210 */ /* 0x000fe20007ffe0ff */
[----:B------:R-:W-:Y:S02]  /*5ea0*/  IMAD R8, R8, UR6, RZ ;  /* 0x0000000608087c24 */ /* 0x000fe4000f8e02ff */
[----:B------:R-:W-:Y:S01]  /*5eb0*/  IMAD.WIDE.U32 R4, R21, UR4, R4 ;  /* 0x0000000415047c25 */ /* 0x000fe2000f8e0004 */
[----:B------:R-:W-:-:S03]  /*5ec0*/  ULDC UR4, c[0x0][0x740] ;  /* 0x0001d00000047ab9 */ /* 0x000fc60000000800 */
[----:B------:R-:W-:Y:S01]  /*5ed0*/  FMUL.FTZ R168, R168, UR4 ;  /* 0x00000004a8a87c20 */ /* 0x000fe20008410000 */
[----:B------:R-:W-:Y:S02]  /*5ee0*/  IMAD R13, R21, UR7, R8 ;  /* 0x00000007150d7c24 */ /* 0x000fe4000f8e0208 */
[----:B------:R-:W-:Y:S01]  /*5ef0*/  FMUL.FTZ R169, R169, UR4 ;  /* 0x00000004a9a97c20 */ /* 0x000fe20008410000 */
[----:B------:R-:W1:Y:S01]  /*5f00*/  S2R R8, SR_TID.X ;  /* 0x0000000000087919 */ /* 0x000e620000002100 */
[C---:B------:R-:W-:Y:S02]  /*5f10*/  IMAD R9, R21.reuse, UR5, R9 ;  /* 0x0000000515097c24 */ /* 0x040fe4000f8e0209 */
        /* <DEDUP_REMOVED lines=32> */
[----:B------:R-:W-:-:S02]  /*6120*/  IMAD.IADD R14, R5, 0x1, R9 ;  /* 0x00000001050e7824 */ /* 0x000fc400078e0209 */
[----:B------:R-:W-:Y:S01]  /*6130*/  IMAD.IADD R13, R7, 0x1, R13 ;  /* 0x00000001070d7824 */ /* 0x000fe200078e020d */
[----:B------:R-:W-:Y:S01]  /*6140*/  BAR.SYNC.DEFER_BLOCKING 0x1, 0x100 ;  /* 0x0044000000007b1d */ /* 0x000fe20000010000 */
[----:B-1----:R-:W-:-:S05]  /*6150*/  ISETP.NE.AND P1, PT, R8, 0x80, PT ;  /* 0x000000800800780c */ /* 0x002fca0003f25270 */
[----:B------:R-:W-:Y:S02]  /*6160*/  ULDC UR4, c[0x0][0x870] ;  /* 0x00021c0000047ab9 */ /* 0x000fe40000000800 */
[----:B------:R-:W1:Y:S01]  /*6170*/  LDC.64 R16, c[0x0][0x800] ;  /* 0x00020000ff107b82 */ /* 0x000e620000000a00 */
[----:B------:R-:W-:Y:S01]  /*6180*/  IMAD R9, R20, UR4, RZ ;  /* 0x0000000414097c24 */ /* 0x000fe2000f8e02ff */
[----:B------:R-:W-:Y:S01]  /*6190*/  ULDC UR4, c[0x0][0x80c] ;  /* 0x0002030000047ab9 */ /* 0x000fe20000000800 */
[----:B------:R-:W-:Y:S01]  /*61a0*/  BSSY B0, `(.L_x_350) ;  /* 0x000001f000007945 */ /* 0x000fe20003800000 */
[----:B------:R-:W-:Y:S02]  /*61b0*/  IMAD R8, R21, UR4, RZ ;  /* 0x0000000415087c24 */ /* 0x000fe4000f8e02ff */
[----:B------:R-:W-:Y:S01]  /*61c0*/  IMAD R9, R9, UR4, RZ ;  /* 0x0000000409097c24 */ /* 0x000fe2000f8e02ff */
[----:B------:R-:W-:Y:S01]  /*61d0*/  ULDC.64 UR4, c[0x0][0x868] ;  /* 0x00021a0000047ab9 */ /* 0x000fe20000000a00 */
[----:B------:R-:W2:Y:S01]  /*61e0*/  LDC.64 R18, c[0x0][0x828] ;  /* 0x00020a00ff127b82 */ /* 0x000ea20000000a00 */
[----:B------:R-:W-:-:S02]  /*61f0*/  SHF.R.S32.HI R12, RZ, 0x1f, R8 ;  /* 0x0000001fff0c7819 */ /* 0x000fc40000011408 */
[--C-:B------:R-:W-:Y:S01]  /*6200*/  IADD3 R8, P0, P2, R9, R8, R3.reuse ;  /* 0x0000000809087210 */ /* 0x100fe20007a1e003 */
[----:B------:R-:W-:Y:S01]  /*6210*/  IMAD.MOV R3, RZ, RZ, -R3 ;  /* 0x000000ffff037224 */ /* 0x000fe200078e0a03 */
[----:B------:R-:W-:-:S03]  /*6220*/  SHF.R.S32.HI R9, RZ, 0x1f, R9 ;  /* 0x0000001fff097819 */ /* 0x000fc60000011409 */
[----:B------:R-:W-:Y:S01]  /*6230*/  IMAD R10, R15, R3, R10 ;  /* 0x000000030f0a7224 */ /* 0x000fe200078e020a */
[----:B------:R3:W-:Y:S01]  /*6240*/  STS.128 [R0], R136 ;  /* 0x0000008800007388 */ /* 0x0007e20000000c00 */
[----:B------:R-:W-:Y:S02]  /*6250*/  IADD3.X R9, R9, R12, R11, P0, P2 ;  /* 0x0000000c09097210 */ /* 0x000fe400007e440b */
[C---:B------:R-:W-:Y:S01]  /*6260*/  SHF.L.U32 R12, R8.reuse, 0x2, RZ ;  /* 0x00000002080c7819 */ /* 0x040fe200000006ff */
[----:B------:R3:W-:Y:S01]  /*6270*/  STS.128 [R0+0x800], R140 ;  /* 0x0008008c00007388 */ /* 0x0007e20000000c00 */
[----:B------:R-:W-:Y:S02]  /*6280*/  SHF.L.U64.HI R11, R8, 0x2, R9 ;  /* 0x00000002080b7819 */ /* 0x000fe40000010209 */
[----:B------:R-:W-:Y:S01]  /*6290*/  IADD3 R8, P3, R12, UR4, RZ ;  /* 0x000000040c087c10 */ /* 0x000fe2000ff7e0ff */
[----:B------:R3:W-:Y:S01]  /*62a0*/  STS.128 [R0+0x1000], R144 ;  /* 0x0010009000007388 */ /* 0x0007e20000000c00 */
[----:B-1----:R-:W-:-:S02]  /*62b0*/  LEA R16, P2, R4, R16, 0x2 ;  /* 0x0000001004107211 */ /* 0x002fc400078410ff */
[----:B------:R-:W-:Y:S01]  /*62c0*/  IADD3.X R9, R11, UR5, RZ, P3, !PT ;  /* 0x000000050b097c10 */ /* 0x000fe20009ffe4ff */
[----:B------:R3:W-:Y:S01]  /*62d0*/  STS.128 [R0+0x1800], R148 ;  /* 0x0018009400007388 */ /* 0x0007e20000000c00 */
[----:B--2---:R-:W-:-:S03]  /*62e0*/  LEA R18, P0, R6, R18, 0x2 ;  /* 0x0000001206127211 */ /* 0x004fc600078010ff */
[----:B------:R3:W-:Y:S04]  /*62f0*/  STS.128 [R0+0x2000], R152 ;  /* 0x0020009800007388 */ /* 0x0007e80000000c00 */
[----:B------:R3:W-:Y:S04]  /*6300*/  STS.128 [R0+0x2800], R156 ;  /* 0x0028009c00007388 */ /* 0x0007e80000000c00 */
[----:B------:R3:W-:Y:S04]  /*6310*/  STS.128 [R0+0x3000], R160 ;  /* 0x003000a000007388 */ /* 0x0007e80000000c00 */
[----:B------:R3:W-:Y:S01]  /*6320*/  STS.128 [R0+0x3800], R164 ;  /* 0x003800a400007388 */ /* 0x0007e20000000c00 */
[----:B------:R-:W-:Y:S05]  /*6330*/  @P1 BRA `(.L_x_351) ;  /* 0x0000000000141947 */ /* 0x000fea0003800000 */
.L_x_352:
[----:B------:R-:W2:Y:S04]  /*6340*/  LDG.E.STRONG.GPU R3, desc[UR36][R8.64] ;  /* 0x0000002408037981 */ /* 0x000ea8000c1ef900 */
[----:B--2---:R-:W-:Y:S01]  /*6350*/  CCTL.IVALL ;  /* 0x00000000ff00798f */ /* 0x004fe20002000000 */
[----:B------:R-:W-:Y:S05]  /*6360*/  YIELD ;  /* 0x0000000000007946 */ /* 0x000fea0003800000 */
[----:B------:R-:W-:-:S13]  /*6370*/  ISETP.NE.AND P3, PT, R3, R10, PT ;  /* 0x0000000a0300720c */ /* 0x000fda0003f65270 */
[----:B------:R-:W-:Y:S05]  /*6380*/  @P3 BRA `(.L_x_352) ;  /* 0xfffffffc00ec3947 */ /* 0x000fea000383ffff */
.L_x_351:
[----:B------:R-:W-:Y:S05]  /*6390*/  BSYNC B0 ;  /* 0x0000000000007941 */ /* 0x000fea0003800000 */
.L_x_350:
[----:B------:R-:W-:Y:S01]  /*63a0*/  UMOV UR4, 0xffffffff ;  /* 0xffffffff00047882 */ /* 0x000fe20000000000 */
[----:B------:R-:W-:Y:S02]  /*63b0*/  LEA.HI.X R14, R4, R17, R14, 0x2, P2 ;  /* 0x00000011040e7211 */ /* 0x000fe400010f140e */
[----:B------:R-:W-:Y:S01]  /*63c0*/  LEA.HI.X R13, R6, R19, R13, 0x2, P0 ;  /* 0x00000013060d7211 */ /* 0x000fe200000f140d */
[----:B------:R-:W-:Y:S06]  /*63d0*/  BRA.DIV UR4, `(.L_x_353) ;  /* 0x00000036040c7947 */ /* 0x000fec000b800000 */
[----:B------:R-:W-:Y:S01]  /*63e0*/  NOP ;  /* 0x0000000000007918 */ /* 0x000fe20000000000 */
.L_x_435:
[----:B------:R-:W-:Y:S01]  /*63f0*/  @!PT LDS RZ, [RZ] ;  /* 0x00000000fffff984 */ /* 0x000fe20000000800 */
[----:B------:R-:W-:Y:S01]  /*6400*/  @!PT LDS RZ, [RZ] ;  /* 0x00000000fffff984 */ /* 0x000fe20000000800 */
[----:B------:R-:W-:Y:S01]  /*6410*/  @!PT LDS RZ, [RZ] ;  /* 0x00000000fffff984 */ /* 0x000fe20000000800 */
[----:B------:R-:W-:Y:S01]  /*6420*/  @!PT LDS RZ, [RZ] ;  /* 0x00000000fffff984 */ /* 0x000fe20000000800 */
[----:B------:R1:W-:Y:S06]  /*6430*/  MEMBAR.ALL.CTA ;  /* 0x0000000000007992 */ /* 0x0003ec0000008000 */
[----:B-1----:R-:W1:Y:S01]  /*6440*/  FENCE.VIEW.ASYNC.S ;  /* 0x00000000000073c6 */ /* 0x002e620000000000 */
[----:B------:R-:W-:Y:S05]  /*6450*/  WARPSYNC.ALL ;  /* 0x0000000000007948 */ /* 0x000fea0003800000 */
[----:B------:R-:W-:Y:S01]  /*6460*/  BSSY B0, `(.L_x_354) ;  /* 0x0000011000007945 */ /* 0x000fe20003800000 */
        /* <DEDUP_REMOVED lines=9> */
.L_x_356:
[----:B------:R-:W-:Y:S01]  /*6500*/  @P0 ELECT P2, URZ, PT ;  /* 0x00000000003f082f */ /* 0x000fe20003840000 */
[----:B------:R1:W-:-:S12]  /*6510*/  UBLKRED.G.S.ADD.F32.RN [UR4], [UR6], UR7, desc[UR8] ;  /* 0x00000804060073bb */ /* 0x0003d800080a1407 */
[----:B------:R-:W-:Y:S02]  /*6520*/  @P2 PLOP3.LUT P0, PT, P2, PT, PT, 0x8, 0x0 ;  /* 0x000000000000281c */ /* 0x000fe4000170e170 */
[----:B------:R-:W-:-:S11]  /*6530*/  PLOP3.LUT P2, PT, PT, PT, PT, 0x8, 0x0 ;  /* 0x000000000000781c */ /* 0x000fd60003f4e170 */
[----:B-1----:R-:W-:Y:S05]  /*6540*/  @P0 BRA.U.ANY `(.L_x_356) ;  /* 0xfffffffd00ec0947 */ /* 0x002fea000393ffff */
[----:B------:R0:W-:Y:S01]  /*6550*/  UTMACMDFLUSH ;  /* 0x00000000000079b7 */ /* 0x0001e20000000000 */
[----:B------:R-:W-:-:S04]  /*6560*/  DEPBAR.LE SB0, 0x0 ;  /* 0x000080000000791a */ /* 0x000fc80000000000 */
.L_x_355:
[----:B------:R-:W-:Y:S05]  /*6570*/  BSYNC B0 ;  /* 0x0000000000007941 */ /* 0x000fea0003800000 */
.L_x_354:
        /* <DEDUP_REMOVED lines=12> */
[----:B------:R-:W-:-:S05]  /*6640*/  IMAD.MOV.U32 R3, RZ, RZ, 0x1 ;  /* 0x00000001ff037424 */ /* 0x000fca00078e00ff */
[----:B------:R1:W-:Y:S02]  /*6650*/  REDG.E.ADD.S32.STRONG.GPU desc[UR36][R8.64], R3 ;  /* 0x000000030800798e */ /* 0x0003e4000c10e3a4 */
.L_x_358:
[----:B------:R-:W-:Y:S05]  /*6660*/  BSYNC B0 ;  /* 0x0000000000007941 */ /* 0x000fea0003800000 */
.L_x_357:
[----:B------:R-:W-:Y:S06]  /*6670*/  BAR.SYNC.DEFER_BLOCKING 0x1, 0x100 ;  /* 0x0044000000007b1d */ /* 0x000fec0000010000 */
[----:B------:R-:W-:Y:S01]  /*6680*/  ULDC.64 UR4, c[0x0][0x860] ;  /* 0x0002180000047ab9 */ /* 0x000fe20000000a00 */
[----:B------:R-:W-:Y:S01]  /*6690*/  BSSY B0, `(.L_x_359) ;  /* 0x0000011000007945 */ /* 0x000fe20003800000 */
[----:B------:R-:W-:-:S04]  /*66a0*/  IADD3 R4, P0, R12, UR4, RZ ;  /* 0x000000040c047c10 */ /* 0x000fc8000ff1e0ff */
[----:B------:R-:W-:Y:S01]  /*66b0*/  IADD3.X R5, R11, UR5, RZ, P0, !PT ;  /* 0x000000050b057c10 */ /* 0x000fe200087fe4ff */
        /* <DEDUP_REMOVED lines=8> */
[----:B------:R-:W-:Y:S05]  /*6740*/  @P1 BRA `(.L_x_360) ;  /* 0x0000000000141947 */ /* 0x000fea0003800000 */
.L_x_361:
[----:B--23--:R-:W2:Y:S04]  /*6750*/  LDG.E.STRONG.GPU R0, desc[UR36][R4.64] ;  /* 0x0000002404007981 */ /* 0x00cea8000c1ef900 */
[----:B--2---:R-:W-:Y:S01]  /*6760*/  CCTL.IVALL ;  /* 0x00000000ff00798f */ /* 0x004fe20002000000 */
[----:B------:R-:W-:Y:S05]  /*6770*/  YIELD ;  /* 0x0000000000007946 */ /* 0x000fea0003800000 */
[----:B------:R-:W-:-:S13]  /*6780*/  ISETP.NE.AND P0, PT, R0, R10, PT ;  /* 0x0000000a0000720c */ /* 0x000fda0003f05270 */
[----:B------:R-:W-:Y:S05]  /*6790*/  @P0 BRA `(.L_x_361) ;  /* 0xfffffffc00ec0947 */ /* 0x000fea000383ffff */
.L_x_360:
[----:B------:R-:W-:Y:S05]  /*67a0*/  BSYNC B0 ;  /* 0x0000000000007941 */ /* 0x000fea0003800000 */
.L_x_359:
[----:B------:R-:W-:-:S03]  /*67b0*/  UMOV UR4, 0xffffffff ;  /* 0xffffffff00047882 */ /* 0x000fc60000000000 */
[----:B------:R-:W-:Y:S05]  /*67c0*/  BRA.DIV UR4, `(.L_x_362) ;  /* 0x00000032042c7947 */ /* 0x000fea000b800000 */
[----:B------:R-:W-:Y:S01]  /*67d0*/  NOP ;  /* 0x0000000000007918 */ /* 0x000fe20000000000 */
.L_x_438:
[----:B------:R-:W-:Y:S01]  /*67e0*/  @!PT LDS RZ, [RZ] ;  /* 0x00000000fffff984 */ /* 0x000fe20000000800 */
[----:B------:R-:W-:Y:S01]  /*67f0*/  @!PT LDS RZ, [RZ] ;  /* 0x00000000fffff984 */ /* 0x000fe20000000800 */
[----:B------:R-:W-:Y:S01]  /*6800*/  @!PT LDS RZ, [RZ] ;  /* 0x00000000fffff984 */ /* 0x000fe20000000800 */
[----:B------:R-:W-:Y:S01]  /*6810*/  @!PT LDS RZ, [RZ] ;  /* 0x00000000fffff984 */ /* 0x000fe20000000800 */
[----:B------:R4:W-:Y:S06]  /*6820*/  MEMBAR.ALL.CTA ;  /* 0x0000000000007992 */ /* 0x0009ec0000008000 */
[----:B----4-:R-:W4:Y:S01]  /*6830*/  FENCE.VIEW.ASYNC.S ;  /* 0x00000000000073c6 */ /* 0x010f220000000000 */
[----:B------:R-:W-:Y:S05]  /*6840*/  WARPSYNC.ALL ;  /* 0x0000000000007948 */ /* 0x000fea0003800000 */
[----:B------:R-:W-:Y:S01]  /*6850*/  BSSY B0, `(.L_x_363) ;  /* 0x0000011000007945 */ /* 0x000fe20003800000 */
[----:B----4-:R-:W-:Y:S06]  /*6860*/  BAR.SYNC.DEFER_BLOCKING 0x1, 0x100 ;  /* 0x0044000000007b1d */ /* 0x010fec0000010000 */
        /* <DEDUP_REMOVED lines=8> */
.L_x_365:
[----:B------:R-:W-:Y:S01]  /*68f0*/  @P0 ELECT P2, URZ, PT ;  /* 0x00000000003f082f */ /* 0x000fe20003840000 */
[----:B------:R4:W-:-:S12]  /*6900*/  UBLKRED.G.S.ADD.F32.RN [UR4], [UR6], UR7, desc[UR8] ;  /* 0x00000804060073bb */ /* 0x0009d800080a1407 */
[----:B------:R-:W-:Y:S02]  /*6910*/  @P2 PLOP3.LUT P0, PT, P2, PT, PT, 0x8, 0x0 ;  /* 0x000000000000281c */ /* 0x000fe4000170e170 */
[----:B------:R-:W-:-:S11]  /*6920*/  PLOP3.LUT P2, PT, PT, PT, PT, 0x8, 0x0 ;  /* 0x000000000000781c */ /* 0x000fd60003f4e170 */
[----:B----4-:R-:W-:Y:S05]  /*6930*/  @P0 BRA.U.ANY `(.L_x_365) ;  /* 0xfffffffd00ec0947 */ /* 0x010fea000393ffff */
[----:B------:R0:W-:Y:S01]  /*6940*/  UTMACMDFLUSH ;  /* 0x00000000000079b7 */ /* 0x0001e20000000000 */
[----:B------:R-:W-:-:S04]  /*6950*/  DEPBAR.LE SB0, 0x0 ;  /* 0x000080000000791a */ /* 0x000fc80000000000 */
.L_x_364:
[----:B------:R-:W-:Y:S05]  /*6960*/  BSYNC B0 ;  /* 0x0000000000007941 */ /* 0x000fea0003800000 */
.L_x_363:
[----:B------:R-:W-:Y:S01]  /*6970*/  NOP ;  /* 0x0000000000007918 */ /* 0x000fe20000000000 */
[----:B------:R-:W-:Y:S05]  /*6980*/  @P1 BRA `(.L_x_330) ;  /* 0x0000002c00401947 */ /* 0x000fea0003800000 */
[----:B-1----:R-:W-:Y:S01]  /*6990*/  MOV R3, 0x1 ;  /* 0x0000000100037802 */ /* 0x002fe20000000f00 */
        /* <DEDUP_REMOVED lines=8> */
[----:B012345:R-:W-:Y:S04]  /*6a20*/  CCTL.IVALL ;  /* 0x00000000ff00798f */ /* 0x03ffe80002000000 */
[----:B------:R1:W-:Y:S01]  /*6a30*/  REDG.E.ADD.S32.STRONG.GPU desc[UR36][R4.64], R3 ;  /* 0x000000030400798e */ /* 0x0003e2000c10e3a4 */
[----:B------:R-:W-:Y:S05]  /*6a40*/  BRA `(.L_x_330) ;  /* 0x0000002c00107947 */ /* 0x000fea0003800000 */
.L_x_328:
        /* <DEDUP_REMOVED lines=20> */
[----:B------:R-:W-:Y:S02]  /*6b90*/  UIMAD UR6, UR8, UR10, URZ ;  /* 0x0000000a080672a4 */ /* 0x000fe4000f8e023f */
[----:B------:R-:W-:Y:S01]  /*6ba0*/  USHF.R.S32.HI UR10, URZ, 0x1f, UR7 ;  /* 0x0000001f3f0a7899 */ /* 0x000fe20008011407 */
[----:B--2---:R-:W-:Y:S01]  /*6bb0*/  ISETP.GE.AND P1, PT, R4, 0x1, PT ;  /* 0x000000010400780c */ /* 0x004fe20003f26270 */
[----:B------:R-:W-:Y:S02]  /*6bc0*/  UIMAD UR6, UR9, UR11, UR6 ;  /* 0x0000000b090672a4 */ /* 0x000fe4000f8e0206 */
[----:B------:R-:W-:-:S02]  /*6bd0*/  UIMAD UR11, UR7, UR13, URZ ;  /* 0x0000000d070b72a4 */ /* 0x000fc4000f8e023f */
[----:B------:R-:W-:Y:S02]  /*6be0*/  UIADD3 UR5, UR5, UR6, URZ ;  /* 0x0000000605057290 */ /* 0x000fe4000fffe03f */
[----:B------:R-:W-:Y:S02]  /*6bf0*/  UIMAD UR6, UR10, UR14, URZ ;  /* 0x0000000e0a0672a4 */ /* 0x000fe4000f8e023f */
[----:B------:R-:W-:Y:S02]  /*6c00*/  UIADD3 UR10, UP0, UR11, UR9, URZ ;  /* 0x000000090b0a7290 */ /* 0x000fe4000ff1e03f */
        /* <DEDUP_REMOVED lines=13> */
[----:B------:R-:W-:-:S04]  /*6ce0*/  LEA.HI R3, R3, R0, RZ, 0x7 ;  /* 0x0000000003037211 */ /* 0x000fc800078f38ff */
        /* <DEDUP_REMOVED lines=17> */
.L_x_392:
        /* <DEDUP_REMOVED lines=17> */
.L_x_370:
[----:B------:R-:W2:Y:S04]  /*6f10*/  LDG.E.STRONG.GPU R6, desc[UR36][R2.64] ;  /* 0x0000002402067981 */ /* 0x000ea8000c1ef900 */
[----:B--2---:R-:W-:Y:S01]  /*6f20*/  CCTL.IVALL ;  /* 0x00000000ff00798f */ /* 0x004fe20002000000 */
[----:B------:R-:W-:Y:S05]  /*6f30*/  YIELD ;  /* 0x0000000000007946 */ /* 0x000fea0003800000 */
[----:B------:R-:W-:-:S13]  /*6f40*/  ISETP.NE.AND P3, PT, R6, UR26, PT ;  /* 0x0000001a06007c0c */ /* 0x000fda000bf65270 */
[----:B------:R-:W-:Y:S05]  /*6f50*/  @P3 BRA `(.L_x_370) ;  /* 0xfffffffc00ec3947 */ /* 0x000fea000383ffff */
.L_x_369:
[----:B------:R-:W-:Y:S05]  /*6f60*/  BSYNC B0 ;  /* 0x0000000000007941 */ /* 0x000fea0003800000 */
.L_x_368:
[----:B------:R-:W-:-:S03]  /*6f70*/  UMOV UR23, 0xffffffff ;  /* 0xffffffff00177882 */ /* 0x000fc60000000000 */
[----:B------:R-:W-:Y:S05]  /*6f80*/  BRA.DIV UR23, `(.L_x_371) ;  /* 0x0000002a17587947 */ /* 0x000fea000b800000 */
[----:B------:R-:W-:Y:S01]  /*6f90*/  NOP ;  /* 0x0000000000007918 */ /* 0x000fe20000000000 */
.L_x_441:
        /* <DEDUP_REMOVED lines=19> */
.L_x_373:
[----:B------:R-:W-:Y:S05]  /*70d0*/  BSYNC B0 ;  /* 0x0000000000007941 */ /* 0x000fea0003800000 */
.L_x_372:
        /* <DEDUP_REMOVED lines=13> */
.L_x_375:
[----:B------:R-:W-:Y:S05]  /*71b0*/  BSYNC B0 ;  /* 0x0000000000007941 */ /* 0x000fea0003800000 */
.L_x_374:
[----:B------:R-:W-:Y:S06]  /*71c0*/  BAR.ARV 0xa, 0xa0 ;  /* 0x0282800000007b1d */ /* 0x000fec0000002000 */
[----:B------:R-:W-:Y:S04]  /*71d0*/  BSSY B0, `(.L_x_376) ;  /* 0x0000003000007945 */ /* 0x000fe80003800000 */
[----:B------:R-:W-:Y:S05]  /*71e0*/  @!P0 BRA `(.L_x_377) ;  /* 0x0000000000048947 */ /* 0x000fea0003800000 */
[----:B------:R-:W-:-:S04]  /*71f0*/  DEPBAR.LE SB0, 0x0 ;  /* 0x000080000000791a */ /* 0x000fc80000000000 */
.L_x_377:
[----:B------:R-:W-:Y:S05]  /*7200*/  BSYNC B0 ;  /* 0x0000000000007941 */ /* 0x000fea0003800000 */
.L_x_376:
        /* <DEDUP_REMOVED lines=19> */
.L_x_379:
[----:B------:R-:W-:Y:S05]  /*7340*/  BSYNC B0 ;  /* 0x0000000000007941 */ /* 0x000fea0003800000 */
.L_x_378:
        /* <DEDUP_REMOVED lines=9> */
.L_x_382:
[----:B------:R-:W2:Y:S04]  /*73e0*/  LDG.E.STRONG.GPU R6, desc[UR36][R2.64] ;  /* 0x0000002402067981 */ /* 0x000ea8000c1ef900 */
[----:B--2---:R-:W-:Y:S01]  /*73f0*/  CCTL.IVALL ;  /* 0x00000000ff00798f */ /* 0x004fe20002000000 */
[----:B------:R-:W-:Y:S05]  /*7400*/  YIELD ;  /* 0x0000000000007946 */ /* 0x000fea0003800000 */
[----:B------:R-:W-:-:S13]  /*7410*/  ISETP.NE.AND P3, PT, R6, UR26, PT ;  /* 0x0000001a06007c0c */ /* 0x000fda000bf65270 */
[----:B------:R-:W-:Y:S05]  /*7420*/  @P3 BRA `(.L_x_382) ;  /* 0xfffffffc00ec3947 */ /* 0x000fea000383ffff */
.L_x_381:
[----:B------:R-:W-:Y:S05]  /*7430*/  BSYNC B0 ;  /* 0x0000000000007941 */ /* 0x000fea0003800000 */
.L_x_380:
[----:B------:R-:W-:-:S03]  /*7440*/  UMOV UR8, 0xffffffff ;  /* 0xffffffff00087882 */ /* 0x000fc60000000000 */
[----:B------:R-:W-:Y:S05]  /*7450*/  BRA.DIV UR8, `(.L_x_383) ;  /* 0x0000002608407947 */ /* 0x000fea000b800000 */
[----:B------:R-:W-:Y:S01]  /*7460*/  NOP ;  /* 0x0000000000007918 */ /* 0x000fe20000000000 */
.L_x_444:
        /* <DEDUP_REMOVED lines=13> */
.L_x_385:
[----:B------:R-:W-:Y:S05]  /*7540*/  BSYNC B0 ;  /* 0x0000000000007941 */ /* 0x000fea0003800000 */
.L_x_384:
        /* <DEDUP_REMOVED lines=13> */
.L_x_387:
[----:B------:R-:W-:Y:S05]  /*7620*/  BSYNC B0 ;  /* 0x0000000000007941 */ /* 0x000fea0003800000 */
.L_x_386:
[----:B------:R-:W-:Y:S06]  /*7630*/  BAR.ARV 0xa, 0xa0 ;  /* 0x0282800000007b1d */ /* 0x000fec0000002000 */
[----:B------:R-:W-:Y:S04]  /*7640*/  BSSY B0, `(.L_x_388) ;  /* 0x0000003000007945 */ /* 0x000fe80003800000 */
[----:B------:R-:W-:Y:S05]  /*7650*/  @!P0 BRA `(.L_x_389) ;  /* 0x0000000000048947 */ /* 0x000fea0003800000 */
[----:B------:R-:W-:-:S04]  /*7660*/  DEPBAR.LE SB0, 0x0 ;  /* 0x000080000000791a */ /* 0x000fc80000000000 */
.L_x_389:
[----:B------:R-:W-:Y:S05]  /*7670*/  BSYNC B0 ;  /* 0x0000000000007941 */ /* 0x000fea0003800000 */
.L_x_388:
        /* <DEDUP_REMOVED lines=19> */
.L_x_391:
[----:B------:R-:W-:Y:S05]  /*77b0*/  BSYNC B0 ;  /* 0x0000000000007941 */ /* 0x000fea0003800000 */
.L_x_390:
[----:B------:R-:W-:Y:S02]  /*77c0*/  UIADD3 UR4, UR4, 0x2, URZ ;  /* 0x0000000204047890 */ /* 0x000fe4000fffe03f */
[----:B------:R-:W-:Y:S01]  /*77d0*/  UIADD3 UR5, UR5, 0x1, URZ ;  /* 0x0000000105057890 */ /* 0x000fe2000fffe03f */
[----:B------:R-:W-:Y:S11]  /*77e0*/  @P2 BRA `(.L_x_392) ;  /* 0xfffffff400842947 */ /* 0x000ff6000383ffff */
.L_x_367:
        /* <DEDUP_REMOVED lines=13> */
.L_x_395:
[----:B------:R-:W2:Y:S04]  /*78c0*/  LDG.E.STRONG.GPU R0, desc[UR36][R2.64] ;  /* 0x0000002402007981 */ /* 0x000ea8000c1ef900 */
[----:B--2---:R-:W-:Y:S01]  /*78d0*/  CCTL.IVALL ;  /* 0x00000000ff00798f */ /* 0x004fe20002000000 */
[----:B------:R-:W-:Y:S05]  /*78e0*/  YIELD ;  /* 0x0000000000007946 */ /* 0x000fea0003800000 */
[----:B------:R-:W-:-:S13]  /*78f0*/  ISETP.NE.AND P2, PT, R0, UR26, PT ;  /* 0x0000001a00007c0c */ /* 0x000fda000bf45270 */
[----:B------:R-:W-:Y:S05]  /*7900*/  @P2 BRA `(.L_x_395) ;  /* 0xfffffffc00ec2947 */ /* 0x000fea000383ffff */
.L_x_394:
[----:B------:R-:W-:Y:S05]  /*7910*/  BSYNC B0 ;  /* 0x0000000000007941 */ /* 0x000fea0003800000 */
.L_x_393:
[----:B------:R-:W-:-:S03]  /*7920*/  UMOV UR5, 0xffffffff ;  /* 0xffffffff00057882 */ /* 0x000fc60000000000 */
[----:B------:R-:W-:Y:S05]  /*7930*/  BRA.DIV UR5, `(.L_x_396) ;  /* 0x0000002205247947 */ /* 0x000fea000b800000 */
[----:B------:R-:W-:Y:S01]  /*7940*/  NOP ;  /* 0x0000000000007918 */ /* 0x000fe20000000000 */
.L_x_447:
        /* <DEDUP_REMOVED lines=22> */
.L_x_398:
[----:B------:R-:W-:Y:S05]  /*7ab0*/  BSYNC B0 ;  /* 0x0000000000007941 */ /* 0x000fea0003800000 */
.L_x_397:
        /* <DEDUP_REMOVED lines=20> */
.L_x_400:
[----:B------:R-:W-:Y:S05]  /*7c00*/  BSYNC B0 ;  /* 0x0000000000007941 */ /* 0x000fea0003800000 */
.L_x_399:
[----:B------:R-:W-:Y:S06]  /*7c10*/  BAR.ARV 0xa, 0xa0 ;  /* 0x0282800000007b1d */ /* 0x000fec0000002000 */
[----:B------:R-:W-:Y:S04]  /*7c20*/  BSSY B0, `(.L_x_401) ;  /* 0x0000003000007945 */ /* 0x000fe80003800000 */
[----:B------:R-:W-:Y:S05]  /*7c30*/  @!P0 BRA `(.L_x_402) ;  /* 0x0000000000048947 */ /* 0x000fea0003800000 */
[----:B------:R-:W-:-:S04]  /*7c40*/  DEPBAR.LE SB0, 0x0 ;  /* 0x000080000000791a */ /* 0x000fc80000000000 */
.L_x_402:
[----:B------:R-:W-:Y:S05]  /*7c50*/  BSYNC B0 ;  /* 0x0000000000007941 */ /* 0x000fea0003800000 */
.L_x_401:
        /* <DEDUP_REMOVED lines=19> */
.L_x_366:
        /* <DEDUP_REMOVED lines=55> */
.L_x_448:
[----:B------:R-:W-:Y:S01]  /*8100*/  IMAD.IADD R10, R7, 0x1, R3 ;  /* 0x00000001070a7824 */ /* 0x000fe200078e0203 */
[----:B------:R-:W-:Y:S01]  /*8110*/  MOV R9, 0x1 ;  /* 0x0000000100097802 */ /* 0x000fe20000000f00 */
[----:B-1----:R-:W-:Y:S01]  /*8120*/  IMAD.SHL.U32 R0, R2, 0x80, RZ ;  /* 0x0000008002007824 */ /* 0x002fe200078e00ff */
[----:B------:R-:W-:Y:S06]  /*8130*/  @P0 BRA `(.L_x_406) ;  /* 0x0000000000180947 */ /* 0x000fec0003800000 */
[----:B------:R-:W1:Y:S01]  /*8140*/  S2R R4, SR_TID.X ;  /* 0x0000000000047919 */ /* 0x000e620000002100 */
[----:B------:R-:W-:-:S04]  /*8150*/  IMAD.MOV.U32 R2, RZ, RZ, 0x4200 ;  /* 0x00004200ff027424 */ /* 0x000fc800078e00ff */
[----:B------:R2:W-:Y:S01]  /*8160*/  SYNCS.ARRIVE.TRANS64 RZ, [R11+URZ+0x30c10], R2 ;  /* 0x030c10020bff79a7 */ /* 0x0005e2000800003f */
[----:B-1----:R-:W-:-:S13]  /*8170*/  LOP3.LUT P1, RZ, R4, 0x1f, RZ, 0xc0, !PT ;  /* 0x0000001f04ff7812 */ /* 0x002fda000782c0ff */
[----:B--2---:R-:W-:Y:S05]  /*8180*/  @!P1 BRA `(.L_x_406) ;  /* 0x0000000000049947 */ /* 0x004fea0003800000 */
[----:B------:R-:W-:Y:S01]  /*8190*/  BPT.TRAP 0x1 ;  /* 0x000000040000795c */ /* 0x000fe20000300000 */
.L_x_406:
[----:B------:R-:W1:Y:S01]  /*81a0*/  LDC.64 R2, c[0x0][0x198] ;  /* 0x00006600ff027b82 */ /* 0x000e620000000a00 */
[----:B------:R-:W-:Y:S01]  /*81b0*/  R2UR UR11, R0 ;  /* 0x00000000000b72ca */ /* 0x000fe200000e0000 */
[----:B------:R-:W-:Y:S01]  /*81c0*/  UMOV UR14, 0x0 ;  /* 0x00000000000e7882 */ /* 0x000fe20000000000 */
[----:B------:R-:W-:Y:S01]  /*81d0*/  R2UR UR8, R11 ;  /* 0x000000000b0872ca */ /* 0x000fe200000e0000 */
[----:B------:R-:W-:Y:S01]  /*81e0*/  UMOV UR15, 0x14f00000 ;  /* 0x14f00000000f7882 */ /* 0x000fe20000000000 */
[----:B------:R-:W-:Y:S01]  /*81f0*/  UMOV UR19, URZ ;  /* 0x0000003f00137c82 */ /* 0x000fe20008000000 */
[----:B------:R-:W-:Y:S01]  /*8200*/  UMOV UR18, URZ ;  /* 0x0000003f00127c82 */ /* 0x000fe20008000000 */
[----:B------:R-:W-:Y:S01]  /*8210*/  IMAD.MOV.U32 R4, RZ, RZ, 0x8000 ;  /* 0x00008000ff047424 */ /* 0x000fe200078e00ff */
        /* <DEDUP_REMOVED lines=32> */
[----:B--2---:R-:W-:-:S11]  /*8420*/  ISETP.GE.AND P1, PT, R12, 0x81, PT ;  /* 0x000000810c00780c */ /* 0x004fd60003f26270 */
        /* <DEDUP_REMOVED lines=23> */
.L_x_417:
[----:B------:R-:W-:-:S04]  /*85a0*/  SHF.L.U32 R21, R9, 0x1f, RZ ;  /* 0x0000001f09157819 */ /* 0x000fc800000006ff */
[----:B-1----:R-:W1:Y:S02]  /*85b0*/  SYNCS.PHASECHK.TRANS64.TRYWAIT P1, [R11+URZ+0x30c40], R21 ;  /* 0x030c40150b0075a7 */ /* 0x002e64000802017f */
[----:B-12---:R-:W-:Y:S05]  /*85c0*/  @!P1 BRA `(.L_x_409) ;  /* 0x0000001400309947 */ /* 0x006fea0003800000 */
.L_x_449:
[----:B------:R-:W-:Y:S05]  /*85d0*/  @P0 BRA `(.L_x_410) ;  /* 0x0000000000140947 */ /* 0x000fea0003800000 */
[----:B------:R-:W-:Y:S01]  /*85e0*/  ISETP.NE.AND P1, PT, R14, RZ, PT ;  /* 0x000000ff0e00720c */ /* 0x000fe20003f25270 */
[----:B------:R-:W-:-:S04]  /*85f0*/  IMAD.MOV.U32 R0, RZ, RZ, 0x4200 ;  /* 0x00004200ff007424 */ /* 0x000fc800078e00ff */
[----:B------:R2:W-:Y:S08]  /*8600*/  SYNCS.ARRIVE.TRANS64 RZ, [R11+URZ+0x30c30], R0 ;  /* 0x030c30000bff79a7 */ /* 0x0005f0000800003f */
[----:B------:R-:W-:Y:S05]  /*8610*/  @!P1 BRA `(.L_x_410) ;  /* 0x0000000000049947 */ /* 0x000fea0003800000 */
[----:B------:R-:W-:Y:S01]  /*8620*/  BPT.TRAP 0x1 ;  /* 0x000000040000795c */ /* 0x000fe20000300000 */
.L_x_410:
        /* <DEDUP_REMOVED lines=20> */
[----:B------:R-:W-:Y:S02]  /*8770*/  R2UR UR9, R0 ;  /* 0x00000000000972ca */ /* 0x000fe400000e0000 */
[----:B------:R-:W-:Y:S02]  /*8780*/  MOV R0, R5 ;  /* 0x0000000500007202 */ /* 0x000fe40000000f00 */
[----:B------:R-:W-:-:S03]  /*8790*/  R2UR UR10, R4 ;  /* 0x00000000040a72ca */ /* 0x000fc600000e0000 */
[----:B------:R-:W-:-:S05]  /*87a0*/  IMAD.X R5, RZ, RZ, R0, P1 ;  /* 0x000000ffff057224 */ /* 0x000fca00008e0600 */
[----:B------:R-:W-:-:S13]  /*87b0*/  R2UR UR11, R5 ;  /* 0x00000000050b72ca */ /* 0x000fda00000e0000 */
[----:B------:R2:W-:Y:S01]  /*87c0*/  UTMALDG.4D [UR16], [UR10], desc[UR14] ;  /* 0x00000e100a0075b4 */ /* 0x0005e20008019000 */
[----:B------:R2:W-:Y:S01]  /*87d0*/  UBLKCP.S.G [UR6], [UR8], UR13 ;  /* 0x00000006080073ba */ /* 0x0005e2000800020d */
[----:B------:R-:W3:Y:S02]  /*87e0*/  SYNCS.PHASECHK.TRANS64.TRYWAIT P1, [R11+URZ+0x30c28], R21 ;  /* 0x030c28150b0075a7 */ /* 0x000ee4000802017f */
[----:B--23--:R-:W-:Y:S05]  /*87f0*/  @!P1 BRA `(.L_x_411) ;  /* 0x0000001000b89947 */ /* 0x00cfea0003800000 */
.L_x_450:
[----:B------:R-:W-:Y:S05]  /*8800*/  @P0 BRA `(.L_x_412) ;  /* 0x0000000000140947 */ /* 0x000fea0003800000 */
[----:B------:R-:W-:Y:S02]  /*8810*/  ISETP.NE.AND P1, PT, R14, RZ, PT ;  /* 0x000000ff0e00720c */ /* 0x000fe40003f25270 */
[----:B------:R-:W-:-:S04]  /*8820*/  MOV R2, 0x4200 ;  /* 0x0000420000027802 */ /* 0x000fc80000000f00 */
[----:B------:R3:W-:Y:S07]  /*8830*/  SYNCS.ARRIVE.TRANS64 RZ, [R11+URZ+0x30c18], R2 ;  /* 0x030c18020bff79a7 */ /* 0x0007ee000800003f */
[----:B------:R-:W-:Y:S05]  /*8840*/  @!P1 BRA `(.L_x_412) ;  /* 0x0000000000049947 */ /* 0x000fea0003800000 */
[----:B------:R-:W-:Y:S01]  /*8850*/  BPT.TRAP 0x1 ;  /* 0x000000040000795c */ /* 0x000fe20000300000 */
.L_x_412:
        /* <DEDUP_REMOVED lines=20> */
.L_x_451:
        /* <DEDUP_REMOVED lines=9> */
.L_x_414:
[C---:B------:R-:W-:Y:S01]  /*8a30*/  R2UR UR19, R17.reuse ;  /* 0x00000000111372ca */ /* 0x040fe200000e0000 */
[----:B------:R-:W-:Y:S01]  /*8a40*/  UMOV UR8, 0x0 ;  /* 0x0000000000087882 */ /* 0x000fe20000000000 */
[----:B------:R-:W-:Y:S01]  /*8a50*/  IADD3 R17, P1, R17, R6, RZ ;  /* 0x0000000611117210 */ /* 0x000fe20007f3e0ff */
[----:B------:R-:W-:Y:S01]  /*8a60*/  UMOV UR9, 0x14f00000 ;  /* 0x14f0000000097882 */ /* 0x000fe20000000000 */
[----:B------:R-:W-:Y:S01]  /*8a70*/  R2UR UR10, R11 ;  /* 0x000000000b0a72ca */ /* 0x000fe200000e0000 */
[----:B------:R-:W-:Y:S01]  /*8a80*/  UMOV UR18, URZ ;  /* 0x0000003f00127c82 */ /* 0x000fe20008000000 */
[----:B------:R-:W-:Y:S01]  /*8a90*/  IADD3.X R21, R21, R10, RZ, P1, !PT ;  /* 0x0000000a15157210 */ /* 0x000fe20000ffe4ff */
[----:B------:R-:W-:Y:S01]  /*8aa0*/  UMOV UR13, 0x20 ;  /* 0x00000020000d7882 */ /* 0x000fe20000000000 */
[----:B------:R-:W-:Y:S02]  /*8ab0*/  LEA R12, P1, R17, R12, 0x2 ;  /* 0x0000000c110c7211 */ /* 0x000fe400078210ff */
[----:B------:R-:W-:-:S02]  /*8ac0*/  R2UR UR6, R4 ;  /* 0x00000000040672ca */ /* 0x000fc400000e0000 */
[----:B------:R-:W-:Y:S02]  /*8ad0*/  LEA.HI.X R21, R17, R13, R21, 0x2, P1 ;  /* 0x0000000d11157211 */ /* 0x000fe400008f1415 */
[----:B------:R-:W-:Y:S02]  /*8ae0*/  R2UR UR7, R5 ;  /* 0x00000000050772ca */ /* 0x000fe400000e0000 */
[----:B------:R-:W-:Y:S01]  /*8af0*/  R2UR UR14, R12 ;  /* 0x000000000c0e72ca */ /* 0x000fe200000e0000 */
[----:B------:R-:W-:Y:S01]  /*8b00*/  UIADD3 UR16, UR10, 0x1c000, URZ ;  /* 0x0001c0000a107890 */ /* 0x000fe2000fffe03f */
[----:B------:R-:W-:Y:S01]  /*8b10*/  R2UR UR15, R21 ;  /* 0x00000000150f72ca */ /* 0x000fe200000e0000 */
[----:B------:R-:W-:Y:S01]  /*8b20*/  UIADD3 UR17, UR10, 0x30c38, URZ ;  /* 0x00030c380a117890 */ /* 0x000fe2000fffe03f */
[----:B------:R-:W-:Y:S01]  /*8b30*/  LOP3.LUT R9, R9, 0x1, RZ, 0x3c, !PT ;  /* 0x0000000109097812 */ /* 0x000fe200078e3cff */
[----:B------:R-:W-:-:S03]  /*8b40*/  UIADD3 UR10, UR10, 0x20600, URZ ;  /* 0x000206000a0a7890 */ /* 0x000fc6000fffe03f */
[----:B------:R-:W-:Y:S02]  /*8b50*/  SHF.L.U32 R4, R9, 0x1f, RZ ;  /* 0x0000001f09047819 */ /* 0x000fe400000006ff */
[----:B------:R-:W-:Y:S02]  /*8b60*/  UMOV UR11, UR17 ;  /* 0x00000011000b7c82 */ /* 0x000fe40008000000 */
[----:B------:R1:W-:Y:S03]  /*8b70*/  UTMALDG.4D [UR16], [UR6], desc[UR8] ;  /* 0x00000810060075b4 */ /* 0x0003e60008019000 */
[----:B------:R1:W-:Y:S01]  /*8b80*/  UBLKCP.S.G [UR10], [UR14], UR13 ;  /* 0x0000000a0e0073ba */ /* 0x0003e2000800020d */
[----:B------:R-:W2:Y:S02]  /*8b90*/  SYNCS.PHASECHK.TRANS64.TRYWAIT P1, [R11+URZ+0x30c20], R4 ;  /* 0x030c20040b0075a7 */ /* 0x000ea4000802017f */
[----:B-12---:R-:W-:Y:S05]  /*8ba0*/  @!P1 BRA `(.L_x_415) ;  /* 0x0000000c00f49947 */ /* 0x006fea0003800000 */
.L_x_453:
[----:B------:R-:W-:Y:S05]  /*8bb0*/  @P0 BRA `(.L_x_416) ;  /* 0x0000000000140947 */ /* 0x000fea0003800000 */
[----:B------:R-:W-:Y:S01]  /*8bc0*/  ISETP.NE.AND P1, PT, R14, RZ, PT ;  /* 0x000000ff0e00720c */ /* 0x000fe20003f25270 */
[----:B-1----:R-:W-:-:S04]  /*8bd0*/  IMAD.MOV.U32 R4, RZ, RZ, 0x4200 ;  /* 0x00004200ff047424 */ /* 0x002fc800078e00ff */
[----:B------:R2:W-:Y:S08]  /*8be0*/  SYNCS.ARRIVE.TRANS64 RZ, [R11+URZ+0x30c10], R4 ;  /* 0x030c10040bff79a7 */ /* 0x0005f0000800003f */
[----:B------:R-:W-:Y:S05]  /*8bf0*/  @!P1 BRA `(.L_x_416) ;  /* 0x0000000000049947 */ /* 0x000fea0003800000 */
[----:B------:R-:W-:Y:S01]  /*8c00*/  BPT.TRAP 0x1 ;  /* 0x000000040000795c */ /* 0x000fe20000300000 */
.L_x_416:
[----:B------:R-:W-:Y:S01]  /*8c10*/  R2UR UR6, R15 ;  /* 0x000000000f0672ca */ /* 0x000fe200000e0000 */
[----:B------:R-:W-:Y:S01]  /*8c20*/  UMOV UR22, 0x0 ;  /* 0x0000000000167882 */ /* 0x000fe20000000000 */
[----:B------:R-:W-:Y:S01]  /*8c30*/  R2UR UR17, R11 ;  /* 0x000000000b1172ca */ /* 0x000fe200000e0000 */
[----:B------:R-:W-:Y:S01]  /*8c40*/  UMOV UR23, 0x14f00000 ;  /* 0x14f0000000177882 */ /* 0x000fe20000000000 */
[----:B------:R-:W-:Y:S01]  /*8c50*/  IADD3 R18, R18, -0x2, RZ ;  /* 0xfffffffe12127810 */ /* 0x000fe20007ffe0ff */
[----:B------:R-:W-:Y:S01]  /*8c60*/  UMOV UR18, URZ ;  /* 0x0000003f00127c82 */ /* 0x000fe20008000000 */
[----:B------:R-:W-:Y:S01]  /*8c70*/  R2UR UR14, R2 ;  /* 0x00000000020e72ca */ /* 0x000fe200000e0000 */
[----:B------:R-:W-:Y:S01]  /*8c80*/  UMOV UR7, 0x20 ;  /* 0x0000002000077882 */ /* 0x000fe20000000000 */
[----:B------:R-:W-:Y:S02]  /*8c90*/  R2UR UR15, R3 ;  /* 0x00000000030f72ca */ /* 0x000fe400000e0000 */
[----:B------:R-:W-:-:S03]  /*8ca0*/  ISETP.NE.AND P1, PT, R18, RZ, PT ;  /* 0x000000ff1200720c */ /* 0x000fc60003f25270 */
        /* <DEDUP_REMOVED lines=12> */
.L_x_408:
[----:B------:R-:W-:-:S13]  /*8d70*/  ISETP.NE.AND P1, PT, R19, RZ, PT ;  /* 0x000000ff1300720c */ /* 0x000fda0003f25270 */
[----:B------:R-:W-:Y:S05]  /*8d80*/  @!P1 BRA `(.L_x_407) ;  /* 0x0000000000f09947 */ /* 0x000fea0003800000 */
[----:B------:R-:W-:-:S04]  /*8d90*/  SHF.L.U32 R12, R9, 0x1f, RZ ;  /* 0x0000001f090c7819 */ /* 0x000fc800000006ff */
[----:B------:R-:W3:Y:S02]  /*8da0*/  SYNCS.PHASECHK.TRANS64.TRYWAIT P1, [R11+URZ+0x30c40], R12 ;  /* 0x030c400c0b0075a7 */ /* 0x000ee4000802017f */
[----:B---3--:R-:W-:Y:S05]  /*8db0*/  @!P1 BRA `(.L_x_418) ;  /* 0x0000000c00889947 */ /* 0x008fea0003800000 */
.L_x_454:
[----:B------:R-:W-:Y:S05]  /*8dc0*/  @P0 BRA `(.L_x_419) ;  /* 0x0000000000140947 */ /* 0x000fea0003800000 */
[----:B------:R-:W-:Y:S01]  /*8dd0*/  ISETP.NE.AND P1, PT, R14, RZ, PT ;  /* 0x000000ff0e00720c */ /* 0x000fe20003f25270 */
[----:B-12---:R-:W-:-:S04]  /*8de0*/  IMAD.MOV.U32 R4, RZ, RZ, 0x4200 ;  /* 0x00004200ff047424 */ /* 0x006fc800078e00ff */
[----:B------:R4:W-:Y:S08]  /*8df0*/  SYNCS.ARRIVE.TRANS64 RZ, [R11+URZ+0x30c30], R4 ;  /* 0x030c30040bff79a7 */ /* 0x0009f0000800003f */
[----:B------:R-:W-:Y:S05]  /*8e00*/  @!P1 BRA `(.L_x_419) ;  /* 0x0000000000049947 */ /* 0x000fea0003800000 */
[----:B------:R-:W-:Y:S01]  /*8e10*/  BPT.TRAP 0x1 ;  /* 0x000000040000795c */ /* 0x000fe20000300000 */
.L_x_419:
[----:B-12-4-:R-:W1:Y:S01]  /*8e20*/  LDC.64 R4, c[0x0][0x728] ;  /* 0x0001ca00ff047b82 */ /* 0x016e620000000a00 */
[----:B------:R-:W-:Y:S01]  /*8e30*/  SHF.L.U32 R15, R15, 0x7, RZ ;  /* 0x000000070f0f7819 */ /* 0x000fe200000006ff */
[----:B------:R-:W-:Y:S01]  /*8e40*/  UMOV UR8, 0x0 ;  /* 0x0000000000087882 */ /* 0x000fe20000000000 */
[----:B------:R-:W-:Y:S01]  /*8e50*/  R2UR UR10, R11 ;  /* 0x000000000b0a72ca */ /* 0x000fe200000e0000 */
[----:B------:R-:W-:Y:S01]  /*8e60*/  UMOV UR9, 0x14f00000 ;  /* 0x14f0000000097882 */ /* 0x000fe20000000000 */
[C---:B------:R-:W-:Y:S01]  /*8e70*/  IADD3 R13, P1, R15.reuse, R6, RZ ;  /* 0x000000060f0d7210 */ /* 0x040fe20007f3e0ff */
[----:B------:R-:W-:Y:S01]  /*8e80*/  UMOV UR18, URZ ;  /* 0x0000003f00127c82 */ /* 0x000fe20008000000 */
[----:B------:R-:W-:Y:S01]  /*8e90*/  R2UR UR19, R15 ;  /* 0x000000000f1372ca */ /* 0x000fe200000e0000 */
[----:B------:R-:W-:-:S08]  /*8ea0*/  UMOV UR13, 0x20 ;  /* 0x00000020000d7882 */ /* 0x000fd00000000000 */
        /* <DEDUP_REMOVED lines=10> */
[----:B------:R-:W-:Y:S01]  /*8f50*/  R2UR UR6, R4 ;  /* 0x00000000040672ca */ /* 0x000fe200000e0000 */
[----:B------:R-:W-:-:S05]  /*8f60*/  IMAD.X R4, RZ, RZ, R0, P1 ;  /* 0x000000ffff047224 */ /* 0x000fca00008e0600 */
[----:B------:R-:W-:-:S13]  /*8f70*/  R2UR UR7, R4 ;  /* 0x00000000040772ca */ /* 0x000fda00000e0000 */
[----:B------:R1:W-:Y:S01]  /*8f80*/  UTMALDG.4D [UR16], [UR6], desc[UR8] ;  /* 0x00000810060075b4 */ /* 0x0003e20008019000 */
[----:B------:R1:W-:Y:S01]  /*8f90*/  UBLKCP.S.G [UR10], [UR14], UR13 ;  /* 0x0000000a0e0073ba */ /* 0x0003e2000800020d */
[----:B------:R-:W2:Y:S02]  /*8fa0*/  SYNCS.PHASECHK.TRANS64.TRYWAIT P1, [R11+URZ+0x30c28], R12 ;  /* 0x030c280c0b0075a7 */ /* 0x000ea4000802017f */
[----:B-12---:R-:W-:Y:S05]  /*8fb0*/  @!P1 BRA `(.L_x_420) ;  /* 0x0000000c001c9947 */ /* 0x006fea0003800000 */
.L_x_455:
[----:B------:R-:W-:Y:S05]  /*8fc0*/  @P0 BRA `(.L_x_421) ;  /* 0x0000000000140947 */ /* 0x000fea0003800000 */
[----:B------:R-:W-:Y:S02]  /*8fd0*/  ISETP.NE.AND P0, PT, R14, RZ, PT ;  /* 0x000000ff0e00720c */ /* 0x000fe40003f05270 */
[----:B------:R-:W-:-:S04]  /*8fe0*/  MOV R4, 0x4200 ;  /* 0x0000420000047802 */ /* 0x000fc80000000f00 */
[----:B------:R2:W-:Y:S07]  /*8ff0*/  SYNCS.ARRIVE.TRANS64 RZ, [R11+URZ+0x30c18], R4 ;  /* 0x030c18040bff79a7 */ /* 0x0005ee000800003f */
[----:B------:R-:W-:Y:S05]  /*9000*/  @!P0 BRA `(.L_x_421) ;  /* 0x0000000000048947 */ /* 0x000fea0003800000 */
[----:B------:R-:W-:Y:S01]  /*9010*/  BPT.TRAP 0x1 ;  /* 0x000000040000795c */ /* 0x000fe20000300000 */
.L_x_421:
        /* <DEDUP_REMOVED lines=19> */
.L_x_407:
[----:B------:R-:W4:Y:S01]  /*9150*/  S2R R2, SR_TID.X ;  /* 0x0000000000027919 */ /* 0x000f220000002100 */
[----:B------:R-:W-:Y:S01]  /*9160*/  IMAD R13, R20, 0x8, R11 ;  /* 0x00000008140d7824 */ /* 0x000fe200078e020b */
[----:B----4-:R-:W-:Y:S02]  /*9170*/  LOP3.LUT R3, R2, 0x7f, RZ, 0xc0, !PT ;  /* 0x0000007f02037812 */ /* 0x010fe400078ec0ff */
[----:B------:R-:W-:Y:S02]  /*9180*/  SHF.L.U32 R2, R9, 0x1f, RZ ;  /* 0x0000001f09027819 */ /* 0x000fe400000006ff */
[----:B------:R-:W-:Y:S02]  /*9190*/  ISETP.NE.AND P1, PT, R3, RZ, PT ;  /* 0x000000ff0300720c */ /* 0x000fe40003f25270 */
[----:B------:R-:W4:Y:S02]  /*91a0*/  SYNCS.PHASECHK.TRANS64.TRYWAIT P0, [R13+URZ+0x30c40], R2 ;  /* 0x030c40020d0075a7 */ /* 0x000f24000800017f */
[----:B----4-:R-:W-:Y:S09]  /*91b0*/  @!P0 BRA `(.L_x_422) ;  /* 0x0000000800b08947 */ /* 0x010ff20003800000 */
.L_x_456:
[----:B------:R-:W-:Y:S05]  /*91c0*/  @P1 BRA `(.L_x_423) ;  /* 0x0000000000181947 */ /* 0x000fea0003800000 */
[----:B------:R-:W5:Y:S01]  /*91d0*/  S2R R3, SR_TID.X ;  /* 0x0000000000037919 */ /* 0x000f620000002100 */
[----:B----4-:R-:W-:-:S04]  /*91e0*/  MOV R2, 0x4200 ;  /* 0x0000420000027802 */ /* 0x010fc80000000f00 */
[----:B------:R4:W-:Y:S01]  /*91f0*/  SYNCS.ARRIVE.TRANS64 RZ, [R13+URZ+0x30c30], R2 ;  /* 0x030c30020dff79a7 */ /* 0x0009e2000800003f */
[----:B-----5:R-:W-:-:S13]  /*9200*/  LOP3.LUT P0, RZ, R3, 0x1f, RZ, 0xc0, !PT ;  /* 0x0000001f03ff7812 */ /* 0x020fda000780c0ff */
[----:B----4-:R-:W-:Y:S05]  /*9210*/  @!P0 BRA `(.L_x_423) ;  /* 0x0000000000048947 */ /* 0x010fea0003800000 */
[----:B--2---:R-:W-:Y:S01]  /*9220*/  BPT.TRAP 0x1 ;  /* 0x000000040000795c */ /* 0x004fe20000300000 */
.L_x_423:
        /* <DEDUP_REMOVED lines=33> */
.L_x_404:
[----:B------:R-:W-:Y:S05]  /*9440*/  BSYNC B0 ;  /* 0x0000000000007941 */ /* 0x000fea0003800000 */
.L_x_403:
[----:B------:R-:W-:-:S03]  /*9450*/  UMOV UR6, 0xffffffff ;  /* 0xffffffff00067882 */ /* 0x000fc60000000000 */
[----:B------:R-:W-:Y:S05]  /*9460*/  BRA.DIV UR6, `(.L_x_424) ;  /* 0x0000000a06187947 */ /* 0x000fea000b800000 */
[----:B------:R-:W-:-:S13]  /*9470*/  ELECT P0, URZ, PT ;  /* 0x00000000003f782f */ /* 0x000fda0003800000 */
.L_x_459:
[----:B------:R-:W-:Y:S05]  /*9480*/  @!P0 BRA `(.L_x_330) ;  /* 0x0000000000808947 */ /* 0x000fea0003800000 */
[----:B------:R-:W-:-:S04]  /*9490*/  LOP3.LUT R16, R16, 0x2, RZ, 0xfc, !PT ;  /* 0x0000000210107812 */ /* 0x000fc800078efcff */
[----:B------:R-:W-:-:S13]  /*94a0*/  ISETP.NE.AND P0, PT, R16, 0x3, PT ;  /* 0x000000031000780c */ /* 0x000fda0003f05270 */
[----:B------:R-:W-:Y:S05]  /*94b0*/  @!P0 BRA `(.L_x_425) ;  /* 0x0000000000048947 */ /* 0x000fea0003800000 */
[----:B------:R-:W-:Y:S01]  /*94c0*/  BPT.TRAP 0x1 ;  /* 0x000000040000795c */ /* 0x000fe20000300000 */
.L_x_425:
        /* <DEDUP_REMOVED lines=15> */
.L_x_460:
[----:B------:R-:W2:Y:S02]  /*95c0*/  SYNCS.PHASECHK.TRANS64.TRYWAIT P1, [R3+URZ], R2 ;  /* 0x00000002030075a7 */ /* 0x000ea4000802017f */
[----:B--2---:R-:W-:Y:S05]  /*95d0*/  @!P1 BRA `(.L_x_427) ;  /* 0x0000000400f49947 */ /* 0x004fea0003800000 */
.L_x_461:
[----:B------:R-:W-:Y:S05]  /*95e0*/  @!P0 BRA `(.L_x_428) ;  /* 0x0000000000048947 */ /* 0x000fea0003800000 */
[----:B------:R-:W-:Y:S01]  /*95f0*/  BPT.TRAP 0x1 ;  /* 0x000000040000795c */ /* 0x000fe20000300000 */
.L_x_428:
[----:B--2---:R-:W-:-:S05]  /*9600*/  VIADD R3, R7, 0x30c40 ;  /* 0x00030c4007037836 */ /* 0x004fca0000000000 */
[----:B------:R-:W-:-:S04]  /*9610*/  LEA R0, R0, R3, 0x3 ;  /* 0x0000000300007211 */ /* 0x000fc800078e18ff */
[----:B------:R-:W2:Y:S02]  /*9620*/  SYNCS.PHASECHK.TRANS64.TRYWAIT P0, [R0+URZ], R5 ;  /* 0x00000005000075a7 */ /* 0x000ea4000800017f */
[----:B--2---:R-:W-:Y:S05]  /*9630*/  @!P0 BRA `(.L_x_429) ;  /* 0x0000000400f08947 */ /* 0x004fea0003800000 */
.L_x_462:
[----:B------:R-:W-:-:S07]  /*9640*/  IMAD R3, R4, 0x8, R3 ;  /* 0x0000000804037824 */ /* 0x000fce00078e0203 */
.L_x_430:
[----:B---3--:R3:W4:Y:S02]  /*9650*/  SYNCS.PHASECHK.TRANS64.TRYWAIT P0, [R3+URZ], R2 ;  /* 0x00000002030075a7 */ /* 0x008724000800017f */
[----:B----4-:R-:W-:Y:S05]  /*9660*/  @!P0 NANOSLEEP.SYNCS 0x989680 ;  /* 0x009896800000895d */ /* 0x010fea0003900000 */
[----:B------:R-:W4:Y:S02]  /*9670*/  @!P0 SYNCS.PHASECHK.TRANS64 P0, [R3+URZ], R2 ;  /* 0x00000002030085a7 */ /* 0x000f24000800007f */
[----:B----4-:R-:W-:Y:S05]  /*9680*/  @!P0 BRA `(.L_x_430) ;  /* 0xfffffffc00f08947 */ /* 0x010fea000383ffff */
.L_x_330:
[----:B------:R-:W-:Y:S05]  /*9690*/  BSYNC B6 ;  /* 0x0000000000067941 */ /* 0x000fea0003800000 */
.L_x_327:
[----:B------:R-:W-:Y:S05]  /*96a0*/  EXIT ;  /* 0x000000000000794d */ /* 0x000fea0003800000 */
.L_x_335:
[----:B------:R-:W-:Y:S01]  /*96b0*/  MOV R12, RZ ;  /* 0x000000ff000c7202 */ /* 0x000fe20000000f00 */
[----:B------:R-:W-:Y:S01]  /*96c0*/  IMAD.MOV.U32 R11, RZ, RZ, 0x1f ;  /* 0x0000001fff0b7424 */ /* 0x000fe200078e00ff */
[----:B------:R-:W-:-:S07]  /*96d0*/  MOV R15, 0xffffffff ;  /* 0xffffffff000f7802 */ /* 0x000fce0000000f00 */
[----:B------:R-:W-:Y:S05]  /*96e0*/  WARPSYNC.COLLECTIVE R15, `(.L_x_431) ;  /* 0x000000000f087348 */ /* 0x000fea0003c00000 */
[----:B------:R1:W2:Y:S02]  /*96f0*/  SHFL.IDX P6, R14, R13, R12, R11 ;  /* 0x0000000c0d0e7389 */ /* 0x0002a400000c000b */
[----:B-12---:R-:W-:Y:S01]  /*9700*/  ENDCOLLECTIVE ;  /* 0x000000000000791b */ /* 0x006fe20003800000 */
.L_x_431:
[----:B------:R-:W-:Y:S05]  /*9710*/  BRA `(.L_x_432) ;  /* 0xffffff74000c7947 */ /* 0x000fea000383ffff */
.L_x_337:
[----:B--2---:R2:W3:Y:S02]  /*9720*/  SYNCS.PHASECHK.TRANS64.TRYWAIT P0, [R2+URZ+0x30c00], R7 ;  /* 0x030c0007020075a7 */ /* 0x0044e4000800017f */
[----:B---3--:R-:W-:Y:S05]  /*9730*/  @!P0 NANOSLEEP.SYNCS 0x989680 ;  /* 0x009896800000895d */ /* 0x008fea0003900000 */
[----:B------:R-:W3:Y:S02]  /*9740*/  @!P0 SYNCS.PHASECHK.TRANS64 P0, [R2+URZ+0x30c00], R7 ;  /* 0x030c0007020085a7 */ /* 0x000ee4000800007f */
[----:B---3--:R-:W-:Y:S05]  /*9750*/  @!P0 BRA `(.L_x_337) ;  /* 0xfffffffc00f08947 */ /* 0x008fea000383ffff */
[----:B------:R-:W-:Y:S05]  /*9760*/  BRA `(.L_x_336) ;  /* 0xffffff74001c7947 */ /* 0x000fea000383ffff */
.L_x_342:
[----:B-1----:R1:W3:Y:S02]  /*9770*/  SYNCS.PHASECHK.TRANS64.TRYWAIT P1, [R21+URZ+0x30c10], R20 ;  /* 0x030c1014150075a7 */ /* 0x0022e4000802017f */
[----:B---3--:R-:W-:Y:S05]  /*9780*/  @!P1 NANOSLEEP.SYNCS 0x989680 ;  /* 0x009896800000995d */ /* 0x008fea0003900000 */
[----:B------:R-:W3:Y:S02]  /*9790*/  @!P1 SYNCS.PHASECHK.TRANS64 P1, [R21+URZ+0x30c10], R20 ;  /* 0x030c1014150095a7 */ /* 0x000ee4000802007f */
[----:B---3--:R-:W-:Y:S05]  /*97a0*/  @!P1 BRA `(.L_x_342) ;  /* 0xfffffffc00f09947 */ /* 0x008fea000383ffff */
[----:B------:R-:W-:Y:S05]  /*97b0*/  BRA `(.L_x_341) ;  /* 0xffffff7c00e07947 */ /* 0x000fea000383ffff */
.L_x_346:
[----:B------:R1:W1:Y:S02]  /*97c0*/  SYNCS.PHASECHK.TRANS64.TRYWAIT P1, [R21+URZ+0x30c30], R20 ;  /* 0x030c3014150075a7 */ /* 0x000264000802017f */
[----:B-1----:R-:W-:Y:S05]  /*97d0*/  @!P1 NANOSLEEP.SYNCS 0x989680 ;  /* 0x009896800000995d */ /* 0x002fea0003900000 */
[----:B------:R-:W1:Y:S02]  /*97e0*/  @!P1 SYNCS.PHASECHK.TRANS64 P1, [R21+URZ+0x30c30], R20 ;  /* 0x030c3014150095a7 */ /* 0x000e64000802007f */
[----:B-1----:R-:W-:Y:S05]  /*97f0*/  @!P1 BRA `(.L_x_346) ;  /* 0xfffffffc00f09947 */ /* 0x002fea000383ffff */
[----:B------:R-:W-:Y:S05]  /*9800*/  BRA `(.L_x_345) ;  /* 0xffffff8000e47947 */ /* 0x000fea000383ffff */
.L_x_353:
[----:B------:R-:W-:Y:S01]  /*9810*/  BSSY B0, `(.L_x_433) ;  /* 0x0000005000007945 */ /* 0x000fe20003800000 */
[----:B------:R-:W-:-:S07]  /*9820*/  IMAD.MOV.U32 R15, RZ, RZ, -0x1 ;  /* 0xffffffffff0f7424 */ /* 0x000fce00078e00ff */
[----:B---3--:R-:W-:Y:S05]  /*9830*/  WARPSYNC.COLLECTIVE R15, `(.L_x_434) ;  /* 0x000000000f087348 */ /* 0x008fea0003c00000 */
[----:B------:R-:W-:Y:S01]  /*9840*/  NOP ;  /* 0x0000000000007918 */ /* 0x000fe20000000000 */
[----:B---3--:R-:W-:Y:S01]  /*9850*/  ENDCOLLECTIVE ;  /* 0x000000000000791b */ /* 0x008fe20003800000 */
.L_x_434:
[----:B------:R-:W-:Y:S05]  /*9860*/  BSYNC B0 ;  /* 0x0000000000007941 */ /* 0x000fea0003800000 */
.L_x_433:
[----:B------:R-:W-:Y:S05]  /*9870*/  BRA `(.L_x_435) ;  /* 0xffffffc800dc7947 */ /* 0x000fea000383ffff */
.L_x_362:
[----:B------:R-:W-:Y:S01]  /*9880*/  BSSY B0, `(.L_x_436) ;  /* 0x0000005000007945 */ /* 0x000fe20003800000 */
[----:B------:R-:W-:-:S07]  /*9890*/  MOV R15, 0xffffffff ;  /* 0xffffffff000f7802 */ /* 0x000fce0000000f00 */
[----:B-123--:R-:W-:Y:S05]  /*98a0*/  WARPSYNC.COLLECTIVE R15, `(.L_x_437) ;  /* 0x000000000f087348 */ /* 0x00efea0003c00000 */
[----:B------:R-:W-:Y:S01]  /*98b0*/  NOP ;  /* 0x0000000000007918 */ /* 0x000fe20000000000 */
[----:B-123--:R-:W-:Y:S01]  /*98c0*/  ENDCOLLECTIVE ;  /* 0x000000000000791b */ /* 0x00efe20003800000 */
.L_x_437:
[----:B------:R-:W-:Y:S05]  /*98d0*/  BSYNC B0 ;  /* 0x0000000000007941 */ /* 0x000fea0003800000 */
.L_x_436:
[----:B------:R-:W-:Y:S05]  /*98e0*/  BRA `(.L_x_438) ;  /* 0xffffffcc00bc7947 */ /* 0x000fea000383ffff */
.L_x_371:
[----:B------:R-:W-:Y:S01]  /*98f0*/  BSSY B0, `(.L_x_439) ;  /* 0x0000005000007945 */ /* 0x000fe20003800000 */
[----:B------:R-:W-:-:S07]  /*9900*/  IMAD.MOV.U32 R15, RZ, RZ, -0x1 ;  /* 0xffffffffff0f7424 */ /* 0x000fce00078e00ff */
[----:B------:R-:W-:Y:S05]  /*9910*/  WARPSYNC.COLLECTIVE R15, `(.L_x_440) ;  /* 0x000000000f087348 */ /* 0x000fea0003c00000 */
[----:B------:R-:W-:Y:S01]  /*9920*/  NOP ;  /* 0x0000000000007918 */ /* 0x000fe20000000000 */
[----:B------:R-:W-:Y:S01]  /*9930*/  ENDCOLLECTIVE ;  /* 0x000000000000791b */ /* 0x000fe20003800000 */
.L_x_440:
[----:B------:R-:W-:Y:S05]  /*9940*/  BSYNC B0 ;  /* 0x0000000000007941 */ /* 0x000fea0003800000 */
.L_x_439:
[----:B------:R-:W-:Y:S05]  /*9950*/  BRA `(.L_x_441) ;  /* 0xffffffd400907947 */ /* 0x000fea000383ffff */
.L_x_383:
[----:B------:R-:W-:Y:S01]  /*9960*/  BSSY B0, `(.L_x_442) ;  /* 0x0000005000007945 */ /* 0x000fe20003800000 */
[----:B------:R-:W-:-:S07]  /*9970*/  MOV R15, 0xffffffff ;  /* 0xffffffff000f7802 */ /* 0x000fce0000000f00 */
[----:B------:R-:W-:Y:S05]  /*9980*/  WARPSYNC.COLLECTIVE R15, `(.L_x_443) ;  /* 0x000000000f087348 */ /* 0x000fea0003c00000 */
[----:B------:R-:W-:Y:S01]  /*9990*/  NOP ;  /* 0x0000000000007918 */ /* 0x000fe20000000000 */
[----:B------:R-:W-:Y:S01]  /*99a0*/  ENDCOLLECTIVE ;  /* 0x000000000000791b */ /* 0x000fe20003800000 */
.L_x_443:
[----:B------:R-:W-:Y:S05]  /*99b0*/  BSYNC B0 ;  /* 0x0000000000007941 */ /* 0x000fea0003800000 */
.L_x_442:
[----:B------:R-:W-:Y:S05]  /*99c0*/  BRA `(.L_x_444) ;  /* 0xffffffd800a87947 */ /* 0x000fea000383ffff */
.L_x_396:
[----:B------:R-:W-:Y:S01]  /*99d0*/  BSSY B0, `(.L_x_445) ;  /* 0x0000005000007945 */ /* 0x000fe20003800000 */
[----:B------:R-:W-:-:S07]  /*99e0*/  IMAD.MOV.U32 R15, RZ, RZ, -0x1 ;  /* 0xffffffffff0f7424 */ /* 0x000fce00078e00ff */
[----:B------:R-:W-:Y:S05]  /*99f0*/  WARPSYNC.COLLECTIVE R15, `(.L_x_446) ;  /* 0x000000000f087348 */ /* 0x000fea0003c00000 */
[----:B------:R-:W-:Y:S01]  /*9a00*/  NOP ;  /* 0x0000000000007918 */ /* 0x000fe20000000000 */
[----:B------:R-:W-:Y:S01]  /*9a10*/  ENDCOLLECTIVE ;  /* 0x000000000000791b */ /* 0x000fe20003800000 */
.L_x_446:
[----:B------:R-:W-:Y:S05]  /*9a20*/  BSYNC B0 ;  /* 0x0000000000007941 */ /* 0x000fea0003800000 */
.L_x_445:
[----:B------:R-:W-:Y:S05]  /*9a30*/  BRA `(.L_x_447) ;  /* 0xffffffdc00c47947 */ /* 0x000fea000383ffff */
.L_x_405:
[----:B-1----:R1:W2:Y:S02]  /*9a40*/  SYNCS.PHASECHK.TRANS64.TRYWAIT P1, [R11+URZ+0x30c20], R0 ;  /* 0x030c20000b0075a7 */ /* 0x0022a4000802017f */
[----:B--2---:R-:W-:Y:S05]  /*9a50*/  @!P1 NANOSLEEP.SYNCS 0x989680 ;  /* 0x009896800000995d */ /* 0x004fea0003900000 */
[----:B------:R-:W2:Y:S02]  /*9a60*/  @!P1 SYNCS.PHASECHK.TRANS64 P1, [R11+URZ+0x30c20], R0 ;  /* 0x030c20000b0095a7 */ /* 0x000ea4000802007f */
[----:B--2---:R-:W-:Y:S05]  /*9a70*/  @!P1 BRA `(.L_x_405) ;  /* 0xfffffffc00f09947 */ /* 0x004fea000383ffff */
[----:B------:R-:W-:Y:S05]  /*9a80*/  BRA `(.L_x_448) ;  /* 0xffffffe4009c7947 */ /* 0x000fea000383ffff */
.L_x_409:
[----:B-1----:R1:W2:Y:S02]  /*9a90*/  SYNCS.PHASECHK.TRANS64.TRYWAIT P1, [R11+URZ+0x30c40], R21 ;  /* 0x030c40150b0075a7 */ /* 0x0022a4000802017f */
[----:B--2---:R-:W-:Y:S05]  /*9aa0*/  @!P1 NANOSLEEP.SYNCS 0x989680 ;  /* 0x009896800000995d */ /* 0x004fea0003900000 */
[----:B------:R-:W2:Y:S02]  /*9ab0*/  @!P1 SYNCS.PHASECHK.TRANS64 P1, [R11+URZ+0x30c40], R21 ;  /* 0x030c40150b0095a7 */ /* 0x000ea4000802007f */
[----:B--2---:R-:W-:Y:S05]  /*9ac0*/  @!P1 BRA `(.L_x_409) ;  /* 0xfffffffc00f09947 */ /* 0x004fea000383ffff */
[----:B------:R-:W-:Y:S05]  /*9ad0*/  BRA `(.L_x_449) ;  /* 0xffffffe800bc7947 */ /* 0x000fea000383ffff */
.L_x_411:
[----:B--2---:R2:W3:Y:S02]  /*9ae0*/  SYNCS.PHASECHK.TRANS64.TRYWAIT P1, [R11+URZ+0x30c28], R21 ;  /* 0x030c28150b0075a7 */ /* 0x0044e4000802017f */
[----:B---3--:R-:W-:Y:S05]  /*9af0*/  @!P1 NANOSLEEP.SYNCS 0x989680 ;  /* 0x009896800000995d */ /* 0x008fea0003900000 */
[----:B------:R-:W3:Y:S02]  /*9b00*/  @!P1 SYNCS.PHASECHK.TRANS64 P1, [R11+URZ+0x30c28], R21 ;  /* 0x030c28150b0095a7 */ /* 0x000ee4000802007f */
[----:B---3--:R-:W-:Y:S05]  /*9b10*/  @!P1 BRA `(.L_x_411) ;  /* 0xfffffffc00f09947 */ /* 0x008fea000383ffff */
[----:B------:R-:W-:Y:S05]  /*9b20*/  BRA `(.L_x_450) ;  /* 0xffffffec00347947 */ /* 0x000fea000383ffff */
.L_x_413:
[----:B---3--:R3:W4:Y:S02]  /*9b30*/  SYNCS.PHASECHK.TRANS64.TRYWAIT P1, [R11+URZ+0x30c48], R21 ;  /* 0x030c48150b0075a7 */ /* 0x008724000802017f */
[----:B----4-:R-:W-:Y:S05]  /*9b40*/  @!P1 NANOSLEEP.SYNCS 0x989680 ;  /* 0x009896800000995d */ /* 0x010fea0003900000 */
[----:B------:R-:W4:Y:S02]  /*9b50*/  @!P1 SYNCS.PHASECHK.TRANS64 P1, [R11+URZ+0x30c48], R21 ;  /* 0x030c48150b0095a7 */ /* 0x000f24000802007f */
[----:B----4-:R-:W-:Y:S05]  /*9b60*/  @!P1 BRA `(.L_x_413) ;  /* 0xfffffffc00f09947 */ /* 0x010fea000383ffff */
[----:B------:R-:W-:Y:S05]  /*9b70*/  BRA `(.L_x_451) ;  /* 0xffffffec00887947 */ /* 0x000fea000383ffff */
.L_x_415:
[----:B------:R-:W-:-:S07]  /*9b80*/  SHF.L.U32 R4, R9, 0x1f, RZ ;  /* 0x0000001f09047819 */ /* 0x000fce00000006ff */
.L_x_452:
[----:B-1----:R1:W2:Y:S02]  /*9b90*/  SYNCS.PHASECHK.TRANS64.TRYWAIT P1, [R11+URZ+0x30c20], R4 ;  /* 0x030c20040b0075a7 */ /* 0x0022a4000802017f */
[----:B--2---:R-:W-:Y:S05]  /*9ba0*/  @!P1 NANOSLEEP.SYNCS 0x989680 ;  /* 0x009896800000995d */ /* 0x004fea0003900000 */
[----:B------:R-:W2:Y:S02]  /*9bb0*/  @!P1 SYNCS.PHASECHK.TRANS64 P1, [R11+URZ+0x30c20], R4 ;  /* 0x030c20040b0095a7 */ /* 0x000ea4000802007f */
[----:B--2---:R-:W-:Y:S05]  /*9bc0*/  @!P1 BRA `(.L_x_452) ;  /* 0xfffffffc00f09947 */ /* 0x004fea000383ffff */
[----:B------:R-:W-:Y:S05]  /*9bd0*/  BRA `(.L_x_453) ;  /* 0xffffffec00f47947 */ /* 0x000fea000383ffff */
.L_x_418:
[----:B---3--:R3:W4:Y:S02]  /*9be0*/  SYNCS.PHASECHK.TRANS64.TRYWAIT P1, [R11+URZ+0x30c40], R12 ;  /* 0x030c400c0b0075a7 */ /* 0x008724000802017f */
[----:B----4-:R-:W-:Y:S05]  /*9bf0*/  @!P1 NANOSLEEP.SYNCS 0x989680 ;  /* 0x009896800000995d */ /* 0x010fea0003900000 */
[----:B------:R-:W4:Y:S02]  /*9c00*/  @!P1 SYNCS.PHASECHK.TRANS64 P1, [R11+URZ+0x30c40], R12 ;  /* 0x030c400c0b0095a7 */ /* 0x000f24000802007f */
[----:B----4-:R-:W-:Y:S05]  /*9c10*/  @!P1 BRA `(.L_x_418) ;  /* 0xfffffffc00f09947 */ /* 0x010fea000383ffff */
[----:B------:R-:W-:Y:S05]  /*9c20*/  BRA `(.L_x_454) ;  /* 0xfffffff000647947 */ /* 0x000fea000383ffff */
.L_x_420:
[----:B-1----:R1:W2:Y:S02]  /*9c30*/  SYNCS.PHASECHK.TRANS64.TRYWAIT P1, [R11+URZ+0x30c28], R12 ;  /* 0x030c280c0b0075a7 */ /* 0x0022a4000802017f */
[----:B--2---:R-:W-:Y:S05]  /*9c40*/  @!P1 NANOSLEEP.SYNCS 0x989680 ;  /* 0x009896800000995d */ /* 0x004fea0003900000 */
[----:B------:R-:W2:Y:S02]  /*9c50*/  @!P1 SYNCS.PHASECHK.TRANS64 P1, [R11+URZ+0x30c28], R12 ;  /* 0x030c280c0b0095a7 */ /* 0x000ea4000802007f */
[----:B--2---:R-:W-:Y:S05]  /*9c60*/  @!P1 BRA `(.L_x_420) ;  /* 0xfffffffc00f09947 */ /* 0x004fea000383ffff */
[----:B------:R-:W-:Y:S05]  /*9c70*/  BRA `(.L_x_455) ;  /* 0xfffffff000d07947 */ /* 0x000fea000383ffff */
.L_x_422:
[----:B----4-:R4:W1:Y:S02]  /*9c80*/  SYNCS.PHASECHK.TRANS64.TRYWAIT P0, [R13+URZ+0x30c40], R2 ;  /* 0x030c40020d0075a7 */ /* 0x010864000800017f */
[----:B-1----:R-:W-:Y:S05]  /*9c90*/  @!P0 NANOSLEEP.SYNCS 0x989680 ;  /* 0x009896800000895d */ /* 0x002fea0003900000 */
[----:B------:R-:W1:Y:S02]  /*9ca0*/  @!P0 SYNCS.PHASECHK.TRANS64 P0, [R13+URZ+0x30c40], R2 ;  /* 0x030c40020d0085a7 */ /* 0x000e64000800007f */
[----:B-1----:R-:W-:Y:S05]  /*9cb0*/  @!P0 BRA `(.L_x_422) ;  /* 0xfffffffc00f08947 */ /* 0x002fea000383ffff */
[----:B------:R-:W-:Y:S05]  /*9cc0*/  BRA `(.L_x_456) ;  /* 0xfffffff4003c7947 */ /* 0x000fea000383ffff */
.L_x_424:
[----:B------:R-:W-:Y:S01]  /*9cd0*/  BSSY B0, `(.L_x_457) ;  /* 0x0000006000007945 */ /* 0x000fe20003800000 */
[----:B------:R-:W-:-:S07]  /*9ce0*/  MOV R15, 0xffffffff ;  /* 0xffffffff000f7802 */ /* 0x000fce0000000f00 */
[----:B------:R-:W-:Y:S05]  /*9cf0*/  WARPSYNC.COLLECTIVE R15, `(.L_x_458) ;  /* 0x000000000f0c7348 */ /* 0x000fea0003c00000 */
[----:B------:R-:W-:Y:S02]  /*9d00*/  ELECT P6, UR62, PT ;  /* 0x00000000003e782f */ /* 0x000fe400038c0000 */
[----:B------:R-:W-:Y:S01]  /*9d10*/  MOV R14, UR62 ;  /* 0x0000003e000e7c02 */ /* 0x000fe20008000f00 */
[----:B------:R-:W-:Y:S10]  /*9d20*/  ENDCOLLECTIVE ;  /* 0x000000000000791b */ /* 0x000ff40003800000 */
.L_x_458:
[----:B------:R-:W-:Y:S05]  /*9d30*/  BSYNC B0 ;  /* 0x0000000000007941 */ /* 0x000fea0003800000 */
.L_x_457:
[----:B------:R-:W-:Y:S01]  /*9d40*/  PLOP3.LUT P0, PT, P6, PT, PT, 0x80, 0x0 ;  /* 0x000000000000781c */ /* 0x000fe2000370f070 */
[----:B------:R-:W-:-:S12]  /*9d50*/  BRA `(.L_x_459) ;  /* 0xfffffff400c87947 */ /* 0x000fd8000383ffff */
.L_x_426:
[----:B-1----:R1:W2:Y:S02]  /*9d60*/  SYNCS.PHASECHK.TRANS64.TRYWAIT P1, [R6+URZ], R5 ;  /* 0x00000005060075a7 */ /* 0x0022a4000802017f */
[----:B--2---:R-:W-:Y:S05]  /*9d70*/  @!P1 NANOSLEEP.SYNCS 0x989680 ;  /* 0x009896800000995d */ /* 0x004fea0003900000 */
[----:B------:R-:W2:Y:S02]  /*9d80*/  @!P1 SYNCS.PHASECHK.TRANS64 P1, [R6+URZ], R5 ;  /* 0x00000005060095a7 */ /* 0x000ea4000802007f */
[----:B--2---:R-:W-:Y:S05]  /*9d90*/  @!P1 BRA `(.L_x_426) ;  /* 0xfffffffc00f09947 */ /* 0x004fea000383ffff */
[----:B------:R-:W-:Y:S05]  /*9da0*/  BRA `(.L_x_460) ;  /* 0xfffffff800047947 */ /* 0x000fea000383ffff */
.L_x_427:
[----:B--2---:R2:W3:Y:S02]  /*9db0*/  SYNCS.PHASECHK.TRANS64.TRYWAIT P1, [R3+URZ], R2 ;  /* 0x00000002030075a7 */ /* 0x0044e4000802017f */
[----:B---3--:R-:W-:Y:S05]  /*9dc0*/  @!P1 NANOSLEEP.SYNCS 0x989680 ;  /* 0x009896800000995d */ /* 0x008fea0003900000 */
[----:B------:R-:W3:Y:S02]  /*9dd0*/  @!P1 SYNCS.PHASECHK.TRANS64 P1, [R3+URZ], R2 ;  /* 0x00000002030095a7 */ /* 0x000ee4000802007f */
[----:B---3--:R-:W-:Y:S05]  /*9de0*/  @!P1 BRA `(.L_x_427) ;  /* 0xfffffffc00f09947 */ /* 0x008fea000383ffff */
[----:B------:R-:W-:Y:S05]  /*9df0*/  BRA `(.L_x_461) ;  /* 0xfffffff400f87947 */ /* 0x000fea000383ffff */
.L_x_429:
[----:B--2---:R2:W3:Y:S02]  /*9e00*/  SYNCS.PHASECHK.TRANS64.TRYWAIT P0, [R0+URZ], R5 ;  /* 0x00000005000075a7 */ /* 0x0044e4000800017f */
[----:B---3--:R-:W-:Y:S05]  /*9e10*/  @!P0 NANOSLEEP.SYNCS 0x989680 ;  /* 0x009896800000895d */ /* 0x008fea0003900000 */
[----:B------:R-:W3:Y:S02]  /*9e20*/  @!P0 SYNCS.PHASECHK.TRANS64 P0, [R0+URZ], R5 ;  /* 0x00000005000085a7 */ /* 0x000ee4000800007f */
[----:B---3--:R-:W-:Y:S05]  /*9e30*/  @!P0 BRA `(.L_x_429) ;  /* 0xfffffffc00f08947 */ /* 0x008fea000383ffff */
[----:B------:R-:W-:Y:S05]  /*9e40*/  BRA `(.L_x_462) ;  /* 0xfffffff400fc7947 */ /* 0x000fea000383ffff */
.L_x_463:
        /* <DEDUP_REMOVED lines=11> */
.L_x_3721:


//--------------------- .text._ZN7cutlass13device_kernelIN5flash11enable_sm90INS1_16FlashAttnBwdSm90INS1_25CollectiveMainloopBwdSm90ILi2ELi2ELi2EN4cute5tupleIJNS5_1CILi1EEES8_S8_EEENS6_IJNS7_ILi128EEESA_NS7_ILi64EEEEEENS_10bfloat16_tEfNS_4arch4Sm90ELb0ELb0ELb1ELb1ELb0ELb1ELb0ELb0ELi2ELi1ELi2ELi2ELb0EEENS1_21CollectiveEpilogueBwdISC_SD_SF_Li256ELb1ELb0ELi1EEENS1_19SingleTileSchedulerILb1ELb0ELb0ELi128EEEEEEEEEvNT_6ParamsE --------------------------
	.section	.text._ZN7cutlass13device_kernelIN5flash11enable_sm90INS1_16FlashAttnBwdSm90INS1_25CollectiveMainloopBwdSm90ILi2ELi2ELi2EN4cute5tupleIJNS5_1CILi1EEES8_S8_EEENS6_IJNS7_ILi128EEESA_NS7_ILi64EEEEEENS_10bfloat16_tEfNS_4arch4Sm90ELb0ELb0ELb1ELb1ELb0ELb1ELb0ELb0ELi2ELi1ELi2ELi2ELb0EEENS1_21CollectiveEpilogueBwdISC_SD_SF_Li256ELb1ELb0ELi1EEENS1_19SingleTileSchedulerILb1ELb0ELb0ELi128EEEEEEEEEvNT_6ParamsE,"ax",@progbits
	.align	128
.text._ZN7cutlass13device_kernelIN5flash11enable_sm90INS1_16FlashAttnBwdSm90INS1_25CollectiveMainloopBwdSm90ILi2ELi2ELi2EN4cute5tupleIJNS5_1CILi1EEES8_S8_EEENS6_IJNS7_ILi128EEESA_NS7_ILi64EEEEEENS_10bfloat16_tEfNS_4arch4Sm90ELb0ELb0ELb1ELb1ELb0ELb1ELb0ELb0ELi2ELi1ELi2ELi2ELb0EEENS1_21CollectiveEpilogueBwdISC_SD_SF_Li256ELb1ELb0ELi1EEENS1_19SingleTileSchedulerILb1ELb0ELb0ELi128EEEEEEEEEvNT_6ParamsE:
        .type           _ZN7cutlass13device_kernelIN5flash11enable_sm90INS1_16FlashAttnBwdSm90INS1_25CollectiveMainloopBwdSm90ILi2ELi2ELi2EN4cute5tupleIJNS5_1CILi1EEES8_S8_EEENS6_IJNS7_ILi128EEESA_NS7_ILi64EEEEEENS_10bfloat16_tEfNS_4arch4Sm90ELb0ELb0ELb1ELb1ELb0ELb1ELb0ELb0ELi2ELi1ELi2ELi2ELb0EEENS1_21CollectiveEpilogueBwdISC_SD_SF_Li256ELb1ELb0ELi1EEENS1_19SingleTileSchedulerILb1ELb0ELb0ELi128EEEEEEEEEvNT_6ParamsE,@function
        .size           _ZN7cutlass13device_kernelIN5flash11enable_sm90INS1_16FlashAttnBwdSm90INS1_25CollectiveMainloopBwdSm90ILi2ELi2ELi2EN4cute5tupleIJNS5_1CILi1EEES8_S8_EEENS6_IJNS7_ILi128EEESA_NS7_ILi64EEEEEENS_10bfloat16_tEfNS_4arch4Sm90ELb0ELb0ELb1ELb1ELb0ELb1ELb0ELb0ELi2ELi1ELi2ELi2ELb0EEENS1_21CollectiveEpilogueBwdISC_SD_SF_Li256ELb1ELb0ELi1EEENS1_19SingleTileSchedulerILb1ELb0ELb0ELi128EEEEEEEEEvNT_6ParamsE,(.L_x_3722 - _ZN7cutlass13device_kernelIN5flash11enable_sm90INS1_16FlashAttnBwdSm90INS1_25CollectiveMainloopBwdSm90ILi2ELi2ELi2EN4cute5tupleIJNS5_1CILi1EEES8_S8_EEENS6_IJNS7_ILi128EEESA_NS7_ILi64EEEEEENS_10bfloat16_tEfNS_4arch4Sm90ELb0ELb0ELb1ELb1ELb0ELb1ELb0ELb0ELi2ELi1ELi2ELi2ELb0EEENS1_21CollectiveEpilogueBwdISC_SD_SF_Li256ELb1ELb0ELi1EEENS1_19SingleTileSchedulerILb1ELb0ELb0ELi128EEEEEEEEEvNT_6ParamsE)
        .other          _ZN7cutlass13device_kernelIN5flash11enable_sm90INS1_16FlashAttnBwdSm90INS1_25CollectiveMainloopBwdSm90ILi2ELi2ELi2EN4cute5tupleIJNS5_1CILi1EEES8_S8_EEENS6_IJNS7_ILi128EEESA_NS7_ILi64EEEEEENS_10bfloat16_tEfNS_4arch4Sm90ELb0ELb0ELb1ELb1ELb0ELb1ELb0ELb0ELi2ELi1ELi2ELi2ELb0EEENS1_21CollectiveEpilogueBwdISC_SD_SF_Li256ELb1ELb0ELi1EEENS1_19SingleTileSchedulerILb1ELb0ELb0ELi128EEEEEEEEEvNT_6ParamsE,@"STO_CUDA_ENTRY STV_DEFAULT"
_ZN7cutlass13device_kernelIN5flash11enable_sm90INS1_16FlashAttnBwdSm90INS1_25CollectiveMainloopBwdSm90ILi2ELi2ELi2EN4cute5tupleIJNS5_1CILi1EEES8_S8_EEENS6_IJNS7_ILi128EEESA_NS7_ILi64EEEEEENS_10bfloat16_tEfNS_4arch4Sm90ELb0ELb0ELb1ELb1ELb0ELb1ELb0ELb0ELi2ELi1ELi2ELi2ELb0EEENS1_21CollectiveEpilogueBwdISC_SD_SF_Li256ELb1ELb0ELi1EEENS1_19SingleTileSchedulerILb1ELb0ELb0ELi128EEEEEEEEEvNT_6ParamsE:
        /* <DEDUP_REMOVED lines=23> */
.L_x_465:
[----:B------:R-:W-:Y:S05]  /*0170*/  BSYNC B0 ;  /* 0x0000000000007941 */ /* 0x000fea0003800000 */
.L_x_464:
        /* <DEDUP_REMOVED lines=34> */
.L_x_466:
        /* <DEDUP_REMOVED lines=22> */
.L_x_467:
[----:B---3--:R-:W-:Y:S01]  /*0500*/  ISETP.NE.AND P0, PT, R2, RZ, PT ;  /* 0x000000ff0200720c */ /* 0x008fe20003f05270 */
[----:B------:R-:W-:Y:S01]  /*0510*/  IMAD.MOV.U32 R2, RZ, RZ, 0x1 ;  /* 0x00000001ff027424 */ /* 0x000fe200078e00ff */
[----:B------:R-:W-:Y:S01]  /*0520*/  NOP ;  /* 0x0000000000007918 */ /* 0x000fe20000000000 */
[----:B------:R-:W-:Y:S01]  /*0530*/  ULDC.64 UR38, c[0x0][0x208] ;  /* 0x0000820000267ab9 */ /* 0x000fe20000000a00 */
[----:B------:R-:W-:Y:S02]  /*0540*/  BSSY B6, `(.L_x_468) ;  /* 0x0000a6b000067945 */ /* 0x000fe40003800000 */
[----:B------:R-:W-:-:S05]  /*0550*/  SEL R2, R2, 0x2, !P0 ;  /* 0x0000000202027807 */ /* 0x000fca0004000000 */
[----:B------:R3:W-:Y:S01]  /*0560*/  STL [R1], R2 ;  /* 0x0000000201007387 */ /* 0x0007e20000100800 */
[----:B-12-4-:R-:W-:Y:S06]  /*0570*/  BAR.SYNC.DEFER_BLOCKING 0x0 ;  /* 0x0000000000007b1d */ /* 0x016fec0000010000 */
[----:B------:R-:W-:Y:S05]  /*0580*/  @!P0 BRA `(.L_x_469) ;  /* 0x0000007800208947 */ /* 0x000fea0003800000 */
.L_x_470:
[----:B------:R-:W-:-:S08]  /*0590*/  NOP ;  /* 0x0000000000007918 */ /* 0x000fd00000000000 */
[----:B------:R-:W1:Y:S02]  /*05a0*/  USETMAXREG.TRY_ALLOC.CTAPOOL UP0, 0xf0 ;  /* 0x000000f0000079c8 */ /* 0x000e640008000600 */
[----:B-1----:R-:W-:-:S13]  /*05b0*/  PLOP3.LUT P0, PT, PT, PT, UP0, 0x80, 0x0 ;  /* 0x000000000000781c */ /* 0x002fda0003f0f008 */
[----:B------:R-:W-:Y:S05]  /*05c0*/  @!P0 BRA `(.L_x_470) ;  /* 0xfffffffc00f08947 */ /* 0x000fea000383ffff */
[----:B------:R-:W-:Y:S01]  /*05d0*/  LOP3.LUT R0, R0, 0x3, RZ, 0xc0, !PT ;  /* 0x0000000300007812 */ /* 0x000fe200078ec0ff */
[----:B---3--:R-:W1:Y:S01]  /*05e0*/  S2R R2, SR_TID.X ;  /* 0x0000000000027919 */ /* 0x008e620000002100 */
[----:B------:R-:W-:Y:S01]  /*05f0*/  ULDC.64 UR4, c[0x0][0x8d8] ;  /* 0x0002360000047ab9 */ /* 0x000fe20000000a00 */
[----:B------:R-:W2:Y:S03]  /*0600*/  S2R R7, SR_CTAID.Z ;  /* 0x0000000000077919 */ /* 0x000ea60000002700 */
[----:B------:R-:W3:Y:S02]  /*0610*/  SHFL.IDX PT, R0, R0, RZ, 0x1f ;  /* 0x00001fff00007589 */ /* 0x000ee400000e0000 */
[----:B---3--:R-:W-:Y:S02]  /*0620*/  ISETP.NE.AND P0, PT, R0, RZ, PT ;  /* 0x000000ff0000720c */ /* 0x008fe40003f05270 */
[----:B-1----:R-:W-:-:S11]  /*0630*/  SHF.R.U32.HI R2, RZ, 0x7, R2 ;  /* 0x00000007ff027819 */ /* 0x002fd60000011602 */
[----:B------:R-:W-:-:S05]  /*0640*/  @!P0 VIADD R2, R2, 0x9 ;  /* 0x0000000902028836 */ /* 0x000fca0000000000 */
[----:B------:R1:W-:Y:S06]  /*0650*/  @!P0 BAR.ARV R2, 0xa0 ;  /* 0x000280020000851d */ /* 0x0003ec0000002000 */
[----:B------:R-:W-:-:S04]  /*0660*/  ISETP.NE.U32.AND P0, PT, RZ, UR4, PT ;  /* 0x00000004ff007c0c */ /* 0x000fc8000bf05070 */
[----:B------:R-:W-:-:S13]  /*0670*/  ISETP.NE.AND.EX P0, PT, RZ, UR5, PT, P0 ;  /* 0x00000005ff007c0c */ /* 0x000fda000bf05300 */
[----:B-12---:R-:W-:Y:S05]  /*0680*/  @!P0 BRA `(.L_x_471) ;  /* 0x0000000000108947 */ /* 0x006fea0003800000 */
[----:B------:R-:W1:Y:S02]  /*0690*/  LDC.64 R2, c[0x0][0x8d8] ;  /* 0x00023600ff027b82 */ /* 0x000e640000000a00 */
[----:B-1----:R-:W-:-:S05]  /*06a0*/  IMAD.WIDE R2, R7, 0x4, R2 ;  /* 0x0000000407027825 */ /* 0x002fca00078e0202 */
[----:B------:R1:W5:Y:S01]  /*06b0*/  LDG.E R0, desc[UR38][R2.64] ;  /* 0x0000002602007981 */ /* 0x000362000c1e1900 */
[----:B------:R-:W-:Y:S05]  /*06c0*/  BRA `(.L_x_472) ;  /* 0x00000000002c7947 */ /* 0x000fea0003800000 */
.L_x_471:
[----:B------:R-:W-:Y:S02]  /*06d0*/  ULDC.64 UR4, c[0x0][0x8d0] ;  /* 0x0002340000047ab9 */ /* 0x000fe40000000a00 */
[----:B------:R-:W-:-:S04]  /*06e0*/  ISETP.NE.U32.AND P0, PT, RZ, UR4, PT ;  /* 0x00000004ff007c0c */ /* 0x000fc8000bf05070 */
[----:B------:R-:W-:-:S13]  /*06f0*/  ISETP.NE.AND.EX P0, PT, RZ, UR5, PT, P0 ;  /* 0x00000005ff007c0c */ /* 0x000fda000bf05300 */
[----:B------:R-:W-:Y:S05]  /*0700*/  @!P0 BRA `(.L_x_473) ;  /* 0x0000000000188947 */ /* 0x000fea0003800000 */
[----:B------:R-:W1:Y:S02]  /*0710*/  LDC.64 R2, c[0x0][0x8d0] ;  /* 0x00023400ff027b82 */ /* 0x000e640000000a00 */
[----:B-1----:R-:W-:-:S05]  /*0720*/  IMAD.WIDE R2, R7, 0x4, R2 ;  /* 0x0000000407027825 */ /* 0x002fca00078e0202 */
[----:B------:R-:W2:Y:S04]  /*0730*/  LDG.E R0, desc[UR38][R2.64] ;  /* 0x0000002602007981 */ /* 0x000ea8000c1e1900 */
[----:B------:R-:W2:Y:S02]  /*0740*/  LDG.E R5, desc[UR38][R2.64+0x4] ;  /* 0x0000042602057981 */ /* 0x000ea4000c1e1900 */
[----:B--2---:R-:W-:Y:S01]  /*0750*/  IADD3 R0, -R0, R5, RZ ;  /* 0x0000000500007210 */ /* 0x004fe20007ffe1ff */
[----:B------:R-:W-:Y:S06]  /*0760*/  BRA `(.L_x_472) ;  /* 0x0000000000047947 */ /* 0x000fec0003800000 */
.L_x_473:
[----:B------:R-:W2:Y:S02]  /*0770*/  LDC R0, c[0x0][0x8bc] ;  /* 0x00022f00ff007b82 */ /* 0x000ea40000000800 */
.L_x_472:
[----:B------:R-:W3:Y:S02]  /*0780*/  S2R R19, SR_CTAID.X ;  /* 0x0000000000137919 */ /* 0x000ee40000002500 */
[----:B---3--:R-:W-:-:S05]  /*0790*/  IMAD.SHL.U32 R19, R19, 0x80, RZ ;  /* 0x0000008013137824 */ /* 0x008fca00078e00ff */
[----:B--2--5:R-:W-:-:S04]  /*07a0*/  ISETP.GE.AND P0, PT, R19, R0, PT ;  /* 0x000000001300720c */ /* 0x024fc80003f06270 */
[----:B------:R-:W-:-:S04]  /*07b0*/  SEL R4, R7, 0xffffffff, !P0 ;  /* 0xffffffff07047807 */ /* 0x000fc80004000000 */
[----:B------:R-:W-:Y:S01]  /*07c0*/  ISETP.GE.AND P0, PT, R4, RZ, PT ;  /* 0x000000ff0400720c */ /* 0x000fe20003f06270 */
[----:B------:R2:W-:-:S12]  /*07d0*/  STL [R1+0x20], R4 ;  /* 0x0000200401007387 */ /* 0x0005d80000100800 */
[----:B--2---:R-:W-:Y:S05]  /*07e0*/  @!P0 BRA `(.L_x_474) ;  /* 0x000000a400008947 */ /* 0x004fea0003800000 */
[----:B-1----:R-:W1:Y:S01]  /*07f0*/  S2R R2, SR_TID.X ;  /* 0x0000000000027919 */ /* 0x002e620000002100 */
[----:B------:R-:W-:Y:S02]  /*0800*/  ULDC.64 UR4, c[0x0][0x780] ;  /* 0x0001e00000047ab9 */ /* 0x000fe40000000a00 */
[----:B------:R-:W-:Y:S01]  /*0810*/  ISETP.NE.U32.AND P0, PT, RZ, UR4, PT ;  /* 0x00000004ff007c0c */ /* 0x000fe2000bf05070 */
[----:B------:R-:W-:Y:S02]  /*0820*/  ULDC UR4, c[0x0][0x290] ;  /* 0x0000a40000047ab9 */ /* 0x000fe40000000800 */
[----:B------:R-:W-:Y:S01]  /*0830*/  IMAD.U32 R22, RZ, RZ, UR4 ;  /* 0x00000004ff167e24 */ /* 0x000fe2000f8e00ff */
[----:B------:R-:W-:Y:S01]  /*0840*/  ISETP.NE.AND.EX P0, PT, RZ, UR5, PT, P0 ;  /* 0x00000005ff007c0c */ /* 0x000fe2000bf05300 */
[----:B-1----:R-:W-:-:S12]  /*0850*/  VIADD R18, R2, 0xffffff80 ;  /* 0xffffff8002127836 */ /* 0x002fd80000000000 */
[----:B------:R-:W-:Y:S05]  /*0860*/  @!P0 BRA `(.L_x_475) ;  /* 0x0000000000108947 */ /* 0x000fea0003800000 */
[----:B------:R-:W1:Y:S02]  /*0870*/  LDC.64 R2, c[0x0][0x780] ;  /* 0x0001e000ff027b82 */ /* 0x000e640000000a00 */
[----:B-1----:R-:W-:-:S05]  /*0880*/  IMAD.WIDE R2, R4, 0x4, R2 ;  /* 0x0000000404027825 */ /* 0x002fca00078e0202 */
[----:B------:R1:W5:Y:S01]  /*0890*/  LDG.E R23, desc[UR38][R2.64] ;  /* 0x0000002602177981 */ /* 0x000362000c1e1900 */
[----:B------:R-:W-:Y:S05]  /*08a0*/  BRA `(.L_x_476) ;  /* 0x0000000000287947 */ /* 0x000fea0003800000 */
.L_x_475:
[----:B------:R-:W-:Y:S01]  /*08b0*/  ULDC.64 UR4, c[0x0][0x770] ;  /* 0x0001dc0000047ab9 */ /* 0x000fe20000000a00 */
[----:B------:R-:W2:Y:S01]  /*08c0*/  LDC R23, c[0x0][0x280] ;  /* 0x0000a000ff177b82 */ /* 0x000ea20000000800 */
[----:B------:R-:W-:-:S04]  /*08d0*/  ISETP.NE.U32.AND P0, PT, RZ, UR4, PT ;  /* 0x00000004ff007c0c */ /* 0x000fc8000bf05070 */
[----:B------:R-:W-:-:S13]  /*08e0*/  ISETP.NE.AND.EX P0, PT, RZ, UR5, PT, P0 ;  /* 0x00000005ff007c0c */ /* 0x000fda000bf05300 */
[----:B------:R-:W-:Y:S05]  /*08f0*/  @!P0 BRA `(.L_x_476) ;  /* 0x0000000000148947 */ /* 0x000fea0003800000 */
[----:B------:R-:W1:Y:S02]  /*0900*/  LDC.64 R2, c[0x0][0x770] ;  /* 0x0001dc00ff027b82 */ /* 0x000e640000000a00 */
[----:B-1----:R-:W-:-:S05]  /*0910*/  IMAD.WIDE R2, R4, 0x4, R2 ;  /* 0x0000000404027825 */ /* 0x002fca00078e0202 */
[----:B--2---:R-:W2:Y:S04]  /*0920*/  LDG.E R23, desc[UR38][R2.64] ;  /* 0x0000002602177981 */ /* 0x004ea8000c1e1900 */
[----:B------:R-:W2:Y:S02]  /*0930*/  LDG.E R0, desc[UR38][R2.64+0x4] ;  /* 0x0000042602007981 */ /* 0x000ea4000c1e1900 */
[----:B--2---:R-:W-:-:S07]  /*0940*/  IADD3 R23, -R23, R0, RZ ;  /* 0x0000000017177210 */ /* 0x004fce0007ffe1ff */
.L_x_476:
[----:B------:R-:W-:Y:S02]  /*0950*/  ULDC.64 UR4, c[0x0][0x788] ;  /* 0x0001e20000047ab9 */ /* 0x000fe40000000a00 */
[----:B------:R-:W-:-:S04]  /*0960*/  ISETP.NE.U32.AND P0, PT, RZ, UR4, PT ;  /* 0x00000004ff007c0c */ /* 0x000fc8000bf05070 */
[----:B------:R-:W-:-:S13]  /*0970*/  ISETP.NE.AND.EX P0, PT, RZ, UR5, PT, P0 ;  /* 0x00000005ff007c0c */ /* 0x000fda000bf05300 */
[----:B------:R-:W-:Y:S05]  /*0980*/  @!P0 BRA `(.L_x_477) ;  /* 0x0000000000108947 */ /* 0x000fea0003800000 */
[----:B-1----:R-:W1:Y:S02]  /*0990*/  LDC.64 R2, c[0x0][0x788] ;  /* 0x0001e200ff027b82 */ /* 0x002e640000000a00 */
[----:B-1----:R-:W-:-:S05]  /*09a0*/  IMAD.WIDE R2, R4, 0x4, R2 ;  /* 0x0000000404027825 */ /* 0x002fca00078e0202 */
[----:B------:R1:W5:Y:S01]  /*09b0*/  LDG.E R22, desc[UR38][R2.64] ;  /* 0x0000002602167981 */ /* 0x000362000c1e1900 */
[----:B------:R-:W-:Y:S05]  /*09c0*/  BRA `(.L_x_478) ;  /* 0x0000000000247947 */ /* 0x000fea0003800000 */
.L_x_477:
[----:B------:R-:W-:Y:S02]  /*09d0*/  ULDC.64 UR4, c[0x0][0x778] ;  /* 0x0001de0000047ab9 */ /* 0x000fe40000000a00 */
[----:B------:R-:W-:-:S04]  /*09e0*/  ISETP.NE.U32.AND P0, PT, RZ, UR4, PT ;  /* 0x00000004ff007c0c */ /* 0x000fc8000bf05070 */
[----:B------:R-:W-:-:S13]  /*09f0*/  ISETP.NE.AND.EX P0, PT, RZ, UR5, PT, P0 ;  /* 0x00000005ff007c0c */ /* 0x000fda000bf05300 */
[----:B------:R-:W-:Y:S05]  /*0a00*/  @!P0 BRA `(.L_x_478) ;  /* 0x0000000000148947 */ /* 0x000fea0003800000 */
[----:B-1----:R-:W1:Y:S02]  /*0a10*/  LDC.64 R2, c[0x0][0x778] ;  /* 0x0001de00ff027b82 */ /* 0x002e640000000a00 */
[----:B-1----:R-:W-:-:S05]  /*0a20*/  IMAD.WIDE R2, R4, 0x4, R2 ;  /* 0x0000000404027825 */ /* 0x002fca00078e0202 */
[----:B------:R-:W3:Y:S04]  /*0a30*/  LDG.E R22, desc[UR38][R2.64] ;  /* 0x0000002602167981 */ /* 0x000ee8000c1e1900 */
[----:B------:R-:W3:Y:S02]  /*0a40*/  LDG.E R5, desc[UR38][R2.64+0x4] ;  /* 0x0000042602057981 */ /* 0x000ee4000c1e1900 */
[----:B---3--:R-:W-:-:S07]  /*0a50*/  IMAD.IADD R22, R5, 0x1, -R22 ;  /* 0x0000000105167824 */ /* 0x008fce00078e0a16 */
.L_x_478:
[----:B--2--5:R-:W-:Y:S02]  /*0a60*/  ISETP.GE.AND P1, PT, R23, 0x1, PT ;  /* 0x000000011700780c */ /* 0x024fe40003f26270 */
[----:B------:R-:W-:Y:S02]  /*0a70*/  CS2R R182, SRZ ;  /* 0x0000000000b67805 */ /* 0x000fe4000001ff00 */
[----:B------:R-:W-:Y:S02]  /*0a80*/  PLOP3.LUT P0, PT, PT, PT, PT, 0x80, 0x0 ;  /* 0x000000000000781c */ /* 0x000fe40003f0f070 */
        /* <DEDUP_REMOVED lines=30> */
[----:B------:R-:W-:Y:S01]  /*0c70*/  CS2R R184, SRZ ;  /* 0x0000000000b87805 */ /* 0x000fe2000001ff00 */
[----:B------:R-:W-:Y:S06]  /*0c80*/  @!P1 BRA `(.L_x_479) ;  /* 0x0000005000a89947 */ /* 0x000fec0003800000 */
[----:B------:R-:W-:Y:S01]  /*0c90*/  MOV R0, RZ ;  /* 0x000000ff00007202 */ /* 0x000fe20000000f00 */
[----:B------:R-:W-:Y:S01]  /*0ca0*/  ULDC UR36, c[0x0][0x75c] ;  /* 0x0001d70000247ab9 */ /* 0x000fe20000000800 */
[----:B------:R-:W-:Y:S02]  /*0cb0*/  ULDC UR37, c[0x0][0x744] ;  /* 0x0001d10000257ab9 */ /* 0x000fe40000000800 */
[----:B------:R-:W-:-:S13]  /*0cc0*/  LOP3.LUT P0, RZ, R0, 0x3ff, RZ, 0xc0, !PT ;  /* 0x000003ff00ff7812 */ /* 0x000fda000780c0ff */
[----:B------:R-:W-:Y:S05]  /*0cd0*/  @!P0 BRA `(.L_x_480) ;  /* 0x00000000007c8947 */ /* 0x000fea0003800000 */
[----:B-1----:R-:W-:Y:S01]  /*0ce0*/  MOV R2, 0x0 ;  /* 0x0000000000027802 */ /* 0x002fe20000000f00 */
[----:B------:R-:W-:Y:S01]  /*0cf0*/  ULDC.64 UR4, c[0x4][0x90] ;  /* 0x0100240000047ab9 */ /* 0x000fe20000000a00 */
[----:B------:R-:W-:Y:S01]  /*0d00*/  ULDC.64 UR6, c[0x4][0x28] ;  /* 0x01000a0000067ab9 */ /* 0x000fe20000000a00 */
[----:B------:R-:W-:Y:S01]  /*0d10*/  IMAD.U32 R4, RZ, RZ, UR4 ;  /* 0x00000004ff047e24 */ /* 0x000fe2000f8e00ff */
        /* <DEDUP_REMOVED lines=12> */
.L_x_481:
        /* <DEDUP_REMOVED lines=8> */
[----:B------:R-:W-:Y:S02]  /*0e60*/  IMAD.U32 R7, RZ, RZ, UR7 ;  /* 0x00000007ff077e24 */ /* 0x000fe4000f8e00ff */
[----:B------:R-:W-:-:S02]  /*0e70*/  IMAD.U32 R10, RZ, RZ, UR4 ;  /* 0x00000004ff0a7e24 */ /* 0x000fc4000f8e00ff */
[----:B------:R-:W-:Y:S02]  /*0e80*/  IMAD.MOV.U32 R8, RZ, RZ, 0x70 ;  /* 0x00000070ff087424 */ /* 0x000fe400078e00ff */
[----:B------:R-:W-:Y:S02]  /*0e90*/  IMAD.MOV.U32 R12, RZ, RZ, 0x1 ;  /* 0x00000001ff0c7424 */ /* 0x000fe400078e00ff */
[----:B------:R-:W-:-:S07]  /*0ea0*/  IMAD.MOV.U32 R13, RZ, RZ, RZ ;  /* 0x000000ffff0d7224 */ /* 0x000fce00078e00ff */
[----:B------:R-:W-:-:S07]  /*0eb0*/  LEPC R20, `(.L_x_480) ;  /* 0x000000001014794e */ /* 0x000fce0000000000 */
[----:B-1----:R-:W-:Y:S05]  /*0ec0*/  CALL.ABS.NOINC R2 ;  /* 0x0000000002007343 */ /* 0x002fea0003c00000 */
.L_x_480:
[----:B-1----:R-:W1:Y:S01]  /*0ed0*/  S2R R3, SR_CgaCtaId ;  /* 0x0000000000037919 */ /* 0x002e620000008800 */
[----:B------:R-:W-:-:S04]  /*0ee0*/  MOV R2, 0x400 ;  /* 0x0000040000027802 */ /* 0x000fc80000000f00 */
[----:B-1----:R-:W-:-:S04]  /*0ef0*/  LEA R2, R3, R2, 0x18 ;  /* 0x0000000203027211 */ /* 0x002fc800078ec0ff */
[----:B------:R-:W-:-:S04]  /*0f00*/  IADD3 R0, R2, 0x20c00, RZ ;  /* 0x00020c0002007810 */ /* 0x000fc80007ffe0ff */
[----:B------:R-:W-:-:S13]  /*0f10*/  LOP3.LUT P0, RZ, R0, 0x3ff, RZ, 0xc0, !PT ;  /* 0x000003ff00ff7812 */ /* 0x000fda000780c0ff */
[----:B------:R-:W-:Y:S05]  /*0f20*/  @!P0 BRA `(.L_x_482) ;  /* 0x00000000007c8947 */ /* 0x000fea0003800000 */
[----:B------:R-:W-:Y:S01]  /*0f30*/  MOV R16, 0x0 ;  /* 0x0000000000107802 */ /* 0x000fe20000000f00 */
        /* <DEDUP_REMOVED lines=15> */
.L_x_483:
[----:B------:R-:W1:Y:S01]  /*1030*/  LDC.64 R16, c[0x4][R16] ;  /* 0x0100000010107b82 */ /* 0x000e620000000a00 */
[----:B------:R-:W-:Y:S01]  /*1040*/  ULDC.64 UR4, c[0x4][0x90] ;  /* 0x0100240000047ab9 */ /* 0x000fe20000000a00 */
[----:B------:R-:W-:Y:S01]  /*1050*/  ULDC.64 UR6, c[0x4][0x30] ;  /* 0x01000c0000067ab9 */ /* 0x000fe20000000a00 */
[----:B------:R-:W-:Y:S01]  /*1060*/  IMAD.U32 R4, RZ, RZ, UR4 ;  /* 0x00000004ff047e24 */ /* 0x000fe2000f8e00ff */
[----:B------:R-:W-:Y:S01]  /*1070*/  MOV R8, 0x70 ;  /* 0x0000007000087802 */ /* 0x000fe20000000f00 */
[----:B------:R-:W-:Y:S01]  /*1080*/  IMAD.U32 R5, RZ, RZ, UR5 ;  /* 0x00000005ff057e24 */ /* 0x000fe2000f8e00ff */
[----:B------:R-:W-:Y:S01]  /*1090*/  ULDC.64 UR4, c[0x4][0x98] ;  /* 0x0100260000047ab9 */ /* 0x000fe20000000a00 */
[----:B------:R-:W-:Y:S01]  /*10a0*/  IMAD.U32 R10, RZ, RZ, UR6 ;  /* 0x00000006ff0a7e24 */ /* 0x000fe2000f8e00ff */
[----:B------:R-:W-:Y:S01]  /*10b0*/  MOV R6, UR4 ;  /* 0x0000000400067c02 */ /* 0x000fe20008000f00 */
[----:B------:R-:W-:Y:S02]  /*10c0*/  IMAD.U32 R7, RZ, RZ, UR5 ;  /* 0x00000005ff077e24 */ /* 0x000fe4000f8e00ff */
[----:B------:R-:W-:-:S02]  /*10d0*/  IMAD.U32 R11, RZ, RZ, UR7 ;  /* 0x00000007ff0b7e24 */ /* 0x000fc4000f8e00ff */
[----:B------:R-:W-:Y:S02]  /*10e0*/  IMAD.MOV.U32 R12, RZ, RZ, 0x1 ;  /* 0x00000001ff0c7424 */ /* 0x000fe400078e00ff */
[----:B------:R-:W-:-:S07]  /*10f0*/  IMAD.MOV.U32 R13, RZ, RZ, RZ ;  /* 0x000000ffff0d7224 */ /* 0x000fce00078e00ff */
[----:B------:R-:W-:-:S07]  /*1100*/  LEPC R20, `(.L_x_482) ;  /* 0x000000001014794e */ /* 0x000fce0000000000 */
[----:B-1----:R-:W-:Y:S05]  /*1110*/  CALL.ABS.NOINC R16 ;  /* 0x0000000010007343 */ /* 0x002fea0003c00000 */
.L_x_482:
[----:B------:R-:W-:Y:S01]  /*1120*/  SHF.R.S32.HI R3, RZ, 0x1f, R18 ;  /* 0x0000001fff037819 */ /* 0x000fe20000011412 */
[----:B------:R-:W-:-:S03]  /*1130*/  UMOV UR4, 0xffffffff ;  /* 0xffffffff00047882 */ /* 0x000fc60000000000 */
[----:B------:R-:W-:-:S04]  /*1140*/  LEA.HI R0, R3, R18, RZ, 0x7 ;  /* 0x0000001203007211 */ /* 0x000fc800078f38ff */
[----:B------:R-:W-:Y:S01]  /*1150*/  SHF.R.S32.HI R13, RZ, 0x7, R0 ;  /* 0x00000007ff0d7819 */ /* 0x000fe20000011400 */
[----:B------:R-:W-:Y:S06]  /*1160*/  BRA.DIV UR4, `(.L_x_484) ;  /* 0x0000009a04a87947 */ /* 0x000fec000b800000 */
[----:B------:R1:W2:Y:S02]  /*1170*/  SHFL.IDX PT, R14, R13, RZ, 0x1f ;  /* 0x00001fff0d0e7589 */ /* 0x0002a400000e0000 */
.L_x_587:
[----:B------:R-:W-:Y:S01]  /*1180*/  SHF.L.U32 R9, RZ, 0x1f, RZ ;  /* 0x0000001fff097819 */ /* 0x000fe200000006ff */
[----:B------:R-:W-:Y:S01]  /*1190*/  VIADD R23, R23, 0x7f ;  /* 0x0000007f17177836 */ /* 0x000fe20000000000 */
[----:B--2---:R-:W-:Y:S01]  /*11a0*/  LEA.HI R4, R14, R14, RZ, 0x1 ;  /* 0x0000000e0e047211 */ /* 0x004fe200078f08ff */
[----:B------:R-:W-:Y:S01]  /*11b0*/  IMAD.IADD R22, R22, 0x1, -R19 ;  /* 0x0000000116167824 */ /* 0x000fe200078e0a13 */
[----:B------:R-:W2:Y:S01]  /*11c0*/  SYNCS.PHASECHK.TRANS64.TRYWAIT P0, [R2+URZ+0x30c00], R9 ;  /* 0x030c0009020075a7 */ /* 0x000ea2000800017f */
[CC--:B------:R-:W-:Y:S02]  /*11d0*/  LEA.HI R6, R3.reuse, R18.reuse, RZ, 0x3 ;  /* 0x0000001203067211 */ /* 0x0c0fe400078f18ff */
[----:B------:R-:W-:Y:S02]  /*11e0*/  LOP3.LUT R5, R4, 0xffffe, RZ, 0xc0, !PT ;  /* 0x000ffffe04057812 */ /* 0x000fe400078ec0ff */
[----:B------:R-:W-:Y:S02]  /*11f0*/  LEA.HI R4, R3, R18, RZ, 0x5 ;  /* 0x0000001203047211 */ /* 0x000fe400078f28ff */
[----:B------:R-:W-:-:S02]  /*1200*/  IADD3 R12, R14, -R5, RZ ;  /* 0x800000050e0c7210 */ /* 0x000fc40007ffe0ff */
[----:B------:R-:W-:Y:S02]  /*1210*/  LOP3.LUT R5, R0, 0xffffff80, RZ, 0xc0, !PT ;  /* 0xffffff8000057812 */ /* 0x000fe400078ec0ff */
[CC--:B------:R-:W-:Y:S02]  /*1220*/  LEA.HI R0, R3.reuse, R18.reuse, RZ, 0x2 ;  /* 0x0000001203007211 */ /* 0x0c0fe400078f10ff */
[----:B------:R-:W-:Y:S02]  /*1230*/  LOP3.LUT R7, R4, 0xffffffe0, RZ, 0xc0, !PT ;  /* 0xffffffe004077812 */ /* 0x000fe400078ec0ff */
[----:B------:R-:W-:Y:S01]  /*1240*/  LOP3.LUT R11, R0, 0xfffffffc, RZ, 0xc0, !PT ;  /* 0xfffffffc000b7812 */ /* 0x000fe200078ec0ff */
[C---:B------:R-:W-:Y:S01]  /*1250*/  IMAD.IADD R0, R18.reuse, 0x1, -R5 ;  /* 0x0000000112007824 */ /* 0x040fe200078e0a05 */
[----:B------:R-:W-:Y:S01]  /*1260*/  LEA.HI R8, R3, R18, RZ, 0x4 ;  /* 0x0000001203087211 */ /* 0x000fe200078f20ff */
[C---:B------:R-:W-:Y:S01]  /*1270*/  IMAD.IADD R7, R18.reuse, 0x1, -R7 ;  /* 0x0000000112077824 */ /* 0x040fe200078e0a07 */
[C---:B------:R-:W-:Y:S01]  /*1280*/  IADD3 R11, R18.reuse, -R11, RZ ;  /* 0x8000000b120b7210 */ /* 0x040fe20007ffe0ff */
[----:B------:R-:W-:Y:S01]  /*1290*/  IMAD.SHL.U32 R18, R18, 0x40, RZ ;  /* 0x0000004012127824 */ /* 0x000fe200078e00ff */
[----:B------:R-:W-:-:S02]  /*12a0*/  SHF.R.S32.HI R3, RZ, 0x5, R4 ;  /* 0x00000005ff037819 */ /* 0x000fc40000011404 */
[----:B------:R-:W-:Y:S02]  /*12b0*/  SHF.R.S32.HI R4, RZ, 0x1f, R23 ;  /* 0x0000001fff047819 */ /* 0x000fe40000011417 */
[----:B------:R-:W-:Y:S01]  /*12c0*/  SHF.R.S32.HI R15, RZ, 0x4, R8 ;  /* 0x00000004ff0f7819 */ /* 0x000fe20000011408 */
[----:B------:R-:W-:Y:S01]  /*12d0*/  IMAD.SHL.U32 R5, R3, 0x10, RZ ;  /* 0x0000001003057824 */ /* 0x000fe200078e00ff */
[----:B------:R-:W-:Y:S02]  /*12e0*/  LOP3.LUT R18, R18, 0x1c0, RZ, 0xc0, !PT ;  /* 0x000001c012127812 */ /* 0x000fe400078ec0ff */
[----:B------:R-:W-:Y:S02]  /*12f0*/  LEA.HI R23, R4, R23, RZ, 0x7 ;  /* 0x0000001704177211 */ /* 0x000fe400078f38ff */
[----:B------:R-:W-:Y:S02]  /*1300*/  LEA.HI R8, R8, R15, RZ, 0x1 ;  /* 0x0000000f08087211 */ /* 0x000fe400078f08ff */
[----:B------:R-:W-:-:S02]  /*1310*/  SHF.R.S32.HI R3, RZ, 0x1f, R0 ;  /* 0x0000001fff037819 */ /* 0x000fc40000011400 */
[----:B------:R-:W-:Y:S01]  /*1320*/  LOP3.LUT R5, R18, 0x30, R5, 0xf8, !PT ;  /* 0x0000003012057812 */ /* 0x000fe200078ef805 */
[----:B--2---:R-:W-:Y:S06]  /*1330*/  @P0 BRA `(.L_x_485) ;  /* 0x0000000000080947 */ /* 0x004fec0003800000 */
[----:B------:R-:W2:Y:S02]  /*1340*/  SYNCS.PHASECHK.TRANS64.TRYWAIT P0, [R2+URZ+0x30c00], R9 ;  /* 0x030c0009020075a7 */ /* 0x000ea4000800017f */
[----:B--2---:R-:W-:Y:S05]  /*1350*/  @!P0 BRA `(.L_x_486) ;  /* 0x0000009800488947 */ /* 0x004fea0003800000 */
.L_x_485:
[----:B------:R-:W3:Y:S01]  /*1360*/  LDL.LU R21, [R1] ;  /* 0x0000000001157983 */ /* 0x000ee20000300800 */
[----:B------:R-:W-:Y:S01]  /*1370*/  LOP3.LUT R8, R8, 0x7ffffe, RZ, 0xc0, !PT ;  /* 0x007ffffe08087812 */ /* 0x000fe200078ec0ff */
[----:B------:R-:W-:Y:S01]  /*1380*/  IMAD R20, R13, 0x400, R0 ;  /* 0x000004000d147824 */ /* 0x000fe200078e0200 */
[----:B--2---:R-:W-:Y:S02]  /*1390*/  LOP3.LUT R9, R5, 0x8, R6, 0xf8, !PT ;  /* 0x0000000805097812 */ /* 0x004fe400078ef806 */
[----:B------:R-:W-:Y:S01]  /*13a0*/  SHF.R.S32.HI R4, RZ, 0x1f, R7 ;  /* 0x0000001fff047819 */ /* 0x000fe20000011407 */
[----:B------:R-:W-:Y:S01]  /*13b0*/  IMAD.IADD R16, R15, 0x1, -R8 ;  /* 0x000000010f107824 */ /* 0x000fe200078e0a08 */
[----:B------:R-:W-:Y:S02]  /*13c0*/  SHF.R.U32.HI R18, RZ, 0x3, R18 ;  /* 0x00000003ff127819 */ /* 0x000fe40000011612 */
[CC--:B------:R-:W-:Y:S02]  /*13d0*/  LEA.HI R5, R3.reuse, R0.reuse, RZ, 0x5 ;  /* 0x0000000003057211 */ /* 0x0c0fe400078f28ff */
[----:B------:R-:W-:-:S02]  /*13e0*/  LEA.HI R3, R3, R0, RZ, 0x2 ;  /* 0x0000000003037211 */ /* 0x000fc400078f10ff */
[CC--:B------:R-:W-:Y:S02]  /*13f0*/  LEA.HI R6, R4.reuse, R7.reuse, RZ, 0x3 ;  /* 0x0000000704067211 */ /* 0x0c0fe400078f18ff */
[----:B------:R-:W-:Y:S02]  /*1400*/  LOP3.LUT R18, R9, R18, RZ, 0x3c, !PT ;  /* 0x0000001209127212 */ /* 0x000fe400078e3cff */
[----:B------:R-:W-:Y:S02]  /*1410*/  LEA.HI R4, R4, R7, RZ, 0x2 ;  /* 0x0000000704047211 */ /* 0x000fe400078f10ff */
[----:B------:R-:W-:Y:S02]  /*1420*/  LEA.HI R9, R13, R13, RZ, 0x1 ;  /* 0x0000000d0d097211 */ /* 0x000fe400078f08ff */
[----:B------:R-:W-:Y:S02]  /*1430*/  SHF.R.S32.HI R5, RZ, 0x5, R5 ;  /* 0x00000005ff057819 */ /* 0x000fe40000011405 */
[----:B------:R-:W-:-:S02]  /*1440*/  SHF.R.S32.HI R7, RZ, 0x2, R3 ;  /* 0x00000002ff077819 */ /* 0x000fc40000011403 */
[----:B------:R-:W-:Y:S01]  /*1450*/  SHF.R.S32.HI R8, RZ, 0x1f, R3 ;  /* 0x0000001fff087819 */ /* 0x000fe20000011403 */
[----:B------:R-:W-:Y:S01]  /*1460*/  IMAD R22, R5, -0x10, R22 ;  /* 0xfffffff005167824 */ /* 0x000fe200078e0216 */
[----:B------:R-:W-:Y:S02]  /*1470*/  LOP3.LUT R14, R9, 0xfffffffe, RZ, 0xc0, !PT ;  /* 0xfffffffe090e7812 */ /* 0x000fe400078ec0ff */
[----:B------:R-:W-:Y:S02]  /*1480*/  LEA.HI R8, R8, R7, RZ, 0x3 ;  /* 0x0000000708087211 */ /* 0x000fe400078f18ff */
[----:B------:R-:W-:Y:S01]  /*1490*/  LOP3.LUT R5, R3, 0x7ffffffc, RZ, 0xc0, !PT ;  /* 0x7ffffffc03057812 */ /* 0x000fe200078ec0ff */
[C---:B------:R-:W-:Y:S01]  /*14a0*/  IMAD.IADD R9, R13.reuse, 0x1, -R14 ;  /* 0x000000010d097824 */ /* 0x040fe200078e0a0e */
[----:B------:R-:W-:Y:S01]  /*14b0*/  LOP3.LUT R8, R8, 0xfffffff8, RZ, 0xc0, !PT ;  /* 0xfffffff808087812 */ /* 0x000fe200078ec0ff */
[----:B-1----:R-:W-:Y:S01]  /*14c0*/  IMAD R13, R13, 0x10, R16 ;  /* 0x000000100d0d7824 */ /* 0x002fe200078e0210 */
[----:B------:R-:W-:-:S02]  /*14d0*/  IADD3 R10, R0, -R5, RZ ;  /* 0x80000005000a7210 */ /* 0x000fc40007ffe0ff */
[--C-:B------:R-:W-:Y:S02]  /*14e0*/  SHF.R.S32.HI R0, RZ, 0x3, R6.reuse ;  /* 0x00000003ff007819 */ /* 0x100fe40000011406 */
[----:B------:R-:W-:Y:S02]  /*14f0*/  SHF.R.S32.HI R5, RZ, 0x1f, R6 ;  /* 0x0000001fff057819 */ /* 0x000fe40000011406 */
[----:B------:R-:W-:Y:S02]  /*1500*/  SHF.R.S32.HI R3, RZ, 0x2, R4 ;  /* 0x00000002ff037819 */ /* 0x000fe40000011404 */
[----:B------:R-:W-:Y:S01]  /*1510*/  IADD3 R8, R22, R8, -R7 ;  /* 0x0000000816087210 */ /* 0x000fe20007ffe807 */
[----:B------:R-:W-:Y:S01]  /*1520*/  IMAD.U32 R7, R13, 0x200, R18 ;  /* 0x000002000d077824 */ /* 0x000fe200078e0012 */
[----:B------:R-:W-:Y:S02]  /*1530*/  LEA.HI R5, R5, R0, RZ, 0x4 ;  /* 0x0000000005057211 */ /* 0x000fe400078f20ff */
[----:B------:R-:W-:-:S02]  /*1540*/  IADD3 R6, R3, 0x8, RZ ;  /* 0x0000000803067810 */ /* 0x000fc40007ffe0ff */
[----:B------:R-:W-:Y:S01]  /*1550*/  LEA.HI R4, R4, R3, RZ, 0x1 ;  /* 0x0000000304047211 */ /* 0x000fe200078f08ff */
[----:B------:R1:W-:Y:S01]  /*1560*/  STL [R1+0xc], R7 ;  /* 0x00000c0701007387 */ /* 0x0003e20000100800 */
[----:B------:R-:W-:Y:S01]  /*1570*/  LOP3.LUT R5, R5, 0x1ffffff0, RZ, 0xc0, !PT ;  /* 0x1ffffff005057812 */ /* 0x000fe200078ec0ff */
[----:B------:R-:W-:Y:S01]  /*1580*/  IMAD R9, R9, -0x40, R8 ;  /* 0xffffffc009097824 */ /* 0x000fe200078e0208 */
[----:B------:R-:W-:Y:S01]  /*1590*/  LOP3.LUT R4, R4, 0xfffffffe, RZ, 0xc0, !PT ;  /* 0xfffffffe04047812 */ /* 0x000fe200078ec0ff */
[C---:B------:R-:W-:Y:S01]  /*15a0*/  VIADD R8, R3.reuse, 0x10 ;  /* 0x0000001003087836 */ /* 0x040fe20000000000 */
[C---:B------:R-:W-:Y:S02]  /*15b0*/  IADD3 R14, R3.reuse, 0x18, RZ ;  /* 0x00000018030e7810 */ /* 0x040fe40007ffe0ff */
[----:B-1----:R-:W-:Y:S01]  /*15c0*/  LEA.HI R7, R6, R6, RZ, 0x1 ;  /* 0x0000000606077211 */ /* 0x002fe200078f08ff */
[----:B------:R-:W-:Y:S02]  /*15d0*/  IMAD.IADD R5, R0, 0x1, -R5 ;  /* 0x0000000100057824 */ /* 0x000fe400078e0a05 */
[----:B------:R-:W-:Y:S01]  /*15e0*/  IMAD.IADD R4, R3, 0x1, -R4 ;  /* 0x0000000103047824 */ /* 0x000fe200078e0a04 */
[----:B------:R-:W-:-:S02]  /*15f0*/  LOP3.LUT R13, R7, 0xfffffffe, RZ, 0xc0, !PT ;  /* 0xfffffffe070d7812 */ /* 0x000fc400078ec0ff */
[----:B------:R-:W-:Y:S02]  /*1600*/  LEA.HI R3, R8, R8, RZ, 0x1 ;  /* 0x0000000808037211 */ /* 0x000fe400078f08ff */
[--C-:B------:R-:W-:Y:S02]  /*1610*/  SHF.R.S32.HI R0, RZ, 0x1, R7.reuse ;  /* 0x00000001ff007819 */ /* 0x100fe40000011407 */
[----:B------:R-:W-:Y:S01]  /*1620*/  SHF.R.S32.HI R7, RZ, 0x1f, R7 ;  /* 0x0000001fff077819 */ /* 0x000fe20000011407 */
[----:B------:R-:W-:Y:S01]  /*1630*/  IMAD.IADD R13, R6, 0x1, -R13 ;  /* 0x00000001060d7824 */ /* 0x000fe200078e0a0d */
[----:B------:R-:W-:Y:S02]  /*1640*/  LOP3.LUT R15, R3, 0xfffffffe, RZ, 0xc0, !PT ;  /* 0xfffffffe030f7812 */ /* 0x000fe400078ec0ff */
[----:B------:R-:W-:Y:S02]  /*1650*/  SHF.R.S32.HI R6, RZ, 0x1, R3 ;  /* 0x00000001ff067819 */ /* 0x000fe40000011403 */
[----:B------:R-:W-:-:S02]  /*1660*/  LEA.HI R16, R14, R14, RZ, 0x1 ;  /* 0x0000000e0e107211 */ /* 0x000fc400078f08ff */
[----:B------:R-:W-:Y:S02]  /*1670*/  SHF.R.S32.HI R3, RZ, 0x1f, R3 ;  /* 0x0000001fff037819 */ /* 0x000fe40000011403 */
[----:B------:R-:W-:Y:S02]  /*1680*/  LEA.HI R7, R7, R0, RZ, 0x4 ;  /* 0x0000000007077211 */ /* 0x000fe400078f20ff */
[--C-:B------:R-:W-:Y:S02]  /*1690*/  SHF.R.S32.HI R17, RZ, 0x1, R16.reuse ;  /* 0x00000001ff117819 */ /* 0x100fe40000011410 */
[----:B------:R-:W-:Y:S02]  /*16a0*/  SHF.R.S32.HI R18, RZ, 0x1f, R16 ;  /* 0x0000001fff127819 */ /* 0x000fe40000011410 */
[----:B------:R-:W-:Y:S02]  /*16b0*/  LEA.HI R3, R3, R6, RZ, 0x4 ;  /* 0x0000000603037211 */ /* 0x000fe400078f20ff */
[----:B------:R-:W-:-:S02]  /*16c0*/  LOP3.LUT R7, R7, 0x1ffffff0, RZ, 0xc0, !PT ;  /* 0x1ffffff007077812 */ /* 0x000fc400078ec0ff */
[----:B------:R-:W-:Y:S02]  /*16d0*/  LEA.HI R18, R18, R17, RZ, 0x4 ;  /* 0x0000001112127211 */ /* 0x000fe400078f20ff */
[----:B------:R-:W-:Y:S01]  /*16e0*/  LOP3.LUT R3, R3, 0x1ffffff0, RZ, 0xc0, !PT ;  /* 0x1ffffff003037812 */ /* 0x000fe200078ec0ff */
[----:B------:R-:W-:Y:S01]  /*16f0*/  IMAD.IADD R0, R0, 0x1, -R7 ;  /* 0x0000000100007824 */ /* 0x000fe200078e0a07 */
[----:B------:R-:W-:Y:S02]  /*1700*/  LOP3.LUT R19, R16, 0xfffffffe, RZ, 0xc0, !PT ;  /* 0xfffffffe10137812 */ /* 0x000fe400078ec0ff */
[----:B------:R-:W-:Y:S01]  /*1710*/  LOP3.LUT R18, R18, 0x1ffffff0, RZ, 0xc0, !PT ;  /* 0x1ffffff012127812 */ /* 0x000fe200078ec0ff */
[----:B------:R-:W-:Y:S01]  /*1720*/  IMAD.IADD R6, R6, 0x1, -R3 ;  /* 0x0000000106067824 */ /* 0x000fe200078e0a03 */
[----:B------:R-:W-:Y:S01]  /*1730*/  LEA R3, R5, R4, 0x3 ;  /* 0x0000000405037211 */ /* 0x000fe200078e18ff */
[----:B------:R-:W-:Y:S01]  /*1740*/  IMAD R0, R0, 0x8, R13 ;  /* 0x0000000800007824 */ /* 0x000fe200078e020d */
[----:B------:R-:W-:Y:S01]  /*1750*/  IADD3 R19, R14, -R19, RZ ;  /* 0x800000130e137210 */ /* 0x000fe20007ffe0ff */
[----:B------:R-:W-:-:S02]  /*1760*/  IMAD.IADD R15, R8, 0x1, -R15 ;  /* 0x00000001080f7824 */ /* 0x000fc400078e0a0f */
[----:B------:R-:W-:Y:S01]  /*1770*/  IMAD.IADD R18, R17, 0x1, -R18 ;  /* 0x0000000111127824 */ /* 0x000fe200078e0a12 */
[----:B------:R1:W-:Y:S04]  /*1780*/  STL [R1+0x18], R0 ;  /* 0x0000180001007387 */ /* 0x0003e80000100800 */
[----:B------:R2:W-:Y:S01]  /*1790*/  STL [R1+0x1c], R3 ;  /* 0x00001c0301007387 */ /* 0x0005e20000100800 */
[----:B-1----:R-:W-:Y:S02]  /*17a0*/  IMAD R0, R18, 0x8, R19 ;  /* 0x0000000812007824 */ /* 0x002fe400078e0213 */
[----:B--2---:R-:W-:-:S05]  /*17b0*/  IMAD R3, R6, 0x8, R15 ;  /* 0x0000000806037824 */ /* 0x004fca00078e020f */
[----:B------:R-:W-:Y:S04]  /*17c0*/  STL [R1+0x14], R3 ;  /* 0x0000140301007387 */ /* 0x000fe80000100800 */
[----:B------:R1:W-:Y:S02]  /*17d0*/  STL [R1+0x10], R0 ;  /* 0x0000100001007387 */ /* 0x0003e40000100800 */
[----:B-1----:R-:W-:-:S05]  /*17e0*/  SHF.R.S32.HI R0, RZ, 0x7, R23 ;  /* 0x00000007ff007819 */ /* 0x002fca0000011417 */
[----:B------:R1:W-:Y:S01]  /*17f0*/  STL [R1+0x8], R0 ;  /* 0x0000080001007387 */ /* 0x0003e20000100800 */
[----:B------:R-:W-:Y:S01]  /*1800*/  IMAD.SHL.U32 R3, R20, 0x4, RZ ;  /* 0x0000000414037824 */ /* 0x000fe200078e00ff */
[----:B------:R-:W-:Y:S02]  /*1810*/  CS2R R6, SRZ ;  /* 0x0000000000067805 */ /* 0x000fe4000001ff00 */
[----:B------:R-:W-:Y:S02]  /*1820*/  MOV R5, RZ ;  /* 0x000000ff00057202 */ /* 0x000fe40000000f00 */
        /* <DEDUP_REMOVED lines=33> */
[----:B-1-3--:R-:W-:-:S07]  /*1a40*/  LOP3.LUT R8, R21, 0x1, RZ, 0xfc, !PT ;  /* 0x0000000115087812 */ /* 0x00afce00078efcff */
.L_x_497:
[----:B------:R-:W-:-:S13]  /*1a50*/  ISETP.NE.AND P0, PT, R8, 0x3, PT ;  /* 0x000000030800780c */ /* 0x000fda0003f05270 */
[----:B------:R-:W-:Y:S05]  /*1a60*/  @!P0 BRA `(.L_x_487) ;  /* 0x0000000000048947 */ /* 0x000fea0003800000 */
[----:B------:R-:W-:Y:S01]  /*1a70*/  BPT.TRAP 0x1 ;  /* 0x000000040000795c */ /* 0x000fe20000300000 */
.L_x_487:
[----:B------:R-:W-:Y:S01]  /*1a80*/  IMAD R3, R5, 0x8, R2 ;  /* 0x0000000805037824 */ /* 0x000fe200078e0202 */
[----:B------:R-:W-:-:S04]  /*1a90*/  SHF.L.U32 R22, R6, 0x1f, RZ ;  /* 0x0000001f06167819 */ /* 0x000fc800000006ff */
[----:B------:R1:W2:Y:S01]  /*1aa0*/  SYNCS.PHASECHK.TRANS64.TRYWAIT P1, [R3+URZ+0x30c10], R22 ;  /* 0x030c1016030075a7 */ /* 0x0002a2000802017f */
[----:B------:R-:W-:Y:S05]  /*1ab0*/  @!P0 BRA `(.L_x_488) ;  /* 0x0000000000048947 */ /* 0x000fea0003800000 */
[----:B------:R-:W-:Y:S01]  /*1ac0*/  BPT.TRAP 0x1 ;  /* 0x000000040000795c */ /* 0x000fe20000300000 */
.L_x_488:
[----:B------:R-:W-:-:S04]  /*1ad0*/  IADD3 R0, R2, 0x10000, RZ ;  /* 0x0001000002007810 */ /* 0x000fc80007ffe0ff */
[----:B------:R-:W-:-:S04]  /*1ae0*/  SHF.R.U32.HI R0, RZ, 0x4, R0 ;  /* 0x00000004ff007819 */ /* 0x000fc80000011600 */
[----:B------:R-:W-:Y:S01]  /*1af0*/  LOP3.LUT R0, R0, 0x3fff, RZ, 0xc0, !PT ;  /* 0x00003fff00007812 */ /* 0x000fe200078ec0ff */
[----:B--2---:R-:W-:Y:S06]  /*1b00*/  @P1 BRA `(.L_x_489) ;  /* 0x0000000000081947 */ /* 0x004fec0003800000 */
[----:B------:R-:W2:Y:S02]  /*1b10*/  SYNCS.PHASECHK.TRANS64.TRYWAIT P1, [R3+URZ+0x30c10], R22 ;  /* 0x030c1016030075a7 */ /* 0x000ea4000802017f */
[----:B--2---:R-:W-:Y:S05]  /*1b20*/  @!P1 BRA `(.L_x_490) ;  /* 0x0000009000689947 */ /* 0x004fea0003800000 */
.L_x_489:
        /* <DEDUP_REMOVED lines=9> */
[----:B------:R-:W2:Y:S01]  /*1bc0*/  LDL R15, [R1+0x10] ;  /* 0x00001000010f7983 */ /* 0x000ea20000100800 */
[----:B------:R-:W-:Y:S01]  /*1bd0*/  WARPGROUP.ARRIVE ;  /* 0x00000000000079c5 */ /* 0x000fe20000000000 */
[----:B------:R-:W-:Y:S01]  /*1be0*/  USHF.R.U32.HI UR4, URZ, 0x4, UR9 ;  /* 0x000000043f047899 */ /* 0x000fe20008011609 */
[----:B------:R-:W-:Y:S01]  /*1bf0*/  UMOV UR7, 0x40000040 ;  /* 0x4000004000077882 */ /* 0x000fe20000000000 */
[----:B------:R-:W-:-:S02]  /*1c00*/  UMOV UR5, 0x40000040 ;  /* 0x4000004000057882 */ /* 0x000fc40000000000 */
[----:B------:R-:W-:Y:S02]  /*1c10*/  ULOP3.LUT UR4, UR4, 0x3fff, URZ, 0xc0, !UPT ;  /* 0x00003fff04047892 */ /* 0x000fe4000f8ec03f */
[----:B------:R-:W-:Y:S02]  /*1c20*/  UMOV UR6, UR8 ;  /* 0x0000000800067c82 */ /* 0x000fe40008000000 */
[----:B------:R-:W-:-:S07]  /*1c30*/  ULOP3.LUT UR10, UR4, 0x10000, URZ, 0xfc, !UPT ;  /* 0x00010000040a7892 */ /* 0x000fce000f8efc3f */
        /* <DEDUP_REMOVED lines=15> */
[----:B------:R-:W-:Y:S02]  /*1d30*/  WARPGROUP.DEPBAR.LE gsb0, 0x0 ;  /* 0x00008000000079c5 */ /* 0x000fe40000010000 */
[----:B------:R-:W-:Y:S01]  /*1d40*/  WARPGROUP.ARRIVE ;  /* 0x00000000000079c5 */ /* 0x000fe20000000000 */
[C---:B-----5:R-:W-:Y:S01]  /*1d50*/  IMAD R19, R5.reuse, 0x80, R16 ;  /* 0x0000008005137824 */ /* 0x060fe200078e0210 */
[----:B------:R-:W-:Y:S01]  /*1d60*/  LEA R17, R10, R17, 0x1 ;  /* 0x000000110a117211 */ /* 0x000fe200078e08ff */
[----:B--2---:R-:W-:-:S02]  /*1d70*/  IMAD R21, R5, 0x80, R15 ;  /* 0x0000008005157824 */ /* 0x004fc400078e020f */
[C---:B------:R-:W-:Y:S01]  /*1d80*/  IMAD R15, R10.reuse, 0x2, R13 ;  /* 0x000000020a0f7824 */ /* 0x040fe200078e020d */
[----:B------:R-:W-:Y:S01]  /*1d90*/  HGMMA.64x128x16.F32.BF16 R88, gdesc[UR4], R88, gsb0 ;  /* 0x01e00000045879f0 */ /* 0x000fe20008001858 */
[----:B------:R-:W-:Y:S01]  /*1da0*/  UIADD3 UR6, UR8, 0x6, URZ ;  /* 0x0000000608067890 */ /* 0x000fe2000fffe03f */
[C---:B------:R-:W-:Y:S01]  /*1db0*/  IMAD R19, R10.reuse, 0x2, R19 ;  /* 0x000000020a137824 */ /* 0x040fe200078e0213 */
[----:B------:R-:W-:Y:S01]  /*1dc0*/  UIADD3 UR4, UR10, 0x6, URZ ;  /* 0x000000060a047890 */ /* 0x000fe2000fffe03f */
[----:B------:R-:W-:Y:S01]  /*1dd0*/  IMAD R23, R10, 0x2, R21 ;  /* 0x000000020a177824 */ /* 0x000fe200078e0215 */
[----:B------:R-:W-:Y:S01]  /*1de0*/  UMOV UR7, 0x40000040 ;  /* 0x4000004000077882 */ /* 0x000fe20000000000 */
[----:B------:R-:W-:Y:S01]  /*1df0*/  UMOV UR5, 0x40000040 ;  /* 0x4000004000057882 */ /* 0x000fe20000000000 */
[--C-:B------:R-:W-:Y:S01]  /*1e00*/  IMAD R21, R15, 0x4, R2.reuse ;  /* 0x000000040f157824 */ /* 0x100fe200078e0202 */
[----:B------:R-:W-:Y:S01]  /*1e10*/  LEA R13, R17, R2, 0x2 ;  /* 0x00000002110d7211 */ /* 0x000fe200078e10ff */
[----:B------:R-:W-:-:S02]  /*1e20*/  IMAD R14, R19, 0x4, R2 ;  /* 0x00000004130e7824 */ /* 0x000fc400078e0202 */
[----:B------:R-:W-:Y:S02]  /*1e30*/  IMAD R20, R23, 0x4, R2 ;  /* 0x0000000417147824 */ /* 0x000fe400078e0202 */
[----:B------:R-:W-:-:S04]  /*1e40*/  VIADD R16, R2, 0x20000 ;  /* 0x0002000002107836 */ /* 0x000fc80000000000 */
[--C-:B------:R-:W-:Y:S01]  /*1e50*/  IMAD R18, R17, 0x4, R16.reuse ;  /* 0x0000000411127824 */ /* 0x100fe200078e0210 */
[----:B------:R-:W-:Y:S01]  /*1e60*/  LEA R15, R15, R16, 0x2 ;  /* 0x000000100f0f7211 */ /* 0x000fe200078e10ff */
[--C-:B------:R-:W-:Y:S02]  /*1e70*/  IMAD R17, R19, 0x4, R16.reuse ;  /* 0x0000000413117824 */ /* 0x100fe400078e0210 */
[----:B------:R-:W-:Y:S01]  /*1e80*/  IMAD R16, R23, 0x4, R16 ;  /* 0x0000000417107824 */ /* 0x000fe200078e0210 */
[----:B------:R-:W-:Y:S02]  /*1e90*/  WARPGROUP.DEPBAR.LE gsb0, 0x0 ;  /* 0x00008000000079c5 */ /* 0x000fe40000010000 */
[----:B------:R-:W-:-:S06]  /*1ea0*/  WARPGROUP.ARRIVE ;  /* 0x00000000000079c5 */ /* 0x000fcc0000000000 */
[----:B------:R-:W-:Y:S03]  /*1eb0*/  HGMMA.64x128x16.F32.BF16 R88, gdesc[UR4], R88, gsb0 ;  /* 0x01e00000045879f0 */ /* 0x000fe60008001858 */
[----:B------:R-:W-:Y:S02]  /*1ec0*/  WARPGROUP.DEPBAR.LE gsb0, 0x0 ;  /* 0x00008000000079c5 */ /* 0x000fe40000010000 */
[----:B------:R-:W2:Y:S04]  /*1ed0*/  LDS R21, [R21+0x20000] ;  /* 0x0200000015157984 */ /* 0x000ea80000000800 */
[----:B------:R-:W3:Y:S04]  /*1ee0*/  LDS R13, [R13+0x20000] ;  /* 0x020000000d0d7984 */ /* 0x000ee80000000800 */
[----:B------:R-:W4:Y:S04]  /*1ef0*/  LDS R14, [R14+0x20000] ;  /* 0x020000000e0e7984 */ /* 0x000f280000000800 */
[----:B------:R-:W1:Y:S01]  /*1f00*/  LDS R20, [R20+0x20000] ;  /* 0x0200000014147984 */ /* 0x000e620000000800 */
[----:B------:R-:W-:Y:S05]  /*1f10*/  @!P0 BRA `(.L_x_491) ;  /* 0x0000000000048947 */ /* 0x000fea0003800000 */
[----:B------:R-:W-:Y:S01]  /*1f20*/  BPT.TRAP 0x1 ;  /* 0x000000040000795c */ /* 0x000fe20000300000 */
.L_x_491:
[----:B------:R1:W1:Y:S01]  /*1f30*/  SYNCS.PHASECHK.TRANS64.TRYWAIT P1, [R3+URZ+0x30c30], R22 ;  /* 0x030c3016030075a7 */ /* 0x000262000802017f */
[----:B------:R-:W-:Y:S05]  /*1f40*/  @!P0 BRA `(.L_x_492) ;  /* 0x0000000000048947 */ /* 0x000fea0003800000 */
[----:B------:R-:W-:Y:S01]  /*1f50*/  BPT.TRAP 0x1 ;  /* 0x000000040000795c */ /* 0x000fe20000300000 */
.L_x_492:
[----:B------:R-:W-:-:S04]  /*1f60*/  IADD3 R19, R2, 0x18000, RZ ;  /* 0x0001800002137810 */ /* 0x000fc80007ffe0ff */
[----:B------:R-:W-:-:S04]  /*1f70*/  SHF.R.U32.HI R19, RZ, 0x4, R19 ;  /* 0x00000004ff137819 */ /* 0x000fc80000011613 */
[----:B------:R-:W-:-:S04]  /*1f80*/  LOP3.LUT R19, R19, 0x3fff, RZ, 0xc0, !PT ;  /* 0x00003fff13137812 */ /* 0x000fc800078ec0ff */
[----:B------:R-:W-:Y:S01]  /*1f90*/  LOP3.LUT R24, R19, 0x10000, RZ, 0xfc, !PT ;  /* 0x0001000013187812 */ /* 0x000fe200078efcff */
[----:B-1----:R-:W-:Y:S06]  /*1fa0*/  @P1 BRA `(.L_x_493) ;  /* 0x0000000000081947 */ /* 0x002fec0003800000 */
[----:B------:R-:W1:Y:S02]  /*1fb0*/  SYNCS.PHASECHK.TRANS64.TRYWAIT P1, [R3+URZ+0x30c30], R22 ;  /* 0x030c3016030075a7 */ /* 0x000e64000802017f */
[----:B-1----:R-:W-:Y:S05]  /*1fc0*/  @!P1 BRA `(.L_x_494) ;  /* 0x0000008c00549947 */ /* 0x002fea0003800000 */
.L_x_493:
[----:B------:R-:W-:Y:S01]  /*1fd0*/  UIADD3 UR9, UR9, 0x4000, URZ ;  /* 0x0000400009097890 */ /* 0x000fe2000fffe03f */
[----:B------:R-:W-:Y:S01]  /*1fe0*/  IMAD R24, R5, 0x400, R24 ;  /* 0x0000040005187824 */ /* 0x000fe200078e0218 */
[----:B------:R-:W-:Y:S01]  /*1ff0*/  UMOV UR7, 0x40000040 ;  /* 0x4000004000077882 */ /* 0x000fe20000000000 */
[----:B------:R-:W-:Y:S01]  /*2000*/  UMOV UR5, 0x40000040 ;  /* 0x4000004000057882 */ /* 0x000fe20000000000 */
[----:B------:R-:W-:Y:S01]  /*2010*/  USHF.R.U32.HI UR9, URZ, 0x4, UR9 ;  /* 0x000000043f097899 */ /* 0x000fe20008011609 */
[----:B------:R-:W-:Y:S01]  /*2020*/  FMUL.FTZ R22, R88, UR36 ;  /* 0x0000002458167c20 */ /* 0x000fe20008410000 */
[----:B------:R-:W-:Y:S01]  /*2030*/  R2UR UR8, R24 ;  /* 0x00000000180872ca */ /* 0x000fe200000e0000 */
[----:B------:R-:W-:Y:S01]  /*2040*/  FMUL.FTZ R88, R90, UR36 ;  /* 0x000000245a587c20 */ /* 0x000fe20008410000 */
[----:B------:R-:W-:Y:S01]  /*2050*/  ULOP3.LUT UR9, UR9, 0x3fff, URZ, 0xc0, !UPT ;  /* 0x00003fff09097892 */ /* 0x000fe2000f8ec03f */
[----:B------:R-:W-:Y:S01]  /*2060*/  WARPGROUP.ARRIVE ;  /* 0x00000000000079c5 */ /* 0x000fe20000000000 */
[----:B------:R-:W-:Y:S01]  /*2070*/  FMUL.FTZ R90, R92, UR36 ;  /* 0x000000245c5a7c20 */ /* 0x000fe20008410000 */
[----:B------:R-:W-:Y:S01]  /*2080*/  FMUL.FTZ R92, R94, UR36 ;  /* 0x000000245e5c7c20 */ /* 0x000fe20008410000 */
[----:B------:R-:W-:Y:S01]  /*2090*/  ULOP3.LUT UR9, UR9, 0x10000, URZ, 0xfc, !UPT ;  /* 0x0001000009097892 */ /* 0x000fe2000f8efc3f */
[----:B------:R-:W-:Y:S01]  /*20a0*/  FMUL.FTZ R94, R96, UR36 ;  /* 0x00000024605e7c20 */ /* 0x000fe20008410000 */
[----:B------:R-:W-:Y:S01]  /*20b0*/  FMUL.FTZ R96, R98, UR36 ;  /* 0x0000002462607c20 */ /* 0x000fe20008410000 */
[----:B------:R-:W-:Y:S01]  /*20c0*/  FMUL.FTZ R98, R100, UR36 ;  /* 0x0000002464627c20 */ /* 0x000fe20008410000 */
[----:B------:R-:W-:Y:S01]  /*20d0*/  FMUL.FTZ R100, R102, UR36 ;  /* 0x0000002466647c20 */ /* 0x000fe20008410000 */
[----:B------:R-:W-:Y:S01]  /*20e0*/  FMUL.FTZ R102, R104, UR36 ;  /* 0x0000002468667c20 */ /* 0x000fe20008410000 */
[----:B------:R-:W-:Y:S01]  /*20f0*/  FMUL.FTZ R104, R106, UR36 ;  /* 0x000000246a687c20 */ /* 0x000fe20008410000 */
[----:B------:R-:W-:Y:S01]  /*2100*/  UMOV UR6, UR8 ;  /* 0x0000000800067c82 */ /* 0x000fe20008000000 */
[----:B------:R-:W-:Y:S01]  /*2110*/  UMOV UR4, UR9 ;  /* 0x0000000900047c82 */ /* 0x000fe20008000000 */
[----:B------:R-:W-:Y:S01]  /*2120*/  FMUL.FTZ R106, R108, UR36 ;  /* 0x000000246c6a7c20 */ /* 0x000fe20008410000 */
[----:B------:R-:W-:Y:S01]  /*2130*/  HGMMA.64x128x16.F32.BF16 R24, gdesc[UR4], RZ, !UPT, gsb0 ;  /* 0x01e00000041879f0 */ /* 0x000fe2000c0018ff */
[----:B------:R-:W-:Y:S01]  /*2140*/  UIADD3 UR6, UR8, 0x2, URZ ;  /* 0x0000000208067890 */ /* 0x000fe2000fffe03f */
[----:B------:R-:W-:Y:S01]  /*2150*/  FMUL.FTZ R236, R127, UR36 ;  /* 0x000000247fec7c20 */ /* 0x000fe20008410000 */
[----:B------:R-:W-:Y:S01]  /*2160*/  UIADD3 UR4, UR9, 0x2, URZ ;  /* 0x0000000209047890 */ /* 0x000fe2000fffe03f */
[----:B------:R-:W-:Y:S01]  /*2170*/  FMUL.FTZ R108, R110, UR36 ;  /* 0x000000246e6c7c20 */ /* 0x000fe20008410000 */
[----:B------:R-:W-:Y:S01]  /*2180*/  UMOV UR7, 0x40000040 ;  /* 0x4000004000077882 */ /* 0x000fe20000000000 */
[----:B------:R-:W-:Y:S01]  /*2190*/  UMOV UR5, 0x40000040 ;  /* 0x4000004000057882 */ /* 0x000fe20000000000 */
[----:B------:R-:W-:Y:S01]  /*21a0*/  FMUL.FTZ R217, R122, UR36 ;  /* 0x000000247ad97c20 */ /* 0x000fe20008410000 */
[----:B------:R-:W-:Y:S01]  /*21b0*/  FMUL.FTZ R127, R130, UR36 ;  /* 0x00000024827f7c20 */ /* 0x000fe20008410000 */
[----:B------:R-:W-:Y:S01]  /*21c0*/  FMUL.FTZ R110, R112, UR36 ;  /* 0x00000024706e7c20 */ /* 0x000fe20008410000 */
[----:B--2---:R-:W1:Y:S01]  /*21d0*/  SHFL.IDX PT, R122, R21, R11, 0x1f ;  /* 0x00001f0b157a7589 */ /* 0x004e6200000e0000 */
[----:B------:R-:W-:-:S02]  /*21e0*/  VIADD R130, R11, 0x4 ;  /* 0x000000040b827836 */ /* 0x000fc40000000000 */
[----:B------:R-:W-:Y:S01]  /*21f0*/  FMUL.FTZ R23, R89, UR36 ;  /* 0x0000002459177c20 */ /* 0x000fe20008410000 */
[----:B------:R-:W-:Y:S01]  /*2200*/  FMUL.FTZ R112, R114, UR36 ;  /* 0x0000002472707c20 */ /* 0x000fe20008410000 */
[----:B------:R-:W2:Y:S01]  /*2210*/  MUFU.TANH R22, R22 ;  /* 0x0000001600167308 */ /* 0x000ea20000002400 */
[----:B------:R-:W-:Y:S01]  /*2220*/  FMUL.FTZ R114, R116, UR36 ;  /* 0x0000002474727c20 */ /* 0x000fe20008410000 */
[----:B------:R-:W-:Y:S01]  /*2230*/  FMUL.FTZ R134, R134, UR36 ;  /* 0x0000002486867c20 */ /* 0x000fe20008410000 */
[----:B------:R-:W-:Y:S01]  /*2240*/  FMUL.FTZ R116, R118, UR36 ;  /* 0x0000002476747c20 */ /* 0x000fe20008410000 */
[----:B------:R-:W-:Y:S01]  /*2250*/  STL [R1+0x4c], R155 ;  /* 0x00004c9b01007387 */ /* 0x000fe20000100800 */
[----:B------:R-:W-:Y:S01]  /*2260*/  FMUL.FTZ R89, R91, UR36 ;  /* 0x000000245b597c20 */ /* 0x000fe20008410000 */
[----:B------:R-:W-:Y:S01]  /*2270*/  FMUL.FTZ R118, R120, UR36 ;  /* 0x0000002478767c20 */ /* 0x000fe20008410000 */
[----:B------:R-:W-:Y:S01]  /*2280*/  FMUL.FTZ R91, R93, UR36 ;  /* 0x000000245d5b7c20 */ /* 0x000fe20008410000 */
[----:B------:R3:W-:Y:S01]  /*2290*/  STL [R1+0x48], R154 ;  /* 0x0000489a01007387 */ /* 0x0007e20000100800 */
[----:B------:R-:W-:Y:S01]  /*22a0*/  FMUL.FTZ R93, R95, UR36 ;  /* 0x000000245f5d7c20 */ /* 0x000fe20008410000 */
[----:B------:R-:W4:Y:S01]  /*22b0*/  MUFU.TANH R23, R23 ;  /* 0x0000001700177308 */ /* 0x000f220000002400 */
[----:B------:R-:W-:Y:S01]  /*22c0*/  FMUL.FTZ R95, R97, UR36 ;  /* 0x00000024615f7c20 */ /* 0x000fe20008410000 */
[----:B------:R-:W4:Y:S01]  /*22d0*/  SHFL.IDX PT, R120, R21, R130, 0x1f ;  /* 0x00001f8215787589 */ /* 0x000f2200000e0000 */
[----:B------:R-:W-:Y:S01]  /*22e0*/  FMUL.FTZ R97, R99, UR36 ;  /* 0x0000002463617c20 */ /* 0x000fe20008410000 */
[----:B------:R-:W-:Y:S01]  /*22f0*/  FMUL.FTZ R99, R101, UR36 ;  /* 0x0000002465637c20 */ /* 0x000fe20008410000 */
[----:B------:R-:W-:Y:S01]  /*2300*/  FMUL.FTZ R133, R133, UR36 ;  /* 0x0000002485857c20 */ /* 0x000fe20008410000 */
[----:B------:R-:W-:Y:S01]  /*2310*/  FMUL.FTZ R101, R103, UR36 ;  /* 0x0000002467657c20 */ /* 0x000fe20008410000 */
[----:B------:R-:W-:Y:S01]  /*2320*/  FMUL.FTZ R103, R105, UR36 ;  /* 0x0000002469677c20 */ /* 0x000fe20008410000 */
[----:B---3--:R3:W-:Y:S01]  /*2330*/  MUFU.TANH R154, R134 ;  /* 0x00000086009a7308 */ /* 0x0087e20000002400 */
[----:B------:R-:W-:Y:S01]  /*2340*/  FMUL.FTZ R216, R121, UR36 ;  /* 0x0000002479d87c20 */ /* 0x000fe20008410000 */
[----:B------:R-:W-:Y:S01]  /*2350*/  FMUL.FTZ R231, R128, UR36 ;  /* 0x0000002480e77c20 */ /* 0x000fe20008410000 */
[----:B------:R1:W-:Y:S01]  /*2360*/  STL [R1+0x44], R153 ;  /* 0x0000449901007387 */ /* 0x0003e20000100800 */
[----:B------:R-:W-:Y:S01]  /*2370*/  FMUL.FTZ R105, R107, UR36 ;  /* 0x000000246b697c20 */ /* 0x000fe20008410000 */
[----:B------:R-:W-:Y:S01]  /*2380*/  FMUL.FTZ R128, R148, UR36 ;  /* 0x0000002494807c20 */ /* 0x000fe20008410000 */
[----:B------:R-:W-:Y:S01]  /*2390*/  FMUL.FTZ R107, R109, UR36 ;  /* 0x000000246d6b7c20 */ /* 0x000fe20008410000 */
[----:B------:R-:W-:Y:S01]  /*23a0*/  FMUL.FTZ R109, R111, UR36 ;  /* 0x000000246f6d7c20 */ /* 0x000fe20008410000 */
[----:B------:R-:W4:Y:S01]  /*23b0*/  MUFU.TANH R88, R88 ;  /* 0x0000005800587308 */ /* 0x000f220000002400 */
[----:B---3--:R-:W-:-:S02]  /*23c0*/  VIADD R134, R11, 0x8 ;  /* 0x000000080b867836 */ /* 0x008fc40000000000 */
[----:B------:R-:W-:Y:S01]  /*23d0*/  FMUL.FTZ R111, R113, UR36 ;  /* 0x00000024716f7c20 */ /* 0x000fe20008410000 */
[----:B------:R-:W-:Y:S01]  /*23e0*/  ISETP.GT.AND P2, PT, R9, RZ, PT ;  /* 0x000000ff0900720c */ /* 0x000fe20003f44270 */
[----:B------:R-:W-:Y:S01]  /*23f0*/  FMUL.FTZ R113, R115, UR36 ;  /* 0x0000002473717c20 */ /* 0x000fe20008410000 */
[----:B------:R-:W-:Y:S01]  /*2400*/  FMUL.FTZ R115, R117, UR36 ;  /* 0x0000002475737c20 */ /* 0x000fe20008410000 */
[----:B------:R-:W3:Y:S01]  /*2410*/  SHFL.IDX PT, R121, R21, R134, 0x1f ;  /* 0x00001f8615797589 */ /* 0x000ee200000e0000 */
[----:B------:R-:W-:Y:S01]  /*2420*/  FMUL.FTZ R117, R119, UR36 ;  /* 0x0000002477757c20 */ /* 0x000fe20008410000 */
[----:B------:R-:W-:Y:S01]  /*2430*/  MUFU.TANH R89, R89 ;  /* 0x0000005900597308 */ /* 0x000fe20000002400 */
[----:B------:R-:W-:Y:S01]  /*2440*/  FMUL.FTZ R227, R124, UR36 ;  /* 0x000000247ce37c20 */ /* 0x000fe20008410000 */
[----:B--2---:R-:W-:Y:S01]  /*2450*/  FSEL R119, R22, -INF , P2 ;  /* 0xff80000016777808 */ /* 0x004fe20001000000 */
[----:B------:R-:W-:Y:S01]  /*2460*/  FMUL.FTZ R218, R123, UR36 ;  /* 0x000000247bda7c20 */ /* 0x000fe20008410000 */
[----:B------:R-:W-:Y:S01]  /*2470*/  ISETP.GT.AND P1, PT, R9, 0x8, PT ;  /* 0x000000080900780c */ /* 0x000fe20003f24270 */
[----:B------:R-:W-:Y:S01]  /*2480*/  FMUL.FTZ R234, R135, UR36 ;  /* 0x0000002487ea7c20 */ /* 0x000fe20008410000 */
[----:B------:R-:W-:Y:S01]  /*2490*/  FMUL.FTZ R132, R132, UR36 ;  /* 0x0000002484847c20 */ /* 0x000fe20008410000 */
[--C-:B-1----:R-:W-:Y:S01]  /*24a0*/  FFMA.FTZ R135, R119, UR37, -R122.reuse ;  /* 0x0000002577877c23 */ /* 0x102fe2000801087a */
[----:B------:R1:W-:Y:S01]  /*24b0*/  MUFU.TANH R153, R133 ;  /* 0x0000008500997308 */ /* 0x0003e20000002400 */
[----:B----4-:R-:W-:Y:S01]  /*24c0*/  FSEL R123, R23, -INF , P2 ;  /* 0xff800000177b7808 */ /* 0x010fe20001000000 */
[----:B------:R-:W-:Y:S01]  /*24d0*/  STL [R1+0x40], R152 ;  /* 0x0000409801007387 */ /* 0x000fe20000100800 */
[----:B------:R-:W-:Y:S01]  /*24e0*/  FSEL R119, R88, -INF , P1 ;  /* 0xff80000058777808 */ /* 0x000fe20000800000 */
[----:B------:R-:W-:Y:S01]  /*24f0*/  FMUL.FTZ R137, R137, UR36 ;  /* 0x0000002489897c20 */ /* 0x000fe20008410000 */
[----:B------:R-:W-:Y:S01]  /*2500*/  FMUL.FTZ R139, R139, UR36 ;  /* 0x000000248b8b7c20 */ /* 0x000fe20008410000 */
[----:B------:R-:W-:Y:S01]  /*2510*/  STL [R1+0x3c], R10 ;  /* 0x00003c0a01007387 */ /* 0x000fe20000100800 */
[----:B------:R-:W-:Y:S01]  /*2520*/  FMUL.FTZ R136, R136, UR36 ;  /* 0x0000002488887c20 */ /* 0x000fe20008410000 */
[----:B------:R-:W2:Y:S01]  /*2530*/  MUFU.TANH R90, R90 ;  /* 0x0000005a005a7308 */ /* 0x000ea20000002400 */
[----:B-1----:R-:W-:Y:S01]  /*2540*/  IADD3 R133, R11, 0xc, RZ ;  /* 0x0000000c0b857810 */ /* 0x002fe20007ffe0ff */
[----:B------:R1:W-:Y:S01]  /*2550*/  STL [R1+0x38], R8 ;  /* 0x0000380801007387 */ /* 0x0003e20000100800 */
[----:B------:R-:W-:Y:S01]  /*2560*/  FFMA.FTZ R119, R119, UR37, -R122 ;  /* 0x0000002577777c23 */ /* 0x000fe2000801087a */
[----:B------:R-:W-:Y:S01]  /*2570*/  FMUL.FTZ R141, R141, UR36 ;  /* 0x000000248d8d7c20 */ /* 0x000fe20008410000 */
[----:B------:R-:W-:Y:S01]  /*2580*/  FMUL.FTZ R140, R140, UR36 ;  /* 0x000000248c8c7c20 */ /* 0x000fe20008410000 */
[----:B------:R-:W4:Y:S01]  /*2590*/  SHFL.IDX PT, R124, R21, R133, 0x1f ;  /* 0x00001f85157c7589 */ /* 0x000f2200000e0000 */
[----:B------:R-:W-:Y:S01]  /*25a0*/  FMUL.FTZ R129, R129, UR36 ;  /* 0x0000002481817c20 */ /* 0x000fe20008410000 */
[----:B------:R-:W3:Y:S01]  /*25b0*/  MUFU.TANH R92, R92 ;  /* 0x0000005c005c7308 */ /* 0x000ee20000002400 */
[----:B------:R-:W-:Y:S01]  /*25c0*/  FMUL.FTZ R138, R138, UR36 ;  /* 0x000000248a8a7c20 */ /* 0x000fe20008410000 */
[----:B------:R3:W-:Y:S01]  /*25d0*/  STL [R1+0x34], R7 ;  /* 0x0000340701007387 */ /* 0x0007e20000100800 */
[----:B------:R-:W-:Y:S01]  /*25e0*/  FMUL.FTZ R226, R125, UR36 ;  /* 0x000000247de27c20 */ /* 0x000fe20008410000 */
[----:B------:R-:W-:Y:S01]  /*25f0*/  FMUL.FTZ R142, R142, UR36 ;  /* 0x000000248e8e7c20 */ /* 0x000fe20008410000 */
[----:B------:R-:W-:Y:S01]  /*2600*/  FMUL.FTZ R235, R131, UR36 ;  /* 0x0000002483eb7c20 */ /* 0x000fe20008410000 */
[----:B------:R-:W-:Y:S01]  /*2610*/  STL [R1+0x30], R6 ;  /* 0x0000300601007387 */ /* 0x000fe20000100800 */
[----:B------:R-:W-:Y:S01]  /*2620*/  FMUL.FTZ R143, R143, UR36 ;  /* 0x000000248f8f7c20 */ /* 0x000fe20008410000 */
[----:B------:R-:W4:Y:S01]  /*2630*/  MUFU.TANH R91, R91 ;  /* 0x0000005b005b7308 */ /* 0x000f220000002400 */
[----:B--2---:R-:W-:Y:S01]  /*2640*/  FSEL R122, R90, -INF , P2 ;  /* 0xff8000005a7a7808 */ /* 0x004fe20001000000 */
[----:B------:R-:W-:Y:S01]  /*2650*/  STL [R1+0x2c], R4 ;  /* 0x00002c0401007387 */ /* 0x000fe20000100800 */
[----:B------:R-:W-:Y:S01]  /*2660*/  FMUL.FTZ R131, R150, UR36 ;  /* 0x0000002496837c20 */ /* 0x000fe20008410000 */
[----:B------:R-:W-:Y:S01]  /*2670*/  FMUL.FTZ R237, R144, UR36 ;  /* 0x0000002490ed7c20 */ /* 0x000fe20008410000 */
[----:B------:R-:W-:Y:S01]  /*2680*/  FMUL.FTZ R232, R145, UR36 ;  /* 0x0000002491e87c20 */ /* 0x000fe20008410000 */
[----:B------:R2:W-:Y:S01]  /*2690*/  STL [R1+0x28], R3 ;  /* 0x0000280301007387 */ /* 0x0005e20000100800 */
[----:B------:R-:W-:Y:S01]  /*26a0*/  FMUL.FTZ R229, R146, UR36 ;  /* 0x0000002492e57c20 */ /* 0x000fe20008410000 */
[----:B------:R3:W-:Y:S01]  /*26b0*/  MUFU.TANH R155, R132 ;  /* 0x00000084009b7308 */ /* 0x0007e20000002400 */
[----:B------:R-:W-:Y:S01]  /*26c0*/  FMUL.FTZ R228, R147, UR36 ;  /* 0x0000002493e47c20 */ /* 0x000fe20008410000 */
[----:B------:R4:W-:Y:S01]  /*26d0*/  STL [R1+0x24], R0 ;  /* 0x0000240001007387 */ /* 0x0009e20000100800 */
[----:B------:R-:W-:-:S03]  /*26e0*/  FMUL.FTZ R126, R126, UR36 ;  /* 0x000000247e7e7c20 */ /* 0x000fc60008410000 */
[----:B------:R-:W-:Y:S02]  /*26f0*/  SHFL.IDX PT, R219, R13, R11, 0x1f ;  /* 0x00001f0b0ddb7589 */ /* 0x000fe400000e0000 */
[----:B-1----:R1:W-:Y:S01]  /*2700*/  MUFU.TANH R8, R137 ;  /* 0x0000008900087308 */ /* 0x0023e20000002400 */
[--C-:B---3--:R-:W-:Y:S01]  /*2710*/  FFMA.FTZ R132, R123, UR37, -R120.reuse ;  /* 0x000000257b847c23 */ /* 0x108fe20008010878 */
[----:B------:R-:W-:Y:S01]  /*2720*/  FSEL R123, R89, -INF , P1 ;  /* 0xff800000597b7808 */ /* 0x000fe20000800000 */
[----:B------:R-:W-:Y:S04]  /*2730*/  SHFL.IDX PT, R222, R13, R130, 0x1f ;  /* 0x00001f820dde7589 */ /* 0x000fe800000e0000 */
[----:B------:R-:W-:Y:S01]  /*2740*/  FFMA.FTZ R120, R123, UR37, -R120 ;  /* 0x000000257b787c23 */ /* 0x000fe20008010878 */
[----:B------:R3:W-:Y:S01]  /*2750*/  MUFU.TANH R7, R139 ;  /* 0x0000008b00077308 */ /* 0x0007e20000002400 */
[----:B-1----:R-:W-:-:S02]  /*2760*/  VIADD R137, R11, 0x14 ;  /* 0x000000140b897836 */ /* 0x002fc40000000000 */
[--C-:B------:R-:W-:Y:S01]  /*2770*/  FFMA.FTZ R123, R122, UR37, -R121.reuse ;  /* 0x000000257a7b7c23 */ /* 0x100fe20008010879 */
[----:B------:R-:W-:Y:S01]  /*2780*/  FSEL R122, R92, -INF , P1 ;  /* 0xff8000005c7a7808 */ /* 0x000fe20000800000 */
[----:B------:R-:W-:Y:S03]  /*2790*/  SHFL.IDX PT, R225, R13, R134, 0x1f ;  /* 0x00001f860de17589 */ /* 0x000fe600000e0000 */
[----:B------:R-:W-:Y:S01]  /*27a0*/  MUFU.TANH R93, R93 ;  /* 0x0000005d005d7308 */ /* 0x000fe20000002400 */
[----:B---3--:R-:W-:Y:S02]  /*27b0*/  VIADD R139, R11, 0x10 ;  /* 0x000000100b8b7836 */ /* 0x008fe40000000000 */
[----:B------:R-:W-:Y:S01]  /*27c0*/  FFMA.FTZ R121, R122, UR37, -R121 ;  /* 0x000000257a797c23 */ /* 0x000fe20008010879 */
[----:B------:R-:W-:Y:S04]  /*27d0*/  SHFL.IDX PT, R230, R13, R133, 0x1f ;  /* 0x00001f850de67589 */ /* 0x000fe800000e0000 */
[----:B------:R-:W-:Y:S01]  /*27e0*/  SHFL.IDX PT, R125, R21, R139, 0x1f ;  /* 0x00001f8b157d7589 */ /* 0x000fe200000e0000 */
[----:B------:R1:W-:Y:S08]  /*27f0*/  MUFU.TANH R152, R136 ;  /* 0x0000008800987308 */ /* 0x0003f00000002400 */
[----:B--2---:R4:W-:Y:S01]  /*2800*/  MUFU.TANH R3, R141 ;  /* 0x0000008d00037308 */ /* 0x0049e20000002400 */
[----:B-1----:R-:W-:-:S02]  /*2810*/  FMUL.FTZ R136, R151, UR36 ;  /* 0x0000002497887c20 */ /* 0x002fc40008410000 */
[----:B------:R-:W1:Y:S01]  /*2820*/  SHFL.IDX PT, R151, R21, R137, 0x1f ;  /* 0x00001f8915977589 */ /* 0x000e6200000e0000 */
[----:B------:R-:W-:Y:S02]  /*2830*/  WARPGROUP.DEPBAR.LE gsb0, 0x0 ;  /* 0x00008000000079c5 */ /* 0x000fe40000010000 */
[----:B------:R-:W-:Y:S02]  /*2840*/  WARPGROUP.ARRIVE ;  /* 0x00000000000079c5 */ /* 0x000fe40000000000 */
[----:B------:R2:W-:Y:S01]  /*2850*/  MUFU.TANH R6, R140 ;  /* 0x0000008c00067308 */ /* 0x0005e20000002400 */
[----:B----4-:R-:W-:-:S03]  /*2860*/  FSEL R141, R91, -INF , P2 ;  /* 0xff8000005b8d7808 */ /* 0x010fc60001000000 */
[----:B------:R-:W-:Y:S01]  /*2870*/  HGMMA.64x128x16.F32.BF16 R24, gdesc[UR4], R24, gsb0 ;  /* 0x01e00000041879f0 */ /* 0x000fe20008001818 */
[----:B------:R-:W-:Y:S01]  /*2880*/  UIADD3 UR6, UR8, 0x4, URZ ;  /* 0x0000000408067890 */ /* 0x000fe2000fffe03f */
[----:B------:R-:W-:Y:S01]  /*2890*/  FFMA.FTZ R122, R141, UR37, -R124 ;  /* 0x000000258d7a7c23 */ /* 0x000fe2000801087c */
[----:B------:R-:W-:Y:S01]  /*28a0*/  UIADD3 UR4, UR9, 0x4, URZ ;  /* 0x0000000409047890 */ /* 0x000fe2000fffe03f */
[----:B------:R3:W4:Y:S01]  /*28b0*/  MUFU.TANH R0, R129 ;  /* 0x0000008100007308 */ /* 0x0007220000002400 */
[----:B------:R-:W-:Y:S01]  /*28c0*/  UMOV UR7, 0x40000040 ;  /* 0x4000004000077882 */ /* 0x000fe20000000000 */
[----:B------:R-:W-:Y:S01]  /*28d0*/  UMOV UR5, 0x40000040 ;  /* 0x4000004000057882 */ /* 0x000fe20000000000 */
[----:B--2---:R-:W-:-:S05]  /*28e0*/  IADD3 R140, R11, 0x1c, RZ ;  /* 0x0000001c0b8c7810 */ /* 0x004fca0007ffe0ff */
[----:B------:R2:W-:Y:S01]  /*28f0*/  MUFU.TANH R10, R138 ;  /* 0x0000008a000a7308 */ /* 0x0005e20000002400 */
[----:B------:R-:W1:Y:S01]  /*2900*/  SHFL.IDX PT, R141, R21, R140, 0x1f ;  /* 0x00001f8c158d7589 */ /* 0x000e6200000e0000 */
[----:B---3--:R-:W-:Y:S01]  /*2910*/  FMUL.FTZ R129, R149, UR36 ;  /* 0x0000002495817c20 */ /* 0x008fe20008410000 */
[----:B------:R-:W-:-:S05]  /*2920*/  IMAD R149, R5, 0x400, R19 ;  /* 0x0000040005957824 */ /* 0x000fca00078e0213 */
[----:B------:R-:W-:Y:S01]  /*2930*/  MUFU.TANH R94, R94 ;  /* 0x0000005e005e7308 */ /* 0x000fe20000002400 */
[----:B--2---:R-:W-:Y:S01]  /*2940*/  VIADD R138, R11, 0x18 ;  /* 0x000000180b8a7836 */ /* 0x004fe20000000000 */
[----:B----4-:R-:W-:Y:S06]  /*2950*/  STL [R1+0x4], R0 ;  /* 0x0000040001007387 */ /* 0x010fec0000100800 */
[----:B------:R-:W-:Y:S08]  /*2960*/  MUFU.TANH R95, R95 ;  /* 0x0000005f005f7308 */ /* 0x000ff00000002400 */
[----:B------:R-:W2:Y:S08]  /*2970*/  MUFU.TANH R96, R96 ;  /* 0x0000006000607308 */ /* 0x000eb00000002400 */
[----:B------:R-:W-:Y:S08]  /*2980*/  MUFU.TANH R97, R97 ;  /* 0x0000006100617308 */ /* 0x000ff00000002400 */
[----:B------:R3:W-:Y:S01]  /*2990*/  MUFU.TANH R4, R142 ;  /* 0x0000008e00047308 */ /* 0x0007e20000002400 */
[----:B--2---:R-:W-:-:S07]  /*29a0*/  FSEL R144, R96, -INF , P1 ;  /* 0xff80000060907808 */ /* 0x004fce0000800000 */
[----:B------:R-:W2:Y:S01]  /*29b0*/  MUFU.TANH R99, R99 ;  /* 0x0000006300637308 */ /* 0x000ea20000002400 */
[----:B---3--:R3:W4:Y:S07]  /*29c0*/  SHFL.IDX PT, R142, R21, R138, 0x1f ;  /* 0x00001f8a158e7589 */ /* 0x00872e00000e0000 */
[----:B------:R-:W-:Y:S01]  /*29d0*/  MUFU.TANH R98, R98 ;  /* 0x0000006200627308 */ /* 0x000fe20000002400 */
[----:B---3--:R-:W-:-:S07]  /*29e0*/  FSEL R21, R95, -INF , P2 ;  /* 0xff8000005f157808 */ /* 0x008fce0001000000 */
[----:B------:R-:W-:Y:S01]  /*29f0*/  MUFU.TANH R101, R101 ;  /* 0x0000006500657308 */ /* 0x000fe20000002400 */
[----:B-1----:R-:W-:Y:S01]  /*2a00*/  FFMA.FTZ R21, R21, UR37, -R151 ;  /* 0x0000002515157c23 */ /* 0x002fe20008010897 */
[----:B--2---:R-:W-:-:S05]  /*2a10*/  FSEL R233, R99, -INF , P2 ;  /* 0xff80000063e97808 */ /* 0x004fca0001000000 */
[----:B------:R-:W-:Y:S01]  /*2a20*/  FFMA.FTZ R233, R233, UR37, -R141 ;  /* 0x00000025e9e97c23 */ /* 0x000fe2000801088d */
[----:B------:R-:W1:Y:S08]  /*2a30*/  MUFU.TANH R100, R100 ;  /* 0x0000006400647308 */ /* 0x000e700000002400 */
[----:B------:R-:W2:Y:S08]  /*2a40*/  MUFU.TANH R102, R102 ;  /* 0x0000006600667308 */ /* 0x000eb00000002400 */
[----:B------:R-:W3:Y:S01]  /*2a50*/  MUFU.TANH R104, R104 ;  /* 0x0000006800687308 */ /* 0x000ee20000002400 */
[----:B-1----:R-:W-:-:S07]  /*2a60*/  FSEL R145, R100, -INF , P1 ;  /* 0xff80000064917808 */ /* 0x002fce0000800000 */
[----:B------:R1:W-:Y:S08]  /*2a70*/  MUFU.TANH R0, R143 ;  /* 0x0000008f00007308 */ /* 0x0003f00000002400 */
[----:B------:R-:W-:Y:S01]  /*2a80*/  MUFU.TANH R103, R103 ;  /* 0x0000006700677308 */ /* 0x000fe20000002400 */
[----:B-1----:R-:W-:-:S05]  /*2a90*/  FSEL R143, R97, -INF , P1 ;  /* 0xff800000618f7808 */ /* 0x002fca0000800000 */
[----:B------:R-:W-:Y:S01]  /*2aa0*/  FFMA.FTZ R151, R143, UR37, -R151 ;  /* 0x000000258f977c23 */ /* 0x000fe20008010897 */
[----:B------:R-:W-:Y:S01]  /*2ab0*/  FSEL R143, R101, -INF , P1 ;  /* 0xff800000658f7808 */ /* 0x000fe20000800000 */
[----:B------:R-:W1:Y:S04]  /*2ac0*/  MUFU.TANH R105, R105 ;  /* 0x0000006900697308 */ /* 0x000e680000002400 */
[----:B------:R-:W-:Y:S01]  /*2ad0*/  FFMA.FTZ R141, R143, UR37, -R141 ;  /* 0x000000258f8d7c23 */ /* 0x000fe2000801088d */
[----:B--2---:R-:W-:-:S03]  /*2ae0*/  FSEL R143, R102, -INF , P2 ;  /* 0xff800000668f7808 */ /* 0x004fc60001000000 */
[----:B------:R-:W-:Y:S01]  /*2af0*/  MUFU.EX2 R135, R135 ;  /* 0x0000008700877308 */ /* 0x000fe20000000800 */
[----:B------:R-:W-:Y:S02]  /*2b00*/  WARPGROUP.DEPBAR.LE gsb0, 0x0 ;  /* 0x00008000000079c5 */ /* 0x000fe40000010000 */
[----:B------:R-:W-:Y:S01]  /*2b10*/  WARPGROUP.ARRIVE ;  /* 0x00000000000079c5 */ /* 0x000fe20000000000 */
[----:B------:R-:W-:-:S04]  /*2b20*/  FFMA.FTZ R143, R143, UR37, -R219 ;  /* 0x000000258f8f7c23 */ /* 0x000fc800080108db */
[----:B------:R-:W-:Y:S01]  /*2b30*/  MUFU.EX2 R119, R119 ;  /* 0x0000007700777308 */ /* 0x000fe20000000800 */
[----:B------:R-:W-:Y:S01]  /*2b40*/  HGMMA.64x128x16.F32.BF16 R24, gdesc[UR4], R24, gsb0 ;  /* 0x01e00000041879f0 */ /* 0x000fe20008001818 */
[----:B------:R-:W-:Y:S02]  /*2b50*/  UIADD3 UR6, UR8, 0x6, URZ ;  /* 0x0000000608067890 */ /* 0x000fe4000fffe03f */
[----:B------:R-:W-:Y:S01]  /*2b60*/  UIADD3 UR4, UR9, 0x6, URZ ;  /* 0x0000000609047890 */ /* 0x000fe2000fffe03f */
[----:B------:R-:W-:Y:S01]  /*2b70*/  UMOV UR7, 0x40000040 ;  /* 0x4000004000077882 */ /* 0x000fe20000000000 */
[----:B------:R-:W-:Y:S02]  /*2b80*/  UMOV UR5, 0x40000040 ;  /* 0x4000004000057882 */ /* 0x000fe40000000000 */
[----:B------:R-:W-:Y:S08]  /*2b90*/  MUFU.EX2 R132, R132 ;  /* 0x0000008400847308 */ /* 0x000ff00000000800 */
[----:B------:R-:W-:Y:S08]  /*2ba0*/  MUFU.TANH R106, R106 ;  /* 0x0000006a006a7308 */ /* 0x000ff00000002400 */
[----:B------:R-:W-:Y:S08]  /*2bb0*/  MUFU.EX2 R123, R123 ;  /* 0x0000007b007b7308 */ /* 0x000ff00000000800 */
[----:B------:R-:W-:Y:S08]  /*2bc0*/  MUFU.TANH R111, R111 ;  /* 0x0000006f006f7308 */ /* 0x000ff00000002400 */
[----:B------:R-:W-:Y:S08]  /*2bd0*/  MUFU.TANH R113, R113 ;  /* 0x0000007100717308 */ /* 0x000ff00000002400 */
[----:B------:R-:W2:Y:S08]  /*2be0*/  MUFU.EX2 R120, R120 ;  /* 0x0000007800787308 */ /* 0x000eb00000000800 */
[----:B------:R-:W-:Y:S08]  /*2bf0*/  MUFU.TANH R114, R114 ;  /* 0x0000007200727308 */ /* 0x000ff00000002400 */
[----:B------:R-:W-:Y:S08]  /*2c00*/  MUFU.TANH R116, R116 ;  /* 0x0000007400747308 */ /* 0x000ff00000002400 */
[----:B------:R-:W-:Y:S08]  /*2c10*/  MUFU.TANH R115, R115 ;  /* 0x0000007300737308 */ /* 0x000ff00000002400 */
[----:B------:R-:W-:Y:S08]  /*2c20*/  MUFU.EX2 R19, R151 ;  /* 0x0000009700137308 */ /* 0x000ff00000000800 */
[----:B------:R-:W-:Y:S08]  /*2c30*/  MUFU.TANH R117, R117 ;  /* 0x0000007500757308 */ /* 0x000ff00000002400 */
[----:B------:R-:W-:Y:S08]  /*2c40*/  MUFU.TANH R110, R110 ;  /* 0x0000006e006e7308 */ /* 0x000ff00000002400 */
[----:B------:R-:W-:Y:S08]  /*2c50*/  MUFU.TANH R112, R112 ;  /* 0x0000007000707308 */ /* 0x000ff00000002400 */
[----:B------:R-:W-:Y:S08]  /*2c60*/  MUFU.EX2 R21, R21 ;  /* 0x0000001500157308 */ /* 0x000ff00000000800 */
[----:B------:R-:W-:Y:S08]  /*2c70*/  MUFU.EX2 R121, R121 ;  /* 0x0000007900797308 */ /* 0x000ff00000000800 */
[----:B------:R-:W-:Y:S01]  /*2c80*/  MUFU.EX2 R122, R122 ;  /* 0x0000007a007a7308 */ /* 0x000fe20000000800 */
[----:B------:R-:W-:-:S02]  /*2c90*/  WARPGROUP.DEPBAR.LE gsb0, 0x0 ;  /* 0x00008000000079c5 */ /* 0x000fc40000010000 */
[----:B------:R-:W-:-:S05]  /*2ca0*/  WARPGROUP.ARRIVE ;  /* 0x00000000000079c5 */ /* 0x000fca0000000000 */
[----:B------:R-:W-:Y:S01]  /*2cb0*/  MUFU.TANH R109, R109 ;  /* 0x0000006d006d7308 */ /* 0x000fe20000002400 */
[----:B------:R-:W-:Y:S01]  /*2cc0*/  HGMMA.64x128x16.F32.BF16 R24, gdesc[UR4], R24, gsb0 ;  /* 0x01e00000041879f0 */ /* 0x000fe20008001818 */
[----:B------:R-:W-:Y:S01]  /*2cd0*/  R2UR UR4, R149 ;  /* 0x00000000950472ca */ /* 0x000fe200000e0000 */
[----:B------:R-:W-:-:S05]  /*2ce0*/  FFMA.FTZ R92, -R92, R92, 1 ;  /* 0x3f8000005c5c7423 */ /* 0x000fca000001015c */
[----:B------:R-:W-:Y:S08]  /*2cf0*/  MUFU.TANH R107, R107 ;  /* 0x0000006b006b7308 */ /* 0x000ff00000002400 */
        /* <DEDUP_REMOVED lines=15> */
[----:B------:R-:W-:Y:S01]  /*2df0*/  MUFU.TANH R232, R232 ;  /* 0x000000e800e87308 */ /* 0x000fe20000002400 */
[----:B------:R-:W-:-:S02]  /*2e00*/  WARPGROUP.DEPBAR.LE gsb0, 0x0 ;  /* 0x00008000000079c5 */ /* 0x000fc40000010000 */
[----:B------:R4:W1:Y:S05]  /*2e10*/  LDS R148, [R15+0x400] ;  /* 0x000400000f947984 */ /* 0x00086a0000000800 */
[----:B------:R-:W-:Y:S01]  /*2e20*/  MUFU.TANH R228, R228 ;  /* 0x000000e400e47308 */ /* 0x000fe20000002400 */
[----:B----4-:R-:W-:-:S07]  /*2e30*/  FSEL R15, R93, -INF , P1 ;  /* 0xff8000005d0f7808 */ /* 0x010fce0000800000 */
[----:B------:R-:W-:Y:S01]  /*2e40*/  MUFU.TANH R128, R128 ;  /* 0x0000008000807308 */ /* 0x000fe20000002400 */
[----:B------:R-:W-:Y:S01]  /*2e50*/  FFMA.FTZ R15, R15, UR37, -R124 ;  /* 0x000000250f0f7c23 */ /* 0x000fe2000801087c */
[----:B------:R-:W-:-:S05]  /*2e60*/  FSEL R124, R94, -INF , P2 ;  /* 0xff8000005e7c7808 */ /* 0x000fca0001000000 */
[--C-:B------:R-:W-:Y:S01]  /*2e70*/  FFMA.FTZ R124, R124, UR37, -R125.reuse ;  /* 0x000000257c7c7c23 */ /* 0x100fe2000801087d */
[----:B------:R-:W-:Y:S01]  /*2e80*/  FFMA.FTZ R125, R144, UR37, -R125 ;  /* 0x00000025907d7c23 */ /* 0x000fe2000801087d */
[----:B------:R-:W-:Y:S01]  /*2e90*/  FSEL R144, R98, -INF , P2 ;  /* 0xff80000062907808 */ /* 0x000fe20001000000 */
[----:B------:R-:W4:Y:S04]  /*2ea0*/  MUFU.EX2 R15, R15 ;  /* 0x0000000f000f7308 */ /* 0x000f280000000800 */
[--C-:B------:R-:W-:Y:S01]  /*2eb0*/  FFMA.FTZ R144, R144, UR37, -R142.reuse ;  /* 0x0000002590907c23 */ /* 0x100fe2000801088e */
[----:B------:R-:W-:Y:S01]  /*2ec0*/  FFMA.FTZ R142, R145, UR37, -R142 ;  /* 0x00000025918e7c23 */ /* 0x000fe2000801088e */
[----:B---3--:R-:W-:Y:S02]  /*2ed0*/  FSEL R145, R104, -INF , P1 ;  /* 0xff80000068917808 */ /* 0x008fe40000800000 */
[----:B------:R-:W3:Y:S03]  /*2ee0*/  MUFU.EX2 R125, R125 ;  /* 0x0000007d007d7308 */ /* 0x000ee60000000800 */
[----:B------:R-:W-:-:S05]  /*2ef0*/  FFMA.FTZ R219, R145, UR37, -R219 ;  /* 0x0000002591db7c23 */ /* 0x000fca00080108db */
[----:B------:R-:W-:Y:S01]  /*2f00*/  MUFU.EX2 R124, R124 ;  /* 0x0000007c007c7308 */ /* 0x000fe20000000800 */
[----:B-1----:R-:W1:Y:S04]  /*2f10*/  SHFL.IDX PT, R220, R148, R11, 0x1f ;  /* 0x00001f0b94dc7589 */ /* 0x002e6800000e0000 */
[----:B------:R-:W-:Y:S03]  /*2f20*/  SHFL.IDX PT, R150, R148, R130, 0x1f ;  /* 0x00001f8294967589 */ /* 0x000fe600000e0000 */
[----:B------:R-:W-:Y:S01]  /*2f30*/  MUFU.TANH R131, R131 ;  /* 0x0000008300837308 */ /* 0x000fe20000002400 */
[----:B------:R-:W-:Y:S04]  /*2f40*/  SHFL.IDX PT, R146, R148, R139, 0x1f ;  /* 0x00001f8b94927589 */ /* 0x000fe800000e0000 */
[----:B------:R-:W2:Y:S03]  /*2f50*/  SHFL.IDX PT, R223, R148, R133, 0x1f ;  /* 0x00001f8594df7589 */ /* 0x000ea600000e0000 */
[----:B------:R-:W-:Y:S01]  /*2f60*/  MUFU.TANH R129, R129 ;  /* 0x0000008100817308 */ /* 0x000fe20000002400 */
[----:B------:R-:W-:Y:S04]  /*2f70*/  SHFL.IDX PT, R221, R148, R137, 0x1f ;  /* 0x00001f8994dd7589 */ /* 0x000fe800000e0000 */
[----:B------:R-:W4:Y:S03]  /*2f80*/  SHFL.IDX PT, R147, R148, R134, 0x1f ;  /* 0x00001f8694937589 */ /* 0x000f2600000e0000 */
[----:B------:R-:W-:Y:S01]  /*2f90*/  MUFU.TANH R136, R136 ;  /* 0x0000008800887308 */ /* 0x000fe20000002400 */
[--C-:B-1----:R-:W-:Y:S01]  /*2fa0*/  FADD.FTZ R145, R24, -R220.reuse ;  /* 0x800000dc18917221 */ /* 0x102fe20000010000 */
[----:B------:R-:W-:Y:S01]  /*2fb0*/  FADD.FTZ R220, R26, -R220 ;  /* 0x800000dc1adc7221 */ /* 0x000fe20000010000 */
[----:B------:R-:W-:Y:S01]  /*2fc0*/  FSEL R26, R105, -INF , P1 ;  /* 0xff800000691a7808 */ /* 0x000fe20000800000 */
[----:B------:R-:W1:Y:S04]  /*2fd0*/  SHFL.IDX PT, R224, R148, R138, 0x1f ;  /* 0x00001f8a94e07589 */ /* 0x000e6800000e0000 */
[----:B------:R3:W-:Y:S01]  /*2fe0*/  MUFU.EX2 R24, R144 ;  /* 0x0000009000187308 */ /* 0x0007e20000000800 */
[--C-:B--2---:R-:W-:Y:S01]  /*2ff0*/  FADD.FTZ R149, R29, -R223.reuse ;  /* 0x800000df1d957221 */ /* 0x104fe20000010000 */
[----:B------:R-:W-:Y:S01]  /*3000*/  FADD.FTZ R31, R31, -R223 ;  /* 0x800000df1f1f7221 */ /* 0x000fe20000010000 */
[----:B------:R-:W-:Y:S01]  /*3010*/  FSEL R223, R103, -INF , P2 ;  /* 0xff80000067df7808 */ /* 0x000fe20001000000 */
[--C-:B---3--:R-:W-:Y:S01]  /*3020*/  FADD.FTZ R144, R25, -R150.reuse ;  /* 0x8000009619907221 */ /* 0x108fe20000010000 */
[----:B------:R-:W-:-:S03]  /*3030*/  FADD.FTZ R150, R27, -R150 ;  /* 0x800000961b967221 */ /* 0x000fc60000010000 */
[----:B------:R2:W-:Y:S01]  /*3040*/  MUFU.EX2 R25, R142 ;  /* 0x0000008e00197308 */ /* 0x0005e20000000800 */
[----:B------:R-:W-:Y:S01]  /*3050*/  FFMA.FTZ R223, R223, UR37, -R222 ;  /* 0x00000025dfdf7c23 */ /* 0x000fe200080108de */
[----:B----4-:R-:W-:-:S06]  /*3060*/  FADD.FTZ R151, R28, -R147 ;  /* 0x800000931c977221 */ /* 0x010fcc0000010000 */
[----:B------:R3:W4:Y:S01]  /*3070*/  MUFU.EX2 R27, R233 ;  /* 0x000000e9001b7308 */ /* 0x0007220000000800 */
[--C-:B--2---:R-:W-:Y:S01]  /*3080*/  FADD.FTZ R142, R32, -R146.reuse ;  /* 0x80000092208e7221 */ /* 0x104fe20000010000 */
[----:B------:R-:W-:Y:S01]  /*3090*/  FADD.FTZ R146, R34, -R146 ;  /* 0x8000009222927221 */ /* 0x000fe20000010000 */
[----:B------:R-:W-:Y:S01]  /*30a0*/  FFMA.FTZ R222, R26, UR37, -R222 ;  /* 0x000000251ade7c23 */ /* 0x000fe200080108de */
[----:B------:R-:W-:Y:S01]  /*30b0*/  FMUL.FTZ R150, R120, R150 ;  /* 0x0000009678967220 */ /* 0x000fe20000410000 */
[----:B------:R-:W-:Y:S01]  /*30c0*/  FFMA.FTZ R93, -R93, R93, 1 ;  /* 0x3f8000005d5d7423 */ /* 0x000fe2000001015d */
[----:B------:R-:W-:Y:S01]  /*30d0*/  FMUL.FTZ R31, R15, R31 ;  /* 0x0000001f0f1f7220 */ /* 0x000fe20000410000 */
[----:B------:R-:W-:Y:S01]  /*30e0*/  FADD.FTZ R147, R30, -R147 ;  /* 0x800000931e937221 */ /* 0x000fe20000010000 */
[----:B---3--:R-:W2:Y:S01]  /*30f0*/  LDL.LU R233, [R1+0x4] ;  /* 0x0000040001e97983 */ /* 0x008ea20000300800 */
[----:B------:R3:W4:Y:S01]  /*3100*/  MUFU.EX2 R26, R141 ;  /* 0x0000008d001a7308 */ /* 0x0007220000000800 */
[----:B------:R-:W-:Y:S01]  /*3110*/  FSEL R32, R106, -INF , P2 ;  /* 0xff8000006a207808 */ /* 0x000fe20001000000 */
[----:B------:R-:W-:Y:S01]  /*3120*/  FMUL.FTZ R151, R123, R151 ;  /* 0x000000977b977220 */ /* 0x000fe20000410000 */
[----:B------:R1:W4:Y:S01]  /*3130*/  SHFL.IDX PT, R34, R148, R140, 0x1f ;  /* 0x00001f8c94227589 */ /* 0x00032200000e0000 */
[----:B------:R-:W-:Y:S01]  /*3140*/  FMUL.FTZ R146, R125, R146 ;  /* 0x000000927d927220 */ /* 0x000fe20000410000 */
[----:B------:R-:W-:Y:S01]  /*3150*/  FFMA.FTZ R94, -R94, R94, 1 ;  /* 0x3f8000005e5e7423 */ /* 0x000fe2000001015e */
[----:B------:R-:W-:Y:S01]  /*3160*/  FFMA.FTZ R32, R32, UR37, -R225 ;  /* 0x0000002520207c23 */ /* 0x000fe200080108e1 */
[----:B------:R-:W-:Y:S01]  /*3170*/  FMUL.FTZ R149, R122, R149 ;  /* 0x000000957a957220 */ /* 0x000fe20000410000 */
[----:B------:R1:W4:Y:S01]  /*3180*/  MUFU.EX2 R28, R143 ;  /* 0x0000008f001c7308 */ /* 0x0003220000000800 */
[--C-:B---3--:R-:W-:Y:S01]  /*3190*/  FADD.FTZ R141, R35, -R221.reuse ;  /* 0x800000dd238d7221 */ /* 0x108fe20000010000 */
[----:B------:R-:W-:Y:S01]  /*31a0*/  FFMA.FTZ R35, -R22, R22, 1 ;  /* 0x3f80000016237423 */ /* 0x000fe20000010116 */
[----:B------:R-:W-:Y:S01]  /*31b0*/  FFMA.FTZ R95, -R95, R95, 1 ;  /* 0x3f8000005f5f7423 */ /* 0x000fe2000001015f */
[--C-:B-1----:R-:W-:Y:S01]  /*31c0*/  FADD.FTZ R38, R38, -R224.reuse ;  /* 0x800000e026267221 */ /* 0x102fe20000010000 */
[----:B------:R-:W-:Y:S01]  /*31d0*/  FADD.FTZ R148, R33, -R221 ;  /* 0x800000dd21947221 */ /* 0x000fe20000010000 */
[----:B------:R-:W-:Y:S01]  /*31e0*/  FFMA.FTZ R33, -R88, R88, 1 ;  /* 0x3f80000058217423 */ /* 0x000fe20000010158 */
[----:B------:R-:W-:Y:S01]  /*31f0*/  FMUL.FTZ R88, R135, R145 ;  /* 0x0000009187587220 */ /* 0x000fe20000410000 */
[----:B------:R1:W3:Y:S01]  /*3200*/  MUFU.EX2 R22, R219 ;  /* 0x000000db00167308 */ /* 0x0002e20000000800 */
[----:B------:R-:W-:Y:S01]  /*3210*/  FADD.FTZ R143, R36, -R224 ;  /* 0x800000e0248f7221 */ /* 0x000fe20000010000 */
[----:B------:R-:W-:Y:S01]  /*3220*/  FMUL.FTZ R148, R21, R148 ;  /* 0x0000009415947220 */ /* 0x000fe20000410000 */
[----:B------:R-:W-:Y:S01]  /*3230*/  SHFL.IDX PT, R36, R13, R139, 0x1f ;  /* 0x00001f8b0d247589 */ /* 0x000fe200000e0000 */
[----:B------:R-:W-:Y:S01]  /*3240*/  FSEL R221, R109, -INF , P1 ;  /* 0xff8000006ddd7808 */ /* 0x000fe20000800000 */
[----:B------:R-:W-:Y:S01]  /*3250*/  FFMA.FTZ R97, -R97, R97, 1 ;  /* 0x3f80000061617423 */ /* 0x000fe20000010161 */
[----:B------:R-:W-:Y:S01]  /*3260*/  FMUL.FTZ R141, R19, R141 ;  /* 0x0000008d138d7220 */ /* 0x000fe20000410000 */
[----:B------:R-:W-:Y:S01]  /*3270*/  FFMA.FTZ R99, -R99, R99, 1 ;  /* 0x3f80000063637423 */ /* 0x000fe20000010163 */
[----:B------:R-:W-:Y:S01]  /*3280*/  FFMA.FTZ R101, -R101, R101, 1 ;  /* 0x3f80000065657423 */ /* 0x000fe20000010165 */
[----:B-1----:R-:W1:Y:S01]  /*3290*/  SHFL.IDX PT, R219, R13, R138, 0x1f ;  /* 0x00001f8a0ddb7589 */ /* 0x002e6200000e0000 */
[----:B------:R-:W-:Y:S01]  /*32a0*/  FFMA.FTZ R221, R221, UR37, -R230 ;  /* 0x00000025dddd7c23 */ /* 0x000fe200080108e6 */
[--C-:B----4-:R-:W-:Y:S01]  /*32b0*/  FADD.FTZ R145, R37, -R34.reuse ;  /* 0x8000002225917221 */ /* 0x110fe20000010000 */
[----:B------:R-:W-:Y:S01]  /*32c0*/  FMUL.FTZ R37, R119, R220 ;  /* 0x000000dc77257220 */ /* 0x000fe20000410000 */
[----:B------:R-:W-:Y:S01]  /*32d0*/  FADD.FTZ R39, R39, -R34 ;  /* 0x8000002227277221 */ /* 0x000fe20000010000 */
[----:B------:R-:W4:Y:S01]  /*32e0*/  SHFL.IDX PT, R220, R13, R137, 0x1f ;  /* 0x00001f890ddc7589 */ /* 0x000f2200000e0000 */
[----:B------:R-:W-:Y:S01]  /*32f0*/  FMUL.FTZ R34, R35, R88 ;  /* 0x0000005823227220 */ /* 0x000fe20000410000 */
[----:B------:R-:W-:Y:S01]  /*3300*/  FFMA.FTZ R88, -R89, R89, 1 ;  /* 0x3f80000059587423 */ /* 0x000fe20000010159 */
[----:B------:R-:W-:Y:S01]  /*3310*/  FMUL.FTZ R89, R132, R144 ;  /* 0x0000009084597220 */ /* 0x000fe20000410000 */
[----:B------:R-:W-:Y:S01]  /*3320*/  FMUL.FTZ R33, R33, R37 ;  /* 0x0000002521217220 */ /* 0x000fe20000410000 */
[----:B------:R3:W-:Y:S01]  /*3330*/  LDS R144, [R18+0x400] ;  /* 0x0004000012907984 */ /* 0x0007e20000000800 */
[----:B------:R-:W-:Y:S01]  /*3340*/  FFMA.FTZ R37, -R90, R90, 1 ;  /* 0x3f8000005a257423 */ /* 0x000fe2000001015a */
[----:B------:R-:W-:Y:S01]  /*3350*/  FFMA.FTZ R35, -R23, R23, 1 ;  /* 0x3f80000017237423 */ /* 0x000fe20000010117 */
[----:B------:R-:W-:Y:S01]  /*3360*/  FMUL.FTZ R88, R88, R150 ;  /* 0x0000009658587220 */ /* 0x000fe20000410000 */
[----:B------:R1:W4:Y:S01]  /*3370*/  SHFL.IDX PT, R90, R13, R140, 0x1f ;  /* 0x00001f8c0d5a7589 */ /* 0x00032200000e0000 */
[----:B------:R-:W-:Y:S01]  /*3380*/  FSEL R150, R116, -INF , P1 ;  /* 0xff80000074967808 */ /* 0x000fe20000800000 */
[----:B------:R-:W-:Y:S01]  /*3390*/  FMUL.FTZ R89, R35, R89 ;  /* 0x0000005923597220 */ /* 0x000fe20000410000 */
[----:B------:R-:W-:Y:S01]  /*33a0*/  FMUL.FTZ R35, R37, R151 ;  /* 0x0000009725237220 */ /* 0x000fe20000410000 */
[----:B------:R-:W-:Y:S01]  /*33b0*/  FSEL R151, R113, -INF , P1 ;  /* 0xff80000071977808 */ /* 0x000fe20000800000 */
[----:B---3--:R3:W-:Y:S01]  /*33c0*/  MUFU.EX2 R18, R32 ;  /* 0x0000002000127308 */ /* 0x0087e20000000800 */
[----:B------:R-:W-:Y:S01]  /*33d0*/  FSEL R37, R112, -INF , P1 ;  /* 0xff80000070257808 */ /* 0x000fe20000800000 */
[----:B------:R-:W-:Y:S01]  /*33e0*/  FMUL.FTZ R145, R27, R145 ;  /* 0x000000911b917220 */ /* 0x000fe20000410000 */
[----:B------:R-:W-:Y:S01]  /*33f0*/  FMUL.FTZ R97, R97, R141 ;  /* 0x0000008d61617220 */ /* 0x000fe20000410000 */
[----:B------:R-:W-:Y:S01]  /*3400*/  FMUL.FTZ R141, R26, R39 ;  /* 0x000000271a8d7220 */ /* 0x000fe20000410000 */
[--C-:B-1----:R-:W-:Y:S01]  /*3410*/  FFMA.FTZ R150, R150, UR37, -R219.reuse ;  /* 0x0000002596967c23 */ /* 0x102fe200080108db */
[----:B------:R-:W-:Y:S01]  /*3420*/  FFMA.FTZ R37, R37, UR37, -R36 ;  /* 0x0000002525257c23 */ /* 0x000fe20008010824 */
[----:B------:R-:W-:Y:S01]  /*3430*/  FMUL.FTZ R143, R24, R143 ;  /* 0x0000008f188f7220 */ /* 0x000fe20000410000 */
[----:B------:R1:W-:Y:S01]  /*3440*/  MUFU.EX2 R13, R222 ;  /* 0x000000de000d7308 */ /* 0x0003e20000000800 */
[----:B---3--:R-:W-:Y:S01]  /*3450*/  FSEL R32, R114, -INF , P2 ;  /* 0xff80000072207808 */ /* 0x008fe20001000000 */
[----:B------:R-:W-:Y:S01]  /*3460*/  FFMA.FTZ R102, -R102, R102, 1 ;  /* 0x3f80000066667423 */ /* 0x000fe20000010166 */
[----:B------:R-:W-:Y:S01]  /*3470*/  FFMA.FTZ R104, -R104, R104, 1 ;  /* 0x3f80000068687423 */ /* 0x000fe20000010168 */
[----:B------:R-:W-:Y:S01]  /*3480*/  FSEL R30, R107, -INF , P2 ;  /* 0xff8000006b1e7808 */ /* 0x000fe20001000000 */
[----:B------:R-:W-:Y:S01]  /*3490*/  FFMA.FTZ R103, -R103, R103, 1 ;  /* 0x3f80000067677423 */ /* 0x000fe20000010167 */
[----:B------:R-:W-:Y:S01]  /*34a0*/  FFMA.FTZ R32, R32, UR37, -R219 ;  /* 0x0000002520207c23 */ /* 0x000fe200080108db */
[----:B------:R-:W-:Y:S01]  /*34b0*/  FSEL R29, R108, -INF , P1 ;  /* 0xff8000006c1d7808 */ /* 0x000fe20000800000 */
[----:B------:R3:W3:Y:S01]  /*34c0*/  MUFU.EX2 R23, R223 ;  /* 0x000000df00177308 */ /* 0x0006e20000000800 */
[----:B-1----:R-:W-:Y:S01]  /*34d0*/  FSEL R222, R111, -INF , P2 ;  /* 0xff8000006fde7808 */ /* 0x002fe20001000000 */
[----:B------:R-:W-:Y:S01]  /*34e0*/  FFMA.FTZ R30, R30, UR37, -R230 ;  /* 0x000000251e1e7c23 */ /* 0x000fe200080108e6 */
[----:B------:R-:W-:Y:S01]  /*34f0*/  FSEL R230, R118, -INF , P2 ;  /* 0xff80000076e67808 */ /* 0x000fe20001000000 */
[----:B------:R-:W-:Y:S01]  /*3500*/  FFMA.FTZ R29, R29, UR37, -R225 ;  /* 0x000000251d1d7c23 */ /* 0x000fe200080108e1 */
[----:B------:R-:W-:Y:S01]  /*3510*/  FFMA.FTZ R109, -R109, R109, 1 ;  /* 0x3f8000006d6d7423 */ /* 0x000fe2000001016d */
[--C-:B----4-:R-:W-:Y:S01]  /*3520*/  FFMA.FTZ R222, R222, UR37, -R220.reuse ;  /* 0x00000025dede7c23 */ /* 0x110fe200080108dc */
[----:B------:R-:W-:Y:S01]  /*3530*/  FFMA.FTZ R220, R151, UR37, -R220 ;  /* 0x0000002597dc7c23 */ /* 0x000fe200080108dc */
[----:B------:R-:W-:Y:S01]  /*3540*/  FSEL R151, R115, -INF , P2 ;  /* 0xff80000073977808 */ /* 0x000fe20001000000 */
[----:B------:R-:W-:Y:S01]  /*3550*/  MUFU.EX2 R30, R30 ;  /* 0x0000001e001e7308 */ /* 0x000fe20000000800 */
[----:B---3--:R-:W-:Y:S01]  /*3560*/  FSEL R223, R110, -INF , P2 ;  /* 0xff8000006edf7808 */ /* 0x008fe20001000000 */
[----:B------:R-:W-:Y:S01]  /*3570*/  SHFL.IDX PT, R225, R14, R130, 0x1f ;  /* 0x00001f820ee17589 */ /* 0x000fe200000e0000 */
[----:B------:R-:W-:Y:S01]  /*3580*/  FFMA.FTZ R106, -R106, R106, 1 ;  /* 0x3f8000006a6a7423 */ /* 0x000fe2000001016a */
[----:B------:R-:W-:Y:S01]  /*3590*/  FFMA.FTZ R219, R151, UR37, -R90 ;  /* 0x0000002597db7c23 */ /* 0x000fe2000801085a */
[----:B------:R-:W-:Y:S01]  /*35a0*/  FSEL R151, R117, -INF , P1 ;  /* 0xff80000075977808 */ /* 0x000fe20000800000 */
[----:B------:R-:W-:Y:S01]  /*35b0*/  FFMA.FTZ R223, R223, UR37, -R36 ;  /* 0x00000025dfdf7c23 */ /* 0x000fe20008010824 */
[----:B------:R-:W-:Y:S01]  /*35c0*/  FFMA.FTZ R36, -R91, R91, 1 ;  /* 0x3f8000005b247423 */ /* 0x000fe2000001015b */
[----:B------:R-:W-:Y:S01]  /*35d0*/  FMUL.FTZ R91, R121, R147 ;  /* 0x00000093795b7220 */ /* 0x000fe20000410000 */
[----:B------:R-:W1:Y:S01]  /*35e0*/  SHFL.IDX PT, R224, R144, R138, 0x1f ;  /* 0x00001f8a90e07589 */ /* 0x000e6200000e0000 */
[----:B------:R-:W-:Y:S01]  /*35f0*/  FFMA.FTZ R151, R151, UR37, -R90 ;  /* 0x0000002597977c23 */ /* 0x000fe2000801085a */
[----:B------:R-:W-:Y:S01]  /*3600*/  FMUL.FTZ R90, R93, R31 ;  /* 0x0000001f5d5a7220 */ /* 0x000fe20000410000 */
[----:B------:R-:W-:Y:S01]  /*3610*/  FFMA.FTZ R93, -R96, R96, 1 ;  /* 0x3f800000605d7423 */ /* 0x000fe20000010160 */
[----:B------:R-:W-:Y:S01]  /*3620*/  FMUL.FTZ R96, R124, R142 ;  /* 0x0000008e7c607220 */ /* 0x000fe20000410000 */
[----:B------:R-:W-:Y:S01]  /*3630*/  FMUL.FTZ R91, R92, R91 ;  /* 0x0000005b5c5b7220 */ /* 0x000fe20000410000 */
[----:B------:R-:W3:Y:S01]  /*3640*/  SHFL.IDX PT, R142, R144, R11, 0x1f ;  /* 0x00001f0b908e7589 */ /* 0x000ee200000e0000 */
[----:B------:R-:W-:Y:S01]  /*3650*/  FMUL.FTZ R93, R93, R146 ;  /* 0x000000925d5d7220 */ /* 0x000fe20000410000 */
[----:B------:R-:W-:Y:S01]  /*3660*/  FMUL.FTZ R96, R94, R96 ;  /* 0x000000605e607220 */ /* 0x000fe20000410000 */
[----:B------:R-:W-:Y:S01]  /*3670*/  FMUL.FTZ R94, R95, R148 ;  /* 0x000000945f5e7220 */ /* 0x000fe20000410000 */
[----:B------:R-:W4:Y:S01]  /*3680*/  SHFL.IDX PT, R146, R144, R134, 0x1f ;  /* 0x00001f8690927589 */ /* 0x000f2200000e0000 */
[----:B------:R-:W-:Y:S01]  /*3690*/  FMUL.FTZ R92, R36, R149 ;  /* 0x00000095245c7220 */ /* 0x000fe20000410000 */
[----:B------:R-:W-:Y:S01]  /*36a0*/  FFMA.FTZ R95, -R98, R98, 1 ;  /* 0x3f800000625f7423 */ /* 0x000fe20000010162 */
[----:B------:R-:W-:Y:S01]  /*36b0*/  FFMA.FTZ R98, -R100, R100, 1 ;  /* 0x3f80000064627423 */ /* 0x000fe20000010164 */
[----:B------:R-:W4:Y:S01]  /*36c0*/  SHFL.IDX PT, R147, R144, R130, 0x1f ;  /* 0x00001f8290937589 */ /* 0x000f2200000e0000 */
[----:B------:R-:W-:Y:S01]  /*36d0*/  FMUL.FTZ R100, R25, R38 ;  /* 0x0000002619647220 */ /* 0x000fe20000410000 */
[----:B------:R1:W-:Y:S01]  /*36e0*/  MUFU.EX2 R36, R223 ;  /* 0x000000df00247308 */ /* 0x0003e20000000800 */
[----:B------:R-:W-:Y:S01]  /*36f0*/  FMUL.FTZ R95, R95, R143 ;  /* 0x0000008f5f5f7220 */ /* 0x000fe20000410000 */
[----:B------:R-:W4:Y:S01]  /*3700*/  SHFL.IDX PT, R148, R144, R133, 0x1f ;  /* 0x00001f8590947589 */ /* 0x000f2200000e0000 */
[----:B------:R-:W-:Y:S01]  /*3710*/  FMUL.FTZ R98, R98, R100 ;  /* 0x0000006462627220 */ /* 0x000fe20000410000 */
[----:B------:R-:W-:Y:S01]  /*3720*/  FMUL.FTZ R100, R99, R145 ;  /* 0x0000009163647220 */ /* 0x000fe20000410000 */
[----:B------:R-:W-:Y:S01]  /*3730*/  FMUL.FTZ R99, R101, R141 ;  /* 0x0000008d65637220 */ /* 0x000fe20000410000 */
[----:B------:R-:W4:Y:S01]  /*3740*/  SHFL.IDX PT, R149, R144, R139, 0x1f ;  /* 0x00001f8b90957589 */ /* 0x000f2200000e0000 */
[----:B------:R-:W-:Y:S01]  /*3750*/  FFMA.FTZ R108, -R108, R108, 1 ;  /* 0x3f8000006c6c7423 */ /* 0x000fe2000001016c */
[----:B------:R4:W-:Y:S01]  /*3760*/  MUFU.EX2 R31, R221 ;  /* 0x000000dd001f7308 */ /* 0x0009e20000000800 */
[----:B-1----:R-:W-:Y:S01]  /*3770*/  FADD.FTZ R54, R54, -R224 ;  /* 0x800000e036367221 */ /* 0x002fe20000010000 */
[----:B------:R-:W1:Y:S01]  /*3780*/  SHFL.IDX PT, R223, R14, R11, 0x1f ;  /* 0x00001f0b0edf7589 */ /* 0x000e6200000e0000 */
[----:B------:R-:W-:Y:S01]  /*3790*/  FFMA.FTZ R111, -R111, R111, 1 ;  /* 0x3f8000006f6f7423 */ /* 0x000fe2000001016f */
[----:B------:R-:W-:Y:S01]  /*37a0*/  FFMA.FTZ R110, -R110, R110, 1 ;  /* 0x3f8000006e6e7423 */ /* 0x000fe2000001016e */
[----:B------:R-:W-:Y:S01]  /*37b0*/  FFMA.FTZ R116, -R116, R116, 1 ;  /* 0x3f80000074747423 */ /* 0x000fe20000010174 */
[--C-:B---3--:R-:W-:Y:S01]  /*37c0*/  FADD.FTZ R141, R40, -R142.reuse ;  /* 0x8000008e288d7221 */ /* 0x108fe20000010000 */
[----:B------:R-:W-:Y:S01]  /*37d0*/  FADD.FTZ R101, R42, -R142 ;  /* 0x8000008e2a657221 */ /* 0x000fe20000010000 */
[----:B------:R3:W-:Y:S01]  /*37e0*/  MUFU.EX2 R40, R32 ;  /* 0x0000002000287308 */ /* 0x0007e20000000800 */
[----:B----4-:R-:W4:Y:S01]  /*37f0*/  SHFL.IDX PT, R221, R14, R134, 0x1f ;  /* 0x00001f860edd7589 */ /* 0x010f2200000e0000 */
[----:B------:R-:W-:Y:S01]  /*3800*/  FADD.FTZ R145, R44, -R146 ;  /* 0x800000922c917221 */ /* 0x000fe20000010000 */
[----:B------:R-:W-:Y:S01]  /*3810*/  FMUL.FTZ R141, R28, R141 ;  /* 0x0000008d1c8d7220 */ /* 0x000fe20000410000 */
[----:B------:R-:W-:Y:S01]  /*3820*/  FMUL.FTZ R101, R22, R101 ;  /* 0x0000006516657220 */ /* 0x000fe20000410000 */
[----:B------:R-:W4:Y:S01]  /*3830*/  SHFL.IDX PT, R44, R144, R137, 0x1f ;  /* 0x00001f89902c7589 */ /* 0x000f2200000e0000 */
[--C-:B------:R-:W-:Y:S01]  /*3840*/  FADD.FTZ R142, R41, -R147.reuse ;  /* 0x80000093298e7221 */ /* 0x100fe20000010000 */
[----:B------:R-:W-:Y:S01]  /*3850*/  FADD.FTZ R143, R43, -R147 ;  /* 0x800000932b8f7221 */ /* 0x000fe20000010000 */
[----:B------:R1:W-:Y:S01]  /*3860*/  MUFU.EX2 R39, R220 ;  /* 0x000000dc00277308 */ /* 0x0003e20000000800 */
[----:B------:R-:W-:Y:S01]  /*3870*/  FMUL.FTZ R141, R102, R141 ;  /* 0x0000008d668d7220 */ /* 0x000fe20000410000 */
[--C-:B------:R-:W-:Y:S01]  /*3880*/  FADD.FTZ R147, R45, -R148.reuse ;  /* 0x800000942d937221 */ /* 0x100fe20000010000 */
[----:B---3--:R-:W-:Y:S01]  /*3890*/  FADD.FTZ R32, R47, -R148 ;  /* 0x800000942f207221 */ /* 0x008fe20000010000 */
[----:B------:R-:W-:Y:S01]  /*38a0*/  FMUL.FTZ R102, R23, R142 ;  /* 0x0000008e17667220 */ /* 0x000fe20000410000 */
[----:B------:R-:W-:Y:S01]  /*38b0*/  FMUL.FTZ R142, R104, R101 ;  /* 0x00000065688e7220 */ /* 0x000fe20000410000 */
[--C-:B------:R-:W-:Y:S01]  /*38c0*/  FADD.FTZ R148, R48, -R149.reuse ;  /* 0x8000009530947221 */ /* 0x100fe20000010000 */
[----:B------:R-:W-:Y:S01]  /*38d0*/  FADD.FTZ R149, R50, -R149 ;  /* 0x8000009532957221 */ /* 0x000fe20000010000 */
[----:B------:R3:W4:Y:S01]  /*38e0*/  MUFU.EX2 R38, R222 ;  /* 0x000000de00267308 */ /* 0x0007220000000800 */
[----:B------:R-:W4:Y:S01]  /*38f0*/  SHFL.IDX PT, R50, R14, R133, 0x1f ;  /* 0x00001f850e327589 */ /* 0x000f2200000e0000 */
[----:B------:R-:W-:Y:S01]  /*3900*/  FSEL R45, R217, -INF , P1 ;  /* 0xff800000d92d7808 */ /* 0x000fe20000800000 */
[--C-:B-1----:R-:W-:Y:S01]  /*3910*/  FFMA.FTZ R230, R230, UR37, -R223.reuse ;  /* 0x00000025e6e67c23 */ /* 0x102fe200080108df */
[----:B------:R-:W-:Y:S01]  /*3920*/  FSEL R41, R227, -INF , P2 ;  /* 0xff800000e3297808 */ /* 0x000fe20001000000 */
[----:B------:R-:W1:Y:S01]  /*3930*/  SHFL.IDX PT, R220, R14, R139, 0x1f ;  /* 0x00001f8b0edc7589 */ /* 0x000e6200000e0000 */
[----:B------:R-:W-:Y:S01]  /*3940*/  FSEL R48, R126, -INF , P1 ;  /* 0xff8000007e307808 */ /* 0x000fe20000800000 */
[----:B------:R-:W-:Y:S01]  /*3950*/  FFMA.FTZ R45, R45, UR37, -R223 ;  /* 0x000000252d2d7c23 */ /* 0x000fe200080108df */
[----:B------:R4:W1:Y:S01]  /*3960*/  MUFU.EX2 R42, R150 ;  /* 0x00000096002a7308 */ /* 0x0008620000000800 */
[----:B---3--:R-:W3:Y:S01]  /*3970*/  SHFL.IDX PT, R222, R144, R140, 0x1f ;  /* 0x00001f8c90de7589 */ /* 0x008ee200000e0000 */
[--C-:B----4-:R-:W-:Y:S01]  /*3980*/  FFMA.FTZ R223, R41, UR37, -R221.reuse ;  /* 0x0000002529df7c23 */ /* 0x110fe200080108dd */
[----:B------:R-:W-:Y:S01]  /*3990*/  FFMA.FTZ R48, R48, UR37, -R221 ;  /* 0x0000002530307c23 */ /* 0x000fe200080108dd */
[----:B------:R-:W-:Y:S01]  /*39a0*/  FADD.FTZ R146, R46, -R146 ;  /* 0x800000922e927221 */ /* 0x000fe20000010000 */
[----:B------:R-:W-:Y:S01]  /*39b0*/  LDS R101, [R17+0x400] ;  /* 0x0004000011657984 */ /* 0x000fe20000000800 */
[--C-:B------:R-:W-:Y:S01]  /*39c0*/  FADD.FTZ R221, R51, -R44.reuse ;  /* 0x8000002c33dd7221 */ /* 0x100fe20000010000 */
[----:B------:R-:W-:Y:S01]  /*39d0*/  FSEL R51, R127, -INF , P1 ;  /* 0xff8000007f337808 */ /* 0x000fe20000800000 */
[----:B------:R4:W3:Y:S01]  /*39e0*/  MUFU.EX2 R43, R219 ;  /* 0x000000db002b7308 */ /* 0x0008e20000000800 */
[----:B------:R-:W3:Y:S01]  /*39f0*/  SHFL.IDX PT, R144, R14, R137, 0x1f ;  /* 0x00001f890e907589 */ /* 0x000ee200000e0000 */
[----:B------:R-:W-:Y:S01]  /*3a00*/  FADD.FTZ R150, R49, -R44 ;  /* 0x8000002c31967221 */ /* 0x000fe20000010000 */
[----:B------:R-:W-:Y:S01]  /*3a10*/  FSEL R49, R236, -INF , P1 ;  /* 0xff800000ec317808 */ /* 0x000fe20000800000 */
[----:B------:R-:W-:Y:S01]  /*3a20*/  FFMA.FTZ R104, -R107, R107, 1 ;  /* 0x3f8000006b687423 */ /* 0x000fe2000001016b */
[----:B------:R-:W-:Y:S01]  /*3a30*/  FMUL.FTZ R145, R18, R145 ;  /* 0x0000009112917220 */ /* 0x000fe20000410000 */
[----:B------:R-:W-:Y:S01]  /*3a40*/  SHFL.IDX PT, R107, R20, R130, 0x1f ;  /* 0x00001f82146b7589 */ /* 0x000fe200000e0000 */
[----:B------:R-:W-:Y:S01]  /*3a50*/  FMUL.FTZ R150, R38, R150 ;  /* 0x0000009626967220 */ /* 0x000fe20000410000 */
[----:B------:R1:W-:Y:S01]  /*3a60*/  MUFU.EX2 R41, R151 ;  /* 0x0000009700297308 */ /* 0x0003e20000000800 */
[----:B----4-:R-:W-:Y:S01]  /*3a70*/  FSEL R219, R226, -INF , P2 ;  /* 0xff800000e2db7808 */ /* 0x010fe20001000000 */
[----:B------:R-:W-:Y:S01]  /*3a80*/  FFMA.FTZ R49, R49, UR37, -R50 ;  /* 0x0000002531317c23 */ /* 0x000fe20008010832 */
[----:B------:R-:W-:Y:S01]  /*3a90*/  FMUL.FTZ R150, R111, R150 ;  /* 0x000000966f967220 */ /* 0x000fe20000410000 */
[----:B------:R-:W-:Y:S01]  /*3aa0*/  FSEL R46, R216, -INF , P2 ;  /* 0xff800000d82e7808 */ /* 0x000fe20001000000 */
[----:B-1----:R-:W-:Y:S01]  /*3ab0*/  FFMA.FTZ R51, R51, UR37, -R220 ;  /* 0x0000002533337c23 */ /* 0x002fe200080108dc */
[----:B------:R-:W-:Y:S01]  /*3ac0*/  FFMA.FTZ R219, R219, UR37, -R50 ;  /* 0x00000025dbdb7c23 */ /* 0x000fe20008010832 */
[----:B------:R-:W-:Y:S01]  /*3ad0*/  FSEL R47, R218, -INF , P1 ;  /* 0xff800000da2f7808 */ /* 0x000fe20000800000 */
[----:B------:R-:W1:Y:S01]  /*3ae0*/  MUFU.EX2 R29, R29 ;  /* 0x0000001d001d7308 */ /* 0x000e620000000800 */
[----:B------:R-:W-:Y:S01]  /*3af0*/  FADD.FTZ R151, R52, -R224 ;  /* 0x800000e034977221 */ /* 0x000fe20000010000 */
[----:B------:R-:W-:Y:S01]  /*3b00*/  FSEL R52, R231, -INF , P2 ;  /* 0xff800000e7347808 */ /* 0x000fe20001000000 */
[----:B------:R-:W-:Y:S01]  /*3b10*/  FMUL.FTZ R148, R36, R148 ;  /* 0x0000009424947220 */ /* 0x000fe20000410000 */
[----:B------:R-:W-:Y:S01]  /*3b20*/  FMUL.FTZ R54, R42, R54 ;  /* 0x000000362a367220 */ /* 0x000fe20000410000 */
[--C-:B------:R-:W-:Y:S01]  /*3b30*/  FFMA.FTZ R46, R46, UR37, -R225.reuse ;  /* 0x000000252e2e7c23 */ /* 0x100fe200080108e1 */
[----:B------:R-:W-:Y:S01]  /*3b40*/  FFMA.FTZ R47, R47, UR37, -R225 ;  /* 0x000000252f2f7c23 */ /* 0x000fe200080108e1 */
[----:B------:R-:W-:Y:S01]  /*3b50*/  FFMA.FTZ R50, R52, UR37, -R220 ;  /* 0x0000002534327c23 */ /* 0x000fe200080108dc */
[--C-:B---3--:R-:W-:Y:S01]  /*3b60*/  FADD.FTZ R220, R53, -R222.reuse ;  /* 0x800000de35dc7221 */ /* 0x108fe20000010000 */
[----:B------:R-:W3:Y:S01]  /*3b70*/  MUFU.EX2 R37, R37 ;  /* 0x0000002500257308 */ /* 0x000ee20000000800 */
[----:B------:R-:W-:Y:S01]  /*3b80*/  FSEL R53, R235, -INF , P1 ;  /* 0xff800000eb357808 */ /* 0x000fe20000800000 */
[----:B------:R-:W-:Y:S01]  /*3b90*/  FADD.FTZ R222, R55, -R222 ;  /* 0x800000de37de7221 */ /* 0x000fe20000010000 */
[----:B------:R-:W-:Y:S01]  /*3ba0*/  FMUL.FTZ R220, R43, R220 ;  /* 0x000000dc2bdc7220 */ /* 0x000fe20000410000 */
[----:B------:R-:W-:Y:S01]  /*3bb0*/  SHFL.IDX PT, R55, R14, R138, 0x1f ;  /* 0x00001f8a0e377589 */ /* 0x000fe200000e0000 */
[----:B------:R-:W-:Y:S01]  /*3bc0*/  FMUL.FTZ R148, R110, R148 ;  /* 0x000000946e947220 */ /* 0x000fe20000410000 */
[----:B------:R-:W-:Y:S01]  /*3bd0*/  FFMA.FTZ R53, R53, UR37, -R144 ;  /* 0x0000002535357c23 */ /* 0x000fe20008010890 */
[----:B------:R-:W-:Y:S01]  /*3be0*/  FFMA.FTZ R114, -R114, R114, 1 ;  /* 0x3f80000072727423 */ /* 0x000fe20000010172 */
[----:B-1----:R-:W-:Y:S01]  /*3bf0*/  FMUL.FTZ R146, R29, R146 ;  /* 0x000000921d927220 */ /* 0x002fe20000410000 */
[----:B------:R-:W-:Y:S01]  /*3c00*/  MUFU.EX2 R17, R48 ;  /* 0x0000003000117308 */ /* 0x000fe20000000800 */
[----:B------:R-:W-:Y:S01]  /*3c10*/  FFMA.FTZ R117, -R117, R117, 1 ;  /* 0x3f80000075757423 */ /* 0x000fe20000010175 */
[----:B------:R-:W-:Y:S01]  /*3c20*/  FMUL.FTZ R151, R40, R151 ;  /* 0x0000009728977220 */ /* 0x000fe20000410000 */
[----:B------:R-:W1:Y:S01]  /*3c30*/  SHFL.IDX PT, R111, R101, R134, 0x1f ;  /* 0x00001f86656f7589 */ /* 0x000e6200000e0000 */
[----:B------:R-:W-:Y:S01]  /*3c40*/  FMUL.FTZ R222, R41, R222 ;  /* 0x000000de29de7220 */ /* 0x000fe20000410000 */
[----:B------:R-:W-:Y:S01]  /*3c50*/  FMUL.FTZ R221, R39, R221 ;  /* 0x000000dd27dd7220 */ /* 0x000fe20000410000 */
[----:B------:R-:W-:Y:S01]  /*3c60*/  FMUL.FTZ R151, R114, R151 ;  /* 0x0000009772977220 */ /* 0x000fe20000410000 */
[----:B------:R-:W-:Y:S01]  /*3c70*/  SHFL.IDX PT, R110, R101, R138, 0x1f ;  /* 0x00001f8a656e7589 */ /* 0x000fe200000e0000 */
[----:B---3--:R-:W-:Y:S01]  /*3c80*/  FMUL.FTZ R224, R37, R149 ;  /* 0x0000009525e07220 */ /* 0x008fe20000410000 */
[----:B------:R3:W-:Y:S01]  /*3c90*/  MUFU.EX2 R48, R219 ;  /* 0x000000db00307308 */ /* 0x0007e20000000800 */
[----:B------:R-:W-:Y:S01]  /*3ca0*/  FMUL.FTZ R114, R117, R222 ;  /* 0x000000de75727220 */ /* 0x000fe20000410000 */
[----:B------:R-:W-:Y:S01]  /*3cb0*/  FFMA.FTZ R113, -R113, R113, 1 ;  /* 0x3f80000071717423 */ /* 0x000fe20000010171 */
[----:B------:R-:W-:Y:S01]  /*3cc0*/  SHFL.IDX PT, R117, R20, R137, 0x1f ;  /* 0x00001f8914757589 */ /* 0x000fe200000e0000 */
[----:B------:R-:W-:Y:S01]  /*3cd0*/  FFMA.FTZ R218, -R218, R218, 1 ;  /* 0x3f800000dada7423 */ /* 0x000fe200000101da */
[----:B------:R-:W-:Y:S01]  /*3ce0*/  FFMA.FTZ R235, -R235, R235, 1 ;  /* 0x3f800000ebeb7423 */ /* 0x000fe200000101eb */
[----:B------:R-:W-:Y:S01]  /*3cf0*/  FMUL.FTZ R113, R113, R221 ;  /* 0x000000dd71717220 */ /* 0x000fe20000410000 */
[----:B------:R-:W-:Y:S01]  /*3d00*/  FFMA.FTZ R112, -R112, R112, 1 ;  /* 0x3f80000070707423 */ /* 0x000fe20000010170 */
[----:B------:R4:W-:Y:S01]  /*3d10*/  MUFU.EX2 R44, R230 ;  /* 0x000000e6002c7308 */ /* 0x0009e20000000800 */
[----:B---3--:R-:W-:Y:S01]  /*3d20*/  FSEL R219, R152, -INF , P2 ;  /* 0xff80000098db7808 */ /* 0x008fe20001000000 */
[----:B------:R-:W3:Y:S01]  /*3d30*/  SHFL.IDX PT, R221, R101, R139, 0x1f ;  /* 0x00001f8b65dd7589 */ /* 0x000ee200000e0000 */
[----:B------:R-:W-:Y:S01]  /*3d40*/  FMUL.FTZ R112, R112, R224 ;  /* 0x000000e070707220 */ /* 0x000fe20000410000 */
[----:B------:R-:W-:Y:S01]  /*3d50*/  FSEL R224, R6, -INF , P2 ;  /* 0xff80000006e07808 */ /* 0x000fe20001000000 */
[----:B------:R-:W-:-:S03]  /*3d60*/  FFMA.FTZ R231, -R231, R231, 1 ;  /* 0x3f800000e7e77423 */ /* 0x000fc600000101e7 */
[----:B------:R-:W-:Y:S01]  /*3d70*/  MUFU.EX2 R49, R49 ;  /* 0x0000003100317308 */ /* 0x000fe20000000800 */
[----:B----4-:R-:W4:Y:S01]  /*3d80*/  SHFL.IDX PT, R230, R20, R134, 0x1f ;  /* 0x00001f8614e67589 */ /* 0x010f2200000e0000 */
[----:B-1----:R-:W-:-:S06]  /*3d90*/  FADD.FTZ R60, R60, -R111 ;  /* 0x8000006f3c3c7221 */ /* 0x002fcc0000010000 */
[----:B------:R-:W-:Y:S08]  /*3da0*/  MUFU.EX2 R45, R45 ;  /* 0x0000002d002d7308 */ /* 0x000ff00000000800 */
[----:B------:R-:W-:Y:S01]  /*3db0*/  MUFU.EX2 R47, R47 ;  /* 0x0000002f002f7308 */ /* 0x000fe20000000800 */
[--C-:B---3--:R-:W-:Y:S01]  /*3dc0*/  FADD.FTZ R64, R64, -R221.reuse ;  /* 0x800000dd40407221 */ /* 0x108fe20000010000 */
[----:B------:R-:W-:Y:S01]  /*3dd0*/  FADD.FTZ R221, R66, -R221 ;  /* 0x800000dd42dd7221 */ /* 0x000fe20000010000 */
[----:B------:R-:W-:-:S05]  /*3de0*/  FSEL R66, R228, -INF , P1 ;  /* 0xff800000e4427808 */ /* 0x000fca0000800000 */
[----:B------:R-:W-:Y:S01]  /*3df0*/  MUFU.EX2 R53, R53 ;  /* 0x0000003500357308 */ /* 0x000fe20000000800 */
[----:B----4-:R-:W-:-:S07]  /*3e00*/  FFMA.FTZ R224, R224, UR37, -R230 ;  /* 0x00000025e0e07c23 */ /* 0x010fce00080108e6 */
[----:B------:R-:W-:Y:S08]  /*3e10*/  MUFU.EX2 R46, R46 ;  /* 0x0000002e002e7308 */ /* 0x000ff00000000800 */
[----:B------:R-:W1:Y:S08]  /*3e20*/  MUFU.EX2 R51, R51 ;  /* 0x0000003300337308 */ /* 0x000e700000000800 */
[----:B------:R-:W3:Y:S01]  /*3e30*/  MUFU.EX2 R50, R50 ;  /* 0x0000003200327308 */ /* 0x000ee20000000800 */
[----:B-1----:R-:W-:Y:S01]  /*3e40*/  FMUL.FTZ R221, R51, R221 ;  /* 0x000000dd33dd7220 */ /* 0x002fe20000410000 */
[----:B---3--:R-:W-:-:S04]  /*3e50*/  FMUL.FTZ R64, R50, R64 ;  /* 0x0000004032407220 */ /* 0x008fc80000410000 */
[----:B------:R-:W-:Y:S01]  /*3e60*/  FMUL.FTZ R64, R231, R64 ;  /* 0x00000040e7407220 */ /* 0x000fe20000410000 */
[----:B--2---:R-:W-:-:S05]  /*3e70*/  FSEL R52, R233, -INF , P2 ;  /* 0xff800000e9347808 */ /* 0x004fca0001000000 */
[----:B------:R-:W-:Y:S01]  /*3e80*/  FFMA.FTZ R52, R52, UR37, -R144 ;  /* 0x0000002534347c23 */ /* 0x000fe20008010890 */
[----:B------:R-:W-:Y:S01]  /*3e90*/  FFMA.FTZ R144, -R105, R105, 1 ;  /* 0x3f80000069907423 */ /* 0x000fe20000010169 */
[----:B------:R-:W-:Y:S01]  /*3ea0*/  FMUL.FTZ R105, R13, R143 ;  /* 0x0000008f0d697220 */ /* 0x000fe20000410000 */
[----:B------:R-:W-:Y:S02]  /*3eb0*/  FMUL.FTZ R143, R103, R102 ;  /* 0x00000066678f7220 */ /* 0x000fe40000410000 */
[----:B------:R1:W2:Y:S01]  /*3ec0*/  SHFL.IDX PT, R102, R14, R140, 0x1f ;  /* 0x00001f8c0e667589 */ /* 0x0002a200000e0000 */
[----:B------:R-:W-:Y:S01]  /*3ed0*/  FMUL.FTZ R144, R144, R105 ;  /* 0x0000006990907220 */ /* 0x000fe20000410000 */
[----:B------:R-:W-:Y:S01]  /*3ee0*/  FMUL.FTZ R105, R30, R147 ;  /* 0x000000931e697220 */ /* 0x000fe20000410000 */
[----:B------:R-:W-:Y:S01]  /*3ef0*/  FMUL.FTZ R147, R106, R145 ;  /* 0x000000916a937220 */ /* 0x000fe20000410000 */
[----:B------:R-:W3:Y:S01]  /*3f00*/  SHFL.IDX PT, R103, R20, R11, 0x1f ;  /* 0x00001f0b14677589 */ /* 0x000ee200000e0000 */
[----:B------:R-:W-:Y:S01]  /*3f10*/  FMUL.FTZ R145, R108, R146 ;  /* 0x000000926c917220 */ /* 0x000fe20000410000 */
[----:B------:R-:W-:Y:S01]  /*3f20*/  FMUL.FTZ R146, R104, R105 ;  /* 0x0000006968927220 */ /* 0x000fe20000410000 */
[----:B------:R-:W-:Y:S01]  /*3f30*/  FSEL R105, R155, -INF , P2 ;  /* 0xff8000009b697808 */ /* 0x000fe20001000000 */
[----:B------:R-:W-:Y:S01]  /*3f40*/  MUFU.EX2 R52, R52 ;  /* 0x0000003400347308 */ /* 0x000fe20000000800 */
[----:B------:R-:W-:-:S02]  /*3f50*/  FSEL R108, R154, -INF , P1 ;  /* 0xff8000009a6c7808 */ /* 0x000fc40000800000 */
[----:B------:R-:W-:Y:S01]  /*3f60*/  FSEL R106, R153, -INF , P2 ;  /* 0xff800000996a7808 */ /* 0x000fe20001000000 */
[--C-:B------:R-:W-:Y:S01]  /*3f70*/  FFMA.FTZ R105, R105, UR37, -R55.reuse ;  /* 0x0000002569697c23 */ /* 0x100fe20008010837 */
[----:B------:R-:W-:Y:S01]  /*3f80*/  FSEL R104, R234, -INF , P1 ;  /* 0xff800000ea687808 */ /* 0x000fe20000800000 */
[----:B------:R-:W-:Y:S01]  /*3f90*/  FFMA.FTZ R55, R108, UR37, -R55 ;  /* 0x000000256c377c23 */ /* 0x000fe20008010837 */
[----:B------:R-:W-:Y:S01]  /*3fa0*/  FSEL R108, R10, -INF , P1 ;  /* 0xff8000000a6c7808 */ /* 0x000fe20000800000 */
[----:B-1----:R1:W4:Y:S01]  /*3fb0*/  MUFU.EX2 R14, R223 ;  /* 0x000000df000e7308 */ /* 0x0023220000000800 */
[--C-:B--2---:R-:W-:Y:S01]  /*3fc0*/  FFMA.FTZ R106, R106, UR37, -R102.reuse ;  /* 0x000000256a6a7c23 */ /* 0x104fe20008010866 */
[----:B-1----:R-:W-:Y:S01]  /*3fd0*/  FMUL.FTZ R223, R31, R32 ;  /* 0x000000201fdf7220 */ /* 0x002fe20000410000 */
[----:B------:R-:W-:Y:S01]  /*3fe0*/  FFMA.FTZ R102, R104, UR37, -R102 ;  /* 0x0000002568667c23 */ /* 0x000fe20008010866 */
[----:B------:R-:W-:Y:S01]  /*3ff0*/  FSEL R104, R8, -INF , P2 ;  /* 0xff80000008687808 */ /* 0x000fe20001000000 */
[--C-:B---3--:R-:W-:Y:S01]  /*4000*/  FFMA.FTZ R219, R219, UR37, -R103.reuse ;  /* 0x00000025dbdb7c23 */ /* 0x108fe20008010867 */
[----:B------:R-:W-:Y:S01]  /*4010*/  FMUL.FTZ R149, R109, R223 ;  /* 0x000000df6d957220 */ /* 0x000fe20000410000 */
[----:B------:R-:W-:Y:S01]  /*4020*/  FFMA.FTZ R103, R108, UR37, -R103 ;  /* 0x000000256c677c23 */ /* 0x000fe20008010867 */
[----:B------:R-:W1:Y:S01]  /*4030*/  SHFL.IDX PT, R109, R101, R11, 0x1f ;  /* 0x00001f0b656d7589 */ /* 0x000e6200000e0000 */
[----:B------:R-:W-:Y:S01]  /*4040*/  FSEL R108, R7, -INF , P1 ;  /* 0xff800000076c7808 */ /* 0x000fe20000800000 */
[--C-:B------:R-:W-:Y:S01]  /*4050*/  FFMA.FTZ R104, R104, UR37, -R107.reuse ;  /* 0x0000002568687c23 */ /* 0x100fe2000801086b */
[----:B------:R-:W-:Y:S01]  /*4060*/  MUFU.EX2 R55, R55 ;  /* 0x0000003700377308 */ /* 0x000fe20000000800 */
[----:B------:R-:W2:Y:S01]  /*4070*/  SHFL.IDX PT, R223, R101, R130, 0x1f ;  /* 0x00001f8265df7589 */ /* 0x000ea200000e0000 */
[----:B----4-:R-:W-:Y:S01]  /*4080*/  FMUL.FTZ R60, R14, R60 ;  /* 0x0000003c0e3c7220 */ /* 0x010fe20000410000 */
[----:B------:R-:W-:Y:S01]  /*4090*/  FFMA.FTZ R32, R108, UR37, -R107 ;  /* 0x000000256c207c23 */ /* 0x000fe2000801086b */
[----:B------:R-:W-:Y:S01]  /*40a0*/  FFMA.FTZ R108, -R115, R115, 1 ;  /* 0x3f800000736c7423 */ /* 0x000fe20000010173 */
[----:B------:R-:W3:Y:S01]  /*40b0*/  SHFL.IDX PT, R107, R101, R133, 0x1f ;  /* 0x00001f85656b7589 */ /* 0x000ee200000e0000 */
[----:B------:R-:W-:-:S02]  /*40c0*/  FMUL.FTZ R115, R116, R54 ;  /* 0x0000003674737220 */ /* 0x000fc40000410000 */
[----:B------:R-:W-:Y:S01]  /*40d0*/  FMUL.FTZ R116, R108, R220 ;  /* 0x000000dc6c747220 */ /* 0x000fe20000410000 */
[----:B------:R2:W4:Y:S01]  /*40e0*/  MUFU.EX2 R54, R105 ;  /* 0x0000006900367308 */ /* 0x0005220000000800 */
[----:B------:R-:W4:Y:S04]  /*40f0*/  SHFL.IDX PT, R108, R20, R133, 0x1f ;  /* 0x00001f85146c7589 */ /* 0x000f2800000e0000 */
[----:B------:R-:W-:Y:S03]  /*4100*/  SHFL.IDX PT, R220, R101, R140, 0x1f ;  /* 0x00001f8c65dc7589 */ /* 0x000fe600000e0000 */
[----:B------:R-:W-:Y:S01]  /*4110*/  MUFU.EX2 R104, R104 ;  /* 0x0000006800687308 */ /* 0x000fe20000000800 */
[--C-:B-1----:R-:W-:Y:S01]  /*4120*/  FADD.FTZ R225, R56, -R109.reuse ;  /* 0x8000006d38e17221 */ /* 0x102fe20000010000 */
[----:B------:R-:W-:Y:S01]  /*4130*/  FADD.FTZ R58, R58, -R109 ;  /* 0x8000006d3a3a7221 */ /* 0x000fe20000010000 */
[----:B------:R-:W-:Y:S01]  /*4140*/  FSEL R56, R4, -INF , P1 ;  /* 0xff80000004387808 */ /* 0x000fe20000800000 */
[----:B------:R1:W4:Y:S01]  /*4150*/  SHFL.IDX PT, R109, R101, R137, 0x1f ;  /* 0x00001f89656d7589 */ /* 0x00032200000e0000 */
[--C-:B--2---:R-:W-:Y:S01]  /*4160*/  FADD.FTZ R105, R57, -R223.reuse ;  /* 0x800000df39697221 */ /* 0x104fe20000010000 */
[----:B------:R-:W-:Y:S01]  /*4170*/  FADD.FTZ R223, R59, -R223 ;  /* 0x800000df3bdf7221 */ /* 0x000fe20000010000 */
[----:B------:R-:W-:Y:S01]  /*4180*/  FADD.FTZ R59, R62, -R111 ;  /* 0x8000006f3e3b7221 */ /* 0x000fe20000010000 */
[--C-:B------:R-:W-:Y:S01]  /*4190*/  FADD.FTZ R62, R68, -R110.reuse ;  /* 0x8000006e443e7221 */ /* 0x100fe20000010000 */
[----:B------:R-:W2:Y:S01]  /*41a0*/  SHFL.IDX PT, R111, R20, R139, 0x1f ;  /* 0x00001f8b146f7589 */ /* 0x000ea200000e0000 */
[--C-:B---3--:R-:W-:Y:S01]  /*41b0*/  FADD.FTZ R222, R61, -R107.reuse ;  /* 0x8000006b3dde7221 */ /* 0x108fe20000010000 */
[----:B------:R-:W-:Y:S01]  /*41c0*/  FADD.FTZ R57, R63, -R107 ;  /* 0x8000006b3f397221 */ /* 0x000fe20000010000 */
[----:B------:R-:W-:Y:S01]  /*41d0*/  FSEL R107, R3, -INF , P2 ;  /* 0xff800000036b7808 */ /* 0x000fe20001000000 */
[----:B------:R-:W-:Y:S01]  /*41e0*/  FADD.FTZ R63, R70, -R110 ;  /* 0x8000006e463f7221 */ /* 0x000fe20000010000 */
[----:B-1----:R1:W3:Y:S01]  /*41f0*/  MUFU.EX2 R101, R106 ;  /* 0x0000006a00657308 */ /* 0x0022e20000000800 */
[----:B------:R-:W-:Y:S01]  /*4200*/  FSEL R61, R0, -INF , P1 ;  /* 0xff800000003d7808 */ /* 0x000fe20000800000 */
[----:B------:R-:W-:Y:S01]  /*4210*/  FMUL.FTZ R225, R44, R225 ;  /* 0x000000e12ce17220 */ /* 0x000fe20000410000 */
[----:B------:R-:W-:Y:S01]  /*4220*/  FSEL R110, R229, -INF , P1 ;  /* 0xff800000e56e7808 */ /* 0x000fe20000800000 */
[--C-:B----4-:R-:W-:Y:S01]  /*4230*/  FFMA.FTZ R107, R107, UR37, -R108.reuse ;  /* 0x000000256b6b7c23 */ /* 0x110fe2000801086c */
[----:B------:R-:W-:Y:S01]  /*4240*/  FSEL R68, R232, -INF , P2 ;  /* 0xff800000e8447808 */ /* 0x000fe20001000000 */
[----:B------:R-:W-:Y:S01]  /*4250*/  FFMA.FTZ R108, R61, UR37, -R108 ;  /* 0x000000253d6c7c23 */ /* 0x000fe2000801086c */
[----:B------:R-:W-:Y:S01]  /*4260*/  FSEL R70, R129, -INF , P2 ;  /* 0xff80000081467808 */ /* 0x000fe20001000000 */
[----:B------:R-:W4:Y:S01]  /*4270*/  SHFL.IDX PT, R61, R20, R138, 0x1f ;  /* 0x00001f8a143d7589 */ /* 0x000f2200000e0000 */
[----:B-1----:R-:W-:Y:S01]  /*4280*/  FFMA.FTZ R106, R56, UR37, -R230 ;  /* 0x00000025386a7c23 */ /* 0x002fe200080108e6 */
[----:B------:R-:W-:Y:S01]  /*4290*/  FMUL.FTZ R57, R49, R57 ;  /* 0x0000003931397220 */ /* 0x000fe20000410000 */
[----:B------:R-:W-:Y:S01]  /*42a0*/  FMUL.FTZ R58, R45, R58 ;  /* 0x0000003a2d3a7220 */ /* 0x000fe20000410000 */
[----:B------:R-:W-:Y:S01]  /*42b0*/  FMUL.FTZ R223, R47, R223 ;  /* 0x000000df2fdf7220 */ /* 0x000fe20000410000 */
[----:B------:R-:W-:Y:S01]  /*42c0*/  FMUL.FTZ R62, R54, R62 ;  /* 0x0000003e363e7220 */ /* 0x000fe20000410000 */
[--C-:B------:R-:W-:Y:S01]  /*42d0*/  FADD.FTZ R56, R65, -R109.reuse ;  /* 0x8000006d41387221 */ /* 0x100fe20000010000 */
[----:B------:R-:W-:Y:S01]  /*42e0*/  FADD.FTZ R109, R67, -R109 ;  /* 0x8000006d436d7221 */ /* 0x000fe20000010000 */
[----:B------:R-:W-:Y:S01]  /*42f0*/  FSEL R67, R237, -INF , P2 ;  /* 0xff800000ed437808 */ /* 0x000fe20001000000 */
[----:B------:R1:W3:Y:S01]  /*4300*/  SHFL.IDX PT, R65, R20, R140, 0x1f ;  /* 0x00001f8c14417589 */ /* 0x0002e200000e0000 */
[----:B------:R-:W-:Y:S01]  /*4310*/  FMUL.FTZ R56, R52, R56 ;  /* 0x0000003834387220 */ /* 0x000fe20000410000 */
[----:B--2---:R-:W-:Y:S01]  /*4320*/  FFMA.FTZ R110, R110, UR37, -R111 ;  /* 0x000000256e6e7c23 */ /* 0x004fe2000801086f */
[----:B------:R-:W-:Y:S01]  /*4330*/  FMUL.FTZ R109, R53, R109 ;  /* 0x0000006d356d7220 */ /* 0x000fe20000410000 */
[----:B------:R-:W-:Y:S01]  /*4340*/  FMUL.FTZ R63, R55, R63 ;  /* 0x0000003f373f7220 */ /* 0x000fe20000410000 */
[----:B------:R-:W-:Y:S01]  /*4350*/  MUFU.EX2 R102, R102 ;  /* 0x0000006600667308 */ /* 0x000fe20000000800 */
[----:B------:R-:W-:Y:S01]  /*4360*/  FMUL.FTZ R105, R46, R105 ;  /* 0x000000692e697220 */ /* 0x000fe20000410000 */
[----:B------:R-:W-:-:S06]  /*4370*/  FMUL.FTZ R222, R48, R222 ;  /* 0x000000de30de7220 */ /* 0x000fcc0000410000 */
[----:B-1----:R1:W2:Y:S08]  /*4380*/  MUFU.EX2 R20, R219 ;  /* 0x000000db00147308 */ /* 0x0022b00000000800 */
[----:B------:R-:W2:Y:S01]  /*4390*/  MUFU.EX2 R106, R106 ;  /* 0x0000006a006a7308 */ /* 0x000ea20000000800 */
[----:B-1----:R-:W-:Y:S01]  /*43a0*/  FFMA.FTZ R219, R67, UR37, -R111 ;  /* 0x0000002543db7c23 */ /* 0x002fe2000801086f */
[--C-:B------:R-:W-:Y:S01]  /*43b0*/  FFMA.FTZ R111, R68, UR37, -R117.reuse ;  /* 0x00000025446f7c23 */ /* 0x100fe20008010875 */
[----:B------:R-:W-:Y:S01]  /*43c0*/  FFMA.FTZ R68, -R118, R118, 1 ;  /* 0x3f80000076447423 */ /* 0x000fe20000010176 */
[----:B------:R-:W-:Y:S01]  /*43d0*/  FFMA.FTZ R117, R66, UR37, -R117 ;  /* 0x0000002542757c23 */ /* 0x000fe20008010875 */
[--C-:B------:R-:W-:Y:S01]  /*43e0*/  FADD.FTZ R66, R69, -R220.reuse ;  /* 0x800000dc45427221 */ /* 0x100fe20000010000 */
[----:B------:R-:W-:Y:S01]  /*43f0*/  FSEL R69, R128, -INF , P2 ;  /* 0xff80000080457808 */ /* 0x000fe20001000000 */
[----:B------:R-:W-:Y:S01]  /*4400*/  FMUL.FTZ R68, R68, R225 ;  /* 0x000000e144447220 */ /* 0x000fe20000410000 */
[----:B------:R-:W-:Y:S01]  /*4410*/  FSEL R67, R131, -INF , P1 ;  /* 0xff80000083437808 */ /* 0x000fe20000800000 */
[----:B------:R1:W2:Y:S01]  /*4420*/  LDS R225, [R16+0x400] ;  /* 0x0004000010e17984 */ /* 0x0002a20000000800 */
[----:B------:R-:W-:Y:S01]  /*4430*/  FADD.FTZ R220, R71, -R220 ;  /* 0x800000dc47dc7221 */ /* 0x000fe20000010000 */
[--C-:B----4-:R-:W-:Y:S01]  /*4440*/  FFMA.FTZ R118, R69, UR37, -R61.reuse ;  /* 0x0000002545767c23 */ /* 0x110fe2000801083d */
[----:B------:R-:W-:Y:S01]  /*4450*/  FFMA.FTZ R71, -R126, R126, 1 ;  /* 0x3f8000007e477423 */ /* 0x000fe2000001017e */
[----:B------:R-:W-:Y:S01]  /*4460*/  FFMA.FTZ R67, R67, UR37, -R61 ;  /* 0x0000002543437c23 */ /* 0x000fe2000801083d */
[----:B------:R-:W-:Y:S01]  /*4470*/  FFMA.FTZ R61, -R216, R216, 1 ;  /* 0x3f800000d83d7423 */ /* 0x000fe200000101d8 */
[----:B---3--:R-:W-:Y:S01]  /*4480*/  FFMA.FTZ R216, R70, UR37, -R65 ;  /* 0x0000002546d87c23 */ /* 0x008fe20008010841 */
[----:B------:R-:W-:Y:S01]  /*4490*/  FSEL R70, R136, -INF , P1 ;  /* 0xff80000088467808 */ /* 0x000fe20000800000 */
[----:B-1----:R1:W-:Y:S01]  /*44a0*/  MUFU.EX2 R16, R32 ;  /* 0x0000002000107308 */ /* 0x0023e20000000800 */
[----:B------:R-:W-:Y:S01]  /*44b0*/  FFMA.FTZ R69, -R217, R217, 1 ;  /* 0x3f800000d9457423 */ /* 0x000fe200000101d9 */
[----:B------:R-:W-:Y:S01]  /*44c0*/  FFMA.FTZ R126, -R155, R155, 1 ;  /* 0x3f8000009b7e7423 */ /* 0x000fe2000001019b */
[----:B------:R-:W-:Y:S01]  /*44d0*/  FMUL.FTZ R61, R61, R105 ;  /* 0x000000693d3d7220 */ /* 0x000fe20000410000 */
[----:B------:R3:W5:Y:S01]  /*44e0*/  LDL.LU R155, [R1+0x4c] ;  /* 0x00004c00019b7983 */ /* 0x0007620000300800 */
[----:B------:R-:W-:Y:S01]  /*44f0*/  FMUL.FTZ R69, R69, R58 ;  /* 0x0000003a45457220 */ /* 0x000fe20000410000 */
[----:B------:R-:W-:-:S02]  /*4500*/  FMUL.FTZ R58, R218, R223 ;  /* 0x000000dfda3a7220 */ /* 0x000fc40000410000 */
[----:B------:R-:W4:Y:S01]  /*4510*/  MUFU.EX2 R108, R108 ;  /* 0x0000006c006c7308 */ /* 0x000f220000000800 */
[----:B-1----:R-:W-:Y:S01]  /*4520*/  FFMA.FTZ R32, R70, UR37, -R65 ;  /* 0x0000002546207c23 */ /* 0x002fe20008010841 */
[----:B------:R-:W-:Y:S01]  /*4530*/  FMUL.FTZ R65, R17, R59 ;  /* 0x0000003b11417220 */ /* 0x000fe20000410000 */
[----:B------:R-:W-:-:S05]  /*4540*/  FFMA.FTZ R70, -R227, R227, 1 ;  /* 0x3f800000e3467423 */ /* 0x000fca00000101e3 */
[----:B------:R-:W-:Y:S01]  /*4550*/  MUFU.EX2 R103, R103 ;  /* 0x0000006700677308 */ /* 0x000fe20000000800 */
[----:B------:R-:W-:Y:S01]  /*4560*/  FMUL.FTZ R71, R71, R65 ;  /* 0x0000004147477220 */ /* 0x000fe20000410000 */
[----:B------:R-:W-:Y:S01]  /*4570*/  FFMA.FTZ R65, -R127, R127, 1 ;  /* 0x3f8000007f417423 */ /* 0x000fe2000001017f */
[----:B------:R-:W-:Y:S01]  /*4580*/  FMUL.FTZ R70, R70, R60 ;  /* 0x0000003c46467220 */ /* 0x000fe20000410000 */
[----:B------:R-:W-:-:S04]  /*4590*/  FFMA.FTZ R60, -R236, R236, 1 ;  /* 0x3f800000ec3c7423 */ /* 0x000fc800000101ec */
[----:B------:R-:W-:Y:S01]  /*45a0*/  MUFU.EX2 R107, R107 ;  /* 0x0000006b006b7308 */ /* 0x000fe20000000800 */
[----:B------:R-:W-:Y:S01]  /*45b0*/  FMUL.FTZ R60, R60, R57 ;  /* 0x000000393c3c7220 */ /* 0x000fe20000410000 */
[----:B------:R-:W-:Y:S01]  /*45c0*/  FFMA.FTZ R57, -R233, R233, 1 ;  /* 0x3f800000e9397423 */ /* 0x000fe200000101e9 */
[----:B--2---:R-:W1:Y:S03]  /*45d0*/  SHFL.IDX PT, R130, R225, R130, 0x1f ;  /* 0x00001f82e1827589 */ /* 0x004e6600000e0000 */
[----:B------:R-:W-:Y:S01]  /*45e0*/  FMUL.FTZ R57, R57, R56 ;  /* 0x0000003839397220 */ /* 0x000fe20000410000 */
[----:B------:R-:W2:Y:S04]  /*45f0*/  SHFL.IDX PT, R137, R225, R137, 0x1f ;  /* 0x00001f89e1897589 */ /* 0x000ea800000e0000 */
[----:B------:R-:W3:Y:S04]  /*4600*/  SHFL.IDX PT, R139, R225, R139, 0x1f ;  /* 0x00001f8be18b7589 */ /* 0x000ee800000e0000 */
[----:B------:R-:W-:Y:S04]  /*4610*/  SHFL.IDX PT, R138, R225, R138, 0x1f ;  /* 0x00001f8ae18a7589 */ /* 0x000fe800000e0000 */
[----:B------:R-:W-:Y:S01]  /*4620*/  SHFL.IDX PT, R140, R225, R140, 0x1f ;  /* 0x00001f8ce18c7589 */ /* 0x000fe200000e0000 */
[----:B------:R-:W-:Y:S01]  /*4630*/  FFMA.FTZ R217, -R154, R154, 1 ;  /* 0x3f8000009ad97423 */ /* 0x000fe2000001019a */
[----:B------:R-:W-:Y:S01]  /*4640*/  FMUL.FTZ R56, R235, R109 ;  /* 0x0000006deb387220 */ /* 0x000fe20000410000 */
[----:B------:R-:W-:Y:S01]  /*4650*/  FFMA.FTZ R218, -R153, R153, 1 ;  /* 0x3f80000099da7423 */ /* 0x000fe20000010199 */
[----:B------:R-:W4:Y:S01]  /*4660*/  SHFL.IDX PT, R127, R225, R11, 0x1f ;  /* 0x00001f0be17f7589 */ /* 0x000f2200000e0000 */
[----:B------:R3:W-:Y:S01]  /*4670*/  MUFU.EX2 R109, R219 ;  /* 0x000000db006d7308 */ /* 0x0007e20000000800 */
[----:B------:R-:W-:-:S02]  /*4680*/  FFMA.FTZ R59, -R226, R226, 1 ;  /* 0x3f800000e23b7423 */ /* 0x000fc400000101e2 */
[----:B------:R-:W4:Y:S01]  /*4690*/  SHFL.IDX PT, R133, R225, R133, 0x1f ;  /* 0x00001f85e1857589 */ /* 0x000f2200000e0000 */
[----:B-1----:R-:W-:-:S03]  /*46a0*/  FADD.FTZ R73, R73, -R130 ;  /* 0x8000008249497221 */ /* 0x002fc60000010000 */
[----:B------:R-:W1:Y:S01]  /*46b0*/  SHFL.IDX PT, R134, R225, R134, 0x1f ;  /* 0x00001f86e1867589 */ /* 0x000e6200000e0000 */
[--C-:B--2---:R-:W-:Y:S01]  /*46c0*/  FADD.FTZ R81, R81, -R137.reuse ;  /* 0x8000008951517221 */ /* 0x104fe20000010000 */
[----:B------:R-:W-:Y:S01]  /*46d0*/  FADD.FTZ R83, R83, -R137 ;  /* 0x8000008953537221 */ /* 0x000fe20000010000 */
[----:B------:R-:W-:Y:S01]  /*46e0*/  MUFU.EX2 R110, R110 ;  /* 0x0000006e006e7308 */ /* 0x000fe20000000800 */
[----:B------:R2:W5:Y:S01]  /*46f0*/  LDL.LU R154, [R1+0x48] ;  /* 0x00004800019a7983 */ /* 0x0005620000300800 */
[----:B---3--:R-:W-:Y:S01]  /*4700*/  FMUL.FTZ R219, R101, R66 ;  /* 0x0000004265db7220 */ /* 0x008fe20000410000 */
[--C-:B------:R-:W-:Y:S01]  /*4710*/  FADD.FTZ R80, R80, -R139.reuse ;  /* 0x8000008b50507221 */ /* 0x100fe20000010000 */
[----:B------:R-:W-:Y:S01]  /*4720*/  FADD.FTZ R82, R82, -R139 ;  /* 0x8000008b52527221 */ /* 0x000fe20000010000 */
[----:B------:R2:W5:Y:S03]  /*4730*/  LDL.LU R153, [R1+0x44] ;  /* 0x0000440001997983 */ /* 0x0005660000300800 */
[----:B------:R-:W-:Y:S08]  /*4740*/  MUFU.EX2 R111, R111 ;  /* 0x0000006f006f7308 */ /* 0x000ff00000000800 */
[----:B------:R-:W-:Y:S01]  /*4750*/  MUFU.EX2 R117, R117 ;  /* 0x0000007500757308 */ /* 0x000fe20000000800 */
[--C-:B----4-:R-:W-:Y:S01]  /*4760*/  FADD.FTZ R72, R72, -R127.reuse ;  /* 0x8000007f48487221 */ /* 0x110fe20000010000 */
[----:B------:R-:W-:Y:S01]  /*4770*/  FADD.FTZ R74, R74, -R127 ;  /* 0x8000007f4a4a7221 */ /* 0x000fe20000010000 */
[----:B------:R-:W-:Y:S01]  /*4780*/  FFMA.FTZ R127, -R152, R152, 1 ;  /* 0x3f800000987f7423 */ /* 0x000fe20000010198 */
[--C-:B------:R-:W-:Y:S01]  /*4790*/  FADD.FTZ R84, R84, -R138.reuse ;  /* 0x8000008a54547221 */ /* 0x100fe20000010000 */
[----:B------:R-:W-:Y:S01]  /*47a0*/  FMUL.FTZ R72, R20, R72 ;  /* 0x0000004814487220 */ /* 0x000fe20000410000 */
[----:B------:R2:W5:Y:S01]  /*47b0*/  LDL.LU R152, [R1+0x40] ;  /* 0x0000400001987983 */ /* 0x0005620000300800 */
[----:B------:R-:W-:Y:S01]  /*47c0*/  FFMA.FTZ R137, -R10, R10, 1 ;  /* 0x3f8000000a897423 */ /* 0x000fe2000001010a */
[----:B------:R-:W-:Y:S01]  /*47d0*/  FMUL.FTZ R66, R126, R62 ;  /* 0x0000003e7e427220 */ /* 0x000fe20000410000 */
[----:B------:R-:W-:Y:S01]  /*47e0*/  FMUL.FTZ R127, R127, R72 ;  /* 0x000000487f7f7220 */ /* 0x000fe20000410000 */
[----:B------:R-:W-:Y:S01]  /*47f0*/  FADD.FTZ R86, R86, -R138 ;  /* 0x8000008a56567221 */ /* 0x000fe20000010000 */
[----:B------:R2:W5:Y:S01]  /*4800*/  LDL.LU R10, [R1+0x3c] ;  /* 0x00003c00010a7983 */ /* 0x0005620000300800 */
[----:B------:R-:W-:Y:S01]  /*4810*/  FFMA.FTZ R139, -R8, R8, 1 ;  /* 0x3f800000088b7423 */ /* 0x000fe20000010108 */
[----:B------:R-:W-:Y:S01]  /*4820*/  FMUL.FTZ R72, R104, R73 ;  /* 0x0000004968487220 */ /* 0x000fe20000410000 */
[----:B------:R-:W-:Y:S01]  /*4830*/  FMUL.FTZ R62, R217, R63 ;  /* 0x0000003fd93e7220 */ /* 0x000fe20000410000 */
[----:B------:R2:W5:Y:S01]  /*4840*/  LDL.LU R8, [R1+0x38] ;  /* 0x0000380001087983 */ /* 0x0005620000300800 */
[----:B------:R-:W-:Y:S01]  /*4850*/  FFMA.FTZ R138, -R7, R7, 1 ;  /* 0x3f800000078a7423 */ /* 0x000fe20000010107 */
[--C-:B------:R-:W-:Y:S01]  /*4860*/  FADD.FTZ R85, R85, -R140.reuse ;  /* 0x8000008c55557221 */ /* 0x100fe20000010000 */
[----:B------:R-:W-:Y:S01]  /*4870*/  FADD.FTZ R87, R87, -R140 ;  /* 0x8000008c57577221 */ /* 0x000fe20000010000 */
[----:B------:R2:W5:Y:S01]  /*4880*/  LDL.LU R7, [R1+0x34] ;  /* 0x0000340001077983 */ /* 0x0005620000300800 */
[----:B------:R-:W-:Y:S01]  /*4890*/  FFMA.FTZ R217, -R6, R6, 1 ;  /* 0x3f80000006d97423 */ /* 0x000fe20000010106 */
[----:B------:R-:W-:Y:S01]  /*48a0*/  FMUL.FTZ R126, R218, R219 ;  /* 0x000000dbda7e7220 */ /* 0x000fe20000410000 */
[----:B------:R-:W-:Y:S01]  /*48b0*/  FFMA.FTZ R140, -R4, R4, 1 ;  /* 0x3f800000048c7423 */ /* 0x000fe20000010104 */
[----:B------:R2:W5:Y:S01]  /*48c0*/  LDL.LU R6, [R1+0x30] ;  /* 0x0000300001067983 */ /* 0x0005620000300800 */
[----:B------:R-:W-:Y:S01]  /*48d0*/  FMUL.FTZ R139, R139, R72 ;  /* 0x000000488b8b7220 */ /* 0x000fe20000410000 */
[----:B------:R-:W-:Y:S01]  /*48e0*/  FFMA.FTZ R218, -R3, R3, 1 ;  /* 0x3f80000003da7423 */ /* 0x000fe20000010103 */
[----:B------:R-:W-:Y:S01]  /*48f0*/  FFMA.FTZ R72, -R0, R0, 1 ;  /* 0x3f80000000487423 */ /* 0x000fe20000010100 */
[----:B------:R2:W5:Y:S01]  /*4900*/  LDL.LU R4, [R1+0x2c] ;  /* 0x00002c0001047983 */ /* 0x0005620000300800 */
[----:B------:R-:W-:Y:S01]  /*4910*/  MUFU.EX2 R105, R224 ;  /* 0x000000e000697308 */ /* 0x000fe20000000800 */
[----:B------:R-:W-:Y:S01]  /*4920*/  FADD.FTZ R75, R75, -R130 ;  /* 0x800000824b4b7221 */ /* 0x000fe20000010000 */
[----:B------:R-:W-:Y:S01]  /*4930*/  FFMA.FTZ R234, -R234, R234, 1 ;  /* 0x3f800000eaea7423 */ /* 0x000fe200000101ea */
[----:B------:R2:W5:Y:S01]  /*4940*/  LDL.LU R3, [R1+0x28] ;  /* 0x0000280001037983 */ /* 0x0005620000300800 */
[----:B------:R-:W-:Y:S01]  /*4950*/  FMUL.FTZ R220, R102, R220 ;  /* 0x000000dc66dc7220 */ /* 0x000fe20000410000 */
[----:B------:R-:W-:Y:S01]  /*4960*/  FMUL.FTZ R59, R59, R222 ;  /* 0x000000de3b3b7220 */ /* 0x000fe20000410000 */
[----:B------:R-:W-:Y:S01]  /*4970*/  FMUL.FTZ R65, R65, R221 ;  /* 0x000000dd41417220 */ /* 0x000fe20000410000 */
[----:B------:R2:W5:Y:S04]  /*4980*/  LDL.LU R0, [R1+0x24] ;  /* 0x0000240001007983 */ /* 0x0005680000300800 */
[----:B------:R-:W3:Y:S01]  /*4990*/  LDL R223, [R1+0xc] ;  /* 0x00000c0001df7983 */ /* 0x000ee20000100800 */
[--C-:B------:R-:W-:Y:S01]  /*49a0*/  FADD.FTZ R77, R77, -R133.reuse ;  /* 0x800000854d4d7221 */ /* 0x100fe20000010000 */
[----:B------:R-:W-:-:S02]  /*49b0*/  FADD.FTZ R79, R79, -R133 ;  /* 0x800000854f4f7221 */ /* 0x000fc40000010000 */
[----:B------:R-:W4:Y:S01]  /*49c0*/  MUFU.EX2 R133, R216 ;  /* 0x000000d800857308 */ /* 0x000f220000000800 */
[--C-:B-1----:R-:W-:Y:S01]  /*49d0*/  FADD.FTZ R76, R76, -R134.reuse ;  /* 0x800000864c4c7221 */ /* 0x102fe20000010000 */
[----:B------:R-:W-:-:S06]  /*49e0*/  FADD.FTZ R78, R78, -R134 ;  /* 0x800000864e4e7221 */ /* 0x000fcc0000010000 */
[----:B------:R-:W1:Y:S08]  /*49f0*/  MUFU.EX2 R118, R118 ;  /* 0x0000007600767308 */ /* 0x000e700000000800 */
[----:B------:R2:W1:Y:S08]  /*4a00*/  MUFU.EX2 R130, R67 ;  /* 0x0000004300827308 */ /* 0x0004700000000800 */
[----:B------:R1:W1:Y:S01]  /*4a10*/  MUFU.EX2 R134, R32 ;  /* 0x0000002000867308 */ /* 0x0002620000000800 */
[----:B------:R-:W-:Y:S01]  /*4a20*/  FMUL.FTZ R73, R106, R78 ;  /* 0x0000004e6a497220 */ /* 0x000fe20000410000 */
[----:B------:R-:W-:Y:S01]  /*4a30*/  FMUL.FTZ R79, R108, R79 ;  /* 0x0000004f6c4f7220 */ /* 0x000fe20000410000 */
[----:B--2---:R-:W-:Y:S01]  /*4a40*/  FFMA.FTZ R67, -R136, R136, 1 ;  /* 0x3f80000088437423 */ /* 0x004fe20000010188 */
[----:B----4-:R-:W-:Y:S01]  /*4a50*/  FMUL.FTZ R136, R133, R85 ;  /* 0x0000005585887220 */ /* 0x010fe20000410000 */
[----:B------:R-:W-:Y:S01]  /*4a60*/  FMUL.FTZ R63, R234, R220 ;  /* 0x000000dcea3f7220 */ /* 0x000fe20000410000 */
[----:B------:R-:W-:Y:S01]  /*4a70*/  F2FP.BF16.F32.PACK_AB R85, R88, R33 ;  /* 0x000000215855723e */ /* 0x000fe200000010ff */
[----:B------:R-:W-:Y:S01]  /*4a80*/  FFMA.FTZ R221, -R237, R237, 1 ;  /* 0x3f800000eddd7423 */ /* 0x000fe200000101ed */
[----:B------:R-:W-:Y:S01]  /*4a90*/  FFMA.FTZ R219, -R229, R229, 1 ;  /* 0x3f800000e5db7423 */ /* 0x000fe200000101e5 */
[----:B------:R-:W-:Y:S01]  /*4aa0*/  FFMA.FTZ R222, -R232, R232, 1 ;  /* 0x3f800000e8de7423 */ /* 0x000fe200000101e8 */
[----:B------:R-:W-:Y:S01]  /*4ab0*/  FFMA.FTZ R220, -R228, R228, 1 ;  /* 0x3f800000e4dc7423 */ /* 0x000fe200000101e4 */
[----:B------:R-:W-:Y:S01]  /*4ac0*/  FMUL.FTZ R80, R109, R80 ;  /* 0x000000506d507220 */ /* 0x000fe20000410000 */
[----:B------:R-:W-:Y:S01]  /*4ad0*/  FMUL.FTZ R82, R110, R82 ;  /* 0x000000526e527220 */ /* 0x000fe20000410000 */
[----:B------:R-:W-:Y:S01]  /*4ae0*/  FMUL.FTZ R81, R111, R81 ;  /* 0x000000516f517220 */ /* 0x000fe20000410000 */
[----:B------:R-:W-:Y:S01]  /*4af0*/  FMUL.FTZ R83, R117, R83 ;  /* 0x0000005375537220 */ /* 0x000fe20000410000 */
[----:B-1----:R-:W-:Y:S01]  /*4b00*/  FFMA.FTZ R32, -R131, R131, 1 ;  /* 0x3f80000083207423 */ /* 0x002fe20000010183 */
[----:B------:R-:W-:Y:S01]  /*4b10*/  FMUL.FTZ R74, R103, R74 ;  /* 0x0000004a674a7220 */ /* 0x000fe20000410000 */
[----:B------:R-:W-:Y:S01]  /*4b20*/  FMUL.FTZ R75, R16, R75 ;  /* 0x0000004b104b7220 */ /* 0x000fe20000410000 */
[----:B------:R-:W-:Y:S01]  /*4b30*/  FMUL.FTZ R76, R105, R76 ;  /* 0x0000004c694c7220 */ /* 0x000fe20000410000 */
[----:B------:R-:W-:Y:S01]  /*4b40*/  FMUL.FTZ R77, R107, R77 ;  /* 0x0000004d6b4d7220 */ /* 0x000fe20000410000 */
[----:B------:R-:W-:Y:S01]  /*4b50*/  FMUL.FTZ R140, R140, R73 ;  /* 0x000000498c8c7220 */ /* 0x000fe20000410000 */
[----:B------:R-:W-:Y:S01]  /*4b60*/  FMUL.FTZ R216, R72, R79 ;  /* 0x0000004f48d87220 */ /* 0x000fe20000410000 */
[----:B------:R-:W-:Y:S01]  /*4b70*/  FFMA.FTZ R128, -R128, R128, 1 ;  /* 0x3f80000080807423 */ /* 0x000fe20000010180 */
[----:B------:R-:W-:Y:S01]  /*4b80*/  FFMA.FTZ R129, -R129, R129, 1 ;  /* 0x3f80000081817423 */ /* 0x000fe20000010181 */
        /* <DEDUP_REMOVED lines=49> */
[----:B------:R-:W-:Y:S01]  /*4ea0*/  UMOV UR6, UR4 ;  /* 0x0000000400067c82 */ /* 0x000fe20008000000 */
[----:B------:R-:W-:Y:S01]  /*4eb0*/  UMOV UR7, 0x40000040 ;  /* 0x4000004000077882 */ /* 0x000fe20000000000 */
[----:B------:R-:W-:Y:S02]  /*4ec0*/  F2FP.BF16.F32.PACK_AB R124, R21, R124 ;  /* 0x0000007c157c723e */ /* 0x000fe400000010ff */
[----:B------:R-:W-:-:S02]  /*4ed0*/  F2FP.BF16.F32.PACK_AB R125, R19, R125 ;  /* 0x0000007d137d723e */ /* 0x000fc400000010ff */
[----:B------:R-:W-:Y:S02]  /*4ee0*/  F2FP.BF16.F32.PACK_AB R126, R27, R24 ;  /* 0x000000181b7e723e */ /* 0x000fe400000010ff */
[----:B------:R-:W-:Y:S02]  /*4ef0*/  F2FP.BF16.F32.PACK_AB R127, R26, R25 ;  /* 0x000000191a7f723e */ /* 0x000fe400000010ff */
[----:B------:R-:W-:Y:S02]  /*4f00*/  F2FP.BF16.F32.PACK_AB R24, R23, R28 ;  /* 0x0000001c1718723e */ /* 0x000fe400000010ff */
[----:B------:R-:W-:Y:S01]  /*4f10*/  F2FP.BF16.F32.PACK_AB R25, R13, R22 ;  /* 0x000000160d19723e */ /* 0x000fe200000010ff */
[----:B---3--:R-:W-:-:S04]  /*4f20*/  IMAD R33, R5, 0x4000, R223 ;  /* 0x0000400005217824 */ /* 0x008fc800078e02df */
[----:B------:R-:W-:Y:S01]  /*4f30*/  IMAD R88, R33, 0x2, R2 ;  /* 0x0000000221587824 */ /* 0x000fe200078e0202 */
[----:B------:R-:W-:-:S04]  /*4f40*/  F2FP.BF16.F32.PACK_AB R33, R120, R119 ;  /* 0x000000777821723e */ /* 0x000fc800000010ff */
[----:B------:R1:W-:Y:S04]  /*4f50*/  STSM.16.MT88.4 [R88+0x20c00], R84 ;  /* 0x020c005458007844 */ /* 0x0003e80000004200 */
[----:B------:R1:W-:Y:S04]  /*4f60*/  STSM.16.MT88.4 [R88+0x21400], R80 ;  /* 0x0214005058007844 */ /* 0x0003e80000004200 */
[----:B------:R1:W-:Y:S04]  /*4f70*/  STSM.16.MT88.4 [R88+0x21c00], R76 ;  /* 0x021c004c58007844 */ /* 0x0003e80000004200 */
[----:B------:R1:W-:Y:S04]  /*4f80*/  STSM.16.MT88.4 [R88+0x22400], R72 ;  /* 0x0224004858007844 */ /* 0x0003e80000004200 */
[----:B------:R1:W-:Y:S04]  /*4f90*/  STSM.16.MT88.4 [R88+0x22c00], R68 ;  /* 0x022c004458007844 */ /* 0x0003e80000004200 */
[----:B------:R1:W-:Y:S04]  /*4fa0*/  STSM.16.MT88.4 [R88+0x23400], R64 ;  /* 0x0234004058007844 */ /* 0x0003e80000004200 */
[----:B------:R1:W-:Y:S04]  /*4fb0*/  STSM.16.MT88.4 [R88+0x23c00], R60 ;  /* 0x023c003c58007844 */ /* 0x0003e80000004200 */
[----:B------:R1:W-:Y:S01]  /*4fc0*/  STSM.16.MT88.4 [R88+0x24400], R56 ;  /* 0x0244003858007844 */ /* 0x0003e20000004200 */
[----:B------:R-:W-:-:S06]  /*4fd0*/  WARPGROUP.ARRIVE ;  /* 0x00000000000079c5 */ /* 0x000fcc0000000000 */
[----:B------:R-:W-:Y:S01]  /*4fe0*/  HGMMA.64x64x16.F32.BF16 R184, R32, gdesc[UR4].tnspB, R184, gsb0 ;  /* 0x40e0000420b87df0 */ /* 0x000fe200080018b8 */
[----:B------:R-:W-:Y:S01]  /*4ff0*/  UIADD3 UR6, UR4, 0x80, URZ ;  /* 0x0000008004067890 */ /* 0x000fe2000fffe03f */
[----:B------:R-:W-:Y:S01]  /*5000*/  UMOV UR7, 0x40000040 ;  /* 0x4000004000077882 */ /* 0x000fe20000000000 */
[----:B------:R-:W-:Y:S02]  /*5010*/  F2FP.BF16.F32.PACK_AB R26, R30, R18 ;  /* 0x000000121e1a723e */ /* 0x000fe400000010ff */
[----:B------:R-:W-:Y:S01]  /*5020*/  F2FP.BF16.F32.PACK_AB R27, R31, R29 ;  /* 0x0000001d1f1b723e */ /* 0x000fe200000010ff */
[----:B------:R-:W-:Y:S02]  /*5030*/  WARPGROUP.DEPBAR.LE gsb0, 0x0 ;  /* 0x00008000000079c5 */ /* 0x000fe40000010000 */
[----:B------:R-:W-:-:S06]  /*5040*/  WARPGROUP.ARRIVE ;  /* 0x00000000000079c5 */ /* 0x000fcc0000000000 */
[----:B------:R-:W-:Y:S01]  /*5050*/  HGMMA.64x64x16.F32.BF16 R184, R124, gdesc[UR4].tnspB, R184, gsb0 ;  /* 0x40e000047cb87df0 */ /* 0x000fe200080018b8 */
[----:B------:R-:W-:Y:S01]  /*5060*/  UIADD3 UR6, UR4, 0x100, URZ ;  /* 0x0000010004067890 */ /* 0x000fe2000fffe03f */
[----:B------:R-:W-:Y:S01]  /*5070*/  UMOV UR7, 0x40000040 ;  /* 0x4000004000077882 */ /* 0x000fe20000000000 */
[----:B------:R-:W-:Y:S02]  /*5080*/  F2FP.BF16.F32.PACK_AB R36, R38, R36 ;  /* 0x000000242624723e */ /* 0x000fe400000010ff */
[----:B------:R-:W-:Y:S02]  /*5090*/  F2FP.BF16.F32.PACK_AB R37, R39, R37 ;  /* 0x000000252725723e */ /* 0x000fe400000010ff */
[----:B------:R-:W-:Y:S01]  /*50a0*/  F2FP.BF16.F32.PACK_AB R38, R43, R40 ;  /* 0x000000282b26723e */ /* 0x000fe200000010ff */
[----:B------:R-:W-:Y:S02]  /*50b0*/  WARPGROUP.DEPBAR.LE gsb0, 0x0 ;  /* 0x00008000000079c5 */ /* 0x000fe40000010000 */
[----:B------:R-:W-:-:S06]  /*50c0*/  WARPGROUP.ARRIVE ;  /* 0x00000000000079c5 */ /* 0x000fcc0000000000 */
[----:B------:R-:W-:Y:S01]  /*50d0*/  HGMMA.64x64x16.F32.BF16 R184, R24, gdesc[UR4].tnspB, R184, gsb0 ;  /* 0x40e0000418b87df0 */ /* 0x000fe200080018b8 */
[----:B------:R-:W-:Y:S01]  /*50e0*/  F2FP.BF16.F32.PACK_AB R39, R41, R42 ;  /* 0x0000002a2927723e */ /* 0x000fe200000010ff */
[----:B------:R-:W-:Y:S01]  /*50f0*/  UIADD3 UR6, UR4, 0x180, URZ ;  /* 0x0000018004067890 */ /* 0x000fe2000fffe03f */
        /* <DEDUP_REMOVED lines=28> */
[----:B------:R-:W-:Y:S01]  /*52c0*/  F2FP.BF16.F32.PACK_AB R116, R111, R109 ;  /* 0x0000006d6f74723e */ /* 0x000fe200000010ff */
[----:B------:R-:W-:Y:S01]  /*52d0*/  UIADD3 UR4, UR4, 0x380, URZ ;  /* 0x0000038004047890 */ /* 0x000fe2000fffe03f */
[----:B------:R-:W-:Y:S01]  /*52e0*/  F2FP.BF16.F32.PACK_AB R117, R117, R110 ;  /* 0x0000006e7575723e */ /* 0x000fe200000010ff */
[----:B------:R-:W-:Y:S02]  /*52f0*/  WARPGROUP.DEPBAR.LE gsb0, 0x0 ;  /* 0x00008000000079c5 */ /* 0x000fe40000010000 */
[----:B------:R-:W-:-:S06]  /*5300*/  WARPGROUP.ARRIVE ;  /* 0x00000000000079c5 */ /* 0x000fcc0000000000 */
[----:B------:R-:W-:Y:S01]  /*5310*/  HGMMA.64x64x16.F32.BF16 R184, R24, gdesc[UR4].tnspB, R184, gsb0 ;  /* 0x40e0000418b87df0 */ /* 0x000fe200080018b8 */
[----:B------:R-:W-:Y:S02]  /*5320*/  F2FP.BF16.F32.PACK_AB R118, R133, R118 ;  /* 0x000000768576723e */ /* 0x000fe400000010ff */
[----:B------:R-:W-:Y:S01]  /*5330*/  F2FP.BF16.F32.PACK_AB R119, R134, R130 ;  /* 0x000000828677723e */ /* 0x000fe200000010ff */
[----:B------:R-:W-:Y:S01]  /*5340*/  UMOV UR6, UR4 ;  /* 0x0000000400067c82 */ /* 0x000fe20008000000 */
[----:B------:R-:W-:Y:S01]  /*5350*/  UMOV UR7, 0x40000040 ;  /* 0x4000004000077882 */ /* 0x000fe20000000000 */
[----:B------:R-:W-:Y:S02]  /*5360*/  WARPGROUP.DEPBAR.LE gsb0, 0x0 ;  /* 0x00008000000079c5 */ /* 0x000fe40000010000 */
[----:B------:R-:W-:-:S06]  /*5370*/  WARPGROUP.ARRIVE ;  /* 0x00000000000079c5 */ /* 0x000fcc0000000000 */
[----:B------:R-:W-:Y:S01]  /*5380*/  HGMMA.64x64x16.F32.BF16 R184, R116, gdesc[UR4].tnspB, R184, gsb0 ;  /* 0x40e0000474b87df0 */ /* 0x000fe200080018b8 */
[----:B------:R-:W-:-:S05]  /*5390*/  IADD3 R89, R2, 0x20c00, RZ ;  /* 0x00020c0002597810 */ /* 0x000fca0007ffe0ff */
[----:B------:R-:W-:-:S05]  /*53a0*/  IMAD R13, R12, 0x2000, R89 ;  /* 0x000020000c0d7824 */ /* 0x000fca00078e0259 */
[----:B------:R-:W-:-:S04]  /*53b0*/  SHF.R.U32.HI R13, RZ, 0x4, R13 ;  /* 0x00000004ff0d7819 */ /* 0x000fc8000001160d */
[----:B------:R-:W-:Y:S02]  /*53c0*/  LOP3.LUT R13, R13, 0x3fff, RZ, 0xc0, !PT ;  /* 0x00003fff0d0d7812 */ /* 0x000fe400078ec0ff */
[----:B------:R-:W-:Y:S02]  /*53d0*/  R2UR UR5, R2 ;  /* 0x00000000020572ca */ /* 0x000fe400000e0000 */
[----:B------:R-:W-:-:S05]  /*53e0*/  LOP3.LUT R14, R13, 0x10000, RZ, 0xfc, !PT ;  /* 0x000100000d0e7812 */ /* 0x000fca00078efcff */
[----:B------:R-:W-:-:S05]  /*53f0*/  IMAD R14, R5, 0x800, R14 ;  /* 0x00000800050e7824 */ /* 0x000fca00078e020e */
[----:B------:R-:W-:Y:S01]  /*5400*/  R2UR UR8, R14 ;  /* 0x000000000e0872ca */ /* 0x000fe200000e0000 */
[----:B------:R-:W-:Y:S01]  /*5410*/  USHF.R.U32.HI UR5, URZ, 0x4, UR5 ;  /* 0x000000043f057899 */ /* 0x000fe20008011605 */
[----:B------:R-:W-:Y:S02]  /*5420*/  WARPGROUP.DEPBAR.LE gsb0, 0x0 ;  /* 0x00008000000079c5 */ /* 0x000fe40000010000 */
[----:B------:R2:W-:Y:S06]  /*5430*/  MEMBAR.ALL.CTA ;  /* 0x0000000000007992 */ /* 0x0005ec0000008000 */
[----:B--2---:R-:W2:Y:S01]  /*5440*/  FENCE.VIEW.ASYNC.S ;  /* 0x00000000000073c6 */ /* 0x004ea20000000000 */
[----:B------:R-:W-:Y:S01]  /*5450*/  ULOP3.LUT UR9, UR5, 0x3fff, URZ, 0xc0, !UPT ;  /* 0x00003fff05097892 */ /* 0x000fe2000f8ec03f */
[----:B--2---:R-:W-:Y:S06]  /*5460*/  BAR.SYNC.DEFER_BLOCKING 0x9, 0x100 ;  /* 0x0244000000007b1d */ /* 0x004fec0000010000 */
        /* <DEDUP_REMOVED lines=56> */
[----:B-1----:R-:W-:Y:S05]  /*57f0*/  @!P0 BRA `(.L_x_495) ;  /* 0x0000000000048947 */ /* 0x002fea0003800000 */
[----:B------:R-:W-:Y:S01]  /*5800*/  BPT.TRAP 0x1 ;  /* 0x000000040000795c */ /* 0x000fe20000300000 */
.L_x_495:
        /* <DEDUP_REMOVED lines=68> */
.L_x_496:
[----:B-1----:R-:W2:Y:S01]  /*5c50*/  LDL R0, [R1+0x8] ;  /* 0x0000080001007983 */ /* 0x002ea20000100800 */
[----:B------:R-:W-:Y:S01]  /*5c60*/  VIADD R7, R7, 0x1 ;  /* 0x0000000107077836 */ /* 0x000fe20000000000 */
[----:B------:R-:W-:Y:S01]  /*5c70*/  IADD3 R5, R5, 0x1, RZ ;  /* 0x0000000105057810 */ /* 0x000fe20007ffe0ff */
[----:B------:R-:W-:-:S03]  /*5c80*/  VIADD R3, R3, 0x30c20 ;  /* 0x00030c2003037836 */ /* 0x000fc60000000000 */
[C---:B------:R-:W-:Y:S02]  /*5c90*/  ISETP.NE.AND P0, PT, R5.reuse, 0x2, PT ;  /* 0x000000020500780c */ /* 0x040fe40003f05270 */
[----:B------:R-:W-:Y:S02]  /*5ca0*/  PRMT R3, RZ, 0x654, R3 ;  /* 0x00000654ff037816 */ /* 0x000fe40000000003 */
[----:B------:R-:W-:Y:S02]  /*5cb0*/  SEL R5, R5, RZ, P0 ;  /* 0x000000ff05057207 */ /* 0x000fe40000000000 */
[----:B------:R1:W-:Y:S02]  /*5cc0*/  SYNCS.ARRIVE.TRANS64.RED.A1T0 RZ, [R3+URZ], RZ ;  /* 0x000000ff03ff79a7 */ /* 0x0003e4000810043f */
[----:B-1----:R-:W-:-:S04]  /*5cd0*/  SEL R3, RZ, 0x1, P0 ;  /* 0x00000001ff037807 */ /* 0x002fc80000000000 */
[----:B------:R-:W-:Y:S02]  /*5ce0*/  LOP3.LUT R6, R6, R3, RZ, 0x3c, !PT ;  /* 0x0000000306067212 */ /* 0x000fe400078e3cff */
[----:B--2---:R-:W-:-:S13]  /*5cf0*/  ISETP.GE.AND P1, PT, R7, R0, PT ;  /* 0x000000000700720c */ /* 0x004fda0003f26270 */
[----:B------:R-:W-:Y:S05]  /*5d00*/  @!P1 BRA `(.L_x_497) ;  /* 0xffffffbc00509947 */ /* 0x000fea000383ffff */
[----:B------:R-:W-:Y:S01]  /*5d10*/  ULDC UR4, c[0x0][0x740] ;  /* 0x0001d00000047ab9 */ /* 0x000fe20000000800 */
[----:B------:R-:W-:Y:S01]  /*5d20*/  PLOP3.LUT P0, PT, PT, PT, PT, 0x8, 0x0 ;  /* 0x000000000000781c */ /* 0x000fe20003f0e170 */
        /* <DEDUP_REMOVED lines=31> */
[----:B------:R-:W-:-:S07]  /*5f20*/  FMUL.FTZ R183, R183, UR4 ;  /* 0x00000004b7b77c20 */ /* 0x000fce0008410000 */
.L_x_479:
[----:B------:R-:W-:Y:S05]  /*5f30*/  @P0 BRA `(.L_x_498) ;  /* 0x0000001000900947 */ /* 0x000fea0003800000 */
[----:B------:R-:W2:Y:S01]  /*5f40*/  LDL R25, [R1+0x20] ;  /* 0x0000200001197983 */ /* 0x000ea20000100800 */
[----:B------:R-:W3:Y:S01]  /*5f50*/  S2UR UR5, SR_CgaCtaId ;  /* 0x00000000000579c3 */ /* 0x000ee20000008800 */
[----:B------:R-:W-:Y:S01]  /*5f60*/  UMOV UR4, 0x400 ;  /* 0x0000040000047882 */ /* 0x000fe20000000000 */
[----:B------:R-:W-:Y:S01]  /*5f70*/  F2FP.BF16.F32.PACK_AB R184, R185, R184 ;  /* 0x000000b8b9b8723e */ /* 0x000fe200000010ff */
[----:B------:R-:W4:Y:S01]  /*5f80*/  S2R R0, SR_TID.X ;  /* 0x0000000000007919 */ /* 0x000f220000002100 */
[----:B------:R-:W-:Y:S02]  /*5f90*/  F2FP.BF16.F32.PACK_AB R185, R187, R186 ;  /* 0x000000babbb9723e */ /* 0x000fe400000010ff */
[----:B------:R-:W-:Y:S02]  /*5fa0*/  F2FP.BF16.F32.PACK_AB R192, R193, R192 ;  /* 0x000000c0c1c0723e */ /* 0x000fe400000010ff */
[----:B------:R-:W1:Y:S01]  /*5fb0*/  LDC.64 R8, c[0x0][0x870] ;  /* 0x00021c00ff087b82 */ /* 0x000e620000000a00 */
        /* <DEDUP_REMOVED lines=8> */
[----:B---3--:R-:W-:Y:S01]  /*6040*/  ULEA UR4, UR5, UR4, 0x18 ;  /* 0x0000000405047291 */ /* 0x008fe2000f8ec03f */
[----:B------:R-:W-:Y:S02]  /*6050*/  F2FP.BF16.F32.PACK_AB R194, R197, R196 ;  /* 0x000000c4c5c2723e */ /* 0x000fe400000010ff */
[----:B------:R-:W-:Y:S01]  /*6060*/  F2FP.BF16.F32.PACK_AB R176, R177, R176 ;  /* 0x000000b0b1b0723e */ /* 0x000fe200000010ff */
[----:B------:R-:W-:Y:S01]  /*6070*/  BAR.SYNC.DEFER_BLOCKING 0x1, 0x100 ;  /* 0x0044000000007b1d */ /* 0x000fe20000010000 */
[----:B------:R-:W-:Y:S02]  /*6080*/  F2FP.BF16.F32.PACK_AB R195, R199, R198 ;  /* 0x000000c6c7c3723e */ /* 0x000fe400000010ff */
[----:B------:R-:W-:Y:S02]  /*6090*/  F2FP.BF16.F32.PACK_AB R201, R203, R202 ;  /* 0x000000cacbc9723e */ /* 0x000fe400000010ff */
[----:B------:R-:W-:-:S03]  /*60a0*/  F2FP.BF16.F32.PACK_AB R202, R205, R204 ;  /* 0x000000cccdca723e */ /* 0x000fc600000010ff */
[----:B------:R-:W3:Y:S01]  /*60b0*/  LDC.64 R22, c[0x0][0x850] ;  /* 0x00021400ff167b82 */ /* 0x000ee20000000a00 */
[----:B----4-:R-:W-:Y:S01]  /*60c0*/  VIADD R11, R0, 0xffffff80 ;  /* 0xffffff80000b7836 */ /* 0x010fe20000000000 */
[----:B------:R-:W-:Y:S02]  /*60d0*/  F2FP.BF16.F32.PACK_AB R203, R207, R206 ;  /* 0x000000cecfcb723e */ /* 0x000fe400000010ff */
[----:B------:R-:W-:Y:S02]  /*60e0*/  F2FP.BF16.F32.PACK_AB R209, R211, R210 ;  /* 0x000000d2d3d1723e */ /* 0x000fe400000010ff */
[----:B------:R-:W-:Y:S02]  /*60f0*/  SHF.R.S32.HI R10, RZ, 0x1f, R11 ;  /* 0x0000001fff0a7819 */ /* 0x000fe4000001140b */
[----:B------:R-:W-:Y:S02]  /*6100*/  F2FP.BF16.F32.PACK_AB R210, R213, R212 ;  /* 0x000000d4d5d2723e */ /* 0x000fe400000010ff */
[----:B------:R-:W-:-:S02]  /*6110*/  LEA.HI R7, R10, R11, RZ, 0x4 ;  /* 0x0000000b0a077211 */ /* 0x000fc400078f20ff */
[----:B------:R-:W-:Y:S02]  /*6120*/  LEA.HI R4, R10, R11, RZ, 0x5 ;  /* 0x0000000b0a047211 */ /* 0x000fe400078f28ff */
[----:B------:R-:W-:Y:S02]  /*6130*/  LOP3.LUT R0, R7, 0xfffffff0, RZ, 0xc0, !PT ;  /* 0xfffffff007007812 */ /* 0x000fe400078ec0ff */
[----:B------:R-:W-:Y:S02]  /*6140*/  SHF.R.U32.HI R7, RZ, 0x1, R7 ;  /* 0x00000001ff077819 */ /* 0x000fe40000011607 */
[----:B------:R-:W-:Y:S01]  /*6150*/  F2FP.BF16.F32.PACK_AB R211, R215, R214 ;  /* 0x000000d6d7d3723e */ /* 0x000fe200000010ff */
[----:B------:R-:W-:Y:S01]  /*6160*/  IMAD.IADD R0, R11, 0x1, -R0 ;  /* 0x000000010b007824 */ /* 0x000fe200078e0a00 */
[----:B------:R-:W-:Y:S02]  /*6170*/  F2FP.BF16.F32.PACK_AB R153, R155, R154 ;  /* 0x0000009a9b99723e */ /* 0x000fe400000010ff */
[----:B------:R-:W-:-:S02]  /*6180*/  F2FP.BF16.F32.PACK_AB R154, R157, R156 ;  /* 0x0000009c9d9a723e */ /* 0x000fc400000010ff */
[----:B-1----:R-:W-:Y:S02]  /*6190*/  SHF.R.S32.HI R3, RZ, 0x1f, R0 ;  /* 0x0000001fff037819 */ /* 0x002fe40000011400 */
[----:B------:R-:W-:Y:S02]  /*61a0*/  F2FP.BF16.F32.PACK_AB R155, R159, R158 ;  /* 0x0000009e9f9b723e */ /* 0x000fe400000010ff */
[----:B------:R-:W-:Y:S02]  /*61b0*/  LEA.HI R3, R3, R0, RZ, 0x3 ;  /* 0x0000000003037211 */ /* 0x000fe400078f18ff */
[----:B------:R-:W-:Y:S02]  /*61c0*/  F2FP.BF16.F32.PACK_AB R161, R163, R162 ;  /* 0x000000a2a3a1723e */ /* 0x000fe400000010ff */
[C---:B------:R-:W-:Y:S01]  /*61d0*/  LOP3.LUT R5, R3.reuse, 0xfffffff8, RZ, 0xc0, !PT ;  /* 0xfffffff803057812 */ /* 0x040fe200078ec0ff */
[----:B------:R-:W-:Y:S01]  /*61e0*/  IMAD.SHL.U32 R3, R3, 0x40, RZ ;  /* 0x0000004003037824 */ /* 0x000fe200078e00ff */
[----:B------:R-:W-:-:S02]  /*61f0*/  F2FP.BF16.F32.PACK_AB R162, R165, R164 ;  /* 0x000000a4a5a2723e */ /* 0x000fc400000010ff */
[----:B------:R-:W-:Y:S02]  /*6200*/  IADD3 R5, R0, -R5, RZ ;  /* 0x8000000500057210 */ /* 0x000fe40007ffe0ff */
[----:B------:R-:W-:Y:S02]  /*6210*/  LOP3.LUT R3, R3, 0x7ffffe00, RZ, 0xc0, !PT ;  /* 0x7ffffe0003037812 */ /* 0x000fe400078ec0ff */
[C---:B------:R-:W-:Y:S01]  /*6220*/  R2P PR, R5.reuse, 0x6 ;  /* 0x0000000605007804 */ /* 0x040fe20000000000 */
[----:B------:R-:W-:Y:S01]  /*6230*/  IMAD.SHL.U32 R0, R5, 0x40, RZ ;  /* 0x0000004005007824 */ /* 0x000fe200078e00ff */
[----:B------:R-:W-:Y:S01]  /*6240*/  ISETP.NE.U32.AND P4, PT, R8, RZ, PT ;  /* 0x000000ff0800720c */ /* 0x000fe20003f85070 */
[----:B------:R-:W-:Y:S01]  /*6250*/  IMAD.MOV.U32 R5, RZ, RZ, 0x20 ;  /* 0x00000020ff057424 */ /* 0x000fe200078e00ff */
[----:B------:R-:W-:Y:S02]  /*6260*/  F2FP.BF16.F32.PACK_AB R163, R167, R166 ;  /* 0x000000a6a7a3723e */ /* 0x000fe400000010ff */
[----:B------:R-:W-:-:S02]  /*6270*/  LOP3.LUT R0, R0, 0x1c0, RZ, 0xc0, !PT ;  /* 0x000001c000007812 */ /* 0x000fc400078ec0ff */
[----:B------:R-:W-:Y:S02]  /*6280*/  SEL R5, R5, 0xffffffe0, !P1 ;  /* 0xffffffe005057807 */ /* 0x000fe40004800000 */
[----:B------:R-:W-:Y:S02]  /*6290*/  LOP3.LUT R7, R0, 0x8, R7, 0xf8, !PT ;  /* 0x0000000800077812 */ /* 0x000fe400078ef807 */
[----:B------:R-:W-:Y:S01]  /*62a0*/  SHF.R.U32.HI R2, RZ, 0x3, R0 ;  /* 0x00000003ff027819 */ /* 0x000fe20000011600 */
[----:B------:R-:W-:Y:S01]  /*62b0*/  IMAD.SHL.U32 R0, R4, 0x20, RZ ;  /* 0x0000002004007824 */ /* 0x000fe200078e00ff */
[----:B------:R-:W-:Y:S02]  /*62c0*/  F2FP.BF16.F32.PACK_AB R169, R171, R170 ;  /* 0x000000aaaba9723e */ /* 0x000fe400000010ff */
[----:B------:R-:W-:Y:S02]  /*62d0*/  LOP3.LUT R2, R7, R2, RZ, 0x3c, !PT ;  /* 0x0000000207027212 */ /* 0x000fe400078e3cff */
[----:B------:R-:W-:-:S02]  /*62e0*/  LOP3.LUT R0, R0, 0x7ffffc00, RZ, 0xc0, !PT ;  /* 0x7ffffc0000007812 */ /* 0x000fc400078ec0ff */
[----:B------:R-:W-:Y:S02]  /*62f0*/  F2FP.BF16.F32.PACK_AB R170, R173, R172 ;  /* 0x000000acadaa723e */ /* 0x000fe400000010ff */
[----:B------:R-:W-:Y:S02]  /*6300*/  IADD3 R0, R2, R3, R0 ;  /* 0x0000000302007210 */ /* 0x000fe40007ffe000 */
[----:B------:R-:W-:Y:S02]  /*6310*/  MOV R3, 0x40 ;  /* 0x0000004000037802 */ /* 0x000fe40000000f00 */
[----:B------:R-:W-:Y:S02]  /*6320*/  LEA R0, R0, UR4, 0x1 ;  /* 0x0000000400007c11 */ /* 0x000fe4000f8e08ff */
[----:B------:R-:W-:Y:S02]  /*6330*/  SEL R3, R3, 0xffffffc0, !P2 ;  /* 0xffffffc003037807 */ /* 0x000fe40005000000 */
[--C-:B------:R-:W-:Y:S01]  /*6340*/  IADD3 R6, R5, 0x4000, R0.reuse ;  /* 0x0000400005067810 */ /* 0x100fe20007ffe000 */
[----:B------:R-:W-:Y:S01]  /*6350*/  STSM.16.M88.4 [R0+0x4000], R184 ;  /* 0x004000b800007844 */ /* 0x000fe20000000200 */
[----:B------:R-:W-:-:S02]  /*6360*/  IADD3 R8, R3, 0x4000, R0 ;  /* 0x0000400003087810 */ /* 0x000fc40007ffe000 */
[----:B------:R-:W-:Y:S01]  /*6370*/  F2FP.BF16.F32.PACK_AB R171, R175, R174 ;  /* 0x000000aeafab723e */ /* 0x000fe200000010ff */
[----:B------:R-:W-:Y:S01]  /*6380*/  STSM.16.M88.4 [R6], R192 ;  /* 0x000000c006007844 */ /* 0x000fe20000000200 */
[----:B------:R-:W-:Y:S01]  /*6390*/  F2FP.BF16.F32.PACK_AB R177, R179, R178 ;  /* 0x000000b2b3b1723e */ /* 0x000fe200000010ff */
[----:B------:R-:W-:Y:S01]  /*63a0*/  IMAD.IADD R7, R5, 0x1, R8 ;  /* 0x0000000105077824 */ /* 0x000fe200078e0208 */
[----:B------:R-:W-:Y:S01]  /*63b0*/  F2FP.BF16.F32.PACK_AB R178, R181, R180 ;  /* 0x000000b4b5b2723e */ /* 0x000fe200000010ff */
[----:B------:R-:W-:Y:S01]  /*63c0*/  STSM.16.M88.4 [R8], R200 ;  /* 0x000000c808007844 */ /* 0x000fe20000000200 */
[----:B------:R-:W-:Y:S01]  /*63d0*/  F2FP.BF16.F32.PACK_AB R179, R183, R182 ;  /* 0x000000b6b7b3723e */ /* 0x000fe200000010ff */
[----:B------:R-:W2:Y:S01]  /*63e0*/  LDC.64 R2, c[0x0][0x870] ;  /* 0x00021c00ff027b82 */ /* 0x000ea20000000a00 */
[----:B------:R-:W-:Y:S01]  /*63f0*/  ISETP.NE.AND.EX P4, PT, R9, RZ, PT, P4 ;  /* 0x000000ff0900720c */ /* 0x000fe20003f85340 */
[----:B------:R-:W-:Y:S04]  /*6400*/  STSM.16.M88.4 [R7], R208 ;  /* 0x000000d007007844 */ /* 0x000fe80000000200 */
[----:B------:R1:W-:Y:S04]  /*6410*/  STSM.16.M88.4 [R0], R152 ;  /* 0x0000009800007844 */ /* 0x0003e80000000200 */
[----:B------:R4:W-:Y:S04]  /*6420*/  STSM.16.M88.4 [R6+-0x4000], R160 ;  /* 0xffc000a006007844 */ /* 0x0009e80000000200 */
[----:B------:R-:W-:Y:S04]  /*6430*/  STSM.16.M88.4 [R8+-0x4000], R168 ;  /* 0xffc000a808007844 */ /* 0x000fe80000000200 */
[----:B------:R3:W-:Y:S01]  /*6440*/  STSM.16.M88.4 [R7+-0x4000], R176 ;  /* 0xffc000b007007844 */ /* 0x0007e20000000200 */
[----:B--2---:R-:W-:Y:S01]  /*6450*/  IMAD.WIDE R4, R25, 0x4, R2 ;  /* 0x0000000419047825 */ /* 0x004fe200078e0202 */
[----:B------:R-:W-:Y:S08]  /*6460*/  BAR.SYNC.DEFER_BLOCKING 0x1, 0x100 ;  /* 0x0044000000007b1d */ /* 0x000ff00000010000 */
[----:B------:R-:W2:Y:S01]  /*6470*/  LDC.64 R2, c[0x0][0x878] ;  /* 0x00021e00ff027b82 */ /* 0x000ea20000000a00 */
[----:B------:R-:W3:Y:S01]  /*6480*/  @P4 LDG.E R9, desc[UR38][R4.64] ;  /* 0x0000002604094981 */ /* 0x000ee2000c1e1900 */
[----:B------:R-:W-:Y:S01]  /*6490*/  ULDC UR5, c[0x0][0x808] ;  /* 0x0002020000057ab9 */ /* 0x000fe20000000800 */
[----:B------:R-:W-:Y:S01]  /*64a0*/  LEA.HI R19, R10, R11, RZ, 0x3 ;  /* 0x0000000b0a137211 */ /* 0x000fe200078f18ff */
[----:B-1----:R-:W-:Y:S01]  /*64b0*/  IMAD.U32 R0, RZ, RZ, UR5 ;  /* 0x00000005ff007e24 */ /* 0x002fe2000f8e00ff */
[----:B--2---:R-:W-:-:S04]  /*64c0*/  ISETP.NE.U32.AND P0, PT, R2, RZ, PT ;  /* 0x000000ff0200720c */ /* 0x004fc80003f05070 */
[----:B------:R-:W-:-:S13]  /*64d0*/  ISETP.NE.AND.EX P0, PT, R3, RZ, PT, P0 ;  /* 0x000000ff0300720c */ /* 0x000fda0003f05300 */
[----:B------:R-:W1:Y:S01]  /*64e0*/  @P0 LDC.64 R2, c[0x0][0x878] ;  /* 0x00021e00ff020b82 */ /* 0x000e620000000a00 */
[----:B----4-:R-:W-:Y:S02]  /*64f0*/  LOP3.LUT R6, R19, 0x1ffffff8, RZ, 0xc0, !PT ;  /* 0x1ffffff813067812 */ /* 0x010fe400078ec0ff */
[----:B------:R-:W-:-:S05]  /*6500*/  SHF.R.S32.HI R19, RZ, 0x3, R19 ;  /* 0x00000003ff137819 */ /* 0x000fca0000011413 */
[----:B------:R-:W2:Y:S01]  /*6510*/  S2UR UR5, SR_CTAID.Y ;  /* 0x00000000000579c3 */ /* 0x000ea20000002600 */
[----:B------:R-:W4:Y:S01]  /*6520*/  S2R R27, SR_CTAID.X ;  /* 0x00000000001b7919 */ /* 0x000f220000002500 */
[----:B------:R-:W-:Y:S01]  /*6530*/  IADD3 R6, R11, -R6, RZ ;  /* 0x800000060b067210 */ /* 0x000fe20007ffe0ff */
[----:B---3--:R-:W-:-:S04]  /*6540*/  IMAD.SHL.U32 R7, R19, 0x40, RZ ;  /* 0x0000004013077824 */ /* 0x008fc800078e00ff */
[----:B------:R-:W-:Y:S01]  /*6550*/  IMAD.SHL.U32 R20, R6, 0x8, RZ ;  /* 0x0000000806147824 */ /* 0x000fe200078e00ff */
[----:B------:R-:W-:Y:S01]  /*6560*/  LOP3.LUT R7, R7, 0x1c0, RZ, 0xc0, !PT ;  /* 0x000001c007077812 */ /* 0x000fe200078ec0ff */
[----:B-1----:R-:W-:-:S05]  /*6570*/  @P0 IMAD.WIDE R2, R25, 0x4, R2 ;  /* 0x0000000419020825 */ /* 0x002fca00078e0202 */
[----:B------:R1:W5:Y:S01]  /*6580*/  @P0 LDG.E R0, desc[UR38][R2.64] ;  /* 0x0000002602000981 */ /* 0x000362000c1e1900 */
[----:B--2---:R-:W-:Y:S01]  /*6590*/  USHF.R.S32.HI UR6, URZ, 0x1f, UR5 ;  /* 0x0000001f3f067899 */ /* 0x004fe20008011405 */
[----:B-1----:R-:W-:Y:S02]  /*65a0*/  LEA.HI R3, R10, R11, RZ, 0x6 ;  /* 0x0000000b0a037211 */ /* 0x002fe400078f30ff */
[----:B------:R-:W-:Y:S02]  /*65b0*/  LOP3.LUT R2, R7, 0x38, R20, 0xf8, !PT ;  /* 0x0000003807027812 */ /* 0x000fe400078ef814 */
[----:B------:R-:W-:Y:S01]  /*65c0*/  SHF.R.U32.HI R7, RZ, 0x3, R7 ;  /* 0x00000003ff077819 */ /* 0x000fe20000011607 */
[----:B------:R-:W-:-:S03]  /*65d0*/  IMAD.SHL.U32 R3, R3, 0x8, RZ ;  /* 0x0000000803037824 */ /* 0x000fc600078e00ff */
[----:B------:R-:W-:-:S04]  /*65e0*/  LOP3.LUT R2, R2, R7, RZ, 0x3c, !PT ;  /* 0x0000000702027212 */ /* 0x000fc800078e3cff */
[----:B------:R-:W-:Y:S02]  /*65f0*/  LOP3.LUT R6, R2, 0x7ffffe00, R3, 0xf8, !PT ;  /* 0x7ffffe0002067812 */ /* 0x000fe400078ef803 */
[----:B------:R-:W-:Y:S02]  /*6600*/  CS2R R2, SRZ ;  /* 0x0000000000027805 */ /* 0x000fe4000001ff00 */
[----:B------:R-:W-:Y:S01]  /*6610*/  @P4 SHF.R.S32.HI R8, RZ, 0x1f, R9 ;  /* 0x0000001fff084819 */ /* 0x000fe20000011409 */
[----:B----4-:R-:W-:Y:S06]  /*6620*/  @P0 BRA `(.L_x_499) ;  /* 0x0000000000100947 */ /* 0x010fec0003800000 */
[----:B------:R-:W-:Y:S05]  /*6630*/  @!P4 BRA `(.L_x_499) ;  /* 0x00000000000cc947 */ /* 0x000fea0003800000 */
[----:B------:R-:W2:Y:S04]  /*6640*/  LDG.E R7, desc[UR38][R4.64] ;  /* 0x0000002604077981 */ /* 0x000ea8000c1e1900 */
[----:B-----5:R-:W2:Y:S02]  /*6650*/  LDG.E R0, desc[UR38][R4.64+0x4] ;  /* 0x0000042604007981 */ /* 0x020ea4000c1e1900 */
[----:B--2---:R-:W-:-:S07]  /*6660*/  IADD3 R0, -R7, R0, RZ ;  /* 0x0000000007007210 */ /* 0x004fce0007ffe1ff */
.L_x_499:
[----:B------:R-:W-:Y:S01]  /*6670*/  LEA R30, R6, UR4, 0x1 ;  /* 0x00000004061e7c11 */ /* 0x000fe2000f8e08ff */
[----:B------:R-:W-:Y:S01]  /*6680*/  @P4 IMAD.MOV.U32 R2, RZ, RZ, R9 ;  /* 0x000000ffff024224 */ /* 0x000fe200078e0009 */
[----:B------:R-:W1:Y:S01]  /*6690*/  LDC.64 R34, c[0x0][0x820] ;  /* 0x00020800ff227b82 */ /* 0x000e620000000a00 */
[----:B------:R-:W-:Y:S01]  /*66a0*/  @P4 IMAD.MOV.U32 R3, RZ, RZ, R8 ;  /* 0x000000ffff034224 */ /* 0x000fe200078e0008 */
[----:B------:R-:W-:Y:S01]  /*66b0*/  SHF.R.S32.HI R21, RZ, 0x1f, R20 ;  /* 0x0000001fff157819 */ /* 0x000fe20000011414 */
[----:B------:R2:W3:Y:S01]  /*66c0*/  LDS.128 R12, [R30+0x1000] ;  /* 0x001000001e0c7984 */ /* 0x0004e20000000c00 */
[----:B-----5:R-:W-:Y:S01]  /*66d0*/  IMAD R0, R27, -0x80, R0 ;  /* 0xffffff801b007824 */ /* 0x020fe200078e0200 */
[----:B------:R-:W-:Y:S01]  /*66e0*/  ULDC UR4, c[0x0][0x83c] ;  /* 0x00020f0000047ab9 */ /* 0x000fe20000000800 */
[----:B------:R-:W-:Y:S01]  /*66f0*/  IMAD R18, R22, UR6, RZ ;  /* 0x0000000616127c24 */ /* 0x000fe2000f8e02ff */
[----:B------:R2:W4:Y:S01]  /*6700*/  LDS.128 R8, [R30+0x2000] ;  /* 0x002000001e087984 */ /* 0x0005220000000c00 */
[----:B------:R-:W-:Y:S01]  /*6710*/  VIADD R16, R19, 0x20 ;  /* 0x0000002013107836 */ /* 0x000fe20000000000 */
[----:B------:R-:W-:Y:S01]  /*6720*/  VIMNMX R24, R0, 0x80, PT ;  /* 0x0000008000187848 */ /* 0x000fe20003fe0100 */
[----:B------:R-:W-:Y:S01]  /*6730*/  IMAD R23, R23, UR5, R18 ;  /* 0x0000000517177c24 */ /* 0x000fe2000f8e0212 */
[----:B------:R2:W1:Y:S01]  /*6740*/  LDS.128 R4, [R30+0x3000] ;  /* 0x003000001e047984 */ /* 0x0004620000000c00 */
[----:B------:R-:W-:Y:S01]  /*6750*/  SHF.R.S32.HI R18, RZ, 0x1f, R25 ;  /* 0x0000001fff127819 */ /* 0x000fe20000011419 */
[----:B------:R-:W-:Y:S01]  /*6760*/  ULDC.64 UR8, c[0x0][0x858] ;  /* 0x0002160000087ab9 */ /* 0x000fe20000000a00 */
[-C--:B------:R-:W-:Y:S01]  /*6770*/  ISETP.GE.AND P3, PT, R19, R24.reuse, PT ;  /* 0x000000181300720c */ /* 0x080fe20003f66270 */
[----:B------:R-:W-:Y:S01]  /*6780*/  BSSY B0, `(.L_x_500) ;  /* 0x0000020000007945 */ /* 0x000fe20003800000 */
[----:B------:R-:W-:Y:S01]  /*6790*/  ISETP.GE.AND P2, PT, R16, R24, PT ;  /* 0x000000181000720c */ /* 0x000fe20003f46270 */
[----:B------:R-:W-:Y:S01]  /*67a0*/  IMAD.WIDE.U32 R16, R22, UR5, R20 ;  /* 0x0000000516107c25 */ /* 0x000fe2000f8e0014 */
[----:B------:R-:W-:-:S02]  /*67b0*/  ISETP.GE.OR P6, PT, R20, UR4, P3 ;  /* 0x0000000414007c0c */ /* 0x000fc40009fc6670 */
[----:B------:R-:W-:Y:S01]  /*67c0*/  IADD3 R0, R19, 0x40, RZ ;  /* 0x0000004013007810 */ /* 0x000fe20007ffe0ff */
[----:B------:R-:W-:Y:S01]  /*67d0*/  IMAD.IADD R17, R17, 0x1, R23 ;  /* 0x0000000111117824 */ /* 0x000fe200078e0217 */
[----:B------:R-:W-:Y:S02]  /*67e0*/  SEL R36, R18, RZ, !P4 ;  /* 0x000000ff12247207 */ /* 0x000fe40006000000 */
[----:B------:R-:W-:Y:S02]  /*67f0*/  IADD3 R2, P0, R19, R2, RZ ;  /* 0x0000000213027210 */ /* 0x000fe40007f1e0ff */
[-C--:B------:R-:W-:Y:S01]  /*6800*/  ISETP.GE.AND P1, PT, R0, R24.reuse, PT ;  /* 0x000000180000720c */ /* 0x080fe20003f26270 */
[----:B------:R-:W-:Y:S01]  /*6810*/  IMAD R0, R36, UR8, RZ ;  /* 0x0000000824007c24 */ /* 0x000fe2000f8e02ff */
[----:B------:R-:W-:Y:S02]  /*6820*/  SEL R33, R25, RZ, !P4 ;  /* 0x000000ff19217207 */ /* 0x000fe40006000000 */
[C---:B------:R-:W-:Y:S01]  /*6830*/  LEA.HI.X.SX32 R3, R19.reuse, R3, 0x1, P0 ;  /* 0x0000000313037211 */ /* 0x040fe200000f0eff */
[----:B------:R-:W-:Y:S01]  /*6840*/  VIADD R19, R19, 0x60 ;  /* 0x0000006013137836 */ /* 0x000fe20000000000 */
[C---:B------:R-:W-:Y:S01]  /*6850*/  ISETP.GE.OR P5, PT, R20.reuse, UR4, P2 ;  /* 0x0000000414007c0c */ /* 0x040fe200097a6670 */
[C---:B------:R-:W-:Y:S01]  /*6860*/  IMAD R23, R33.reuse, UR9, R0 ;  /* 0x0000000921177c24 */ /* 0x040fe2000f8e0200 */
[----:B------:R-:W-:Y:S01]  /*6870*/  ISETP.GE.OR P4, PT, R20, UR4, P1 ;  /* 0x0000000414007c0c */ /* 0x000fe20008f86670 */
[----:B------:R-:W-:Y:S01]  /*6880*/  IMAD.WIDE.U32 R28, R33, UR8, R16 ;  /* 0x00000008211c7c25 */ /* 0x000fe2000f8e0010 */
[----:B------:R-:W-:-:S03]  /*6890*/  ISETP.GE.AND P0, PT, R19, R24, PT ;  /* 0x000000181300720c */ /* 0x000fc60003f06270 */
[----:B------:R-:W-:-:S04]  /*68a0*/  IMAD.WIDE R26, R27, 0x80, R2 ;  /* 0x000000801b1a7825 */ /* 0x000fc800078e0202 */
[----:B------:R-:W-:Y:S01]  /*68b0*/  IMAD.IADD R23, R29, 0x1, R23 ;  /* 0x000000011d177824 */ /* 0x000fe200078e0217 */
[----:B--23--:R-:W-:Y:S06]  /*68c0*/  @P6 BRA `(.L_x_501) ;  /* 0x00000000002c6947 */ /* 0x00cfec0003800000 */
[----:B------:R-:W2:Y:S01]  /*68d0*/  LDS.128 R16, [R30+0x4000] ;  /* 0x004000001e107984 */ /* 0x000ea20000000c00 */
[----:B------:R-:W-:Y:S01]  /*68e0*/  ULDC.64 UR8, c[0x0][0x848] ;  /* 0x0002120000087ab9 */ /* 0x000fe20000000a00 */
[----:B------:R-:W-:Y:S01]  /*68f0*/  MOV R22, R28 ;  /* 0x0000001c00167202 */ /* 0x000fe20000000f00 */
[----:B------:R-:W-:-:S04]  /*6900*/  IMAD R25, R27, UR8, RZ ;  /* 0x000000081b197c24 */ /* 0x000fc8000f8e02ff */
[----:B------:R-:W-:-:S04]  /*6910*/  IMAD.WIDE.U32 R2, R26, UR8, R22 ;  /* 0x000000081a027c25 */ /* 0x000fc8000f8e0016 */
[----:B------:R-:W-:Y:S01]  /*6920*/  IMAD R25, R26, UR9, R25 ;  /* 0x000000091a197c24 */ /* 0x000fe2000f8e0219 */
[----:B------:R-:W-:Y:S02]  /*6930*/  ULDC.64 UR8, c[0x0][0x830] ;  /* 0x00020c0000087ab9 */ /* 0x000fe40000000a00 */
[----:B------:R-:W-:Y:S01]  /*6940*/  LEA R24, P6, R2, UR8, 0x1 ;  /* 0x0000000802187c11 */ /* 0x000fe2000f8c08ff */
[----:B------:R-:W-:-:S05]  /*6950*/  IMAD.IADD R3, R3, 0x1, R25 ;  /* 0x0000000103037824 */ /* 0x000fca00078e0219 */
[----:B------:R-:W-:-:S05]  /*6960*/  LEA.HI.X R25, R2, UR9, R3, 0x1, P6 ;  /* 0x0000000902197c11 */ /* 0x000fca000b0f0c03 */
[----:B--2---:R2:W-:Y:S02]  /*6970*/  STG.E.128 desc[UR38][R24.64], R16 ;  /* 0x0000001018007986 */ /* 0x0045e4000c101d26 */
.L_x_501:
[----:B------:R-:W-:Y:S05]  /*6980*/  BSYNC B0 ;  /* 0x0000000000007941 */ /* 0x000fea0003800000 */
.L_x_500:
[----:B--2---:R2:W3:Y:S01]  /*6990*/  LDS.128 R16, [R30+0x5000] ;  /* 0x005000001e107984 */ /* 0x0044e20000000c00 */
[----:B------:R-:W-:Y:S01]  /*69a0*/  BSSY B0, `(.L_x_502) ;  /* 0x0000010000007945 */ /* 0x000fe20003800000 */
[----:B------:R-:W-:-:S03]  /*69b0*/  ISETP.GE.OR P6, PT, R20, UR4, P0 ;  /* 0x0000000414007c0c */ /* 0x000fc600087c6670 */
[----:B------:R-:W-:Y:S10]  /*69c0*/  @P5 BRA `(.L_x_503) ;  /* 0x0000000000345947 */ /* 0x000ff40003800000 */
[----:B------:R-:W-:Y:S01]  /*69d0*/  IADD3 R25, P5, R26, 0x20, RZ ;  /* 0x000000201a197810 */ /* 0x000fe20007fbe0ff */
[----:B------:R-:W-:Y:S01]  /*69e0*/  ULDC.64 UR8, c[0x0][0x848] ;  /* 0x0002120000087ab9 */ /* 0x000fe20000000a00 */
[----:B------:R-:W-:Y:S01]  /*69f0*/  MOV R3, R23 ;  /* 0x0000001700037202 */ /* 0x000fe20000000f00 */
[----:B------:R-:W-:Y:S02]  /*6a00*/  IMAD.MOV.U32 R2, RZ, RZ, R28 ;  /* 0x000000ffff027224 */ /* 0x000fe400078e001c */
[----:B------:R-:W-:Y:S02]  /*6a10*/  IMAD.X R0, RZ, RZ, R27, P5 ;  /* 0x000000ffff007224 */ /* 0x000fe400028e061b */
[----:B------:R-:W-:-:S04]  /*6a20*/  IMAD.WIDE.U32 R2, R25, UR8, R2 ;  /* 0x0000000819027c25 */ /* 0x000fc8000f8e0002 */
[----:B------:R-:W-:-:S04]  /*6a30*/  IMAD R0, R0, UR8, RZ ;  /* 0x0000000800007c24 */ /* 0x000fc8000f8e02ff */
[----:B------:R-:W-:Y:S01]  /*6a40*/  IMAD R25, R25, UR9, R0 ;  /* 0x0000000919197c24 */ /* 0x000fe2000f8e0200 */
[----:B------:R-:W-:Y:S02]  /*6a50*/  ULDC.64 UR8, c[0x0][0x830] ;  /* 0x00020c0000087ab9 */ /* 0x000fe40000000a00 */
[----:B------:R-:W-:Y:S01]  /*6a60*/  LEA R24, P5, R2, UR8, 0x1 ;  /* 0x0000000802187c11 */ /* 0x000fe2000f8a08ff */
[----:B------:R-:W-:-:S05]  /*6a70*/  IMAD.IADD R3, R3, 0x1, R25 ;  /* 0x0000000103037824 */ /* 0x000fca00078e0219 */
[----:B------:R-:W-:-:S05]  /*6a80*/  LEA.HI.X R25, R2, UR9, R3, 0x1, P5 ;  /* 0x0000000902197c11 */ /* 0x000fca000a8f0c03 */
[----:B---3--:R3:W-:Y:S02]  /*6a90*/  STG.E.128 desc[UR38][R24.64], R16 ;  /* 0x0000001018007986 */ /* 0x0087e4000c101d26 */
.L_x_503:
[----:B------:R-:W-:Y:S05]  /*6aa0*/  BSYNC B0 ;  /* 0x0000000000007941 */ /* 0x000fea0003800000 */
.L_x_502:
[----:B---3--:R3:W2:Y:S01]  /*6ab0*/  LDS.128 R16, [R30+0x6000] ;  /* 0x006000001e107984 */ /* 0x0086a20000000c00 */
[----:B------:R-:W-:Y:S01]  /*6ac0*/  BSSY B0, `(.L_x_504) ;  /* 0x0000010000007945 */ /* 0x000fe20003800000 */
[----:B-1----:R-:W-:-:S03]  /*6ad0*/  IMAD R32, R34, UR6, RZ ;  /* 0x0000000622207c24 */ /* 0x002fc6000f8e02ff */
[----:B------:R-:W-:Y:S05]  /*6ae0*/  @P4 BRA `(.L_x_505) ;  /* 0x0000000000344947 */ /* 0x000fea0003800000 */
        /* <DEDUP_REMOVED lines=12> */
[----:B--2---:R1:W-:Y:S02]  /*6bb0*/  STG.E.128 desc[UR38][R24.64], R16 ;  /* 0x0000001018007986 */ /* 0x0043e4000c101d26 */
.L_x_505:
[----:B------:R-:W-:Y:S05]  /*6bc0*/  BSYNC B0 ;  /* 0x0000000000007941 */ /* 0x000fea0003800000 */
.L_x_504:
[----:B-12---:R1:W2:Y:S01]  /*6bd0*/  LDS.128 R16, [R30+0x7000] ;  /* 0x007000001e107984 */ /* 0x0062a20000000c00 */
[----:B------:R-:W-:Y:S01]  /*6be0*/  BSSY B0, `(.L_x_506) ;  /* 0x0000011000007945 */ /* 0x000fe20003800000 */
[----:B------:R-:W-:Y:S02]  /*6bf0*/  IMAD R31, R35, UR5, R32 ;  /* 0x00000005231f7c24 */ /* 0x000fe4000f8e0220 */
[----:B------:R-:W-:Y:S01]  /*6c00*/  IMAD.WIDE.U32 R24, R34, UR5, R20 ;  /* 0x0000000522187c25 */ /* 0x000fe2000f8e0014 */
[----:B------:R-:W-:Y:S06]  /*6c10*/  @P6 BRA `(.L_x_507) ;  /* 0x0000000000346947 */ /* 0x000fec0003800000 */
        /* <DEDUP_REMOVED lines=13> */
.L_x_507:
[----:B------:R-:W-:Y:S05]  /*6cf0*/  BSYNC B0 ;  /* 0x0000000000007941 */ /* 0x000fea0003800000 */
.L_x_506:
[----:B--2---:R2:W1:Y:S01]  /*6d00*/  LDS.128 R16, [R30] ;  /* 0x000000001e107984 */ /* 0x0044620000000c00 */
[----:B------:R-:W-:Y:S01]  /*6d10*/  ULDC UR6, c[0x0][0x80c] ;  /* 0x0002030000067ab9 */ /* 0x000fe20000000800 */
[----:B------:R-:W-:Y:S01]  /*6d20*/  ULDC.64 UR4, c[0x0][0x828] ;  /* 0x00020a0000047ab9 */ /* 0x000fe20000000a00 */
[----:B------:R-:W-:Y:S01]  /*6d30*/  ISETP.GE.OR P3, PT, R20, UR6, P3 ;  /* 0x0000000614007c0c */ /* 0x000fe20009f66670 */
[----:B------:R-:W-:Y:S01]  /*6d40*/  IMAD.IADD R25, R25, 0x1, R31 ;  /* 0x0000000119197824 */ /* 0x000fe200078e021f */
[----:B------:R-:W-:Y:S01]  /*6d50*/  BSSY B0, `(.L_x_508) ;  /* 0x0000013000007945 */ /* 0x000fe20003800000 */
[----:B------:R-:W-:Y:S01]  /*6d60*/  IMAD R0, R36, UR4, RZ ;  /* 0x0000000424007c24 */ /* 0x000fe2000f8e02ff */
[C---:B------:R-:W-:Y:S01]  /*6d70*/  ISETP.GE.OR P2, PT, R20.reuse, UR6, P2 ;  /* 0x0000000614007c0c */ /* 0x040fe20009746670 */
[C---:B------:R-:W-:Y:S01]  /*6d80*/  IMAD.WIDE.U32 R24, R33.reuse, UR4, R24 ;  /* 0x0000000421187c25 */ /* 0x040fe2000f8e0018 */
[C---:B------:R-:W-:Y:S02]  /*6d90*/  ISETP.GE.OR P1, PT, R20.reuse, UR6, P1 ;  /* 0x0000000614007c0c */ /* 0x040fe40008f26670 */
[----:B------:R-:W-:Y:S01]  /*6da0*/  ISETP.GE.OR P0, PT, R20, UR6, P0 ;  /* 0x0000000614007c0c */ /* 0x000fe20008706670 */
[----:B------:R-:W-:-:S04]  /*6db0*/  IMAD R21, R33, UR5, R0 ;  /* 0x0000000521157c24 */ /* 0x000fc8000f8e0200 */
[----:B------:R-:W-:Y:S01]  /*6dc0*/  IMAD.IADD R21, R25, 0x1, R21 ;  /* 0x0000000119157824 */ /* 0x000fe200078e0215 */
[----:B------:R-:W-:Y:S07]  /*6dd0*/  @P3 BRA `(.L_x_509) ;  /* 0x0000000000283947 */ /* 0x000fee0003800000 */
        /* <DEDUP_REMOVED lines=9> */
[----:B-1----:R1:W-:Y:S02]  /*6e70*/  STG.E.128 desc[UR38][R22.64], R16 ;  /* 0x0000001016007986 */ /* 0x0023e4000c101d26 */
.L_x_509:
[----:B------:R-:W-:Y:S05]  /*6e80*/  BSYNC B0 ;  /* 0x0000000000007941 */ /* 0x000fea0003800000 */
.L_x_508:
[----:B------:R-:W-:Y:S04]  /*6e90*/  BSSY B0, `(.L_x_510) ;  /* 0x000000f000007945 */ /* 0x000fe80003800000 */
[----:B------:R-:W-:Y:S05]  /*6ea0*/  @P2 BRA `(.L_x_511) ;  /* 0x0000000000342947 */ /* 0x000fea0003800000 */
[----:B-1----:R-:W-:Y:S01]  /*6eb0*/  IADD3 R17, P2, R26, 0x20, RZ ;  /* 0x000000201a117810 */ /* 0x002fe20007f5e0ff */
        /* <DEDUP_REMOVED lines=11> */
[----:B------:R1:W-:Y:S02]  /*6f70*/  STG.E.128 desc[UR38][R16.64], R12 ;  /* 0x0000000c10007986 */ /* 0x0003e4000c101d26 */
.L_x_511:
[----:B------:R-:W-:Y:S05]  /*6f80*/  BSYNC B0 ;  /* 0x0000000000007941 */ /* 0x000fea0003800000 */
.L_x_510:
        /* <DEDUP_REMOVED lines=14> */
[----:B----4-:R1:W-:Y:S02]  /*7070*/  STG.E.128 desc[UR38][R12.64], R8 ;  /* 0x000000080c007986 */ /* 0x0103e4000c101d26 */
.L_x_513:
[----:B------:R-:W-:Y:S05]  /*7080*/  BSYNC B0 ;  /* 0x0000000000007941 */ /* 0x000fea0003800000 */
.L_x_512:
[----:B------:R-:W-:Y:S05]  /*7090*/  @P0 BRA `(.L_x_474) ;  /* 0x0000003800d40947 */ /* 0x000fea0003800000 */
[----:B-1--4-:R-:W-:Y:S01]  /*70a0*/  IADD3 R9, P0, R26, 0x60, RZ ;  /* 0x000000601a097810 */ /* 0x012fe20007f1e0ff */
        /* <DEDUP_REMOVED lines=11> */
[----:B------:R1:W-:Y:S01]  /*7160*/  STG.E.128 desc[UR38][R8.64], R4 ;  /* 0x0000000408007986 */ /* 0x0003e2000c101d26 */
[----:B------:R-:W-:Y:S05]  /*7170*/  BRA `(.L_x_474) ;  /* 0x00000038009c7947 */ /* 0x000fea0003800000 */
.L_x_498:
[----:B------:R-:W2:Y:S01]  /*7180*/  LDL R18, [R1+0x20] ;  /* 0x0000200001127983 */ /* 0x000ea20000100800 */
[----:B------:R-:W3:Y:S08]  /*7190*/  LDC.64 R4, c[0x0][0x870] ;  /* 0x00021c00ff047b82 */ /* 0x000ef00000000a00 */
[----:B-1----:R-:W2:Y:S01]  /*71a0*/  LDC.64 R2, c[0x0][0x870] ;  /* 0x00021c00ff027b82 */ /* 0x002ea20000000a00 */
[----:B------:R-:W-:Y:S01]  /*71b0*/  ULDC UR4, c[0x0][0x808] ;  /* 0x0002020000047ab9 */ /* 0x000fe20000000800 */
[----:B------:R-:W1:Y:S06]  /*71c0*/  S2R R15, SR_CTAID.X ;  /* 0x00000000000f7919 */ /* 0x000e6c0000002500 */
[----:B------:R-:W4:Y:S01]  /*71d0*/  LDC.64 R16, c[0x0][0x820] ;  /* 0x00020800ff107b82 */ /* 0x000f220000000a00 */
[----:B---3--:R-:W-:-:S07]  /*71e0*/  ISETP.NE.U32.AND P4, PT, R4, RZ, PT ;  /* 0x000000ff0400720c */ /* 0x008fce0003f85070 */
[----:B------:R-:W3:Y:S01]  /*71f0*/  LDC.64 R20, c[0x0][0x850] ;  /* 0x00021400ff147b82 */ /* 0x000ee20000000a00 */
[----:B------:R-:W-:Y:S01]  /*7200*/  ISETP.NE.AND.EX P4, PT, R5, RZ, PT, P4 ;  /* 0x000000ff0500720c */ /* 0x000fe20003f85340 */
[----:B--2---:R-:W-:-:S06]  /*7210*/  IMAD.WIDE R4, R18, 0x4, R2 ;  /* 0x0000000412047825 */ /* 0x004fcc00078e0202 */
[----:B------:R-:W2:Y:S06]  /*7220*/  LDC.64 R2, c[0x0][0x878] ;  /* 0x00021e00ff027b82 */ /* 0x000eac0000000a00 */
[----:B------:R-:W3:Y:S01]  /*7230*/  @P4 LDG.E R9, desc[UR38][R4.64] ;  /* 0x0000002604094981 */ /* 0x000ee2000c1e1900 */
[----:B------:R-:W-:Y:S01]  /*7240*/  IMAD.U32 R0, RZ, RZ, UR4 ;  /* 0x00000004ff007e24 */ /* 0x000fe2000f8e00ff */
[----:B--2---:R-:W-:-:S04]  /*7250*/  ISETP.NE.U32.AND P0, PT, R2, RZ, PT ;  /* 0x000000ff0200720c */ /* 0x004fc80003f05070 */
[----:B------:R-:W-:-:S13]  /*7260*/  ISETP.NE.AND.EX P0, PT, R3, RZ, PT, P0 ;  /* 0x000000ff0300720c */ /* 0x000fda0003f05300 */
[----:B------:R-:W2:Y:S02]  /*7270*/  @P0 LDC.64 R2, c[0x0][0x878] ;  /* 0x00021e00ff020b82 */ /* 0x000ea40000000a00 */
[----:B--2---:R-:W-:Y:S02]  /*7280*/  @P0 IMAD.WIDE R6, R18, 0x4, R2 ;  /* 0x0000000412060825 */ /* 0x004fe400078e0202 */
[----:B------:R-:W2:Y:S04]  /*7290*/  S2R R2, SR_TID.X ;  /* 0x0000000000027919 */ /* 0x000ea80000002100 */
[----:B------:R-:W1:Y:S01]  /*72a0*/  S2UR UR4, SR_CTAID.Y ;  /* 0x00000000000479c3 */ /* 0x000e620000002600 */
[----:B------:R4:W5:Y:S01]  /*72b0*/  @P0 LDG.E R0, desc[UR38][R6.64] ;  /* 0x0000002606000981 */ /* 0x000962000c1e1900 */
[----:B-1----:R-:W-:-:S06]  /*72c0*/  USHF.R.S32.HI UR5, URZ, 0x1f, UR4 ;  /* 0x0000001f3f057899 */ /* 0x002fcc0008011404 */
[----:B----4-:R-:W-:Y:S02]  /*72d0*/  IMAD R6, R16, UR5, RZ ;  /* 0x0000000510067c24 */ /* 0x010fe4000f8e02ff */
[----:B--2---:R-:W-:-:S05]  /*72e0*/  VIADD R8, R2, 0xffffff80 ;  /* 0xffffff8002087836 */ /* 0x004fca0000000000 */
[----:B------:R-:W-:-:S04]  /*72f0*/  SHF.R.S32.HI R3, RZ, 0x1f, R8 ;  /* 0x0000001fff037819 */ /* 0x000fc80000011408 */
[----:B------:R-:W-:Y:S02]  /*7300*/  LEA.HI R10, R3, R8, RZ, 0x3 ;  /* 0x00000008030a7211 */ /* 0x000fe400078f18ff */
[----:B------:R-:W-:Y:S02]  /*7310*/  CS2R R2, SRZ ;  /* 0x0000000000027805 */ /* 0x000fe4000001ff00 */
[----:B------:R-:W-:Y:S02]  /*7320*/  LOP3.LUT R11, R10, 0x1ffffff8, RZ, 0xc0, !PT ;  /* 0x1ffffff80a0b7812 */ /* 0x000fe400078ec0ff */
[----:B------:R-:W-:Y:S02]  /*7330*/  SHF.R.S32.HI R13, RZ, 0x3, R10 ;  /* 0x00000003ff0d7819 */ /* 0x000fe4000001140a */
[----:B------:R-:W-:-:S05]  /*7340*/  IADD3 R11, R8, -R11, RZ ;  /* 0x8000000b080b7210 */ /* 0x000fca0007ffe0ff */
[----:B------:R-:W-:-:S05]  /*7350*/  IMAD.SHL.U32 R10, R11, 0x8, RZ ;  /* 0x000000080b0a7824 */ /* 0x000fca00078e00ff */
[----:B------:R-:W-:Y:S01]  /*7360*/  SHF.R.S32.HI R11, RZ, 0x1f, R10 ;  /* 0x0000001fff0b7819 */ /* 0x000fe2000001140a */
[--C-:B---3--:R-:W-:Y:S01]  /*7370*/  @P4 IMAD.MOV.U32 R2, RZ, RZ, R9.reuse ;  /* 0x000000ffff024224 */ /* 0x108fe200078e0009 */
[----:B------:R-:W-:-:S04]  /*7380*/  @P4 SHF.R.S32.HI R3, RZ, 0x1f, R9 ;  /* 0x0000001fff034819 */ /* 0x000fc80000011409 */
[----:B------:R-:W-:-:S04]  /*7390*/  IADD3 R2, P1, R13, R2, RZ ;  /* 0x000000020d027210 */ /* 0x000fc80007f3e0ff */
[----:B------:R-:W-:Y:S01]  /*73a0*/  LEA.HI.X.SX32 R3, R13, R3, 0x1, P1 ;  /* 0x000000030d037211 */ /* 0x000fe200008f0eff */
[----:B------:R-:W-:Y:S08]  /*73b0*/  @P0 BRA `(.L_x_514) ;  /* 0x0000000000100947 */ /* 0x000ff00003800000 */
[----:B------:R-:W-:Y:S05]  /*73c0*/  @!P4 BRA `(.L_x_514) ;  /* 0x00000000000cc947 */ /* 0x000fea0003800000 */
[----:B------:R-:W2:Y:S04]  /*73d0*/  LDG.E R7, desc[UR38][R4.64] ;  /* 0x0000002604077981 */ /* 0x000ea8000c1e1900 */
[----:B-----5:R-:W2:Y:S02]  /*73e0*/  LDG.E R0, desc[UR38][R4.64+0x4] ;  /* 0x0000042604007981 */ /* 0x020ea4000c1e1900 */
[----:B--2---:R-:W-:-:S07]  /*73f0*/  IMAD.IADD R0, R0, 0x1, -R7 ;  /* 0x0000000100007824 */ /* 0x004fce00078e0a07 */
.L_x_514:
[----:B-----5:R-:W-:Y:S01]  /*7400*/  IMAD R0, R15, -0x80, R0 ;  /* 0xffffff800f007824 */ /* 0x020fe200078e0200 */
[----:B------:R-:W-:Y:S01]  /*7410*/  ULDC UR8, c[0x0][0x80c] ;  /* 0x0002030000087ab9 */ /* 0x000fe20000000800 */
[----:B------:R-:W-:Y:S01]  /*7420*/  IMAD R17, R17, UR4, R6 ;  /* 0x0000000411117c24 */ /* 0x000fe2000f8e0206 */
[----:B------:R-:W-:Y:S01]  /*7430*/  SHF.R.S32.HI R6, RZ, 0x1f, R18 ;  /* 0x0000001fff067819 */ /* 0x000fe20000011412 */
[C---:B------:R-:W-:Y:S01]  /*7440*/  VIADD R9, R13.reuse, 0x40 ;  /* 0x000000400d097836 */ /* 0x040fe20000000000 */
[CC--:B------:R-:W-:Y:S01]  /*7450*/  ISETP.GE.AND P3, PT, R13.reuse, R0.reuse, PT ;  /* 0x000000000d00720c */ /* 0x0c0fe20003f66270 */
[----:B------:R-:W-:Y:S01]  /*7460*/  IMAD.WIDE.U32 R4, R16, UR4, R10 ;  /* 0x0000000410047c25 */ /* 0x000fe2000f8e000a */
[C---:B------:R-:W-:Y:S01]  /*7470*/  IADD3 R7, R13.reuse, 0x20, RZ ;  /* 0x000000200d077810 */ /* 0x040fe20007ffe0ff */
[----:B------:R-:W-:Y:S01]  /*7480*/  ULDC.64 UR6, c[0x0][0x828] ;  /* 0x00020a0000067ab9 */ /* 0x000fe20000000a00 */
[----:B------:R-:W-:Y:S01]  /*7490*/  SEL R14, R6, RZ, !P4 ;  /* 0x000000ff060e7207 */ /* 0x000fe20006000000 */
[----:B------:R-:W-:Y:S01]  /*74a0*/  VIADD R13, R13, 0x60 ;  /* 0x000000600d0d7836 */ /* 0x000fe20000000000 */
[----:B------:R-:W-:Y:S01]  /*74b0*/  SEL R19, R18, RZ, !P4 ;  /* 0x000000ff12137207 */ /* 0x000fe20006000000 */
[----:B------:R-:W-:Y:S01]  /*74c0*/  IMAD.IADD R5, R5, 0x1, R17 ;  /* 0x0000000105057824 */ /* 0x000fe200078e0211 */
[----:B------:R-:W-:Y:S01]  /*74d0*/  ISETP.GE.OR P4, PT, R10, UR8, P3 ;  /* 0x000000080a007c0c */ /* 0x000fe20009f86670 */
[----:B------:R-:W-:Y:S01]  /*74e0*/  IMAD R12, R20, UR5, RZ ;  /* 0x00000005140c7c24 */ /* 0x000fe2000f8e02ff */
[-C--:B------:R-:W-:Y:S01]  /*74f0*/  ISETP.GE.AND P2, PT, R7, R0.reuse, PT ;  /* 0x000000000700720c */ /* 0x080fe20003f46270 */
[----:B------:R-:W-:Y:S01]  /*7500*/  ULDC UR9, c[0x0][0x83c] ;  /* 0x00020f0000097ab9 */ /* 0x000fe20000000800 */
[-C--:B------:R-:W-:Y:S01]  /*7510*/  ISETP.GE.AND P1, PT, R9, R0.reuse, PT ;  /* 0x000000000900720c */ /* 0x080fe20003f26270 */
[----:B------:R-:W-:Y:S01]  /*7520*/  IMAD.WIDE.U32 R8, R19, UR6, R4 ;  /* 0x0000000613087c25 */ /* 0x000fe2000f8e0004 */
[----:B------:R-:W-:Y:S01]  /*7530*/  ISETP.GE.AND P0, PT, R13, R0, PT ;  /* 0x000000000d00720c */ /* 0x000fe20003f06270 */
[----:B------:R-:W-:Y:S01]  /*7540*/  BSSY B0, `(.L_x_515) ;  /* 0x0000013000007945 */ /* 0x000fe20003800000 */
[----:B------:R-:W-:Y:S01]  /*7550*/  ISETP.GE.OR P6, PT, R10, UR8, P2 ;  /* 0x000000080a007c0c */ /* 0x000fe200097c6670 */
[----:B------:R-:W-:Y:S01]  /*7560*/  IMAD R0, R14, UR6, RZ ;  /* 0x000000060e007c24 */ /* 0x000fe2000f8e02ff */
[----:B------:R-:W-:Y:S01]  /*7570*/  ISETP.GE.OR P5, PT, R10, UR8, P1 ;  /* 0x000000080a007c0c */ /* 0x000fe20008fa6670 */
[----:B------:R-:W-:-:S04]  /*7580*/  IMAD.WIDE R6, R15, 0x80, R2 ;  /* 0x000000800f067825 */ /* 0x000fc800078e0202 */
[----:B------:R-:W-:Y:S02]  /*7590*/  IMAD R13, R19, UR7, R0 ;  /* 0x00000007130d7c24 */ /* 0x000fe4000f8e0200 */
[----:B------:R-:W-:-:S03]  /*75a0*/  IMAD R21, R21, UR4, R12 ;  /* 0x0000000415157c24 */ /* 0x000fc6000f8e020c */
[----:B------:R-:W-:Y:S01]  /*75b0*/  IADD3 R5, R9, R13, RZ ;  /* 0x0000000d09057210 */ /* 0x000fe20007ffe0ff */
[----:B------:R-:W-:Y:S06]  /*75c0*/  @P4 BRA `(.L_x_516) ;  /* 0x0000000000284947 */ /* 0x000fec0003800000 */
[----:B------:R-:W-:Y:S01]  /*75d0*/  ULDC.64 UR6, c[0x0][0x818] ;  /* 0x0002060000067ab9 */ /* 0x000fe20000000a00 */
[----:B------:R-:W-:Y:S02]  /*75e0*/  IMAD.MOV.U32 R4, RZ, RZ, R8 ;  /* 0x000000ffff047224 */ /* 0x000fe400078e0008 */
[----:B------:R-:W-:Y:S02]  /*75f0*/  IMAD R13, R7, UR6, RZ ;  /* 0x00000006070d7c24 */ /* 0x000fe4000f8e02ff */
[----:B------:R-:W-:-:S04]  /*7600*/  IMAD.WIDE.U32 R2, R6, UR6, R4 ;  /* 0x0000000606027c25 */ /* 0x000fc8000f8e0004 */
[----:B------:R-:W-:Y:S01]  /*7610*/  IMAD R13, R6, UR7, R13 ;  /* 0x00000007060d7c24 */ /* 0x000fe2000f8e020d */
[----:B------:R-:W-:Y:S02]  /*7620*/  ULDC.64 UR6, c[0x0][0x800] ;  /* 0x0002000000067ab9 */ /* 0x000fe40000000a00 */
[----:B------:R-:W-:Y:S01]  /*7630*/  LEA R12, P4, R2, UR6, 0x1 ;  /* 0x00000006020c7c11 */ /* 0x000fe2000f8808ff */
[----:B------:R-:W-:-:S05]  /*7640*/  IMAD.IADD R3, R3, 0x1, R13 ;  /* 0x0000000103037824 */ /* 0x000fca00078e020d */
[----:B------:R-:W-:-:S05]  /*7650*/  LEA.HI.X R13, R2, UR7, R3, 0x1, P4 ;  /* 0x00000007020d7c11 */ /* 0x000fca000a0f0c03 */
[----:B------:R1:W-:Y:S02]  /*7660*/  STG.E.128 desc[UR38][R12.64], RZ ;  /* 0x000000ff0c007986 */ /* 0x0003e4000c101d26 */
.L_x_516:
[----:B------:R-:W-:Y:S05]  /*7670*/  BSYNC B0 ;  /* 0x0000000000007941 */ /* 0x000fea0003800000 */
.L_x_515:
[----:B-1----:R-:W-:Y:S01]  /*7680*/  IMAD.WIDE.U32 R12, R20, UR4, R10 ;  /* 0x00000004140c7c25 */ /* 0x002fe2000f8e000a */
[----:B------:R-:W-:Y:S01]  /*7690*/  BSSY B0, `(.L_x_517) ;  /* 0x0000012000007945 */ /* 0x000fe20003800000 */
[C---:B------:R-:W-:Y:S02]  /*76a0*/  ISETP.GE.OR P4, PT, R10.reuse, UR8, P0 ;  /* 0x000000080a007c0c */ /* 0x040fe40008786670 */
[----:B------:R-:W-:Y:S01]  /*76b0*/  ISETP.GE.OR P3, PT, R10, UR9, P3 ;  /* 0x000000090a007c0c */ /* 0x000fe20009f66670 */
[----:B------:R-:W-:Y:S01]  /*76c0*/  IMAD.IADD R15, R13, 0x1, R21 ;  /* 0x000000010d0f7824 */ /* 0x000fe200078e0215 */
[----:B------:R-:W-:Y:S11]  /*76d0*/  @P6 BRA `(.L_x_518) ;  /* 0x0000000000346947 */ /* 0x000ff60003800000 */
[----:B------:R-:W-:Y:S01]  /*76e0*/  IADD3 R17, P6, R6, 0x20, RZ ;  /* 0x0000002006117810 */ /* 0x000fe20007fde0ff */
[----:B------:R-:W-:Y:S01]  /*76f0*/  ULDC.64 UR6, c[0x0][0x818] ;  /* 0x0002060000067ab9 */ /* 0x000fe20000000a00 */
[----:B------:R-:W-:Y:S02]  /*7700*/  IMAD.MOV.U32 R2, RZ, RZ, R8 ;  /* 0x000000ffff027224 */ /* 0x000fe400078e0008 */
[----:B------:R-:W-:Y:S01]  /*7710*/  IADD3.X R0, RZ, R7, RZ, P6, !PT ;  /* 0x00000007ff007210 */ /* 0x000fe200037fe4ff */
[----:B------:R-:W-:-:S04]  /*7720*/  IMAD.MOV.U32 R3, RZ, RZ, R5 ;  /* 0x000000ffff037224 */ /* 0x000fc800078e0005 */
        /* <DEDUP_REMOVED lines=8> */
.L_x_518:
[----:B------:R-:W-:Y:S05]  /*77b0*/  BSYNC B0 ;  /* 0x0000000000007941 */ /* 0x000fea0003800000 */
.L_x_517:
[----:B------:R-:W-:Y:S04]  /*77c0*/  BSSY B0, `(.L_x_519) ;  /* 0x000000f000007945 */ /* 0x000fe80003800000 */
[----:B------:R-:W-:Y:S05]  /*77d0*/  @P5 BRA `(.L_x_520) ;  /* 0x0000000000345947 */ /* 0x000fea0003800000 */
[----:B-1----:R-:W-:Y:S01]  /*77e0*/  IADD3 R17, P5, R6, 0x40, RZ ;  /* 0x0000004006117810 */ /* 0x002fe20007fbe0ff */
        /* <DEDUP_REMOVED lines=12> */
.L_x_520:
[----:B------:R-:W-:Y:S05]  /*78b0*/  BSYNC B0 ;  /* 0x0000000000007941 */ /* 0x000fea0003800000 */
.L_x_519:
[----:B------:R-:W-:Y:S04]  /*78c0*/  BSSY B0, `(.L_x_521) ;  /* 0x000000f000007945 */ /* 0x000fe80003800000 */
[----:B------:R-:W-:Y:S05]  /*78d0*/  @P4 BRA `(.L_x_522) ;  /* 0x0000000000344947 */ /* 0x000fea0003800000 */
        /* <DEDUP_REMOVED lines=13> */
.L_x_522:
[----:B------:R-:W-:Y:S05]  /*79b0*/  BSYNC B0 ;  /* 0x0000000000007941 */ /* 0x000fea0003800000 */
.L_x_521:
[----:B------:R-:W-:Y:S01]  /*79c0*/  ULDC.64 UR4, c[0x0][0x858] ;  /* 0x0002160000047ab9 */ /* 0x000fe20000000a00 */
[----:B------:R-:W-:Y:S01]  /*79d0*/  BSSY B0, `(.L_x_523) ;  /* 0x0000014000007945 */ /* 0x000fe20003800000 */
[----:B------:R-:W-:Y:S01]  /*79e0*/  IMAD R0, R14, UR4, RZ ;  /* 0x000000040e007c24 */ /* 0x000fe2000f8e02ff */
[----:B------:R-:W-:Y:S02]  /*79f0*/  MOV R14, R12 ;  /* 0x0000000c000e7202 */ /* 0x000fe40000000f00 */
[C---:B------:R-:W-:Y:S01]  /*7a00*/  ISETP.GE.OR P2, PT, R10.reuse, UR9, P2 ;  /* 0x000000090a007c0c */ /* 0x040fe20009746670 */
[C---:B---3--:R-:W-:Y:S01]  /*7a10*/  IMAD R5, R19.reuse, UR5, R0 ;  /* 0x0000000513057c24 */ /* 0x048fe2000f8e0200 */
[C---:B------:R-:W-:Y:S01]  /*7a20*/  ISETP.GE.OR P1, PT, R10.reuse, UR9, P1 ;  /* 0x000000090a007c0c */ /* 0x040fe20008f26670 */
[----:B------:R-:W-:Y:S01]  /*7a30*/  IMAD.WIDE.U32 R8, R19, UR4, R14 ;  /* 0x0000000413087c25 */ /* 0x000fe2000f8e000e */
[----:B------:R-:W-:-:S03]  /*7a40*/  ISETP.GE.OR P0, PT, R10, UR9, P0 ;  /* 0x000000090a007c0c */ /* 0x000fc60008706670 */
[----:B------:R-:W-:Y:S01]  /*7a50*/  IMAD.IADD R5, R9, 0x1, R5 ;  /* 0x0000000109057824 */ /* 0x000fe200078e0205 */
[----:B------:R-:W-:Y:S09]  /*7a60*/  @P3 BRA `(.L_x_524) ;  /* 0x0000000000283947 */ /* 0x000ff20003800000 */
        /* <DEDUP_REMOVED lines=10> */
.L_x_524:
[----:B------:R-:W-:Y:S05]  /*7b10*/  BSYNC B0 ;  /* 0x0000000000007941 */ /* 0x000fea0003800000 */
.L_x_523:
[----:B------:R-:W-:Y:S04]  /*7b20*/  BSSY B0, `(.L_x_525) ;  /* 0x000000f000007945 */ /* 0x000fe80003800000 */
[----:B------:R-:W-:Y:S05]  /*7b30*/  @P2 BRA `(.L_x_526) ;  /* 0x0000000000342947 */ /* 0x000fea0003800000 */
[----:B---3--:R-:W-:Y:S01]  /*7b40*/  IADD3 R11, P2, R6, 0x20, RZ ;  /* 0x00000020060b7810 */ /* 0x008fe20007f5e0ff */
        /* <DEDUP_REMOVED lines=12> */
.L_x_526:
[----:B------:R-:W-:Y:S05]  /*7c10*/  BSYNC B0 ;  /* 0x0000000000007941 */ /* 0x000fea0003800000 */
.L_x_525:
[----:B------:R-:W-:Y:S04]  /*7c20*/  BSSY B0, `(.L_x_527) ;  /* 0x000000f000007945 */ /* 0x000fe80003800000 */
[----:B------:R-:W-:Y:S05]  /*7c30*/  @P1 BRA `(.L_x_528) ;  /* 0x0000000000341947 */ /* 0x000fea0003800000 */
[----:B---34-:R-:W-:Y:S01]  /*7c40*/  IADD3 R11, P1, R6, 0x40, RZ ;  /* 0x00000040060b7810 */ /* 0x018fe20007f3e0ff */
        /* <DEDUP_REMOVED lines=12> */
.L_x_528:
[----:B------:R-:W-:Y:S05]  /*7d10*/  BSYNC B0 ;  /* 0x0000000000007941 */ /* 0x000fea0003800000 */
.L_x_527:
        /* <DEDUP_REMOVED lines=13> */
[----:B------:R1:W-:Y:S01]  /*7df0*/  STG.E.128 desc[UR38][R4.64], RZ ;  /* 0x000000ff04007986 */ /* 0x0003e2000c101d26 */
[----:B------:R-:W-:Y:S05]  /*7e00*/  BRA `(.L_x_474) ;  /* 0x0000002c00787947 */ /* 0x000fea0003800000 */
.L_x_469:
[----:B------:R-:W-:-:S08]  /*7e10*/  NOP ;  /* 0x0000000000007918 */ /* 0x000fd00000000000 */
[----:B---3--:R-:W1:-:S00]  /*7e20*/  USETMAXREG.DEALLOC.CTAPOOL 0x18 ;  /* 0x00000018000079c8 */ /* 0x008e4000080e0500 */
[----:B-1----:R-:W-:-:S06]  /*7e30*/  LOP3.LUT R0, R0, 0x3, RZ, 0xc0, !PT ;  /* 0x0000000300007812 */ /* 0x002fcc00078ec0ff */
[----:B------:R-:W1:Y:S02]  /*7e40*/  SHFL.IDX PT, R0, R0, RZ, 0x1f ;  /* 0x00001fff00007589 */ /* 0x000e6400000e0000 */
[----:B-1----:R-:W-:-:S13]  /*7e50*/  ISETP.NE.AND P0, PT, R0, RZ, PT ;  /* 0x000000ff0000720c */ /* 0x002fda0003f05270 */
[----:B------:R-:W-:Y:S05]  /*7e60*/  @!P0 BRA `(.L_x_529) ;  /* 0x0000000c00d48947 */ /* 0x000fea0003800000 */
[----:B------:R-:W-:-:S13]  /*7e70*/  ISETP.NE.AND P0, PT, R0, 0x1, PT ;  /* 0x000000010000780c */ /* 0x000fda0003f05270 */
[----:B------:R-:W-:Y:S05]  /*7e80*/  @P0 BRA `(.L_x_474) ;  /* 0x0000002c00580947 */ /* 0x000fea0003800000 */
[----:B------:R-:W-:Y:S01]  /*7e90*/  ULDC.64 UR4, c[0x0][0x8d8] ;  /* 0x0002360000047ab9 */ /* 0x000fe20000000a00 */
[----:B------:R-:W1:Y:S01]  /*7ea0*/  S2UR UR12, SR_CTAID.Z ;  /* 0x00000000000c79c3 */ /* 0x000e620000002700 */
[----:B------:R-:W-:-:S04]  /*7eb0*/  ISETP.NE.U32.AND P0, PT, RZ, UR4, PT ;  /* 0x00000004ff007c0c */ /* 0x000fc8000bf05070 */
[----:B------:R-:W-:-:S13]  /*7ec0*/  ISETP.NE.AND.EX P0, PT, RZ, UR5, PT, P0 ;  /* 0x00000005ff007c0c */ /* 0x000fda000bf05300 */
[----:B------:R-:W-:Y:S05]  /*7ed0*/  @!P0 BRA `(.L_x_530) ;  /* 0x00000000001c8947 */ /* 0x000fea0003800000 */
[----:B------:R-:W-:Y:S02]  /*7ee0*/  ULDC.64 UR4, c[0x0][0x8d8] ;  /* 0x0002360000047ab9 */ /* 0x000fe40000000a00 */
[----:B-1----:R-:W-:-:S06]  /*7ef0*/  UIMAD.WIDE UR4, UR12, 0x4, UR4 ;  /* 0x000000040c0478a5 */ /* 0x002fcc000f8e0204 */
[----:B------:R-:W-:Y:S01]  /*7f00*/  MOV R2, UR4 ;  /* 0x0000000400027c02 */ /* 0x000fe20008000f00 */
[----:B------:R-:W-:-:S05]  /*7f10*/  IMAD.U32 R3, RZ, RZ, UR5 ;  /* 0x00000005ff037e24 */ /* 0x000fca000f8e00ff */
[----:B------:R-:W2:Y:S02]  /*7f20*/  LDG.E R2, desc[UR38][R2.64] ;  /* 0x0000002602027981 */ /* 0x000ea4000c1e1900 */
[----:B--2---:R-:W-:Y:S01]  /*7f30*/  R2UR UR5, R2 ;  /* 0x00000000020572ca */ /* 0x004fe200000e0000 */
[----:B------:R-:W-:-:S14]  /*7f40*/  BRA `(.L_x_531) ;  /* 0x0000000000387947 */ /* 0x000fdc0003800000 */
.L_x_530:
[----:B------:R-:W-:Y:S02]  /*7f50*/  ULDC.64 UR4, c[0x0][0x8d0] ;  /* 0x0002340000047ab9 */ /* 0x000fe40000000a00 */
[----:B------:R-:W-:-:S04]  /*7f60*/  ISETP.NE.U32.AND P0, PT, RZ, UR4, PT ;  /* 0x00000004ff007c0c */ /* 0x000fc8000bf05070 */
[----:B------:R-:W-:-:S13]  /*7f70*/  ISETP.NE.AND.EX P0, PT, RZ, UR5, PT, P0 ;  /* 0x00000005ff007c0c */ /* 0x000fda000bf05300 */
[----:B------:R-:W-:Y:S05]  /*7f80*/  @!P0 BRA `(.L_x_532) ;  /* 0x0000000000248947 */ /* 0x000fea0003800000 */
[----:B------:R-:W-:Y:S02]  /*7f90*/  ULDC.64 UR4, c[0x0][0x8d0] ;  /* 0x0002340000047ab9 */ /* 0x000fe40000000a00 */
[----:B-1----:R-:W-:-:S06]  /*7fa0*/  UIMAD.WIDE UR4, UR12, 0x4, UR4 ;  /* 0x000000040c0478a5 */ /* 0x002fcc000f8e0204 */
[----:B------:R-:W-:Y:S02]  /*7fb0*/  IMAD.U32 R2, RZ, RZ, UR4 ;  /* 0x00000004ff027e24 */ /* 0x000fe4000f8e00ff */
[----:B------:R-:W-:-:S05]  /*7fc0*/  IMAD.U32 R3, RZ, RZ, UR5 ;  /* 0x00000005ff037e24 */ /* 0x000fca000f8e00ff */
[----:B------:R-:W2:Y:S04]  /*7fd0*/  LDG.E R0, desc[UR38][R2.64] ;  /* 0x0000002602007981 */ /* 0x000ea8000c1e1900 */
[----:B------:R-:W2:Y:S02]  /*7fe0*/  LDG.E R5, desc[UR38][R2.64+0x4] ;  /* 0x0000042602057981 */ /* 0x000ea4000c1e1900 */
[----:B--2---:R-:W-:-:S04]  /*7ff0*/  IADD3 R0, -R0, R5, RZ ;  /* 0x0000000500007210 */ /* 0x004fc80007ffe1ff */
[----:B------:R-:W-:Y:S01]  /*8000*/  R2UR UR5, R0 ;  /* 0x00000000000572ca */ /* 0x000fe200000e0000 */
[----:B------:R-:W-:-:S14]  /*8010*/  BRA `(.L_x_531) ;  /* 0x0000000000047947 */ /* 0x000fdc0003800000 */
.L_x_532:
[----:B------:R-:W-:-:S05]  /*8020*/  ULDC UR5, c[0x0][0x8bc] ;  /* 0x00022f0000057ab9 */ /* 0x000fca0000000800 */
.L_x_531:
[----:B------:R-:W2:Y:S02]  /*8030*/  S2UR UR4, SR_CTAID.X ;  /* 0x00000000000479c3 */ /* 0x000ea40000002500 */
[----:B--2---:R-:W-:-:S04]  /*8040*/  USHF.L.U32 UR4, UR4, 0x7, URZ ;  /* 0x0000000704047899 */ /* 0x004fc8000800063f */
[----:B------:R-:W-:-:S04]  /*8050*/  UISETP.GE.AND UP0, UPT, UR4, UR5, UPT ;  /* 0x000000050400728c */ /* 0x000fc8000bf06270 */
[----:B-1----:R-:W-:-:S06]  /*8060*/  USEL UR12, UR12, 0xffffffff, !UP0 ;  /* 0xffffffff0c0c7887 */ /* 0x002fcc000c000000 */
[----:B------:R-:W-:-:S13]  /*8070*/  ISETP.LE.AND P0, PT, RZ, UR12, PT ;  /* 0x0000000cff007c0c */ /* 0x000fda000bf03270 */
[----:B------:R-:W-:Y:S05]  /*8080*/  @!P0 BRA `(.L_x_474) ;  /* 0x0000002800d88947 */ /* 0x000fea0003800000 */
[----:B------:R-:W-:Y:S02]  /*8090*/  ULDC.64 UR4, c[0x0][0x770] ;  /* 0x0001dc0000047ab9 */ /* 0x000fe40000000a00 */
[----:B------:R-:W-:-:S04]  /*80a0*/  UISETP.NE.U32.AND UP0, UPT, UR4, URZ, UPT ;  /* 0x0000003f0400728c */ /* 0x000fc8000bf05070 */
[----:B------:R-:W-:-:S03]  /*80b0*/  UISETP.NE.AND.EX UP0, UPT, UR5, URZ, UPT, UP0 ;  /* 0x0000003f0500728c */ /* 0x000fc6000bf05300 */
[----:B------:R-:W-:Y:S02]  /*80c0*/  ULDC.64 UR4, c[0x0][0x770] ;  /* 0x0001dc0000047ab9 */ /* 0x000fe40000000a00 */
[----:B------:R-:W-:Y:S01]  /*80d0*/  UIMAD.WIDE UR4, UR12, 0x4, UR4 ;  /* 0x000000040c0478a5 */ /* 0x000fe2000f8e0204 */
[----:B------:R-:W-:-:S05]  /*80e0*/  PLOP3.LUT P0, PT, PT, PT, UP0, 0x80, 0x0 ;  /* 0x000000000000781c */ /* 0x000fca0003f0f008 */
[----:B------:R-:W-:Y:S02]  /*80f0*/  IMAD.U32 R2, RZ, RZ, UR4 ;  /* 0x00000004ff027e24 */ /* 0x000fe4000f8e00ff */
[----:B------:R-:W-:Y:S01]  /*8100*/  IMAD.U32 R3, RZ, RZ, UR5 ;  /* 0x00000005ff037e24 */ /* 0x000fe2000f8e00ff */
[----:B------:R-:W-:-:S05]  /*8110*/  ULDC.64 UR4, c[0x0][0x780] ;  /* 0x0001e00000047ab9 */ /* 0x000fca0000000a00 */
[----:B------:R-:W2:Y:S01]  /*8120*/  @P0 LDG.E R6, desc[UR38][R2.64] ;  /* 0x0000002602060981 */ /* 0x000ea2000c1e1900 */
[----:B------:R-:W-:Y:S01]  /*8130*/  UISETP.NE.U32.AND UP1, UPT, UR4, URZ, UPT ;  /* 0x0000003f0400728c */ /* 0x000fe2000bf25070 */
[----:B------:R-:W-:-:S03]  /*8140*/  ULDC UR6, c[0x0][0x280] ;  /* 0x0000a00000067ab9 */ /* 0x000fc60000000800 */
[----:B------:R-:W-:Y:S01]  /*8150*/  UISETP.NE.AND.EX UP1, UPT, UR5, URZ, UPT, UP1 ;  /* 0x0000003f0500728c */ /* 0x000fe2000bf25310 */
[----:B------:R-:W-:-:S05]  /*8160*/  IMAD.U32 R0, RZ, RZ, UR6 ;  /* 0x00000006ff007e24 */ /* 0x000fca000f8e00ff */
[----:B------:R-:W-:-:S05]  /*8170*/  PLOP3.LUT P1, PT, PT, PT, UP1, 0x80, 0x0 ;  /* 0x000000000000781c */ /* 0x000fca0003f2f018 */
[----:B------:R-:W-:Y:S02]  /*8180*/  @UP1 ULDC.64 UR4, c[0x0][0x780] ;  /* 0x0001e00000041ab9 */ /* 0x000fe40000000a00 */
[----:B------:R-:W-:-:S06]  /*8190*/  @UP1 UIMAD.WIDE UR4, UR12, 0x4, UR4 ;  /* 0x000000040c0418a5 */ /* 0x000fcc000f8e0204 */
[----:B------:R-:W-:Y:S01]  /*81a0*/  MOV R4, UR4 ;  /* 0x0000000400047c02 */ /* 0x000fe20008000f00 */
[----:B------:R-:W-:-:S05]  /*81b0*/  IMAD.U32 R5, RZ, RZ, UR5 ;  /* 0x00000005ff057e24 */ /* 0x000fca000f8e00ff */
[----:B------:R1:W5:Y:S01]  /*81c0*/  @P1 LDG.E R0, desc[UR38][R4.64] ;  /* 0x0000002604001981 */ /* 0x000362000c1e1900 */
[----:B------:R-:W-:Y:S01]  /*81d0*/  PLOP3.LUT P2, PT, PT, PT, UP0, 0x80, 0x0 ;  /* 0x000000000000781c */ /* 0x000fe20003f4f008 */
[----:B------:R-:W3:Y:S02]  /*81e0*/  S2UR UR13, SR_CTAID.Y ;  /* 0x00000000000d79c3 */ /* 0x000ee40000002600 */
[----:B---3--:R-:W-:-:S10]  /*81f0*/  USHF.R.S32.HI UR7, URZ, 0x1f, UR13 ;  /* 0x0000001f3f077899 */ /* 0x008fd4000801140d */
[----:B--2---:R-:W-:-:S13]  /*8200*/  @P2 R2UR UR4, R6 ;  /* 0x00000000060422ca */ /* 0x004fda00000e0000 */
[----:B------:R-:W-:-:S04]  /*8210*/  @UP0 ULEA UR4, UR12, UR4, 0x7 ;  /* 0x000000040c040291 */ /* 0x000fc8000f8e383f */
[----:B------:R-:W-:-:S04]  /*8220*/  @UP0 USHF.R.S32.HI UR5, URZ, 0x1f, UR4 ;  /* 0x0000001f3f050899 */ /* 0x000fc80008011404 */
[----:B------:R-:W-:-:S04]  /*8230*/  @UP0 ULEA.HI UR5, UR5, UR4, URZ, 0x7 ;  /* 0x0000000405050291 */ /* 0x000fc8000f8f383f */
[----:B------:R-:W-:-:S04]  /*8240*/  @UP0 USHF.L.U32 UR5, UR5, 0x6, URZ ;  /* 0x0000000605050899 */ /* 0x000fc8000800063f */
[----:B------:R-:W-:Y:S01]  /*8250*/  @UP0 ULOP3.LUT UR6, UR5, 0xffffe000, URZ, 0xc0, !UPT ;  /* 0xffffe00005060892 */ /* 0x000fe2000f8ec03f */
[----:B-1----:R-:W-:Y:S11]  /*8260*/  @P1 BRA `(.L_x_533) ;  /* 0x0000000000101947 */ /* 0x002ff60003800000 */
[----:B------:R-:W-:Y:S05]  /*8270*/  @!P0 BRA `(.L_x_533) ;  /* 0x00000000000c8947 */ /* 0x000fea0003800000 */
[----:B------:R-:W2:Y:S04]  /*8280*/  LDG.E R5, desc[UR38][R2.64] ;  /* 0x0000002602057981 */ /* 0x000ea8000c1e1900 */
[----:B-----5:R-:W2:Y:S02]  /*8290*/  LDG.E R0, desc[UR38][R2.64+0x4] ;  /* 0x0000042602007981 */ /* 0x020ea4000c1e1900 */
[----:B--2---:R-:W-:-:S07]  /*82a0*/  IMAD.IADD R0, R0, 0x1, -R5 ;  /* 0x0000000100007824 */ /* 0x004fce00078e0a05 */
.L_x_533:
[----:B-----5:R-:W-:Y:S01]  /*82b0*/  ISETP.GE.AND P0, PT, R0, 0x1, PT ;  /* 0x000000010000780c */ /* 0x020fe20003f06270 */
[----:B------:R-:W-:Y:S01]  /*82c0*/  @UP0 USHF.R.S32.HI UR8, URZ, 0x1f, UR6 ;  /* 0x0000001f3f080899 */ /* 0x000fe20008011406 */
[----:B------:R-:W-:Y:S01]  /*82d0*/  UMOV UR4, URZ ;  /* 0x0000003f00047c82 */ /* 0x000fe20008000000 */
[----:B------:R-:W-:Y:S01]  /*82e0*/  UMOV UR5, URZ ;  /* 0x0000003f00057c82 */ /* 0x000fe20008000000 */
[----:B------:R-:W-:-:S04]  /*82f0*/  @UP0 UMOV UR4, UR6 ;  /* 0x0000000600040c82 */ /* 0x000fc80008000000 */
[----:B------:R-:W-:-:S05]  /*8300*/  @UP0 UMOV UR5, UR8 ;  /* 0x0000000800050c82 */ /* 0x000fca0008000000 */
[----:B------:R-:W-:Y:S05]  /*8310*/  @!P0 BRA `(.L_x_474) ;  /* 0x0000002800348947 */ /* 0x000fea0003800000 */
[----:B------:R-:W-:Y:S01]  /*8320*/  ULDC.64 UR8, c[0x0][0x2d8] ;  /* 0x0000b60000087ab9 */ /* 0x000fe20000000a00 */
[C---:B------:R-:W-:Y:S01]  /*8330*/  VIADD R2, R0.reuse, 0x7f ;  /* 0x0000007f00027836 */ /* 0x040fe20000000000 */
[----:B------:R-:W-:Y:S01]  /*8340*/  UIMAD UR7, UR7, UR8, URZ ;  /* 0x00000008070772a4 */ /* 0x000fe2000f8e023f */
[----:B------:R-:W-:Y:S01]  /*8350*/  ISETP.GE.AND P1, PT, R0, 0x81, PT ;  /* 0x000000810000780c */ /* 0x000fe20003f26270 */
[----:B------:R-:W-:Y:S02]  /*8360*/  USHF.R.S32.HI UR6, URZ, 0x1f, UR12 ;  /* 0x0000001f3f067899 */ /* 0x000fe4000801140c */
[----:B------:R-:W-:Y:S01]  /*8370*/  UIMAD.WIDE.U32 UR10, UR13, UR8, URZ ;  /* 0x000000080d0a72a5 */ /* 0x000fe2000f8e003f */
[----:B------:R-:W-:Y:S01]  /*8380*/  SHF.R.S32.HI R3, RZ, 0x1f, R2 ;  /* 0x0000001fff037819 */ /* 0x000fe20000011402 */
[----:B------:R-:W-:Y:S02]  /*8390*/  UIMAD UR7, UR13, UR9, UR7 ;  /* 0x000000090d0772a4 */ /* 0x000fe4000f8e0207 */
[----:B------:R-:W-:Y:S01]  /*83a0*/  UIADD3 UR8, UP1, UR4, UR10, URZ ;  /* 0x0000000a04087290 */ /* 0x000fe2000ff3e03f */
[----:B------:R-:W-:Y:S01]  /*83b0*/  LEA.HI R3, R3, R2, RZ, 0x7 ;  /* 0x0000000203037211 */ /* 0x000fe200078f38ff */
[----:B------:R-:W-:-:S02]  /*83c0*/  UIADD3 UR7, UR11, UR7, URZ ;  /* 0x000000070b077290 */ /* 0x000fc4000fffe03f */
[----:B------:R-:W-:Y:S01]  /*83d0*/  USEL UR6, UR6, URZ, !UP0 ;  /* 0x0000003f06067287 */ /* 0x000fe2000c000000 */
[----:B------:R-:W-:Y:S01]  /*83e0*/  SHF.R.S32.HI R3, RZ, 0x7, R3 ;  /* 0x00000007ff037819 */ /* 0x000fe20000011403 */
[----:B------:R-:W-:Y:S01]  /*83f0*/  ULDC.64 UR14, c[0x0][0x2e0] ;  /* 0x0000b800000e7ab9 */ /* 0x000fe20000000a00 */
[----:B------:R-:W-:Y:S02]  /*8400*/  USEL UR13, UR12, URZ, !UP0 ;  /* 0x0000003f0c0d7287 */ /* 0x000fe4000c000000 */
[----:B------:R-:W-:Y:S01]  /*8410*/  UIADD3.X UR9, UR5, UR7, URZ, UP1, !UPT ;  /* 0x0000000705097290 */ /* 0x000fe20008ffe43f */
[----:B------:R-:W-:Y:S01]  /*8420*/  VIMNMX R3, R3, 0x1, !PT ;  /* 0x0000000103037848 */ /* 0x000fe20007fe0100 */
[----:B------:R-:W-:Y:S02]  /*8430*/  UIMAD UR6, UR6, UR14, URZ ;  /* 0x0000000e060672a4 */ /* 0x000fe4000f8e023f */
[----:B------:R-:W-:Y:S01]  /*8440*/  UIMAD.WIDE.U32 UR8, UR13, UR14, UR8 ;  /* 0x0000000e0d0872a5 */ /* 0x000fe2000f8e0008 */
[----:B------:R-:W-:Y:S01]  /*8450*/  LOP3.LUT R2, R3, 0x1, RZ, 0xc0, !PT ;  /* 0x0000000103027812 */ /* 0x000fe200078ec0ff */
[----:B------:R-:W-:Y:S01]  /*8460*/  UIMAD UR12, UR13, UR15, UR6 ;  /* 0x0000000f0d0c72a4 */ /* 0x000fe2000f8e0206 */
[----:B------:R-:W-:-:S03]  /*8470*/  ELECT P0, URZ, PT ;  /* 0x00000000003f782f */ /* 0x000fc60003800000 */
[----:B------:R-:W-:Y:S01]  /*8480*/  UIADD3 UR19, UR9, UR12, URZ ;  /* 0x0000000c09137290 */ /* 0x000fe2000fffe03f */
[----:B------:R-:W-:Y:S01]  /*8490*/  UMOV UR6, URZ ;  /* 0x0000003f00067c82 */ /* 0x000fe20008000000 */
[----:B------:R-:W-:Y:S10]  /*84a0*/  @!P1 BRA `(.L_x_534) ;  /* 0x0000000400889947 */ /* 0x000ff40003800000 */
[----:B------:R-:W-:Y:S01]  /*84b0*/  UMOV UR6, UR10 ;  /* 0x0000000a00067c82 */ /* 0x000fe20008000000 */
[----:B------:R-:W-:Y:S01]  /*84c0*/  ULDC.64 UR10, c[0x0][0x2c0] ;  /* 0x0000b000000a7ab9 */ /* 0x000fe20000000a00 */
[----:B------:R-:W-:Y:S01]  /*84d0*/  UIMAD.WIDE.U32 UR6, UR13, UR14, UR6 ;  /* 0x0000000e0d0672a5 */ /* 0x000fe2000f8e0006 */
[----:B------:R-:W-:Y:S01]  /*84e0*/  IADD3 R0, R3, -R2, RZ ;  /* 0x8000000203007210 */ /* 0x000fe20007ffe0ff */
[----:B------:R-:W-:Y:S02]  /*84f0*/  ULDC.64 UR20, c[0x0][0x2c0] ;  /* 0x0000b00000147ab9 */ /* 0x000fe40000000a00 */
[----:B------:R-:W-:-:S04]  /*8500*/  UIADD3 UR15, UP0, UR4, UR6, URZ ;  /* 0x00000006040f7290 */ /* 0x000fc8000ff1e03f */
[----:B------:R-:W-:Y:S02]  /*8510*/  UIADD3.X UR4, UR5, UR12, UR7, UP0, !UPT ;  /* 0x0000000c05047290 */ /* 0x000fe400087fe407 */
[----:B------:R-:W-:Y:S01]  /*8520*/  ULEA UR14, UP0, UR15, UR10, 0x2 ;  /* 0x0000000a0f0e7291 */ /* 0x000fe2000f80103f */
[----:B------:R-:W-:-:S03]  /*8530*/  UMOV UR5, URZ ;  /* 0x0000003f00057c82 */ /* 0x000fc60008000000 */
[----:B------:R-:W-:Y:S02]  /*8540*/  ULEA.HI.X UR15, UR15, UR11, UR4, 0x2, UP0 ;  /* 0x0000000b0f0f7291 */ /* 0x000fe400080f1404 */
[----:B------:R-:W-:Y:S02]  /*8550*/  UIADD3 UR10, UP0, UR14, 0x4000, URZ ;  /* 0x000040000e0a7890 */ /* 0x000fe4000ff1e03f */
[----:B------:R-:W-:Y:S02]  /*8560*/  UIADD3 UR12, UP1, UR14, 0x8000, URZ ;  /* 0x000080000e0c7890 */ /* 0x000fe4000ff3e03f */
[----:B------:R-:W-:Y:S02]  /*8570*/  UIADD3 UR14, UP2, UR14, 0xc000, URZ ;  /* 0x0000c0000e0e7890 */ /* 0x000fe4000ff5e03f */
[----:B------:R-:W-:Y:S02]  /*8580*/  UIADD3.X UR11, URZ, UR15, URZ, UP0, !UPT ;  /* 0x0000000f3f0b7290 */ /* 0x000fe400087fe43f */
[----:B------:R-:W-:-:S02]  /*8590*/  UIADD3.X UR13, URZ, UR15, URZ, UP1, !UPT ;  /* 0x0000000f3f0d7290 */ /* 0x000fc40008ffe43f */
[----:B------:R-:W-:Y:S01]  /*85a0*/  UIADD3.X UR15, URZ, UR15, URZ, UP2, !UPT ;  /* 0x0000000f3f0f7290 */ /* 0x000fe200097fe43f */
[----:B------:R-:W-:-:S11]  /*85b0*/  UMOV UR4, URZ ;  /* 0x0000003f00047c82 */ /* 0x000fd60008000000 */
.L_x_547:
        /* <DEDUP_REMOVED lines=21> */
.L_x_536:
[----:B------:R-:W-:Y:S05]  /*8710*/  BSYNC B0 ;  /* 0x0000000000007941 */ /* 0x000fea0003800000 */
.L_x_535:
        /* <DEDUP_REMOVED lines=13> */
.L_x_538:
[----:B------:R-:W-:Y:S05]  /*87f0*/  BSYNC B0 ;  /* 0x0000000000007941 */ /* 0x000fea0003800000 */
.L_x_537:
[----:B------:R-:W-:Y:S06]  /*8800*/  BAR.ARV 0xa, 0xa0 ;  /* 0x0282800000007b1d */ /* 0x000fec0000002000 */
[----:B------:R-:W-:Y:S04]  /*8810*/  BSSY B0, `(.L_x_539) ;  /* 0x0000003000007945 */ /* 0x000fe80003800000 */
[----:B------:R-:W-:Y:S05]  /*8820*/  @!P0 BRA `(.L_x_540) ;  /* 0x0000000000048947 */ /* 0x000fea0003800000 */
[----:B------:R-:W-:-:S04]  /*8830*/  DEPBAR.LE SB0, 0x0 ;  /* 0x000080000000791a */ /* 0x000fc80000000000 */
.L_x_540:
[----:B------:R-:W-:Y:S05]  /*8840*/  BSYNC B0 ;  /* 0x0000000000007941 */ /* 0x000fea0003800000 */
.L_x_539:
        /* <DEDUP_REMOVED lines=13> */
.L_x_542:
[----:B------:R-:W-:Y:S05]  /*8920*/  BSYNC B0 ;  /* 0x0000000000007941 */ /* 0x000fea0003800000 */
.L_x_541:
        /* <DEDUP_REMOVED lines=13> */
.L_x_544:
[----:B------:R-:W-:Y:S05]  /*8a00*/  BSYNC B0 ;  /* 0x0000000000007941 */ /* 0x000fea0003800000 */
.L_x_543:
[----:B------:R-:W-:Y:S01]  /*8a10*/  VIADD R0, R0, 0xfffffffe ;  /* 0xfffffffe00007836 */ /* 0x000fe20000000000 */
[----:B------:R-:W-:Y:S06]  /*8a20*/  BAR.ARV 0xa, 0xa0 ;  /* 0x0282800000007b1d */ /* 0x000fec0000002000 */
[----:B------:R-:W-:Y:S01]  /*8a30*/  BSSY B0, `(.L_x_545) ;  /* 0x0000004000007945 */ /* 0x000fe20003800000 */
[----:B------:R-:W-:-:S03]  /*8a40*/  ISETP.NE.AND P1, PT, R0, RZ, PT ;  /* 0x000000ff0000720c */ /* 0x000fc60003f25270 */
[----:B------:R-:W-:Y:S10]  /*8a50*/  @!P0 BRA `(.L_x_546) ;  /* 0x0000000000048947 */ /* 0x000ff40003800000 */
[----:B------:R-:W-:-:S04]  /*8a60*/  DEPBAR.LE SB0, 0x0 ;  /* 0x000080000000791a */ /* 0x000fc80000000000 */
.L_x_546:
[----:B------:R-:W-:Y:S05]  /*8a70*/  BSYNC B0 ;  /* 0x0000000000007941 */ /* 0x000fea0003800000 */
.L_x_545:
[----:B------:R-:W-:Y:S06]  /*8a80*/  BAR.ARV 0xb, 0xa0 ;  /* 0x02c2800000007b1d */ /* 0x000fec0000002000 */
[----:B------:R-:W-:Y:S02]  /*8a90*/  UIADD3 UR5, UR5, 0x2, URZ ;  /* 0x0000000205057890 */ /* 0x000fe4000fffe03f */
[----:B------:R-:W-:Y:S01]  /*8aa0*/  UIADD3 UR4, UR4, 0x1, URZ ;  /* 0x0000000104047890 */ /* 0x000fe2000fffe03f */
[----:B------:R-:W-:Y:S11]  /*8ab0*/  @P1 BRA `(.L_x_547) ;  /* 0xfffffff800c01947 */ /* 0x000ff6000383ffff */
[----:B------:R-:W-:-:S12]  /*8ac0*/  USHF.L.U32 UR6, UR5, 0xd, URZ ;  /* 0x0000000d05067899 */ /* 0x000fd8000800063f */
.L_x_534:
        /* <DEDUP_REMOVED lines=10> */
[----:B------:R-:W-:Y:S01]  /*8b70*/  ULEA UR4, UP0, UR11, UR4, 0x2 ;  /* 0x000000040b047291 */ /* 0x000fe2000f80103f */
[----:B------:R-:W-:-:S03]  /*8b80*/  UMOV UR13, 0x14f00000 ;  /* 0x14f00000000d7882 */ /* 0x000fc60000000000 */
[----:B------:R-:W-:-:S03]  /*8b90*/  ULEA.HI.X UR5, UR11, UR5, UR12, 0x2, UP0 ;  /* 0x000000050b057291 */ /* 0x000fc600080f140c */
[----:B------:R-:W-:Y:S01]  /*8ba0*/  UMOV UR12, 0x0 ;  /* 0x00000000000c7882 */ /* 0x000fe20000000000 */
[----:B-1----:R-:W-:-:S03]  /*8bb0*/  ULEA UR7, UR10, UR7, 0x18 ;  /* 0x000000070a077291 */ /* 0x002fc6000f8ec03f */
[----:B------:R-:W-:Y:S01]  /*8bc0*/  UMOV UR10, 0x400 ;  /* 0x00000400000a7882 */ /* 0x000fe20000000000 */
[----:B------:R-:W-:-:S09]  /*8bd0*/  UIADD3 UR7, UR7, 0x8000, URZ ;  /* 0x0000800007077890 */ /* 0x000fd2000fffe03f */
[----:B------:R1:W-:Y:S02]  /*8be0*/  UBLKRED.G.S.ADD.F32.RN [UR4], [UR7], UR10, desc[UR12] ;  /* 0x00000c04070073bb */ /* 0x0003e400080a140a */
[----:B-1----:R0:W-:Y:S02]  /*8bf0*/  UTMACMDFLUSH ;  /* 0x00000000000079b7 */ /* 0x0021e40000000000 */
.L_x_549:
[----:B------:R-:W-:Y:S05]  /*8c00*/  BSYNC B0 ;  /* 0x0000000000007941 */ /* 0x000fea0003800000 */
.L_x_548:
[----:B------:R-:W-:Y:S06]  /*8c10*/  BAR.SYNC.DEFER_BLOCKING 0xe, 0xa0 ;  /* 0x0382800000007b1d */ /* 0x000fec0000010000 */
[----:B------:R-:W-:Y:S04]  /*8c20*/  BSSY B0, `(.L_x_550) ;  /* 0x0000012000007945 */ /* 0x000fe80003800000 */
[----:B------:R-:W-:Y:S05]  /*8c30*/  @!P0 BRA `(.L_x_551) ;  /* 0x0000000000408947 */ /* 0x000fea0003800000 */
[----:B------:R-:W1:Y:S01]  /*8c40*/  S2UR UR7, SR_CgaCtaId ;  /* 0x00000000000779c3 */ /* 0x000e620000008800 */
[----:B------:R-:W-:Y:S01]  /*8c50*/  UIADD3 UR4, UR6, 0x1000, URZ ;  /* 0x0000100006047890 */ /* 0x000fe2000fffe03f */
[----:B------:R-:W-:Y:S01]  /*8c60*/  UMOV UR5, 0x400 ;  /* 0x0000040000057882 */ /* 0x000fe20000000000 */
[----:B------:R-:W-:Y:S02]  /*8c70*/  ULDC.64 UR10, c[0x0][0x2c0] ;  /* 0x0000b000000a7ab9 */ /* 0x000fe40000000a00 */
[----:B------:R-:W-:Y:S01]  /*8c80*/  UIADD3 UR12, UP0, UR4, UR8, URZ ;  /* 0x00000008040c7290 */ /* 0x000fe2000ff1e03f */
[----:B------:R-:W-:Y:S01]  /*8c90*/  UMOV UR13, 0x14f00000 ;  /* 0x14f00000000d7882 */ /* 0x000fe20000000000 */
[----:B-1----:R-:W-:Y:S02]  /*8ca0*/  ULEA UR7, UR7, UR5, 0x18 ;  /* 0x0000000507077291 */ /* 0x002fe4000f8ec03f */
[----:B------:R-:W-:Y:S02]  /*8cb0*/  ULEA.HI.X.SX32 UR5, UR4, UR19, 0x1, UP0 ;  /* 0x0000001304057291 */ /* 0x000fe400080f0e3f */
[----:B------:R-:W-:-:S02]  /*8cc0*/  ULEA UR4, UP0, UR12, UR10, 0x2 ;  /* 0x0000000a0c047291 */ /* 0x000fc4000f80103f */
[----:B------:R-:W-:Y:S02]  /*8cd0*/  UIADD3 UR7, UR7, 0xc000, URZ ;  /* 0x0000c00007077890 */ /* 0x000fe4000fffe03f */
[----:B------:R-:W-:Y:S01]  /*8ce0*/  ULEA.HI.X UR5, UR12, UR11, UR5, 0x2, UP0 ;  /* 0x0000000b0c057291 */ /* 0x000fe200080f1405 */
[----:B------:R-:W-:Y:S02]  /*8cf0*/  UMOV UR10, 0x400 ;  /* 0x00000400000a7882 */ /* 0x000fe40000000000 */
[----:B------:R-:W-:-:S06]  /*8d00*/  UMOV UR12, 0x0 ;  /* 0x00000000000c7882 */ /* 0x000fcc0000000000 */
[----:B------:R1:W-:Y:S01]  /*8d10*/  UBLKRED.G.S.ADD.F32.RN [UR4], [UR7], UR10, desc[UR12] ;  /* 0x00000c04070073bb */ /* 0x0003e200080a140a */
[----:B------:R0:W-:Y:S01]  /*8d20*/  UTMACMDFLUSH ;  /* 0x00000000000079b7 */ /* 0x0001e20000000000 */
[----:B-1----:R-:W-:-:S04]  /*8d30*/  DEPBAR.LE SB0, 0x1 ;  /* 0x000080400000791a */ /* 0x002fc80000000000 */
.L_x_551:
[----:B------:R-:W-:Y:S05]  /*8d40*/  BSYNC B0 ;  /* 0x0000000000007941 */ /* 0x000fea0003800000 */
.L_x_550:
[----:B------:R-:W-:Y:S06]  /*8d50*/  BAR.ARV 0xa, 0xa0 ;  /* 0x0282800000007b1d */ /* 0x000fec0000002000 */
[----:B------:R-:W-:Y:S04]  /*8d60*/  BSSY B0, `(.L_x_552) ;  /* 0x0000003000007945 */ /* 0x000fe80003800000 */
[----:B------:R-:W-:Y:S05]  /*8d70*/  @!P0 BRA `(.L_x_553) ;  /* 0x0000000000048947 */ /* 0x000fea0003800000 */
[----:B------:R-:W-:-:S04]  /*8d80*/  DEPBAR.LE SB0, 0x0 ;  /* 0x000080000000791a */ /* 0x000fc80000000000 */
.L_x_553:
[----:B------:R-:W-:Y:S05]  /*8d90*/  BSYNC B0 ;  /* 0x0000000000007941 */ /* 0x000fea0003800000 */
.L_x_552:
[----:B------:R-:W-:Y:S06]  /*8da0*/  BAR.ARV 0xb, 0xa0 ;  /* 0x02c2800000007b1d */ /* 0x000fec0000002000 */
[----:B------:R-:W-:Y:S05]  /*8db0*/  BRA `(.L_x_474) ;  /* 0x0000001c008c7947 */ /* 0x000fea0003800000 */
.L_x_529:
[----:B------:R-:W-:Y:S01]  /*8dc0*/  ULDC.64 UR4, c[0x0][0x8d8] ;  /* 0x0002360000047ab9 */ /* 0x000fe20000000a00 */
[----:B------:R-:W1:Y:S01]  /*8dd0*/  S2R R7, SR_CTAID.Z ;  /* 0x0000000000077919 */ /* 0x000e620000002700 */
[----:B------:R-:W-:Y:S01]  /*8de0*/  ISETP.NE.U32.AND P0, PT, RZ, UR4, PT ;  /* 0x00000004ff007c0c */ /* 0x000fe2000bf05070 */
[----:B------:R-:W2:Y:S03]  /*8df0*/  S2UR UR20, SR_CTAID.Y ;  /* 0x00000000001479c3 */ /* 0x000ea60000002600 */
[----:B------:R-:W-:-:S13]  /*8e00*/  ISETP.NE.AND.EX P0, PT, RZ, UR5, PT, P0 ;  /* 0x00000005ff007c0c */ /* 0x000fda000bf05300 */
[----:B------:R-:W-:Y:S05]  /*8e10*/  @!P0 BRA `(.L_x_554) ;  /* 0x0000000000108947 */ /* 0x000fea0003800000 */
[----:B------:R-:W1:Y:S02]  /*8e20*/  LDC.64 R2, c[0x0][0x8d8] ;  /* 0x00023600ff027b82 */ /* 0x000e640000000a00 */
[----:B-1----:R-:W-:-:S05]  /*8e30*/  IMAD.WIDE R2, R7, 0x4, R2 ;  /* 0x0000000407027825 */ /* 0x002fca00078e0202 */
[----:B------:R1:W5:Y:S01]  /*8e40*/  LDG.E R5, desc[UR38][R2.64] ;  /* 0x0000002602057981 */ /* 0x000362000c1e1900 */
[----:B------:R-:W-:Y:S05]  /*8e50*/  BRA `(.L_x_555) ;  /* 0x00000000002c7947 */ /* 0x000fea0003800000 */
.L_x_554:
[----:B------:R-:W-:Y:S02]  /*8e60*/  ULDC.64 UR4, c[0x0][0x8d0] ;  /* 0x0002340000047ab9 */ /* 0x000fe40000000a00 */
[----:B------:R-:W-:-:S04]  /*8e70*/  ISETP.NE.U32.AND P0, PT, RZ, UR4, PT ;  /* 0x00000004ff007c0c */ /* 0x000fc8000bf05070 */
[----:B------:R-:W-:-:S13]  /*8e80*/  ISETP.NE.AND.EX P0, PT, RZ, UR5, PT, P0 ;  /* 0x00000005ff007c0c */ /* 0x000fda000bf05300 */
[----:B------:R-:W-:Y:S05]  /*8e90*/  @!P0 BRA `(.L_x_556) ;  /* 0x0000000000188947 */ /* 0x000fea0003800000 */
[----:B------:R-:W1:Y:S02]  /*8ea0*/  LDC.64 R2, c[0x0][0x8d0] ;  /* 0x00023400ff027b82 */ /* 0x000e640000000a00 */
[----:B-1----:R-:W-:-:S05]  /*8eb0*/  IMAD.WIDE R2, R7, 0x4, R2 ;  /* 0x0000000407027825 */ /* 0x002fca00078e0202 */
[----:B------:R-:W3:Y:S04]  /*8ec0*/  LDG.E R5, desc[UR38][R2.64] ;  /* 0x0000002602057981 */ /* 0x000ee8000c1e1900 */
[----:B------:R-:W3:Y:S02]  /*8ed0*/  LDG.E R0, desc[UR38][R2.64+0x4] ;  /* 0x0000042602007981 */ /* 0x000ee4000c1e1900 */
[----:B---3--:R-:W-:Y:S01]  /*8ee0*/  IMAD.IADD R5, R0, 0x1, -R5 ;  /* 0x0000000100057824 */ /* 0x008fe200078e0a05 */
[----:B------:R-:W-:Y:S06]  /*8ef0*/  BRA `(.L_x_555) ;  /* 0x0000000000047947 */ /* 0x000fec0003800000 */
.L_x_556:
[----:B------:R-:W3:Y:S02]  /*8f00*/  LDC R5, c[0x0][0x8bc] ;  /* 0x00022f00ff057b82 */ /* 0x000ee40000000800 */
.L_x_555:
[----:B------:R-:W4:Y:S01]  /*8f10*/  S2R R14, SR_CTAID.X ;  /* 0x00000000000e7919 */ /* 0x000f220000002500 */
[----:B------:R-:W-:Y:S02]  /*8f20*/  IMAD.MOV.U32 R0, RZ, RZ, 0x1 ;  /* 0x00000001ff007424 */ /* 0x000fe400078e00ff */
[----:B------:R-:W-:Y:S01]  /*8f30*/  IMAD.MOV.U32 R9, RZ, RZ, RZ ;  /* 0x000000ffff097224 */ /* 0x000fe200078e00ff */
[----:B----4-:R-:W-:-:S04]  /*8f40*/  SHF.L.U32 R14, R14, 0x7, RZ ;  /* 0x000000070e0e7819 */ /* 0x010fc800000006ff */
[----:B---3-5:R-:W-:-:S04]  /*8f50*/  ISETP.GE.AND P0, PT, R14, R5, PT ;  /* 0x000000050e00720c */ /* 0x028fc80003f06270 */
[----:B-1----:R-:W-:-:S04]  /*8f60*/  SEL R8, R7, 0xffffffff, !P0 ;  /* 0xffffffff07087807 */ /* 0x002fc80004000000 */
[----:B------:R-:W-:-:S13]  /*8f70*/  ISETP.GE.AND P0, PT, R8, RZ, PT ;  /* 0x000000ff0800720c */ /* 0x000fda0003f06270 */
[----:B------:R-:W-:Y:S05]  /*8f80*/  @!P0 BRA `(.L_x_557) ;  /* 0x0000001800848947 */ /* 0x000fea0003800000 */
[----:B------:R-:W1:Y:S08]  /*8f90*/  LDC.64 R10, c[0x0][0x770] ;  /* 0x0001dc00ff0a7b82 */ /* 0x000e700000000a00 */
[----:B------:R-:W3:Y:S08]  /*8fa0*/  LDC.64 R6, c[0x0][0x770] ;  /* 0x0001dc00ff067b82 */ /* 0x000ef00000000a00 */
[----:B------:R-:W4:Y:S01]  /*8fb0*/  LDC.64 R4, c[0x0][0x778] ;  /* 0x0001de00ff047b82 */ /* 0x000f220000000a00 */
[----:B-1----:R-:W-:-:S07]  /*8fc0*/  ISETP.NE.U32.AND P1, PT, R10, RZ, PT ;  /* 0x000000ff0a00720c */ /* 0x002fce0003f25070 */
[----:B------:R-:W1:Y:S01]  /*8fd0*/  LDC.64 R2, c[0x0][0x780] ;  /* 0x0001e000ff027b82 */ /* 0x000e620000000a00 */
[----:B------:R-:W-:Y:S01]  /*8fe0*/  ISETP.NE.AND.EX P1, PT, R11, RZ, PT, P1 ;  /* 0x000000ff0b00720c */ /* 0x000fe20003f25310 */
[----:B---3--:R-:W-:Y:S01]  /*8ff0*/  IMAD.WIDE R6, R8, 0x4, R6 ;  /* 0x0000000408067825 */ /* 0x008fe200078e0206 */
[----:B----4-:R-:W-:-:S11]  /*9000*/  ISETP.NE.U32.AND P0, PT, R4, RZ, PT ;  /* 0x000000ff0400720c */ /* 0x010fd60003f05070 */
[----:B------:R-:W3:Y:S01]  /*9010*/  @P1 LDG.E R9, desc[UR38][R6.64] ;  /* 0x0000002606091981 */ /* 0x000ee2000c1e1900 */
[----:B------:R-:W-:-:S03]  /*9020*/  ISETP.NE.AND.EX P0, PT, R5, RZ, PT, P0 ;  /* 0x000000ff0500720c */ /* 0x000fc60003f05300 */
[----:B------:R-:W4:Y:S01]  /*9030*/  @P1 LDG.E R15, desc[UR38][R6.64] ;  /* 0x00000026060f1981 */ /* 0x000f22000c1e1900 */
[----:B-1----:R-:W-:-:S04]  /*9040*/  ISETP.NE.U32.AND P2, PT, R2, RZ, PT ;  /* 0x000000ff0200720c */ /* 0x002fc80003f45070 */
[----:B------:R-:W-:-:S05]  /*9050*/  ISETP.NE.AND.EX P2, PT, R3, RZ, PT, P2 ;  /* 0x000000ff0300720c */ /* 0x000fca0003f45320 */
[----:B------:R-:W1:Y:S08]  /*9060*/  @P0 LDC.64 R2, c[0x0][0x778] ;  /* 0x0001de00ff020b82 */ /* 0x000e700000000a00 */
[----:B------:R-:W2:Y:S01]  /*9070*/  @P2 LDC.64 R12, c[0x0][0x780] ;  /* 0x0001e000ff0c2b82 */ /* 0x000ea20000000a00 */
[----:B------:R-:W-:Y:S01]  /*9080*/  MOV R5, RZ ;  /* 0x000000ff00057202 */ /* 0x000fe20000000f00 */
[----:B------:R-:W-:Y:S01]  /*9090*/  ULDC UR4, c[0x0][0x280] ;  /* 0x0000a00000047ab9 */ /* 0x000fe20000000800 */
[----:B-1----:R-:W-:-:S05]  /*90a0*/  @P0 IMAD.WIDE R2, R8, 0x4, R2 ;  /* 0x0000000408020825 */ /* 0x002fca00078e0202 */
[----:B------:R2:W5:Y:S01]  /*90b0*/  @P0 LDG.E R5, desc[UR38][R2.64] ;  /* 0x0000002602050981 */ /* 0x000562000c1e1900 */
[----:B------:R-:W-:Y:S02]  /*90c0*/  IMAD.U32 R4, RZ, RZ, UR4 ;  /* 0x00000004ff047e24 */ /* 0x000fe4000f8e00ff */
[----:B--2---:R-:W-:Y:S01]  /*90d0*/  @P2 IMAD.WIDE R2, R8, 0x4, R12 ;  /* 0x0000000408022825 */ /* 0x004fe200078e020c */
[----:B------:R-:W-:-:S04]  /*90e0*/  VOTEU.ANY UP0, P1 ;  /* 0x00000000003f7886 */ /* 0x000fc80000800100 */
[----:B------:R1:W5:Y:S02]  /*90f0*/  @P2 LDG.E R4, desc[UR38][R2.64] ;  /* 0x0000002602042981 */ /* 0x000364000c1e1900 */
[----:B-1----:R-:W-:Y:S01]  /*9100*/  CS2R R2, SRZ ;  /* 0x0000000000027805 */ /* 0x002fe2000001ff00 */
[----:B---3--:R-:W-:-:S05]  /*9110*/  @P1 IMAD R9, R8, 0x80, R9 ;  /* 0x0000008008091824 */ /* 0x008fca00078e0209 */
[----:B------:R-:W-:-:S04]  /*9120*/  @P1 SHF.R.S32.HI R12, RZ, 0x1f, R9 ;  /* 0x0000001fff0c1819 */ /* 0x000fc80000011409 */
[----:B------:R-:W-:-:S04]  /*9130*/  @P1 LEA.HI R12, R12, R9, RZ, 0x7 ;  /* 0x000000090c0c1211 */ /* 0x000fc800078f38ff */
[----:B------:R-:W-:Y:S02]  /*9140*/  @P1 LOP3.LUT R12, R12, 0xffffff80, RZ, 0xc0, !PT ;  /* 0xffffff800c0c1812 */ /* 0x000fe400078ec0ff */
[----:B----4-:R-:W-:Y:S02]  /*9150*/  @P1 R2UR UR4, R15 ;  /* 0x000000000f0412ca */ /* 0x010fe400000e0000 */
[----:B------:R-:W-:Y:S02]  /*9160*/  @P1 SHF.R.S32.HI R9, RZ, 0x1f, R12 ;  /* 0x0000001fff091819 */ /* 0x000fe4000001140c */
[----:B------:R-:W-:-:S03]  /*9170*/  @P1 MOV R2, R12 ;  /* 0x0000000c00021202 */ /* 0x000fc60000000f00 */
[----:B------:R-:W-:Y:S01]  /*9180*/  @P1 IMAD.MOV.U32 R3, RZ, RZ, R9 ;  /* 0x000000ffff031224 */ /* 0x000fe200078e0009 */
[----:B------:R-:W-:Y:S07]  /*9190*/  @P2 BRA `(.L_x_558) ;  /* 0x0000000000102947 */ /* 0x000fee0003800000 */
[----:B------:R-:W-:Y:S05]  /*91a0*/  @!P1 BRA `(.L_x_558) ;  /* 0x00000000000c9947 */ /* 0x000fea0003800000 */
[----:B------:R-:W2:Y:S04]  /*91b0*/  LDG.E R9, desc[UR38][R6.64] ;  /* 0x0000002606097981 */ /* 0x000ea8000c1e1900 */
[----:B-----5:R-:W2:Y:S02]  /*91c0*/  LDG.E R4, desc[UR38][R6.64+0x4] ;  /* 0x0000042606047981 */ /* 0x020ea4000c1e1900 */
[----:B--2---:R-:W-:-:S07]  /*91d0*/  IMAD.IADD R4, R4, 0x1, -R9 ;  /* 0x0000000104047824 */ /* 0x004fce00078e0a09 */
.L_x_558:
[----:B-----5:R-:W-:Y:S01]  /*91e0*/  ISETP.GE.AND P1, PT, R4, 0x1, PT ;  /* 0x000000010400780c */ /* 0x020fe20003f26270 */
[----:B------:R-:W-:Y:S01]  /*91f0*/  UMOV UR27, URZ ;  /* 0x0000003f001b7c82 */ /* 0x000fe20008000000 */
[----:B------:R-:W-:Y:S01]  /*9200*/  @UP0 UMOV UR27, UR4 ;  /* 0x00000004001b0c82 */ /* 0x000fe20008000000 */
[----:B------:R-:W-:-:S10]  /*9210*/  MOV R9, RZ ;  /* 0x000000ff00097202 */ /* 0x000fd40000000f00 */
[----:B------:R-:W-:Y:S05]  /*9220*/  @!P1 BRA `(.L_x_557) ;  /* 0x0000001400dc9947 */ /* 0x000fea0003800000 */
[----:B------:R-:W1:Y:S01]  /*9230*/  S2R R9, SR_CTAID.Y ;  /* 0x0000000000097919 */ /* 0x000e620000002600 */
[----:B------:R-:W2:Y:S01]  /*9240*/  LDC.64 R12, c[0x0][0x718] ;  /* 0x0001c600ff0c7b82 */ /* 0x000ea20000000a00 */
[----:B------:R-:W-:Y:S01]  /*9250*/  ISETP.NE.U32.AND P1, PT, R10, RZ, PT ;  /* 0x000000ff0a00720c */ /* 0x000fe20003f25070 */
[----:B------:R-:W-:Y:S01]  /*9260*/  IMAD.MOV.U32 R7, RZ, RZ, R3 ;  /* 0x000000ffff077224 */ /* 0x000fe200078e0003 */
[----:B------:R-:W-:Y:S01]  /*9270*/  R2UR UR13, R8 ;  /* 0x00000000080d72ca */ /* 0x000fe200000e0000 */
[----:B------:R-:W-:Y:S01]  /*9280*/  ULDC UR4, c[0x0][0x2e8] ;  /* 0x0000ba0000047ab9 */ /* 0x000fe20000000800 */
[----:B------:R-:W-:Y:S01]  /*9290*/  ISETP.NE.AND.EX P1, PT, R11, RZ, PT, P1 ;  /* 0x000000ff0b00720c */ /* 0x000fe20003f25310 */
[----:B------:R-:W-:Y:S01]  /*92a0*/  VOTEU.ANY UP1, P0 ;  /* 0x00000000003f7886 */ /* 0x000fe20000020100 */
[----:B------:R-:W-:Y:S01]  /*92b0*/  SHF.R.S32.HI R8, RZ, 0x1f, R8 ;  /* 0x0000001fff087819 */ /* 0x000fe20000011408 */
[----:B------:R-:W3:Y:S01]  /*92c0*/  LDC.64 R10, c[0x0][0x720] ;  /* 0x0001c800ff0a7b82 */ /* 0x000ee20000000a00 */
[----:B------:R-:W-:-:S02]  /*92d0*/  R2UR UR11, R14 ;  /* 0x000000000e0b72ca */ /* 0x000fc400000e0000 */
[----:B------:R-:W-:Y:S02]  /*92e0*/  ELECT P0, URZ, PT ;  /* 0x00000000003f782f */ /* 0x000fe40003800000 */
[----:B------:R-:W-:Y:S01]  /*92f0*/  SEL R8, R8, RZ, !P1 ;  /* 0x000000ff08087207 */ /* 0x000fe20004800000 */
[----:B------:R-:W-:Y:S01]  /*9300*/  UMOV UR12, UR20 ;  /* 0x00000014000c7c82 */ /* 0x000fe20008000000 */
[----:B------:R-:W-:Y:S01]  /*9310*/  R2UR UR8, R5 ;  /* 0x00000000050872ca */ /* 0x000fe200000e0000 */
[----:B------:R-:W-:Y:S02]  /*9320*/  BSSY B0, `(.L_x_557) ;  /* 0x0000167000007945 */ /* 0x000fe40003800000 */
[----:B------:R-:W-:Y:S01]  /*9330*/  VOTEU.ANY UP0, P1 ;  /* 0x00000000003f7886 */ /* 0x000fe20000800100 */
[----:B------:R-:W-:Y:S02]  /*9340*/  USEL UR21, UR13, URZ, !UP0 ;  /* 0x0000003f0d157287 */ /* 0x000fe4000c000000 */
[----:B------:R-:W-:-:S02]  /*9350*/  UISETP.NE.AND UP0, UPT, UR4, 0x1, UPT ;  /* 0x000000010400788c */ /* 0x000fc4000bf05270 */
[----:B------:R-:W-:-:S05]  /*9360*/  USEL UR13, UR13, URZ, !UP1 ;  /* 0x0000003f0d0d7287 */ /* 0x000fca000c800000 */
[----:B------:R-:W-:Y:S01]  /*9370*/  UIADD3 UR11, UR11, UR8, URZ ;  /* 0x000000080b0b7290 */ /* 0x000fe2000fffe03f */
[----:B-1----:R-:W-:-:S03]  /*9380*/  SHF.R.S32.HI R9, RZ, 0x1f, R9 ;  /* 0x0000001fff097819 */ /* 0x002fc60000011409 */
[----:B------:R-:W-:Y:S01]  /*9390*/  @UP0 ULDC UR6, c[0x0][0x2ec] ;  /* 0x0000bb0000060ab9 */ /* 0x000fe20000000800 */
[----:B------:R-:W-:Y:S01]  /*93a0*/  @UP0 ULDC UR8, c[0x0][0x2f0] ;  /* 0x0000bc0000080ab9 */ /* 0x000fe20000000800 */
[----:B------:R-:W-:Y:S01]  /*93b0*/  UIMAD.WIDE.U32 UR6, UR20, UR6, URZ ;  /* 0x00000006140672a5 */ /* 0x000fe2000f8e003f */
[----:B--2---:R-:W-:-:S03]  /*93c0*/  IMAD R6, R9, R12, RZ ;  /* 0x0000000c09067224 */ /* 0x004fc600078e02ff */
[----:B------:R-:W-:Y:S01]  /*93d0*/  @UP0 USHF.R.U32.HI UR12, URZ, UR8, UR7 ;  /* 0x000000083f0c0299 */ /* 0x000fe20008011607 */
[----:B------:R-:W-:Y:S02]  /*93e0*/  IMAD R13, R13, UR20, R6 ;  /* 0x000000140d0d7c24 */ /* 0x000fe4000f8e0206 */
[----:B------:R-:W-:-:S04]  /*93f0*/  IMAD.MOV.U32 R6, RZ, RZ, R2 ;  /* 0x000000ffff067224 */ /* 0x000fc800078e0002 */
[----:B------:R-:W-:-:S04]  /*9400*/  IMAD.WIDE.U32 R2, R12, UR20, R6 ;  /* 0x000000140c027c25 */ /* 0x000fc8000f8e0006 */
[----:B---3--:R-:W-:Y:S01]  /*9410*/  IMAD R12, R8, R10, RZ ;  /* 0x0000000a080c7224 */ /* 0x008fe200078e02ff */
[----:B------:R-:W-:-:S03]  /*9420*/  IADD3 R3, R3, R13, RZ ;  /* 0x0000000d03037210 */ /* 0x000fc60007ffe0ff */
[----:B------:R-:W-:Y:S02]  /*9430*/  IMAD R15, R11, UR21, R12 ;  /* 0x000000150b0f7c24 */ /* 0x000fe4000f8e020c */
[----:B------:R-:W1:Y:S01]  /*9440*/  LDC.64 R12, c[0x0][0x700] ;  /* 0x0001c000ff0c7b82 */ /* 0x000e620000000a00 */
[----:B------:R-:W-:-:S04]  /*9450*/  IMAD.WIDE.U32 R2, R10, UR21, R2 ;  /* 0x000000150a027c25 */ /* 0x000fc8000f8e0002 */
[----:B------:R-:W-:-:S03]  /*9460*/  IMAD.IADD R3, R3, 0x1, R15 ;  /* 0x0000000103037824 */ /* 0x000fc600078e020f */
[----:B------:R-:W2:Y:S01]  /*9470*/  LDC.64 R10, c[0x0][0x730] ;  /* 0x0001cc00ff0a7b82 */ /* 0x000ea20000000a00 */
[----:B-1----:R-:W-:-:S04]  /*9480*/  LEA R12, P1, R2, R12, 0x2 ;  /* 0x0000000c020c7211 */ /* 0x002fc800078210ff */
[----:B------:R-:W-:Y:S02]  /*9490*/  LEA.HI.X R13, R2, R13, R3, 0x2, P1 ;  /* 0x0000000d020d7211 */ /* 0x000fe400008f1403 */
[----:B------:R-:W-:Y:S01]  /*94a0*/  R2UR UR4, R12 ;  /* 0x000000000c0472ca */ /* 0x000fe200000e0000 */
[----:B--2---:R-:W-:Y:S01]  /*94b0*/  IMAD R2, R9, R10, RZ ;  /* 0x0000000a09027224 */ /* 0x004fe200078e02ff */
[----:B------:R-:W-:Y:S01]  /*94c0*/  R2UR UR5, R13 ;  /* 0x000000000d0572ca */ /* 0x000fe200000e0000 */
[----:B------:R-:W-:Y:S01]  /*94d0*/  IMAD.WIDE.U32 R6, R10, UR20, R6 ;  /* 0x000000140a067c25 */ /* 0x000fe2000f8e0006 */
[----:B------:R-:W-:-:S03]  /*94e0*/  MOV R9, RZ ;  /* 0x000000ff00097202 */ /* 0x000fc60000000f00 */
[----:B------:R-:W-:Y:S02]  /*94f0*/  IMAD R11, R11, UR20, R2 ;  /* 0x000000140b0b7c24 */ /* 0x000fe4000f8e0202 */
[----:B------:R-:W1:Y:S02]  /*9500*/  LDC.64 R2, c[0x0][0x738] ;  /* 0x0001ce00ff027b82 */ /* 0x000e640000000a00 */
[----:B------:R-:W-:Y:S02]  /*9510*/  IMAD.IADD R7, R7, 0x1, R11 ;  /* 0x0000000107077824 */ /* 0x000fe400078e020b */
[----:B-1----:R-:W-:Y:S02]  /*9520*/  IMAD R8, R8, R2, RZ ;  /* 0x0000000208087224 */ /* 0x002fe400078e02ff */
[----:B------:R-:W-:-:S04]  /*9530*/  IMAD.WIDE.U32 R6, R2, UR21, R6 ;  /* 0x0000001502067c25 */ /* 0x000fc8000f8e0006 */
[----:B------:R-:W-:Y:S01]  /*9540*/  IMAD R11, R3, UR21, R8 ;  /* 0x00000015030b7c24 */ /* 0x000fe2000f8e0208 */
[----:B------:R-:W-:Y:S06]  /*9550*/  @!P0 BRA `(.L_x_559) ;  /* 0x00000014000c8947 */ /* 0x000fec0003800000 */
[----:B------:R-:W1:Y:S01]  /*9560*/  S2R R3, SR_CgaCtaId ;  /* 0x0000000000037919 */ /* 0x000e620000008800 */
[----:B------:R-:W-:Y:S01]  /*9570*/  MOV R12, 0x400 ;  /* 0x00000400000c7802 */ /* 0x000fe20000000f00 */
[----:B------:R-:W2:Y:S03]  /*9580*/  S2R R16, SR_TID.X ;  /* 0x0000000000107919 */ /* 0x000ea60000002100 */
[----:B-1----:R-:W-:Y:S01]  /*9590*/  LEA R12, R3, R12, 0x18 ;  /* 0x0000000c030c7211 */ /* 0x002fe200078ec0ff */
[----:B------:R-:W-:Y:S01]  /*95a0*/  IMAD.MOV.U32 R3, RZ, RZ, 0x1 ;  /* 0x00000001ff037424 */ /* 0x000fe200078e00ff */
[----:B--2---:R-:W-:-:S04]  /*95b0*/  LOP3.LUT R16, R16, 0x7f, RZ, 0xc0, !PT ;  /* 0x0000007f10107812 */ /* 0x004fc800078ec0ff */
[----:B------:R-:W-:Y:S02]  /*95c0*/  SHF.L.U32 R3, R3, 0x1f, RZ ;  /* 0x0000001f03037819 */ /* 0x000fe400000006ff */
[----:B------:R-:W-:Y:S02]  /*95d0*/  ISETP.NE.AND P0, PT, R16, RZ, PT ;  /* 0x000000ff1000720c */ /* 0x000fe40003f05270 */
[----:B------:R-:W1:Y:S02]  /*95e0*/  SYNCS.PHASECHK.TRANS64.TRYWAIT P1, [R12+URZ+0x30c20], R3 ;  /* 0x030c20030c0075a7 */ /* 0x000e64000802017f */
[----:B-1----:R-:W-:Y:S09]  /*95f0*/  @!P1 BRA `(.L_x_560) ;  /* 0x0000001400dc9947 */ /* 0x002ff20003800000 */
.L_x_588:
[----:B------:R-:W-:Y:S01]  /*9600*/  IMAD.IADD R11, R7, 0x1, R11 ;  /* 0x00000001070b7824 */ /* 0x000fe200078e020b */
[----:B------:R-:W-:Y:S01]  /*9610*/  MOV R10, 0x1 ;  /* 0x00000001000a7802 */ /* 0x000fe20000000f00 */
[----:B------:R-:W-:Y:S06]  /*9620*/  @P0 BRA `(.L_x_561) ;  /* 0x0000000000180947 */ /* 0x000fec0003800000 */
[----:B------:R-:W2:Y:S01]  /*9630*/  S2R R0, SR_TID.X ;  /* 0x0000000000007919 */ /* 0x000ea20000002100 */
[----:B-1----:R-:W-:-:S04]  /*9640*/  IMAD.MOV.U32 R3, RZ, RZ, 0x4200 ;  /* 0x00004200ff037424 */ /* 0x002fc800078e00ff */
[----:B------:R3:W-:Y:S01]  /*9650*/  SYNCS.ARRIVE.TRANS64 RZ, [R12+URZ+0x30c10], R3 ;  /* 0x030c10030cff79a7 */ /* 0x0007e2000800003f */
[----:B--2---:R-:W-:-:S13]  /*9660*/  LOP3.LUT P1, RZ, R0, 0x1f, RZ, 0xc0, !PT ;  /* 0x0000001f00ff7812 */ /* 0x004fda000782c0ff */
[----:B---3--:R-:W-:Y:S05]  /*9670*/  @!P1 BRA `(.L_x_561) ;  /* 0x0000000000049947 */ /* 0x008fea0003800000 */
[----:B------:R-:W-:Y:S01]  /*9680*/  BPT.TRAP 0x1 ;  /* 0x000000040000795c */ /* 0x000fe20000300000 */
.L_x_561:
[----:B-1----:R-:W1:Y:S01]  /*9690*/  LDC.64 R2, c[0x0][0x198] ;  /* 0x00006600ff027b82 */ /* 0x002e620000000a00 */
[----:B------:R-:W-:Y:S01]  /*96a0*/  R2UR UR8, R12 ;  /* 0x000000000c0872ca */ /* 0x000fe200000e0000 */
[----:B------:R-:W-:Y:S01]  /*96b0*/  UMOV UR14, 0x0 ;  /* 0x00000000000e7882 */ /* 0x000fe20000000000 */
[----:B------:R-:W-:Y:S01]  /*96c0*/  UMOV UR15, 0x14f00000 ;  /* 0x14f00000000f7882 */ /* 0x000fe20000000000 */
[----:B------:R-:W-:Y:S01]  /*96d0*/  UMOV UR26, URZ ;  /* 0x0000003f001a7c82 */ /* 0x000fe20008000000 */
[----:B------:R-:W-:Y:S01]  /*96e0*/  UMOV UR28, UR20 ;  /* 0x00000014001c7c82 */ /* 0x000fe20008000000 */
[----:B------:R-:W-:Y:S01]  /*96f0*/  UMOV UR29, UR21 ;  /* 0x00000015001d7c82 */ /* 0x000fe20008000000 */
[----:B------:R-:W-:Y:S01]  /*9700*/  IMAD.MOV.U32 R5, RZ, RZ, 0x8000 ;  /* 0x00008000ff057424 */ /* 0x000fe200078e00ff */
[----:B------:R-:W-:Y:S01]  /*9710*/  UMOV UR22, 0x20 ;  /* 0x0000002000167882 */ /* 0x000fe20000000000 */
[----:B------:R-:W-:Y:S01]  /*9720*/  UMOV UR16, 0x0 ;  /* 0x0000000000107882 */ /* 0x000fe20000000000 */
[----:B------:R-:W-:Y:S01]  /*9730*/  UMOV UR17, 0x10000000 ;  /* 0x1000000000117882 */ /* 0x000fe20000000000 */
[----:B------:R-:W-:Y:S01]  /*9740*/  UMOV UR10, UR26 ;  /* 0x0000001a000a7c82 */ /* 0x000fe20008000000 */
[----:B------:R-:W-:Y:S01]  /*9750*/  UMOV UR35, UR11 ;  /* 0x0000000b00237c82 */ /* 0x000fe20008000000 */
[----:B------:R-:W-:Y:S01]  /*9760*/  UMOV UR36, UR12 ;  /* 0x0000000c00247c82 */ /* 0x000fe20008000000 */
[----:B------:R-:W-:-:S02]  /*9770*/  UIADD3 UR24, UR8, 0x10000, URZ ;  /* 0x0001000008187890 */ /* 0x000fc4000fffe03f */
[----:B------:R-:W-:Y:S02]  /*9780*/  UIADD3 UR25, UR8, 0x30c10, URZ ;  /* 0x00030c1008197890 */ /* 0x000fe4000fffe03f */
[----:B------:R-:W-:Y:S02]  /*9790*/  UIADD3 UR18, UR8, 0x20000, URZ ;  /* 0x0002000008127890 */ /* 0x000fe4000fffe03f */
[----:B------:R-:W-:Y:S02]  /*97a0*/  UIADD3 UR9, UR8, 0x30c00, URZ ;  /* 0x00030c0008097890 */ /* 0x000fe4000fffe03f */
[----:B------:R-:W-:Y:S01]  /*97b0*/  UIADD3 UR32, UR8, 0x4000, URZ ;  /* 0x0000400008207890 */ /* 0x000fe2000fffe03f */
[----:B-1----:R-:W-:Y:S01]  /*97c0*/  IMAD.MOV.U32 R9, RZ, RZ, R2 ;  /* 0x000000ffff097224 */ /* 0x002fe200078e0002 */
[----:B------:R-:W-:Y:S01]  /*97d0*/  MOV R8, R3 ;  /* 0x0000000300087202 */ /* 0x000fe20000000f00 */
[----:B------:R-:W-:Y:S01]  /*97e0*/  UMOV UR19, UR25 ;  /* 0x0000001900137c82 */ /* 0x000fe20008000000 */
[----:B------:R-:W-:Y:S01]  /*97f0*/  UMOV UR37, UR13 ;  /* 0x0000000d00257c82 */ /* 0x000fe20008000000 */
[----:B------:R-:W-:Y:S01]  /*9800*/  UMOV UR34, UR26 ;  /* 0x0000001a00227c82 */ /* 0x000fe20008000000 */
[----:B------:R-:W-:Y:S01]  /*9810*/  IADD3 R0, P1, R9, 0x2f0, RZ ;  /* 0x000002f009007810 */ /* 0x000fe20007f3e0ff */
[----:B------:R-:W-:-:S03]  /*9820*/  UMOV UR33, UR9 ;  /* 0x0000000900217c82 */ /* 0x000fc60008000000 */
[----:B------:R-:W-:Y:S02]  /*9830*/  R2UR UR30, R0 ;  /* 0x00000000001e72ca */ /* 0x000fe400000e0000 */
[----:B------:R-:W-:-:S04]  /*9840*/  IADD3 R0, P2, R9, 0x3f0, RZ ;  /* 0x000003f009007810 */ /* 0x000fc80007f5e0ff */
[----:B------:R-:W-:Y:S01]  /*9850*/  R2UR UR40, R0 ;  /* 0x00000000002872ca */ /* 0x000fe200000e0000 */
[----:B------:R-:W-:Y:S01]  /*9860*/  IMAD.X R0, RZ, RZ, R8, P1 ;  /* 0x000000ffff007224 */ /* 0x000fe200008e0608 */
[----:B------:R-:W-:-:S04]  /*9870*/  IADD3 R2, P1, R9, 0xf0, RZ ;  /* 0x000000f009027810 */ /* 0x000fc80007f3e0ff */
[----:B------:R-:W-:Y:S02]  /*9880*/  IADD3.X R3, RZ, R8, RZ, P1, !PT ;  /* 0x00000008ff037210 */ /* 0x000fe40000ffe4ff */
[----:B------:R-:W-:Y:S01]  /*9890*/  R2UR UR31, R0 ;  /* 0x00000000001f72ca */ /* 0x000fe200000e0000 */
[----:B------:R-:W-:Y:S01]  /*98a0*/  IMAD.X R0, RZ, RZ, R8, P2 ;  /* 0x000000ffff007224 */ /* 0x000fe200010e0608 */
[----:B------:R-:W-:Y:S02]  /*98b0*/  R2UR UR6, R2 ;  /* 0x00000000020672ca */ /* 0x000fe400000e0000 */
[----:B------:R-:W-:Y:S02]  /*98c0*/  R2UR UR7, R3 ;  /* 0x00000000030772ca */ /* 0x000fe400000e0000 */
[----:B------:R-:W-:Y:S02]  /*98d0*/  R2UR UR41, R0 ;  /* 0x00000000002972ca */ /* 0x000fe400000e0000 */
[----:B------:R-:W-:-:S02]  /*98e0*/  ISETP.GE.AND P1, PT, R4, 0x81, PT ;  /* 0x000000810400780c */ /* 0x000fc40003f26270 */
[----:B------:R-:W-:-:S07]  /*98f0*/  MOV R0, RZ ;  /* 0x000000ff00007202 */ /* 0x000fce0000000f00 */
[----:B------:R1:W-:Y:S01]  /*9900*/  UTMALDG.4D [UR24], [UR6], desc[UR14] ;  /* 0x00000e18060075b4 */ /* 0x0003e20008019000 */
[----:B------:R1:W-:Y:S01]  /*9910*/  UBLKCP.S.G [UR18], [UR4], UR22 ;  /* 0x00000012040073ba */ /* 0x0003e20008000216 */
[----:B------:R2:W-:Y:S01]  /*9920*/  SYNCS.ARRIVE.TRANS64 RZ, [R12+URZ+0x30c00], R5 ;  /* 0x030c00050cff79a7 */ /* 0x0005e2000800003f */
[----:B------:R1:W-:Y:S01]  /*9930*/  UTMALDG.4D [UR8], [UR30], desc[UR16] ;  /* 0x000010081e0075b4 */ /* 0x0003e20008019000 */
[----:B--2---:R-:W-:Y:S01]  /*9940*/  IMAD.MOV.U32 R5, RZ, RZ, RZ ;  /* 0x000000ffff057224 */ /* 0x004fe200078e00ff */
[----:B------:R1:W-:Y:S02]  /*9950*/  UTMALDG.4D [UR32], [UR40], desc[UR16] ;  /* 0x00001020280075b4 */ /* 0x0003e40008019000 */
[----:B-1----:R-:W-:Y:S05]  /*9960*/  @!P1 BRA `(.L_x_562) ;  /* 0x0000000c00489947 */ /* 0x002fea0003800000 */
[----:B------:R-:W1:Y:S01]  /*9970*/  S2R R13, SR_TID.X ;  /* 0x00000000000d7919 */ /* 0x000e620000002100 */
[C---:B------:R-:W-:Y:S01]  /*9980*/  VIADD R0, R4.reuse, 0x7f ;  /* 0x0000007f04007836 */ /* 0x040fe20000000000 */
[----:B------:R-:W-:Y:S01]  /*9990*/  ISETP.GE.AND P1, PT, R4, 0x101, PT ;  /* 0x000001010400780c */ /* 0x000fe20003f26270 */
[----:B------:R-:W-:Y:S02]  /*99a0*/  IMAD.MOV.U32 R10, RZ, RZ, 0x1 ;  /* 0x00000001ff0a7424 */ /* 0x000fe400078e00ff */
[----:B------:R-:W-:Y:S01]  /*99b0*/  IMAD.MOV.U32 R19, RZ, RZ, RZ ;  /* 0x000000ffff137224 */ /* 0x000fe200078e00ff */
[----:B------:R-:W-:-:S04]  /*99c0*/  SHF.R.S32.HI R5, RZ, 0x1f, R0 ;  /* 0x0000001fff057819 */ /* 0x000fc80000011400 */
[----:B------:R-:W-:Y:S02]  /*99d0*/  LEA.HI R5, R5, R0, RZ, 0x7 ;  /* 0x0000000005057211 */ /* 0x000fe400078f38ff */
[----:B------:R-:W-:Y:S02]  /*99e0*/  MOV R0, RZ ;  /* 0x000000ff00007202 */ /* 0x000fe40000000f00 */
[----:B------:R-:W-:-:S04]  /*99f0*/  LEA.HI.SX32 R5, R5, 0xffffffff, 0x19 ;  /* 0xffffffff05057811 */ /* 0x000fc800078fcaff */
[----:B------:R-:W-:Y:S01]  /*9a00*/  VIMNMX R17, R5, 0x1, !PT ;  /* 0x0000000105117848 */ /* 0x000fe20007fe0100 */
[----:B------:R-:W-:-:S03]  /*9a10*/  IMAD.MOV.U32 R5, RZ, RZ, RZ ;  /* 0x000000ffff057224 */ /* 0x000fc600078e00ff */
[----:B------:R-:W-:Y:S02]  /*9a20*/  LOP3.LUT R18, R17, 0x1, RZ, 0xc0, !PT ;  /* 0x0000000111127812 */ /* 0x000fe400078ec0ff */
[----:B-1----:R-:W-:Y:S01]  /*9a30*/  LOP3.LUT R20, R13, 0x1f, RZ, 0xc0, !PT ;  /* 0x0000001f0d147812 */ /* 0x002fe200078ec0ff */
[----:B------:R-:W-:Y:S06]  /*9a40*/  @!P1 BRA `(.L_x_563) ;  /* 0x0000000800109947 */ /* 0x000fec0003800000 */
[----:B------:R-:W-:Y:S01]  /*9a50*/  IADD3 R17, R17, -R18, RZ ;  /* 0x8000001211117210 */ /* 0x000fe20007ffe0ff */
[----:B------:R-:W-:Y:S02]  /*9a60*/  IMAD.MOV.U32 R19, RZ, RZ, RZ ;  /* 0x000000ffff137224 */ /* 0x000fe400078e00ff */
[----:B------:R-:W-:-:S07]  /*9a70*/  IMAD.MOV.U32 R10, RZ, RZ, 0x1 ;  /* 0x00000001ff0a7424 */ /* 0x000fce00078e00ff */
.L_x_572:
[----:B------:R-:W-:-:S04]  /*9a80*/  SHF.L.U32 R21, R10, 0x1f, RZ ;  /* 0x0000001f0a157819 */ /* 0x000fc800000006ff */
[----:B-1----:R-:W1:Y:S02]  /*9a90*/  SYNCS.PHASECHK.TRANS64.TRYWAIT P1, [R12+URZ+0x30c40], R21 ;  /* 0x030c40150c0075a7 */ /* 0x002e64000802017f */
[----:B-12--5:R-:W-:Y:S05]  /*9aa0*/  @!P1 BRA `(.L_x_564) ;  /* 0x0000001000c49947 */ /* 0x026fea0003800000 */
.L_x_589:
[----:B------:R-:W-:Y:S05]  /*9ab0*/  @P0 BRA `(.L_x_565) ;  /* 0x0000000000140947 */ /* 0x000fea0003800000 */
[----:B------:R-:W-:Y:S02]  /*9ac0*/  ISETP.NE.AND P1, PT, R20, RZ, PT ;  /* 0x000000ff1400720c */ /* 0x000fe40003f25270 */
[----:B------:R-:W-:-:S04]  /*9ad0*/  MOV R3, 0x4200 ;  /* 0x0000420000037802 */ /* 0x000fc80000000f00 */
[----:B------:R2:W-:Y:S07]  /*9ae0*/  SYNCS.ARRIVE.TRANS64 RZ, [R12+URZ+0x30c30], R3 ;  /* 0x030c30030cff79a7 */ /* 0x0005ee000800003f */
[----:B------:R-:W-:Y:S05]  /*9af0*/  @!P1 BRA `(.L_x_565) ;  /* 0x0000000000049947 */ /* 0x000fea0003800000 */
[----:B------:R-:W-:Y:S01]  /*9b00*/  BPT.TRAP 0x1 ;  /* 0x000000040000795c */ /* 0x000fe20000300000 */
.L_x_565:
[----:B------:R-:W2:Y:S01]  /*9b10*/  LDC.64 R14, c[0x0][0x728] ;  /* 0x0001ca00ff0e7b82 */ /* 0x000ea20000000a00 */
[----:B------:R-:W-:Y:S01]  /*9b20*/  IMAD.SHL.U32 R16, R19, 0x80, RZ ;  /* 0x0000008013107824 */ /* 0x000fe200078e00ff */
[----:B------:R-:W-:Y:S01]  /*9b30*/  R2UR UR6, R12 ;  /* 0x000000000c0672ca */ /* 0x000fe200000e0000 */
[----:B------:R-:W-:Y:S01]  /*9b40*/  UMOV UR22, 0x0 ;  /* 0x0000000000167882 */ /* 0x000fe20000000000 */
[----:B------:R-:W-:Y:S01]  /*9b50*/  UMOV UR23, 0x14f00000 ;  /* 0x14f0000000177882 */ /* 0x000fe20000000000 */
[----:B------:R-:W-:Y:S01]  /*9b60*/  UMOV UR18, URZ ;  /* 0x0000003f00127c82 */ /* 0x000fe20008000000 */
[C---:B------:R-:W-:Y:S01]  /*9b70*/  IADD3 R2, P1, R16.reuse, R6, RZ ;  /* 0x0000000610027210 */ /* 0x040fe20007f3e0ff */
[----:B------:R-:W-:Y:S01]  /*9b80*/  UMOV UR10, 0x20 ;  /* 0x00000020000a7882 */ /* 0x000fe20000000000 */
[----:B------:R-:W3:Y:S01]  /*9b90*/  LDC.64 R4, c[0x0][0x198] ;  /* 0x00006600ff047b82 */ /* 0x000ee20000000a00 */
[----:B------:R-:W-:-:S06]  /*9ba0*/  R2UR UR19, R16 ;  /* 0x00000000101372ca */ /* 0x000fcc00000e0000 */
[----:B------:R-:W-:Y:S02]  /*9bb0*/  UIADD3 UR16, UR6, 0x18000, URZ ;  /* 0x0001800006107890 */ /* 0x000fe4000fffe03f */
[----:B------:R-:W-:Y:S02]  /*9bc0*/  UIADD3 UR17, UR6, 0x30c30, URZ ;  /* 0x00030c3006117890 */ /* 0x000fe4000fffe03f */
[----:B------:R-:W-:-:S03]  /*9bd0*/  UIADD3 UR6, UR6, 0x20400, URZ ;  /* 0x0002040006067890 */ /* 0x000fc6000fffe03f */
[----:B------:R-:W-:Y:S01]  /*9be0*/  UIADD3 UR19, UR19, UR27, URZ ;  /* 0x0000001b13137290 */ /* 0x000fe2000fffe03f */
[----:B--2---:R-:W-:Y:S01]  /*9bf0*/  LEA R3, P2, R2, R14, 0x2 ;  /* 0x0000000e02037211 */ /* 0x004fe200078410ff */
[----:B------:R-:W-:-:S03]  /*9c00*/  UMOV UR7, UR17 ;  /* 0x0000001100077c82 */ /* 0x000fc60008000000 */
[----:B------:R-:W-:Y:S02]  /*9c10*/  R2UR UR8, R3 ;  /* 0x00000000030872ca */ /* 0x000fe400000e0000 */
[----:B------:R-:W-:Y:S01]  /*9c20*/  LEA.HI.X.SX32 R3, R16, R11, 0x1, P1 ;  /* 0x0000000b10037211 */ /* 0x000fe200008f0eff */
[----:B---3--:R-:W-:Y:S01]  /*9c30*/  IMAD.MOV.U32 R9, RZ, RZ, R4 ;  /* 0x000000ffff097224 */ /* 0x008fe200078e0004 */
[----:B------:R-:W-:Y:S02]  /*9c40*/  MOV R8, R5 ;  /* 0x0000000500087202 */ /* 0x000fe40000000f00 */
[----:B------:R-:W-:Y:S02]  /*9c50*/  LEA.HI.X R2, R2, R15, R3, 0x2, P2 ;  /* 0x0000000f02027211 */ /* 0x000fe400010f1403 */
[----:B------:R-:W-:Y:S02]  /*9c60*/  IADD3 R4, P1, R9, 0x1f0, RZ ;  /* 0x000001f009047810 */ /* 0x000fe40007f3e0ff */
[----:B------:R-:W-:-:S02]  /*9c70*/  R2UR UR9, R2 ;  /* 0x00000000020972ca */ /* 0x000fc400000e0000 */
[----:B------:R-:W-:Y:S01]  /*9c80*/  R2UR UR14, R4 ;  /* 0x00000000040e72ca */ /* 0x000fe200000e0000 */
[----:B------:R-:W-:-:S05]  /*9c90*/  IMAD.X R5, RZ, RZ, R8, P1 ;  /* 0x000000ffff057224 */ /* 0x000fca00008e0608 */
[----:B------:R-:W-:-:S13]  /*9ca0*/  R2UR UR15, R5 ;  /* 0x00000000050f72ca */ /* 0x000fda00000e0000 */
[----:B------:R2:W-:Y:S01]  /*9cb0*/  UTMALDG.4D [UR16], [UR14], desc[UR22] ;  /* 0x000016100e0075b4 */ /* 0x0005e20008019000 */
[----:B------:R2:W-:Y:S01]  /*9cc0*/  UBLKCP.S.G [UR6], [UR8], UR10 ;  /* 0x00000006080073ba */ /* 0x0005e2000800020a */
[----:B------:R-:W3:Y:S02]  /*9cd0*/  SYNCS.PHASECHK.TRANS64.TRYWAIT P1, [R12+URZ+0x30c28], R21 ;  /* 0x030c28150c0075a7 */ /* 0x000ee4000802017f */
[----:B--23--:R-:W-:Y:S05]  /*9ce0*/  @!P1 BRA `(.L_x_566) ;  /* 0x0000001000489947 */ /* 0x00cfea0003800000 */
.L_x_590:
[----:B------:R-:W-:Y:S05]  /*9cf0*/  @P0 BRA `(.L_x_567) ;  /* 0x0000000000140947 */ /* 0x000fea0003800000 */
[----:B------:R-:W-:Y:S01]  /*9d00*/  ISETP.NE.AND P1, PT, R20, RZ, PT ;  /* 0x000000ff1400720c */ /* 0x000fe20003f25270 */
[----:B------:R-:W-:-:S04]  /*9d10*/  IMAD.MOV.U32 R2, RZ, RZ, 0x4200 ;  /* 0x00004200ff027424 */ /* 0x000fc800078e00ff */
[----:B------:R3:W-:Y:S08]  /*9d20*/  SYNCS.ARRIVE.TRANS64 RZ, [R12+URZ+0x30c18], R2 ;  /* 0x030c18020cff79a7 */ /* 0x0007f0000800003f */
[----:B------:R-:W-:Y:S05]  /*9d30*/  @!P1 BRA `(.L_x_567) ;  /* 0x0000000000049947 */ /* 0x000fea0003800000 */
[----:B------:R-:W-:Y:S01]  /*9d40*/  BPT.TRAP 0x1 ;  /* 0x000000040000795c */ /* 0x000fe20000300000 */
.L_x_567:
[----:B------:R-:W-:Y:S01]  /*9d50*/  IADD3 R16, R16, 0x80, RZ ;  /* 0x0000008010107810 */ /* 0x000fe20007ffe0ff */
[----:B------:R-:W-:Y:S01]  /*9d60*/  UMOV UR22, 0x0 ;  /* 0x0000000000167882 */ /* 0x000fe20000000000 */
[----:B------:R-:W-:Y:S01]  /*9d70*/  R2UR UR17, R12 ;  /* 0x000000000c1172ca */ /* 0x000fe200000e0000 */
[----:B------:R-:W-:Y:S01]  /*9d80*/  UMOV UR23, 0x14f00000 ;  /* 0x14f0000000177882 */ /* 0x000fe20000000000 */
[----:B---3--:R-:W-:Y:S01]  /*9d90*/  IADD3 R2, P1, R9, 0xf0, RZ ;  /* 0x000000f009027810 */ /* 0x008fe20007f3e0ff */
[C---:B------:R-:W-:Y:S01]  /*9da0*/  VIADD R13, R16.reuse, UR27 ;  /* 0x0000001b100d7c36 */ /* 0x040fe20008000000 */
[----:B------:R-:W-:Y:S01]  /*9db0*/  R2UR UR6, R16 ;  /* 0x00000000100672ca */ /* 0x000fe200000e0000 */
[----:B------:R-:W-:Y:S01]  /*9dc0*/  UMOV UR18, URZ ;  /* 0x0000003f00127c82 */ /* 0x000fe20008000000 */
[----:B------:R-:W-:Y:S01]  /*9dd0*/  R2UR UR14, R2 ;  /* 0x00000000020e72ca */ /* 0x000fe200000e0000 */
[----:B------:R-:W-:Y:S01]  /*9de0*/  IMAD.X R3, RZ, RZ, R8, P1 ;  /* 0x000000ffff037224 */ /* 0x000fe200008e0608 */
[----:B------:R-:W-:Y:S01]  /*9df0*/  R2UR UR19, R13 ;  /* 0x000000000d1372ca */ /* 0x000fe200000e0000 */
[----:B------:R-:W-:-:S03]  /*9e00*/  UMOV UR10, 0x20 ;  /* 0x00000020000a7882 */ /* 0x000fc60000000000 */
        /* <DEDUP_REMOVED lines=10> */
.L_x_591:
[----:B-123--:R-:W-:Y:S01]  /*9eb0*/  SHF.R.S32.HI R21, RZ, 0x1f, R16 ;  /* 0x0000001fff157819 */ /* 0x00efe20000011410 */
[----:B------:R-:W-:Y:S06]  /*9ec0*/  @P0 BRA `(.L_x_569) ;  /* 0x00000000001c0947 */ /* 0x000fec0003800000 */
[----:B------:R1:W-:Y:S02]  /*9ed0*/  STL [R1+0x24], R0 ;  /* 0x0000240001007387 */ /* 0x0003e40000100800 */
[----:B-1----:R-:W-:-:S04]  /*9ee0*/  MOV R0, 0x4200 ;  /* 0x0000420000007802 */ /* 0x002fc80000000f00 */
[----:B------:R1:W-:Y:S02]  /*9ef0*/  SYNCS.ARRIVE.TRANS64 RZ, [R12+URZ+0x30c38], R0 ;  /* 0x030c38000cff79a7 */ /* 0x0003e4000800003f */
[----:B-1----:R1:W5:Y:S01]  /*9f00*/  LDL.LU R0, [R1+0x24] ;  /* 0x0000240001007983 */ /* 0x0023620000300800 */
[----:B------:R-:W-:-:S13]  /*9f10*/  ISETP.NE.AND P1, PT, R20, RZ, PT ;  /* 0x000000ff1400720c */ /* 0x000fda0003f25270 */
[----:B-1----:R-:W-:Y:S05]  /*9f20*/  @!P1 BRA `(.L_x_569) ;  /* 0x0000000000049947 */ /* 0x002fea0003800000 */
[----:B------:R-:W-:Y:S01]  /*9f30*/  BPT.TRAP 0x1 ;  /* 0x000000040000795c */ /* 0x000fe20000300000 */
.L_x_569:
[----:B------:R-:W-:Y:S01]  /*9f40*/  IADD3 R16, P1, R16, R6, RZ ;  /* 0x0000000610107210 */ /* 0x000fe20007f3e0ff */
[----:B------:R-:W-:Y:S01]  /*9f50*/  UMOV UR8, 0x0 ;  /* 0x0000000000087882 */ /* 0x000fe20000000000 */
[----:B------:R-:W-:Y:S01]  /*9f60*/  R2UR UR14, R12 ;  /* 0x000000000c0e72ca */ /* 0x000fe200000e0000 */
[----:B------:R-:W-:Y:S01]  /*9f70*/  UMOV UR9, 0x14f00000 ;  /* 0x14f0000000097882 */ /* 0x000fe20000000000 */
[----:B------:R-:W-:Y:S01]  /*9f80*/  R2UR UR19, R13 ;  /* 0x000000000d1372ca */ /* 0x000fe200000e0000 */
[----:B------:R-:W-:Y:S01]  /*9f90*/  IMAD.X R21, R21, 0x1, R11, P1 ;  /* 0x0000000115157824 */ /* 0x000fe200008e060b */
[----:B------:R-:W-:Y:S01]  /*9fa0*/  LEA R14, P1, R16, R14, 0x2 ;  /* 0x0000000e100e7211 */ /* 0x000fe200078210ff */
[----:B------:R-:W-:Y:S01]  /*9fb0*/  UMOV UR18, URZ ;  /* 0x0000003f00127c82 */ /* 0x000fe20008000000 */
[----:B------:R-:W-:Y:S01]  /*9fc0*/  R2UR UR6, R4 ;  /* 0x00000000040672ca */ /* 0x000fe200000e0000 */
[----:B------:R-:W-:Y:S01]  /*9fd0*/  UMOV UR10, 0x20 ;  /* 0x00000020000a7882 */ /* 0x000fe20000000000 */
[----:B------:R-:W-:-:S02]  /*9fe0*/  LEA.HI.X R21, R16, R15, R21, 0x2, P1 ;  /* 0x0000000f10157211 */ /* 0x000fc400008f1415 */
        /* <DEDUP_REMOVED lines=13> */
.L_x_593:
[----:B------:R-:W-:Y:S05]  /*a0c0*/  @P0 BRA `(.L_x_571) ;  /* 0x0000000000140947 */ /* 0x000fea0003800000 */
[----:B------:R-:W-:Y:S01]  /*a0d0*/  ISETP.NE.AND P1, PT, R20, RZ, PT ;  /* 0x000000ff1400720c */ /* 0x000fe20003f25270 */
[----:B-1----:R-:W-:-:S04]  /*a0e0*/  IMAD.MOV.U32 R5, RZ, RZ, 0x4200 ;  /* 0x00004200ff057424 */ /* 0x002fc800078e00ff */
[----:B------:R2:W-:Y:S08]  /*a0f0*/  SYNCS.ARRIVE.TRANS64 RZ, [R12+URZ+0x30c10], R5 ;  /* 0x030c10050cff79a7 */ /* 0x0005f0000800003f */
[----:B------:R-:W-:Y:S05]  /*a100*/  @!P1 BRA `(.L_x_571) ;  /* 0x0000000000049947 */ /* 0x000fea0003800000 */
[----:B------:R-:W-:Y:S01]  /*a110*/  BPT.TRAP 0x1 ;  /* 0x000000040000795c */ /* 0x000fe20000300000 */
.L_x_571:
        /* <DEDUP_REMOVED lines=16> */
[----:B------:R-:W-:-:S02]  /*a220*/  UIADD3 UR19, UR7, UR27, URZ ;  /* 0x0000001b07137290 */ /* 0x000fc4000fffe03f */
[----:B------:R-:W-:-:S03]  /*a230*/  UIMAD.WIDE UR8, UR7, 0x4, UR4 ;  /* 0x00000004070878a5 */ /* 0x000fc6000f8e0204 */
[----:B------:R-:W-:-:S04]  /*a240*/  UMOV UR15, UR17 ;  /* 0x00000011000f7c82 */ /* 0x000fc80008000000 */
[----:B------:R3:W-:Y:S02]  /*a250*/  UTMALDG.4D [UR16], [UR22], desc[UR24] ;  /* 0x00001810160075b4 */ /* 0x0007e40008019000 */
[----:B------:R3:W-:Y:S02]  /*a260*/  UBLKCP.S.G [UR14], [UR8], UR10 ;  /* 0x0000000e080073ba */ /* 0x0007e4000800020a */
[----:B---3--:R-:W-:Y:S05]  /*a270*/  @P1 BRA `(.L_x_572) ;  /* 0xfffffff800001947 */ /* 0x008fea000383ffff */
[----:B-12---:R-:W-:-:S07]  /*a280*/  IMAD.U32 R5, RZ, RZ, UR7 ;  /* 0x00000007ff057e24 */ /* 0x006fce000f8e00ff */
.L_x_563:
[----:B------:R-:W-:-:S13]  /*a290*/  ISETP.NE.AND P1, PT, R18, RZ, PT ;  /* 0x000000ff1200720c */ /* 0x000fda0003f25270 */
[----:B------:R-:W-:Y:S05]  /*a2a0*/  @!P1 BRA `(.L_x_562) ;  /* 0x0000000000f89947 */ /* 0x000fea0003800000 */
[----:B------:R-:W-:-:S04]  /*a2b0*/  SHF.L.U32 R13, R10, 0x1f, RZ ;  /* 0x0000001f0a0d7819 */ /* 0x000fc800000006ff */
[----:B------:R-:W1:Y:S02]  /*a2c0*/  SYNCS.PHASECHK.TRANS64.TRYWAIT P1, [R12+URZ+0x30c40], R13 ;  /* 0x030c400d0c0075a7 */ /* 0x000e64000802017f */
[----:B-1----:R-:W-:Y:S05]  /*a2d0*/  @!P1 BRA `(.L_x_573) ;  /* 0x0000000c000c9947 */ /* 0x002fea0003800000 */
.L_x_594:
[----:B------:R-:W-:Y:S05]  /*a2e0*/  @P0 BRA `(.L_x_574) ;  /* 0x0000000000140947 */ /* 0x000fea0003800000 */
[----:B------:R-:W-:Y:S02]  /*a2f0*/  ISETP.NE.AND P1, PT, R20, RZ, PT ;  /* 0x000000ff1400720c */ /* 0x000fe40003f25270 */
[----:B------:R-:W-:-:S04]  /*a300*/  MOV R5, 0x4200 ;  /* 0x0000420000057802 */ /* 0x000fc80000000f00 */
[----:B------:R2:W-:Y:S07]  /*a310*/  SYNCS.ARRIVE.TRANS64 RZ, [R12+URZ+0x30c30], R5 ;  /* 0x030c30050cff79a7 */ /* 0x0005ee000800003f */
[----:B------:R-:W-:Y:S05]  /*a320*/  @!P1 BRA `(.L_x_574) ;  /* 0x0000000000049947 */ /* 0x000fea0003800000 */
[----:B------:R-:W-:Y:S01]  /*a330*/  BPT.TRAP 0x1 ;  /* 0x000000040000795c */ /* 0x000fe20000300000 */
.L_x_574:
[----:B--2---:R-:W2:Y:S01]  /*a340*/  LDC.64 R4, c[0x0][0x728] ;  /* 0x0001ca00ff047b82 */ /* 0x004ea20000000a00 */
[----:B------:R-:W-:Y:S01]  /*a350*/  IMAD.SHL.U32 R19, R19, 0x80, RZ ;  /* 0x0000008013137824 */ /* 0x000fe200078e00ff */
[----:B------:R-:W-:Y:S01]  /*a360*/  R2UR UR14, R12 ;  /* 0x000000000c0e72ca */ /* 0x000fe200000e0000 */
[----:B------:R-:W-:Y:S01]  /*a370*/  UMOV UR8, 0x0 ;  /* 0x0000000000087882 */ /* 0x000fe20000000000 */
[----:B------:R-:W-:Y:S01]  /*a380*/  UMOV UR9, 0x14f00000 ;  /* 0x14f0000000097882 */ /* 0x000fe20000000000 */
[----:B------:R-:W-:Y:S01]  /*a390*/  UMOV UR18, URZ ;  /* 0x0000003f00127c82 */ /* 0x000fe20008000000 */
[C---:B-----5:R-:W-:Y:S01]  /*a3a0*/  IADD3 R0, P1, R19.reuse, R6, RZ ;  /* 0x0000000613007210 */ /* 0x060fe20007f3e0ff */
[----:B------:R-:W-:Y:S01]  /*a3b0*/  UMOV UR10, 0x20 ;  /* 0x00000020000a7882 */ /* 0x000fe20000000000 */
[----:B------:R-:W-:-:S07]  /*a3c0*/  R2UR UR19, R19 ;  /* 0x00000000131372ca */ /* 0x000fce00000e0000 */
[----:B------:R-:W-:Y:S02]  /*a3d0*/  UIADD3 UR16, UR14, 0x18000, URZ ;  /* 0x000180000e107890 */ /* 0x000fe4000fffe03f */
[----:B------:R-:W-:Y:S02]  /*a3e0*/  UIADD3 UR17, UR14, 0x30c30, URZ ;  /* 0x00030c300e117890 */ /* 0x000fe4000fffe03f */
[----:B------:R-:W-:Y:S02]  /*a3f0*/  UIADD3 UR14, UR14, 0x20400, URZ ;  /* 0x000204000e0e7890 */ /* 0x000fe4000fffe03f */
[----:B------:R-:W-:Y:S01]  /*a400*/  UIADD3 UR19, UR19, UR27, URZ ;  /* 0x0000001b13137290 */ /* 0x000fe2000fffe03f */
[----:B--2---:R-:W-:Y:S02]  /*a410*/  LEA R4, P2, R0, R4, 0x2 ;  /* 0x0000000400047211 */ /* 0x004fe400078410ff */
[----:B------:R-:W-:Y:S02]  /*a420*/  UMOV UR15, UR17 ;  /* 0x00000011000f7c82 */ /* 0x000fe40008000000 */
[----:B------:R-:W-:-:S02]  /*a430*/  R2UR UR22, R4 ;  /* 0x00000000041672ca */ /* 0x000fc400000e0000 */
        /* <DEDUP_REMOVED lines=9> */
[----:B------:R-:W3:Y:S02]  /*a4d0*/  SYNCS.PHASECHK.TRANS64.TRYWAIT P1, [R12+URZ+0x30c28], R13 ;  /* 0x030c280d0c0075a7 */ /* 0x000ee4000802017f */
[----:B--23--:R-:W-:Y:S05]  /*a4e0*/  @!P1 BRA `(.L_x_575) ;  /* 0x00000008009c9947 */ /* 0x00cfea0003800000 */
.L_x_595:
[----:B------:R-:W-:Y:S05]  /*a4f0*/  @P0 BRA `(.L_x_576) ;  /* 0x0000000000140947 */ /* 0x000fea0003800000 */
[----:B------:R-:W-:Y:S02]  /*a500*/  ISETP.NE.AND P0, PT, R20, RZ, PT ;  /* 0x000000ff1400720c */ /* 0x000fe40003f05270 */
[----:B------:R-:W-:-:S04]  /*a510*/  MOV R5, 0x4200 ;  /* 0x0000420000057802 */ /* 0x000fc80000000f00 */
[----:B------:R3:W-:Y:S07]  /*a520*/  SYNCS.ARRIVE.TRANS64 RZ, [R12+URZ+0x30c18], R5 ;  /* 0x030c18050cff79a7 */ /* 0x0007ee000800003f */
[----:B------:R-:W-:Y:S05]  /*a530*/  @!P0 BRA `(.L_x_576) ;  /* 0x0000000000048947 */ /* 0x000fea0003800000 */
[----:B------:R-:W-:Y:S01]  /*a540*/  BPT.TRAP 0x1 ;  /* 0x000000040000795c */ /* 0x000fe20000300000 */
.L_x_576:
        /* <DEDUP_REMOVED lines=13> */
[----:B---3--:R-:W-:Y:S01]  /*a620*/  IMAD.U32 R5, RZ, RZ, UR6 ;  /* 0x00000006ff057e24 */ /* 0x008fe2000f8e00ff */
[----:B------:R-:W-:Y:S02]  /*a630*/  UIADD3 UR19, UR6, UR27, URZ ;  /* 0x0000001b06137290 */ /* 0x000fe4000fffe03f */
[----:B------:R-:W-:-:S03]  /*a640*/  UIMAD.WIDE UR8, UR6, 0x4, UR4 ;  /* 0x00000004060878a5 */ /* 0x000fc6000f8e0204 */
[----:B------:R-:W-:-:S04]  /*a650*/  UMOV UR15, UR17 ;  /* 0x00000011000f7c82 */ /* 0x000fc80008000000 */
[----:B------:R3:W-:Y:S02]  /*a660*/  UTMALDG.4D [UR16], [UR22], desc[UR24] ;  /* 0x00001810160075b4 */ /* 0x0007e40008019000 */
[----:B------:R3:W-:Y:S02]  /*a670*/  UBLKCP.S.G [UR14], [UR8], UR7 ;  /* 0x0000000e080073ba */ /* 0x0007e40008000207 */
[----:B---3--:R-:W-:Y:S01]  /*a680*/  NOP ;  /* 0x0000000000007918 */ /* 0x008fe20000000000 */
.L_x_562:
[----:B------:R-:W3:Y:S01]  /*a690*/  S2R R2, SR_TID.X ;  /* 0x0000000000027919 */ /* 0x000ee20000002100 */
[----:B-12--5:R-:W-:Y:S02]  /*a6a0*/  LEA R13, R0, R12, 0x3 ;  /* 0x0000000c000d7211 */ /* 0x026fe400078e18ff */
[----:B---3--:R-:W-:Y:S02]  /*a6b0*/  LOP3.LUT R3, R2, 0x7f, RZ, 0xc0, !PT ;  /* 0x0000007f02037812 */ /* 0x008fe400078ec0ff */
[----:B------:R-:W-:Y:S02]  /*a6c0*/  SHF.L.U32 R2, R10, 0x1f, RZ ;  /* 0x0000001f0a027819 */ /* 0x000fe400000006ff */
[----:B------:R-:W-:Y:S02]  /*a6d0*/  ISETP.NE.AND P1, PT, R3, RZ, PT ;  /* 0x000000ff0300720c */ /* 0x000fe40003f25270 */
[----:B------:R-:W1:Y:S02]  /*a6e0*/  SYNCS.PHASECHK.TRANS64.TRYWAIT P0, [R13+URZ+0x30c40], R2 ;  /* 0x030c40020d0075a7 */ /* 0x000e64000800017f */
[----:B-1----:R-:W-:Y:S09]  /*a6f0*/  @!P0 BRA `(.L_x_577) ;  /* 0x00000008002c8947 */ /* 0x002ff20003800000 */
.L_x_596:
[----:B------:R-:W-:Y:S05]  /*a700*/  @P1 BRA `(.L_x_578) ;  /* 0x0000000000181947 */ /* 0x000fea0003800000 */
[----:B------:R-:W2:Y:S01]  /*a710*/  S2R R3, SR_TID.X ;  /* 0x0000000000037919 */ /* 0x000ea20000002100 */
[----:B-1----:R-:W-:-:S04]  /*a720*/  IMAD.MOV.U32 R2, RZ, RZ, 0x4200 ;  /* 0x00004200ff027424 */ /* 0x002fc800078e00ff */
[----:B------:R3:W-:Y:S01]  /*a730*/  SYNCS.ARRIVE.TRANS64 RZ, [R13+URZ+0x30c30], R2 ;  /* 0x030c30020dff79a7 */ /* 0x0007e2000800003f */
[----:B--2---:R-:W-:-:S13]  /*a740*/  LOP3.LUT P0, RZ, R3, 0x1f, RZ, 0xc0, !PT ;  /* 0x0000001f03ff7812 */ /* 0x004fda000780c0ff */
[----:B---3--:R-:W-:Y:S05]  /*a750*/  @!P0 BRA `(.L_x_578) ;  /* 0x0000000000048947 */ /* 0x008fea0003800000 */
[----:B------:R-:W-:Y:S01]  /*a760*/  BPT.TRAP 0x1 ;  /* 0x000000040000795c */ /* 0x000fe20000300000 */
.L_x_578:
[----:B-1----:R-:W1:Y:S01]  /*a770*/  LDC.64 R2, c[0x0][0x728] ;  /* 0x0001ca00ff027b82 */ /* 0x002e620000000a00 */
[C---:B------:R-:W-:Y:S01]  /*a780*/  IADD3 R6, P0, R5.reuse, R6, RZ ;  /* 0x0000000605067210 */ /* 0x040fe20007f1e0ff */
[C---:B------:R-:W-:Y:S01]  /*a790*/  IMAD R4, R0.reuse, 0x4000, R12 ;  /* 0x0000400000047824 */ /* 0x040fe200078e020c */
[----:B------:R-:W-:Y:S01]  /*a7a0*/  LEA R12, R0, R12, 0x9 ;  /* 0x0000000c000c7211 */ /* 0x000fe200078e48ff */
[----:B------:R-:W-:Y:S01]  /*a7b0*/  UMOV UR8, 0x0 ;  /* 0x0000000000087882 */ /* 0x000fe20000000000 */
[C---:B------:R-:W-:Y:S01]  /*a7c0*/  LEA.HI.X.SX32 R11, R5.reuse, R11, 0x1, P0 ;  /* 0x0000000b050b7211 */ /* 0x040fe200000f0eff */
[----:B------:R-:W-:Y:S01]  /*a7d0*/  UMOV UR9, 0x14f00000 ;  /* 0x14f0000000097882 */ /* 0x000fe20000000000 */
[----:B------:R-:W-:Y:S01]  /*a7e0*/  R2UR UR19, R5 ;  /* 0x00000000051372ca */ /* 0x000fe200000e0000 */
[----:B------:R-:W-:Y:S01]  /*a7f0*/  UMOV UR18, URZ ;  /* 0x0000003f00127c82 */ /* 0x000fe20008000000 */
[----:B------:R-:W-:Y:S02]  /*a800*/  R2UR UR17, R13 ;  /* 0x000000000d1172ca */ /* 0x000fe400000e0000 */
[----:B------:R-:W-:-:S02]  /*a810*/  R2UR UR16, R4 ;  /* 0x00000000041072ca */ /* 0x000fc400000e0000 */
[----:B------:R-:W-:-:S07]  /*a820*/  R2UR UR10, R12 ;  /* 0x000000000c0a72ca */ /* 0x000fce00000e0000 */
[----:B------:R-:W-:Y:S02]  /*a830*/  UIADD3 UR19, UR19, UR27, URZ ;  /* 0x0000001b13137290 */ /* 0x000fe4000fffe03f */
[----:B------:R-:W-:Y:S01]  /*a840*/  UIADD3 UR17, UR17, 0x30c30, URZ ;  /* 0x00030c3011117890 */ /* 0x000fe2000fffe03f */
[C---:B-1----:R-:W-:Y:S01]  /*a850*/  LEA R2, P0, R6.reuse, R2, 0x2 ;  /* 0x0000000206027211 */ /* 0x042fe200078010ff */
[----:B------:R-:W-:Y:S02]  /*a860*/  UIADD3 UR16, UR16, 0x18000, URZ ;  /* 0x0001800010107890 */ /* 0x000fe4000fffe03f */
[----:B------:R-:W-:Y:S01]  /*a870*/  UIADD3 UR14, UR10, 0x20400, URZ ;  /* 0x000204000a0e7890 */ /* 0x000fe2000fffe03f */
[----:B------:R-:W-:Y:S02]  /*a880*/  LEA.HI.X R3, R6, R3, R11, 0x2, P0 ;  /* 0x0000000306037211 */ /* 0x000fe400000f140b */
[----:B------:R-:W-:Y:S01]  /*a890*/  UMOV UR15, UR17 ;  /* 0x00000011000f7c82 */ /* 0x000fe20008000000 */
[----:B------:R-:W-:Y:S01]  /*a8a0*/  IADD3 R9, P0, R9, 0x1f0, RZ ;  /* 0x000001f009097810 */ /* 0x000fe20007f1e0ff */
[----:B------:R-:W-:Y:S01]  /*a8b0*/  UMOV UR10, 0x20 ;  /* 0x00000020000a7882 */ /* 0x000fe20000000000 */
[----:B------:R-:W-:-:S02]  /*a8c0*/  R2UR UR22, R2 ;  /* 0x00000000021672ca */ /* 0x000fc400000e0000 */
[----:B------:R-:W-:Y:S01]  /*a8d0*/  R2UR UR6, R9 ;  /* 0x00000000090672ca */ /* 0x000fe200000e0000 */
[----:B------:R-:W-:Y:S01]  /*a8e0*/  IMAD.X R8, RZ, RZ, R8, P0 ;  /* 0x000000ffff087224 */ /* 0x000fe200000e0608 */
[----:B------:R-:W-:Y:S01]  /*a8f0*/  R2UR UR23, R3 ;  /* 0x00000000031772ca */ /* 0x000fe200000e0000 */
[----:B------:R-:W-:-:S03]  /*a900*/  VIADD R9, R0, 0x1 ;  /* 0x0000000100097836 */ /* 0x000fc60000000000 */
[----:B------:R-:W-:Y:S02]  /*a910*/  R2UR UR7, R8 ;  /* 0x00000000080772ca */ /* 0x000fe400000e0000 */
[----:B------:R-:W-:-:S04]  /*a920*/  ISETP.NE.AND P0, PT, R9, 0x2, PT ;  /* 0x000000020900780c */ /* 0x000fc80003f05270 */
[----:B------:R-:W-:Y:S02]  /*a930*/  SEL R3, RZ, 0x1, P0 ;  /* 0x00000001ff037807 */ /* 0x000fe40000000000 */
[----:B------:R-:W-:Y:S02]  /*a940*/  SEL R9, R9, RZ, P0 ;  /* 0x000000ff09097207 */ /* 0x000fe40000000000 */
[----:B------:R-:W-:-:S03]  /*a950*/  LOP3.LUT R0, R10, R3, RZ, 0x3c, !PT ;  /* 0x000000030a007212 */ /* 0x000fc600078e3cff */
[----:B------:R1:W-:Y:S01]  /*a960*/  UTMALDG.4D [UR16], [UR6], desc[UR8] ;  /* 0x00000810060075b4 */ /* 0x0003e20008019000 */
[----:B------:R1:W-:Y:S02]  /*a970*/  UBLKCP.S.G [UR14], [UR22], UR10 ;  /* 0x0000000e160073ba */ /* 0x0003e4000800020a */
[----:B-1----:R-:W-:Y:S01]  /*a980*/  NOP ;  /* 0x0000000000007918 */ /* 0x002fe20000000000 */
.L_x_559:
[----:B------:R-:W-:Y:S05]  /*a990*/  BSYNC B0 ;  /* 0x0000000000007941 */ /* 0x000fea0003800000 */
.L_x_557:
[----:B------:R-:W-:-:S03]  /*a9a0*/  UMOV UR6, 0xffffffff ;  /* 0xffffffff00067882 */ /* 0x000fc60000000000 */
[----:B------:R-:W-:Y:S05]  /*a9b0*/  BRA.DIV UR6, `(.L_x_579) ;  /* 0x0000000606907947 */ /* 0x000fea000b800000 */
[----:B------:R-:W-:-:S13]  /*a9c0*/  ELECT P6, URZ, PT ;  /* 0x00000000003f782f */ /* 0x000fda00038c0000 */
.L_x_599:
[----:B------:R-:W-:Y:S05]  /*a9d0*/  @!P6 BRA `(.L_x_474) ;  /* 0x000000000084e947 */ /* 0x000fea0003800000 */
[----:B------:R-:W3:Y:S02]  /*a9e0*/  LDL.LU R2, [R1] ;  /* 0x0000000001027983 */ /* 0x000ee40000300800 */
[----:B---3--:R-:W-:-:S04]  /*a9f0*/  LOP3.LUT R2, R2, 0x2, RZ, 0xfc, !PT ;  /* 0x0000000202027812 */ /* 0x008fc800078efcff */
[----:B------:R-:W-:-:S13]  /*aa00*/  ISETP.NE.AND P2, PT, R2, 0x3, PT ;  /* 0x000000030200780c */ /* 0x000fda0003f45270 */
[----:B------:R-:W-:Y:S05]  /*aa10*/  @!P2 BRA `(.L_x_580) ;  /* 0x000000000004a947 */ /* 0x000fea0003800000 */
[----:B--2---:R-:W-:Y:S01]  /*aa20*/  BPT.TRAP 0x1 ;  /* 0x000000040000795c */ /* 0x004fe20000300000 */
.L_x_580:
[----:B------:R-:W1:Y:S01]  /*aa30*/  S2R R3, SR_CgaCtaId ;  /* 0x0000000000037919 */ /* 0x000e620000008800 */
[----:B------:R-:W-:Y:S02]  /*aa40*/  MOV R2, 0x400 ;  /* 0x0000040000027802 */ /* 0x000fe40000000f00 */
[----:B------:R-:W-:Y:S02]  /*aa50*/  SHF.L.U32 R4, R0, 0x1f, RZ ;  /* 0x0000001f00047819 */ /* 0x000fe400000006ff */
[----:B-1----:R-:W-:Y:S01]  /*aa60*/  LEA R6, R3, R2, 0x18 ;  /* 0x0000000203067211 */ /* 0x002fe200078ec0ff */
[----:B------:R-:W-:-:S03]  /*aa70*/  VIADD R3, R9, 0x1 ;  /* 0x0000000109037836 */ /* 0x000fc60000000000 */
[----:B------:R-:W-:Y:S02]  /*aa80*/  IADD3 R2, R6, 0x30c20, RZ ;  /* 0x00030c2006027810 */ /* 0x000fe40007ffe0ff */
[----:B------:R-:W-:-:S03]  /*aa90*/  ISETP.NE.AND P1, PT, R3, 0x2, PT ;  /* 0x000000020300780c */ /* 0x000fc60003f25270 */
[----:B------:R-:W-:Y:S01]  /*aaa0*/  IMAD R7, R9, 0x8, R2 ;  /* 0x0000000809077824 */ /* 0x000fe200078e0202 */
[----:B------:R-:W-:Y:S02]  /*aab0*/  SEL R5, RZ, 0x1, P1 ;  /* 0x00000001ff057807 */ /* 0x000fe40000800000 */
[----:B------:R-:W-:Y:S01]  /*aac0*/  SEL R3, R3, RZ, P1 ;  /* 0x000000ff03037207 */ /* 0x000fe20000800000 */
[----:B------:R-:W1:Y:S01]  /*aad0*/  SYNCS.PHASECHK.TRANS64.TRYWAIT P0, [R7+URZ], R4 ;  /* 0x00000004070075a7 */ /* 0x000e62000800017f */
[----:B------:R-:W-:Y:S02]  /*aae0*/  LOP3.LUT R5, R0, R5, RZ, 0x3c, !PT ;  /* 0x0000000500057212 */ /* 0x000fe400078e3cff */
[----:B------:R-:W-:Y:S02]  /*aaf0*/  LEA R11, R3, R2, 0x3 ;  /* 0x00000002030b7211 */ /* 0x000fe400078e18ff */
[----:B------:R-:W-:Y:S01]  /*ab00*/  SHF.L.U32 R2, R5, 0x1f, RZ ;  /* 0x0000001f05027819 */ /* 0x000fe200000006ff */
[----:B-1----:R-:W-:Y:S06]  /*ab10*/  @!P0 BRA `(.L_x_581) ;  /* 0x0000000400588947 */ /* 0x002fec0003800000 */
.L_x_600:
[----:B------:R-:W3:Y:S02]  /*ab20*/  SYNCS.PHASECHK.TRANS64.TRYWAIT P0, [R11+URZ], R2 ;  /* 0x000000020b0075a7 */ /* 0x000ee4000800017f */
[----:B---3--:R-:W-:Y:S05]  /*ab30*/  @!P0 BRA `(.L_x_582) ;  /* 0x0000000400648947 */ /* 0x008fea0003800000 */
.L_x_601:
[----:B------:R-:W-:Y:S05]  /*ab40*/  @!P2 BRA `(.L_x_583) ;  /* 0x000000000004a947 */ /* 0x000fea0003800000 */
[----:B--2---:R-:W-:Y:S01]  /*ab50*/  BPT.TRAP 0x1 ;  /* 0x000000040000795c */ /* 0x004fe20000300000 */
.L_x_583:
[----:B------:R-:W-:-:S04]  /*ab60*/  VIADD R0, R6, 0x30c40 ;  /* 0x00030c4006007836 */ /* 0x000fc80000000000 */
[----:B------:R-:W-:-:S04]  /*ab70*/  IMAD R9, R9, 0x8, R0 ;  /* 0x0000000809097824 */ /* 0x000fc800078e0200 */
[----:B------:R-:W4:Y:S02]  /*ab80*/  SYNCS.PHASECHK.TRANS64.TRYWAIT P0, [R9+URZ], R4 ;  /* 0x00000004090075a7 */ /* 0x000f24000800017f */
[----:B----4-:R-:W-:Y:S05]  /*ab90*/  @!P0 BRA `(.L_x_584) ;  /* 0x0000000400608947 */ /* 0x010fea0003800000 */
.L_x_602:
[----:B------:R-:W-:-:S07]  /*aba0*/  LEA R3, R3, R0, 0x3 ;  /* 0x0000000003037211 */ /* 0x000fce00078e18ff */
.L_x_585:
[----:B------:R1:W1:Y:S02]  /*abb0*/  SYNCS.PHASECHK.TRANS64.TRYWAIT P0, [R3+URZ], R2 ;  /* 0x00000002030075a7 */ /* 0x000264000800017f */
[----:B-1----:R-:W-:Y:S05]  /*abc0*/  @!P0 NANOSLEEP.SYNCS 0x989680 ;  /* 0x009896800000895d */ /* 0x002fea0003900000 */
[----:B------:R-:W1:Y:S02]  /*abd0*/  @!P0 SYNCS.PHASECHK.TRANS64 P0, [R3+URZ], R2 ;  /* 0x00000002030085a7 */ /* 0x000e64000800007f */
[----:B-1----:R-:W-:Y:S05]  /*abe0*/  @!P0 BRA `(.L_x_585) ;  /* 0xfffffffc00f08947 */ /* 0x002fea000383ffff */
.L_x_474:
[----:B--2---:R-:W-:Y:S05]  /*abf0*/  BSYNC B6 ;  /* 0x0000000000067941 */ /* 0x004fea0003800000 */
.L_x_468:
[----:B------:R-:W-:Y:S05]  /*ac00*/  EXIT ;  /* 0x000000000000794d */ /* 0x000fea0003800000 */
.L_x_484:
[----:B------:R-:W-:Y:S01]  /*ac10*/  IMAD.MOV.U32 R12, RZ, RZ, RZ ;  /* 0x000000ffff0c7224 */ /* 0x000fe200078e00ff */
[----:B------:R-:W-:Y:S01]  /*ac20*/  MOV R15, 0xffffffff ;  /* 0xffffffff000f7802 */ /* 0x000fe20000000f00 */
[----:B------:R-:W-:-:S07]  /*ac30*/  IMAD.MOV.U32 R11, RZ, RZ, 0x1f ;  /* 0x0000001fff0b7424 */ /* 0x000fce00078e00ff */
[----:B------:R-:W-:Y:S05]  /*ac40*/  WARPSYNC.COLLECTIVE R15, `(.L_x_586) ;  /* 0x000000000f087348 */ /* 0x000fea0003c00000 */
[----:B------:R1:W2:Y:S02]  /*ac50*/  SHFL.IDX P6, R14, R13, R12, R11 ;  /* 0x0000000c0d0e7389 */ /* 0x0002a400000c000b */
[----:B-12---:R-:W-:Y:S01]  /*ac60*/  ENDCOLLECTIVE ;  /* 0x000000000000791b */ /* 0x006fe20003800000 */
.L_x_586:
[----:B------:R-:W-:Y:S05]  /*ac70*/  BRA `(.L_x_587) ;  /* 0xffffff6400407947 */ /* 0x000fea000383ffff */
.L_x_486:
[----:B--2---:R2:W3:Y:S02]  /*ac80*/  SYNCS.PHASECHK.TRANS64.TRYWAIT P0, [R2+URZ+0x30c00], R9 ;  /* 0x030c0009020075a7 */ /* 0x0044e4000800017f */
[----:B---3--:R-:W-:Y:S05]  /*ac90*/  @!P0 NANOSLEEP.SYNCS 0x989680 ;  /* 0x009896800000895d */ /* 0x008fea0003900000 */
[----:B------:R-:W3:Y:S02]  /*aca0*/  @!P0 SYNCS.PHASECHK.TRANS64 P0, [R2+URZ+0x30c00], R9 ;  /* 0x030c0009020085a7 */ /* 0x000ee4000800007f */
[----:B---3--:R-:W-:Y:S05]  /*acb0*/  @!P0 BRA `(.L_x_486) ;  /* 0xfffffffc00f08947 */ /* 0x008fea000383ffff */
[----:B------:R-:W-:Y:S05]  /*acc0*/  BRA `(.L_x_485) ;  /* 0xffffff6400a47947 */ /* 0x000fea000383ffff */
.L_x_490:
[----:B--2---:R2:W3:Y:S02]  /*acd0*/  SYNCS.PHASECHK.TRANS64.TRYWAIT P1, [R3+URZ+0x30c10], R22 ;  /* 0x030c1016030075a7 */ /* 0x0044e4000802017f */
[----:B---3--:R-:W-:Y:S05]  /*ace0*/  @!P1 NANOSLEEP.SYNCS 0x989680 ;  /* 0x009896800000995d */ /* 0x008fea0003900000 */
[----:B------:R-:W3:Y:S02]  /*acf0*/  @!P1 SYNCS.PHASECHK.TRANS64 P1, [R3+URZ+0x30c10], R22 ;  /* 0x030c1016030095a7 */ /* 0x000ee4000802007f */
[----:B---3--:R-:W-:Y:S05]  /*ad00*/  @!P1 BRA `(.L_x_490) ;  /* 0xfffffffc00f09947 */ /* 0x008fea000383ffff */
[----:B------:R-:W-:Y:S05]  /*ad10*/  BRA `(.L_x_489) ;  /* 0xffffff6c00847947 */ /* 0x000fea000383ffff */
.L_x_494:
[----:B------:R1:W1:Y:S02]  /*ad20*/  SYNCS.PHASECHK.TRANS64.TRYWAIT P1, [R3+URZ+0x30c30], R22 ;  /* 0x030c3016030075a7 */ /* 0x000264000802017f */
[----:B-1----:R-:W-:Y:S05]  /*ad30*/  @!P1 NANOSLEEP.SYNCS 0x989680 ;  /* 0x009896800000995d */ /* 0x002fea0003900000 */
[----:B------:R-:W1:Y:S02]  /*ad40*/  @!P1 SYNCS.PHASECHK.TRANS64 P1, [R3+URZ+0x30c30], R22 ;  /* 0x030c3016030095a7 */ /* 0x000e64000802007f */
[----:B-1----:R-:W-:Y:S05]  /*ad50*/  @!P1 BRA `(.L_x_494) ;  /* 0xfffffffc00f09947 */ /* 0x002fea000383ffff */
[----:B------:R-:W-:Y:S05]  /*ad60*/  BRA `(.L_x_493) ;  /* 0xffffff7000987947 */ /* 0x000fea000383ffff */
.L_x_560:
[----:B-1----:R1:W2:Y:S02]  /*ad70*/  SYNCS.PHASECHK.TRANS64.TRYWAIT P1, [R12+URZ+0x30c20], R3 ;  /* 0x030c20030c0075a7 */ /* 0x0022a4000802017f */
[----:B--2---:R-:W-:Y:S05]  /*ad80*/  @!P1 NANOSLEEP.SYNCS 0x989680 ;  /* 0x009896800000995d */ /* 0x004fea0003900000 */
[----:B------:R-:W2:Y:S02]  /*ad90*/  @!P1 SYNCS.PHASECHK.TRANS64 P1, [R12+URZ+0x30c20], R3 ;  /* 0x030c20030c0095a7 */ /* 0x000ea4000802007f */
[----:B--2---:R-:W-:Y:S05]  /*ada0*/  @!P1 BRA `(.L_x_560) ;  /* 0xfffffffc00f09947 */ /* 0x004fea000383ffff */
[----:B------:R-:W-:Y:S05]  /*adb0*/  BRA `(.L_x_588) ;  /* 0xffffffe800107947 */ /* 0x000fea000383ffff */
.L_x_564:
[----:B-1----:R1:W2:Y:S02]  /*adc0*/  SYNCS.PHASECHK.TRANS64.TRYWAIT P1, [R12+URZ+0x30c40], R21 ;  /* 0x030c40150c0075a7 */ /* 0x0022a4000802017f */
[----:B--2---:R-:W-:Y:S05]  /*add0*/  @!P1 NANOSLEEP.SYNCS 0x989680 ;  /* 0x009896800000995d */ /* 0x004fea0003900000 */
[----:B------:R-:W2:Y:S02]  /*ade0*/  @!P1 SYNCS.PHASECHK.TRANS64 P1, [R12+URZ+0x30c40], R21 ;  /* 0x030c40150c0095a7 */ /* 0x000ea4000802007f */
[----:B--2---:R-:W-:Y:S05]  /*adf0*/  @!P1 BRA `(.L_x_564) ;  /* 0xfffffffc00f09947 */ /* 0x004fea000383ffff */
[----:B------:R-:W-:Y:S05]  /*ae00*/  BRA `(.L_x_589) ;  /* 0xffffffec00287947 */ /* 0x000fea000383ffff */
.L_x_566:
[----:B--2---:R2:W3:Y:S02]  /*ae10*/  SYNCS.PHASECHK.TRANS64.TRYWAIT P1, [R12+URZ+0x30c28], R21 ;  /* 0x030c28150c0075a7 */ /* 0x0044e4000802017f */
[----:B---3--:R-:W-:Y:S05]  /*ae20*/  @!P1 NANOSLEEP.SYNCS 0x989680 ;  /* 0x009896800000995d */ /* 0x008fea0003900000 */
[----:B------:R-:W3:Y:S02]  /*ae30*/  @!P1 SYNCS.PHASECHK.TRANS64 P1, [R12+URZ+0x30c28], R21 ;  /* 0x030c28150c0095a7 */ /* 0x000ee4000802007f */
[----:B---3--:R-:W-:Y:S05]  /*ae40*/  @!P1 BRA `(.L_x_566) ;  /* 0xfffffffc00f09947 */ /* 0x008fea000383ffff */
[----:B------:R-:W-:Y:S05]  /*ae50*/  BRA `(.L_x_590) ;  /* 0xffffffec00a47947 */ /* 0x000fea000383ffff */
.L_x_568:
[----:B---3--:R3:W4:Y:S02]  /*ae60*/  SYNCS.PHASECHK.TRANS64.TRYWAIT P1, [R12+URZ+0x30c48], R21 ;  /* 0x030c48150c0075a7 */ /* 0x008724000802017f */
[----:B----4-:R-:W-:Y:S05]  /*ae70*/  @!P1 NANOSLEEP.SYNCS 0x989680 ;  /* 0x009896800000995d */ /* 0x010fea0003900000 */
[----:B------:R-:W4:Y:S02]  /*ae80*/  @!P1 SYNCS.PHASECHK.TRANS64 P1, [R12+URZ+0x30c48], R21 ;  /* 0x030c48150c0095a7 */ /* 0x000f24000802007f */
[----:B----4-:R-:W-:Y:S05]  /*ae90*/  @!P1 BRA `(.L_x_568) ;  /* 0xfffffffc00f09947 */ /* 0x010fea000383ffff */
[----:B------:R-:W-:Y:S05]  /*aea0*/  BRA `(.L_x_591) ;  /* 0xfffffff000007947 */ /* 0x000fea000383ffff */
.L_x_570:
[----:B------:R-:W-:-:S07]  /*aeb0*/  SHF.L.U32 R5, R10, 0x1f, RZ ;  /* 0x0000001f0a057819 */ /* 0x000fce00000006ff */
.L_x_592:
[----:B-1----:R1:W2:Y:S02]  /*aec0*/  SYNCS.PHASECHK.TRANS64.TRYWAIT P1, [R12+URZ+0x30c20], R5 ;  /* 0x030c20050c0075a7 */ /* 0x0022a4000802017f */
[----:B--2---:R-:W-:Y:S05]  /*aed0*/  @!P1 NANOSLEEP.SYNCS 0x989680 ;  /* 0x009896800000995d */ /* 0x004fea0003900000 */
[----:B------:R-:W2:Y:S02]  /*aee0*/  @!P1 SYNCS.PHASECHK.TRANS64 P1, [R12+URZ+0x30c20], R5 ;  /* 0x030c20050c0095a7 */ /* 0x000ea4000802007f */
[----:B--2---:R-:W-:Y:S05]  /*aef0*/  @!P1 BRA `(.L_x_592) ;  /* 0xfffffffc00f09947 */ /* 0x004fea000383ffff */
[----:B------:R-:W-:Y:S05]  /*af00*/  BRA `(.L_x_593) ;  /* 0xfffffff0006c7947 */ /* 0x000fea000383ffff */
.L_x_573:
[----:B-1----:R1:W2:Y:S02]  /*af10*/  SYNCS.PHASECHK.TRANS64.TRYWAIT P1, [R12+URZ+0x30c40], R13 ;  /* 0x030c400d0c0075a7 */ /* 0x0022a4000802017f */
[----:B--2---:R-:W-:Y:S05]  /*af20*/  @!P1 NANOSLEEP.SYNCS 0x989680 ;  /* 0x009896800000995d */ /* 0x004fea0003900000 */
[----:B------:R-:W2:Y:S02]  /*af30*/  @!P1 SYNCS.PHASECHK.TRANS64 P1, [R12+URZ+0x30c40], R13 ;  /* 0x030c400d0c0095a7 */ /* 0x000ea4000802007f */
[----:B--2---:R-:W-:Y:S05]  /*af40*/  @!P1 BRA `(.L_x_573) ;  /* 0xfffffffc00f09947 */ /* 0x004fea000383ffff */
[----:B------:R-:W-:Y:S05]  /*af50*/  BRA `(.L_x_594) ;  /* 0xfffffff000e07947 */ /* 0x000fea000383ffff */
.L_x_575:
[----:B--2---:R2:W3:Y:S02]  /*af60*/  SYNCS.PHASECHK.TRANS64.TRYWAIT P1, [R12+URZ+0x30c28], R13 ;  /* 0x030c280d0c0075a7 */ /* 0x0044e4000802017f */
[----:B---3--:R-:W-:Y:S05]  /*af70*/  @!P1 NANOSLEEP.SYNCS 0x989680 ;  /* 0x009896800000995d */ /* 0x008fea0003900000 */
[----:B------:R-:W3:Y:S02]  /*af80*/  @!P1 SYNCS.PHASECHK.TRANS64 P1, [R12+URZ+0x30c28], R13 ;  /* 0x030c280d0c0095a7 */ /* 0x000ee4000802007f */
[----:B---3--:R-:W-:Y:S05]  /*af90*/  @!P1 BRA `(.L_x_575) ;  /* 0xfffffffc00f09947 */ /* 0x008fea000383ffff */
[----:B------:R-:W-:Y:S05]  /*afa0*/  BRA `(.L_x_595) ;  /* 0xfffffff400507947 */ /* 0x000fea000383ffff */
.L_x_577:
[----:B-1----:R1:W2:Y:S02]  /*afb0*/  SYNCS.PHASECHK.TRANS64.TRYWAIT P0, [R13+URZ+0x30c40], R2 ;  /* 0x030c40020d0075a7 */ /* 0x0022a4000800017f */
[----:B--2---:R-:W-:Y:S05]  /*afc0*/  @!P0 NANOSLEEP.SYNCS 0x989680 ;  /* 0x009896800000895d */ /* 0x004fea0003900000 */
[----:B------:R-:W2:Y:S02]  /*afd0*/  @!P0 SYNCS.PHASECHK.TRANS64 P0, [R13+URZ+0x30c40], R2 ;  /* 0x030c40020d0085a7 */ /* 0x000ea4000800007f */
[----:B--2---:R-:W-:Y:S05]  /*afe0*/  @!P0 BRA `(.L_x_577) ;  /* 0xfffffffc00f08947 */ /* 0x004fea000383ffff */
[----:B------:R-:W-:Y:S05]  /*aff0*/  BRA `(.L_x_596) ;  /* 0xfffffff400c07947 */ /* 0x000fea000383ffff */
.L_x_579:
[----:B------:R-:W-:Y:S01]  /*b000*/  BSSY B0, `(.L_x_597) ;  /* 0x0000006000007945 */ /* 0x000fe20003800000 */
[----:B------:R-:W-:-:S07]  /*b010*/  IMAD.MOV.U32 R15, RZ, RZ, -0x1 ;  /* 0xffffffffff0f7424 */ /* 0x000fce00078e00ff */
[----:B--2---:R-:W-:Y:S05]  /*b020*/  WARPSYNC.COLLECTIVE R15, `(.L_x_598) ;  /* 0x000000000f0c7348 */ /* 0x004fea0003c00000 */
[----:B------:R-:W-:Y:S02]  /*b030*/  ELECT P6, UR62, PT ;  /* 0x00000000003e782f */ /* 0x000fe400038c0000 */
[----:B------:R-:W-:Y:S01]  /*b040*/  MOV R14, UR62 ;  /* 0x0000003e000e7c02 */ /* 0x000fe20008000f00 */
[----:B--2---:R-:W-:Y:S10]  /*b050*/  ENDCOLLECTIVE ;  /* 0x000000000000791b */ /* 0x004ff40003800000 */
.L_x_598:
[----:B------:R-:W-:Y:S05]  /*b060*/  BSYNC B0 ;  /* 0x0000000000007941 */ /* 0x000fea0003800000 */
.L_x_597:
[----:B------:R-:W-:Y:S05]  /*b070*/  BRA `(.L_x_599) ;  /* 0xfffffff800547947 */ /* 0x000fea000383ffff */
.L_x_581:
[----:B-1----:R1:W3:Y:S02]  /*b080*/  SYNCS.PHASECHK.TRANS64.TRYWAIT P0, [R7+URZ], R4 ;  /* 0x00000004070075a7 */ /* 0x0022e4000800017f */
[----:B---3--:R-:W-:Y:S05]  /*b090*/  @!P0 NANOSLEEP.SYNCS 0x989680 ;  /* 0x009896800000895d */ /* 0x008fea0003900000 */
[----:B------:R-:W3:Y:S02]  /*b0a0*/  @!P0 SYNCS.PHASECHK.TRANS64 P0, [R7+URZ], R4 ;  /* 0x00000004070085a7 */ /* 0x000ee4000800007f */
[----:B---3--:R-:W-:Y:S05]  /*b0b0*/  @!P0 BRA `(.L_x_581) ;  /* 0xfffffffc00f08947 */ /* 0x008fea000383ffff */
[----:B------:R-:W-:Y:S05]  /*b0c0*/  BRA `(.L_x_600) ;  /* 0xfffffff800947947 */ /* 0x000fea000383ffff */
.L_x_582:
[----:B---3--:R3:W4:Y:S02]  /*b0d0*/  SYNCS.PHASECHK.TRANS64.TRYWAIT P0, [R11+URZ], R2 ;  /* 0x000000020b0075a7 */ /* 0x008724000800017f */
[----:B----4-:R-:W-:Y:S05]  /*b0e0*/  @!P0 NANOSLEEP.SYNCS 0x989680 ;  /* 0x009896800000895d */ /* 0x010fea0003900000 */
[----:B------:R-:W4:Y:S02]  /*b0f0*/  @!P0 SYNCS.PHASECHK.TRANS64 P0, [R11+URZ], R2 ;  /* 0x000000020b0085a7 */ /* 0x000f24000800007f */
[----:B----4-:R-:W-:Y:S05]  /*b100*/  @!P0 BRA `(.L_x_582) ;  /* 0xfffffffc00f08947 */ /* 0x010fea000383ffff */
[----:B------:R-:W-:Y:S05]  /*b110*/  BRA `(.L_x_601) ;  /* 0xfffffff800887947 */ /* 0x000fea000383ffff */
.L_x_584:
[----:B----4-:R4:W1:Y:S02]  /*b120*/  SYNCS.PHASECHK.TRANS64.TRYWAIT P0, [R9+URZ], R4 ;  /* 0x00000004090075a7 */ /* 0x010864000800017f */
[----:B-1----:R-:W-:Y:S05]  /*b130*/  @!P0 NANOSLEEP.SYNCS 0x989680 ;  /* 0x009896800000895d */ /* 0x002fea0003900000 */
[----:B------:R-:W1:Y:S02]  /*b140*/  @!P0 SYNCS.PHASECHK.TRANS64 P0, [R9+URZ], R4 ;  /* 0x00000004090085a7 */ /* 0x000e64000800007f */
[----:B-1----:R-:W-:Y:S05]  /*b150*/  @!P0 BRA `(.L_x_584) ;  /* 0xfffffffc00f08947 */ /* 0x002fea000383ffff */
[----:B------:R-:W-:Y:S05]  /*b160*/  BRA `(.L_x_602) ;  /* 0xfffffff8008c7947 */ /* 0x000fea000383ffff */
.L_x_603:
        /* <DEDUP_REMOVED lines=9> */
.L_x_3722:


//--------------------- .text._ZN7cutlass13device_kernelIN5flash11enable_sm90INS1_16FlashAttnBwdSm90INS1_25CollectiveMainloopBwdSm90ILi2ELi2ELi2EN4cute5tupleIJNS5_1CILi1EEES8_S8_EEENS6_IJNS7_ILi128EEESA_NS7_ILi64EEEEEENS_10bfloat16_tEfNS_4arch4Sm90ELb0ELb0ELb1ELb1ELb1ELb1ELb0ELb0ELi2ELi1ELi2ELi2ELb0EEENS1_21CollectiveEpilogueBwdISC_SD_SF_Li256ELb1ELb0ELi1EEENS1_19SingleTileSchedulerILb1ELb0ELb0ELi128EEEEEEEEEvNT_6ParamsE --------------------------
	.section	.text._ZN7cutlass13device_kernelIN5flash11enable_sm90INS1_16FlashAttnBwdSm90INS1_25CollectiveMainloopBwdSm90ILi2ELi2ELi2EN4cute5tupleIJNS5_1CILi1EEES8_S8_EEENS6_IJNS7_ILi128EEESA_NS7_ILi64EEEEEENS_10bfloat16_tEfNS_4arch4Sm90ELb0ELb0ELb1ELb1ELb1ELb1ELb0ELb0ELi2ELi1ELi2ELi2ELb0EEENS1_21CollectiveEpilogueBwdISC_SD_SF_Li256ELb1ELb0ELi1EEENS1_19SingleTileSchedulerILb1ELb0ELb0ELi128EEEEEEEEEvNT_6ParamsE,"ax",@progbits
	.align	128
.text._ZN7cutlass13device_kernelIN5flash11enable_sm90INS1_16FlashAttnBwdSm90INS1_25CollectiveMainloopBwdSm90ILi2ELi2ELi2EN4cute5tupleIJNS5_1CILi1EEES8_S8_EEENS6_IJNS7_ILi128EEESA_NS7_ILi64EEEEEENS_10bfloat16_tEfNS_4arch4Sm90ELb0ELb0ELb1ELb1ELb1ELb1ELb0ELb0ELi2ELi1ELi2ELi2ELb0EEENS1_21CollectiveEpilogueBwdISC_SD_SF_Li256ELb1ELb0ELi1EEENS1_19SingleTileSchedulerILb1ELb0ELb0ELi128EEEEEEEEEvNT_6ParamsE:
        .type           _ZN7cutlass13device_kernelIN5flash11enable_sm90INS1_16FlashAttnBwdSm90INS1_25CollectiveMainloopBwdSm90ILi2ELi2ELi2EN4cute5tupleIJNS5_1CILi1EEES8_S8_EEENS6_IJNS7_ILi128EEESA_NS7_ILi64EEEEEENS_10bfloat16_tEfNS_4arch4Sm90ELb0ELb0ELb1ELb1ELb1ELb1ELb0ELb0ELi2ELi1ELi2ELi2ELb0EEENS1_21CollectiveEpilogueBwdISC_SD_SF_Li256ELb1ELb0ELi1EEENS1_19SingleTileSchedulerILb1ELb0ELb0ELi128EEEEEEEEEvNT_6ParamsE,@function
        .size           _ZN7cutlass13device_kernelIN5flash11enable_sm90INS1_16FlashAttnBwdSm90INS1_25CollectiveMainloopBwdSm90ILi2ELi2ELi2EN4cute5tupleIJNS5_1CILi1EEES8_S8_EEENS6_IJNS7_ILi128EEESA_NS7_ILi64EEEEEENS_10bfloat16_tEfNS_4arch4Sm90ELb0ELb0ELb1ELb1ELb1ELb1ELb0ELb0ELi2ELi1ELi2ELi2ELb0EEENS1_21CollectiveEpilogueBwdISC_SD_SF_Li256ELb1ELb0ELi1EEENS1_19SingleTileSchedulerILb1ELb0ELb0ELi128EEEEEEEEEvNT_6ParamsE,(.L_x_3723 - _ZN7cutlass13device_kernelIN5flash11enable_sm90INS1_16FlashAttnBwdSm90INS1_25CollectiveMainloopBwdSm90ILi2ELi2ELi2EN4cute5tupleIJNS5_1CILi1EEES8_S8_EEENS6_IJNS7_ILi128EEESA_NS7_ILi64EEEEEENS_10bfloat16_tEfNS_4arch4Sm90ELb0ELb0ELb1ELb1ELb1ELb1ELb0ELb0ELi2ELi1ELi2ELi2ELb0EEENS1_21CollectiveEpilogueBwdISC_SD_SF_Li256ELb1ELb0ELi1EEENS1_19SingleTileSchedulerILb1ELb0ELb0ELi128EEEEEEEEEvNT_6ParamsE)
        .other          _ZN7cutlass13device_kernelIN5flash11enable_sm90INS1_16FlashAttnBwdSm90INS1_25CollectiveMainloopBwdSm90ILi2ELi2ELi2EN4cute5tupleIJNS5_1CILi1EEES8_S8_EEENS6_IJNS7_ILi128EEESA_NS7_ILi64EEEEEENS_10bfloat16_tEfNS_4arch4Sm90ELb0ELb0ELb1ELb1ELb1ELb1ELb0ELb0ELi2ELi1ELi2ELi2ELb0EEENS1_21CollectiveEpilogueBwdISC_SD_SF_Li256ELb1ELb0ELi1EEENS1_19SingleTileSchedulerILb1ELb0ELb0ELi128EEEEEEEEEvNT_6ParamsE,@"STO_CUDA_ENTRY STV_DEFAULT"
_ZN7cutlass13device_kernelIN5flash11enable_sm90INS1_16FlashAttnBwdSm90INS1_25CollectiveMainloopBwdSm90ILi2ELi2ELi2EN4cute5tupleIJNS5_1CILi1EEES8_S8_EEENS6_IJNS7_ILi128EEESA_NS7_ILi64EEEEEENS_10bfloat16_tEfNS_4arch4Sm90ELb0ELb0ELb1ELb1ELb1ELb1ELb0ELb0ELi2ELi1ELi2ELi2ELb0EEENS1_21CollectiveEpilogueBwdISC_SD_SF_Li256ELb1ELb0ELi1EEENS1_19SingleTileSchedulerILb1ELb0ELb0ELi128EEEEEEEEEvNT_6ParamsE:
        /* <DEDUP_REMOVED lines=23> */
.L_x_605:
[----:B------:R-:W-:Y:S05]  /*0170*/  BSYNC B0 ;  /* 0x0000000000007941 */ /* 0x000fea0003800000 */
.L_x_604:
        /* <DEDUP_REMOVED lines=34> */
.L_x_606:
        /* <DEDUP_REMOVED lines=22> */
.L_x_607:
        /* <DEDUP_REMOVED lines=9> */
.L_x_610:
        /* <DEDUP_REMOVED lines=20> */
.L_x_611:
        /* <DEDUP_REMOVED lines=10> */
.L_x_613:
[----:B------:R-:W2:Y:S02]  /*0770*/  LDC R0, c[0x0][0x8bc] ;  /* 0x00022f00ff007b82 */ /* 0x000ea40000000800 */
.L_x_612:
        /* <DEDUP_REMOVED lines=19> */
.L_x_615:
        /* <DEDUP_REMOVED lines=10> */
.L_x_616:
        /* <DEDUP_REMOVED lines=8> */
.L_x_617:
        /* <DEDUP_REMOVED lines=9> */
.L_x_618:
        /* <DEDUP_REMOVED lines=56> */
.L_x_621:
        /* <DEDUP_REMOVED lines=15> */
.L_x_620:
        /* <DEDUP_REMOVED lines=22> */
.L_x_623:
        /* <DEDUP_REMOVED lines=15> */
.L_x_622:
[----:B------:R-:W-:Y:S01]  /*1120*/  SHF.R.S32.HI R3, RZ, 0x1f, R18 ;  /* 0x0000001fff037819 */ /* 0x000fe20000011412 */
[----:B------:R-:W-:-:S03]  /*1130*/  UMOV UR4, 0xffffffff ;  /* 0xffffffff00047882 */ /* 0x000fc60000000000 */
[----:B------:R-:W-:-:S04]  /*1140*/  LEA.HI R0, R3, R18, RZ, 0x7 ;  /* 0x0000001203007211 */ /* 0x000fc800078f38ff */
[----:B------:R-:W-:Y:S01]  /*1150*/  SHF.R.S32.HI R13, RZ, 0x7, R0 ;  /* 0x00000007ff0d7819 */ /* 0x000fe20000011400 */
[----:B------:R-:W-:Y:S06]  /*1160*/  BRA.DIV UR4, `(.L_x_624) ;  /* 0x000000a2049c7947 */ /* 0x000fec000b800000 */
[----:B------:R1:W2:Y:S02]  /*1170*/  SHFL.IDX PT, R14, R13, RZ, 0x1f ;  /* 0x00001fff0d0e7589 */ /* 0x0002a400000e0000 */
.L_x_743:
[----:B------:R-:W-:Y:S01]  /*1180*/  SHF.L.U32 R17, RZ, 0x1f, RZ ;  /* 0x0000001fff117819 */ /* 0x000fe200000006ff */
[----:B------:R-:W-:Y:S01]  /*1190*/  VIADD R23, R23, 0x7f ;  /* 0x0000007f17177836 */ /* 0x000fe20000000000 */
[----:B--2---:R-:W-:Y:S01]  /*11a0*/  LEA.HI R4, R14, R14, RZ, 0x1 ;  /* 0x0000000e0e047211 */ /* 0x004fe200078f08ff */
[----:B------:R-:W-:Y:S01]  /*11b0*/  IMAD.IADD R19, R22, 0x1, -R19 ;  /* 0x0000000116137824 */ /* 0x000fe200078e0a13 */
[----:B------:R-:W2:Y:S01]  /*11c0*/  SYNCS.PHASECHK.TRANS64.TRYWAIT P0, [R2+URZ+0x30c00], R17 ;  /* 0x030c0011020075a7 */ /* 0x000ea2000800017f */
[----:B------:R-:W-:Y:S02]  /*11d0*/  LOP3.LUT R5, R0, 0xffffff80, RZ, 0xc0, !PT ;  /* 0xffffff8000057812 */ /* 0x000fe400078ec0ff */
[----:B------:R-:W-:Y:S02]  /*11e0*/  LOP3.LUT R11, R4, 0xffffe, RZ, 0xc0, !PT ;  /* 0x000ffffe040b7812 */ /* 0x000fe400078ec0ff */
[CC--:B------:R-:W-:Y:S02]  /*11f0*/  LEA.HI R4, R3.reuse, R18.reuse, RZ, 0x5 ;  /* 0x0000001203047211 */ /* 0x0c0fe400078f28ff */
[----:B------:R-:W-:-:S02]  /*1200*/  LEA.HI R0, R3, R18, RZ, 0x2 ;  /* 0x0000001203007211 */ /* 0x000fc400078f10ff */
[----:B------:R-:W-:Y:S02]  /*1210*/  LOP3.LUT R7, R4, 0xffffffe0, RZ, 0xc0, !PT ;  /* 0xffffffe004077812 */ /* 0x000fe400078ec0ff */
[----:B------:R-:W-:Y:S01]  /*1220*/  LOP3.LUT R9, R0, 0xfffffffc, RZ, 0xc0, !PT ;  /* 0xfffffffc00097812 */ /* 0x000fe200078ec0ff */
[C---:B------:R-:W-:Y:S01]  /*1230*/  IMAD.IADD R0, R18.reuse, 0x1, -R5 ;  /* 0x0000000112007824 */ /* 0x040fe200078e0a05 */
[CC--:B------:R-:W-:Y:S01]  /*1240*/  LEA.HI R6, R3.reuse, R18.reuse, RZ, 0x3 ;  /* 0x0000001203067211 */ /* 0x0c0fe200078f18ff */
[C---:B------:R-:W-:Y:S01]  /*1250*/  IMAD.IADD R7, R18.reuse, 0x1, -R7 ;  /* 0x0000000112077824 */ /* 0x040fe200078e0a07 */
[----:B------:R-:W-:Y:S02]  /*1260*/  LEA.HI R8, R3, R18, RZ, 0x4 ;  /* 0x0000001203087211 */ /* 0x000fe400078f20ff */
[C---:B------:R-:W-:Y:S01]  /*1270*/  IADD3 R10, R18.reuse, -R9, RZ ;  /* 0x80000009120a7210 */ /* 0x040fe20007ffe0ff */
[----:B------:R-:W-:Y:S01]  /*1280*/  IMAD.SHL.U32 R18, R18, 0x40, RZ ;  /* 0x0000004012127824 */ /* 0x000fe200078e00ff */
[----:B------:R-:W-:-:S02]  /*1290*/  SHF.R.S32.HI R3, RZ, 0x5, R4 ;  /* 0x00000005ff037819 */ /* 0x000fc40000011404 */
[----:B------:R-:W-:Y:S02]  /*12a0*/  SHF.R.S32.HI R4, RZ, 0x1f, R23 ;  /* 0x0000001fff047819 */ /* 0x000fe40000011417 */
[----:B------:R-:W-:Y:S01]  /*12b0*/  SHF.R.S32.HI R15, RZ, 0x4, R8 ;  /* 0x00000004ff0f7819 */ /* 0x000fe20000011408 */
[----:B------:R-:W-:Y:S01]  /*12c0*/  IMAD.SHL.U32 R5, R3, 0x10, RZ ;  /* 0x0000001003057824 */ /* 0x000fe200078e00ff */
[----:B------:R-:W-:Y:S02]  /*12d0*/  LOP3.LUT R18, R18, 0x1c0, RZ, 0xc0, !PT ;  /* 0x000001c012127812 */ /* 0x000fe400078ec0ff */
[----:B------:R-:W-:Y:S02]  /*12e0*/  IADD3 R11, R14, -R11, RZ ;  /* 0x8000000b0e0b7210 */ /* 0x000fe40007ffe0ff */
[----:B------:R-:W-:Y:S02]  /*12f0*/  LEA.HI R23, R4, R23, RZ, 0x7 ;  /* 0x0000001704177211 */ /* 0x000fe400078f38ff */
[----:B------:R-:W-:-:S02]  /*1300*/  LEA.HI R8, R8, R15, RZ, 0x1 ;  /* 0x0000000f08087211 */ /* 0x000fc400078f08ff */
[----:B------:R-:W-:Y:S02]  /*1310*/  SHF.R.S32.HI R3, RZ, 0x1f, R0 ;  /* 0x0000001fff037819 */ /* 0x000fe40000011400 */
[----:B------:R-:W-:Y:S01]  /*1320*/  LOP3.LUT R5, R18, 0x30, R5, 0xf8, !PT ;  /* 0x0000003012057812 */ /* 0x000fe200078ef805 */
[----:B--2---:R-:W-:Y:S06]  /*1330*/  @P0 BRA `(.L_x_625) ;  /* 0x0000000000080947 */ /* 0x004fec0003800000 */
[----:B------:R-:W2:Y:S02]  /*1340*/  SYNCS.PHASECHK.TRANS64.TRYWAIT P0, [R2+URZ+0x30c00], R17 ;  /* 0x030c0011020075a7 */ /* 0x000ea4000800017f */
[----:B--2---:R-:W-:Y:S05]  /*1350*/  @!P0 BRA `(.L_x_626) ;  /* 0x000000a0003c8947 */ /* 0x004fea0003800000 */
.L_x_625:
[----:B------:R-:W3:Y:S01]  /*1360*/  LDL.LU R21, [R1] ;  /* 0x0000000001157983 */ /* 0x000ee20000300800 */
[----:B------:R-:W-:Y:S01]  /*1370*/  LOP3.LUT R9, R5, 0x8, R6, 0xf8, !PT ;  /* 0x0000000805097812 */ /* 0x000fe200078ef806 */
[----:B------:R-:W-:Y:S01]  /*1380*/  IMAD R20, R13, 0x400, R0 ;  /* 0x000004000d147824 */ /* 0x000fe200078e0200 */
[CC--:B------:R-:W-:Y:S02]  /*1390*/  LEA.HI R5, R3.reuse, R0.reuse, RZ, 0x5 ;  /* 0x0000000003057211 */ /* 0x0c0fe400078f28ff */
[----:B------:R-:W-:Y:S02]  /*13a0*/  SHF.R.S32.HI R4, RZ, 0x1f, R7 ;  /* 0x0000001fff047819 */ /* 0x000fe40000011407 */
[----:B------:R-:W-:Y:S02]  /*13b0*/  SHF.R.S32.HI R6, RZ, 0x5, R5 ;  /* 0x00000005ff067819 */ /* 0x000fe40000011405 */
[----:B------:R-:W-:Y:S02]  /*13c0*/  SHF.R.U32.HI R18, RZ, 0x3, R18 ;  /* 0x00000003ff127819 */ /* 0x000fe40000011612 */
[----:B------:R-:W-:Y:S01]  /*13d0*/  LEA.HI R3, R3, R0, RZ, 0x2 ;  /* 0x0000000003037211 */ /* 0x000fe200078f10ff */
[----:B------:R-:W-:Y:S01]  /*13e0*/  IMAD R19, R6, -0x10, R19 ;  /* 0xfffffff006137824 */ /* 0x000fe200078e0213 */
[----:B------:R-:W-:-:S02]  /*13f0*/  LOP3.LUT R8, R8, 0x7ffffe, RZ, 0xc0, !PT ;  /* 0x007ffffe08087812 */ /* 0x000fc400078ec0ff */
[CC--:B------:R-:W-:Y:S02]  /*1400*/  LEA.HI R5, R4.reuse, R7.reuse, RZ, 0x3 ;  /* 0x0000000704057211 */ /* 0x0c0fe400078f18ff */
[----:B------:R-:W-:Y:S01]  /*1410*/  LEA.HI R4, R4, R7, RZ, 0x2 ;  /* 0x0000000704047211 */ /* 0x000fe200078f10ff */
[----:B------:R-:W-:Y:S01]  /*1420*/  IMAD.IADD R12, R15, 0x1, -R8 ;  /* 0x000000010f0c7824 */ /* 0x000fe200078e0a08 */
[----:B------:R-:W-:Y:S02]  /*1430*/  LOP3.LUT R18, R9, R18, RZ, 0x3c, !PT ;  /* 0x0000001209127212 */ /* 0x000fe400078e3cff */
[----:B------:R-:W-:Y:S02]  /*1440*/  LEA.HI R7, R13, R13, RZ, 0x1 ;  /* 0x0000000d0d077211 */ /* 0x000fe400078f08ff */
[----:B------:R-:W-:Y:S02]  /*1450*/  LOP3.LUT R9, R3, 0x7ffffffc, RZ, 0xc0, !PT ;  /* 0x7ffffffc03097812 */ /* 0x000fe400078ec0ff */
[----:B------:R-:W-:-:S02]  /*1460*/  SHF.R.S32.HI R6, RZ, 0x2, R3 ;  /* 0x00000002ff067819 */ /* 0x000fc40000011403 */
[----:B------:R-:W-:Y:S02]  /*1470*/  SHF.R.S32.HI R3, RZ, 0x1f, R3 ;  /* 0x0000001fff037819 */ /* 0x000fe40000011403 */
[----:B------:R-:W-:Y:S02]  /*1480*/  LOP3.LUT R8, R7, 0xfffffffe, RZ, 0xc0, !PT ;  /* 0xfffffffe07087812 */ /* 0x000fe400078ec0ff */
[----:B------:R-:W-:Y:S02]  /*1490*/  LEA.HI R3, R3, R6, RZ, 0x3 ;  /* 0x0000000603037211 */ /* 0x000fe400078f18ff */
[----:B------:R-:W-:Y:S01]  /*14a0*/  IADD3 R9, R0, -R9, RZ ;  /* 0x8000000900097210 */ /* 0x000fe20007ffe0ff */
[----:B------:R-:W-:Y:S01]  /*14b0*/  IMAD.IADD R8, R13, 0x1, -R8 ;  /* 0x000000010d087824 */ /* 0x000fe200078e0a08 */
[----:B------:R-:W-:Y:S01]  /*14c0*/  LOP3.LUT R7, R3, 0xfffffff8, RZ, 0xc0, !PT ;  /* 0xfffffff803077812 */ /* 0x000fe200078ec0ff */
[----:B-1----:R-:W-:Y:S01]  /*14d0*/  IMAD R13, R13, 0x10, R12 ;  /* 0x000000100d0d7824 */ /* 0x002fe200078e020c */
[----:B------:R-:W-:-:S02]  /*14e0*/  SHF.R.S32.HI R3, RZ, 0x2, R4 ;  /* 0x00000002ff037819 */ /* 0x000fc40000011404 */
[----:B------:R-:W-:Y:S01]  /*14f0*/  IADD3 R19, R19, R7, -R6 ;  /* 0x0000000713137210 */ /* 0x000fe20007ffe806 */
[----:B------:R-:W-:Y:S01]  /*1500*/  IMAD.U32 R7, R13, 0x200, R18 ;  /* 0x000002000d077824 */ /* 0x000fe200078e0012 */
[C---:B------:R-:W-:Y:S02]  /*1510*/  IADD3 R6, R3.reuse, 0x8, RZ ;  /* 0x0000000803067810 */ /* 0x040fe40007ffe0ff */
[----:B------:R-:W-:Y:S02]  /*1520*/  LEA.HI R4, R4, R3, RZ, 0x1 ;  /* 0x0000000304047211 */ /* 0x000fe400078f08ff */
[--C-:B------:R-:W-:Y:S01]  /*1530*/  SHF.R.S32.HI R0, RZ, 0x3, R5.reuse ;  /* 0x00000003ff007819 */ /* 0x100fe20000011405 */
[----:B------:R1:W-:Y:S01]  /*1540*/  STL [R1+0x8], R7 ;  /* 0x0000080701007387 */ /* 0x0003e20000100800 */
[----:B------:R-:W-:Y:S01]  /*1550*/  SHF.R.S32.HI R5, RZ, 0x1f, R5 ;  /* 0x0000001fff057819 */ /* 0x000fe20000011405 */
[----:B------:R-:W-:Y:S01]  /*1560*/  VIADD R12, R3, 0x10 ;  /* 0x00000010030c7836 */ /* 0x000fe20000000000 */
[----:B------:R-:W-:-:S02]  /*1570*/  LOP3.LUT R4, R4, 0xfffffffe, RZ, 0xc0, !PT ;  /* 0xfffffffe04047812 */ /* 0x000fc400078ec0ff */
[----:B------:R-:W-:Y:S02]  /*1580*/  LEA.HI R5, R5, R0, RZ, 0x4 ;  /* 0x0000000005057211 */ /* 0x000fe400078f20ff */
[----:B-1----:R-:W-:Y:S01]  /*1590*/  LEA.HI R7, R6, R6, RZ, 0x1 ;  /* 0x0000000606077211 */ /* 0x002fe200078f08ff */
[C---:B------:R-:W-:Y:S01]  /*15a0*/  IMAD.IADD R4, R3.reuse, 0x1, -R4 ;  /* 0x0000000103047824 */ /* 0x040fe200078e0a04 */
[----:B------:R-:W-:Y:S02]  /*15b0*/  IADD3 R14, R3, 0x18, RZ ;  /* 0x00000018030e7810 */ /* 0x000fe40007ffe0ff */
[----:B------:R-:W-:Y:S02]  /*15c0*/  LOP3.LUT R13, R7, 0xfffffffe, RZ, 0xc0, !PT ;  /* 0xfffffffe070d7812 */ /* 0x000fe400078ec0ff */
[----:B------:R-:W-:Y:S02]  /*15d0*/  LOP3.LUT R5, R5, 0x1ffffff0, RZ, 0xc0, !PT ;  /* 0x1ffffff005057812 */ /* 0x000fe400078ec0ff */
[----:B------:R-:W-:Y:S01]  /*15e0*/  LEA.HI R3, R12, R12, RZ, 0x1 ;  /* 0x0000000c0c037211 */ /* 0x000fe200078f08ff */
[----:B------:R-:W-:Y:S01]  /*15f0*/  IMAD.IADD R13, R6, 0x1, -R13 ;  /* 0x00000001060d7824 */ /* 0x000fe200078e0a0d */
[----:B------:R-:W-:Y:S01]  /*1600*/  LEA.HI R16, R14, R14, RZ, 0x1 ;  /* 0x0000000e0e107211 */ /* 0x000fe200078f08ff */
[----:B------:R-:W-:Y:S01]  /*1610*/  IMAD.IADD R5, R0, 0x1, -R5 ;  /* 0x0000000100057824 */ /* 0x000fe200078e0a05 */
[----:B------:R-:W-:-:S02]  /*1620*/  LOP3.LUT R15, R3, 0xfffffffe, RZ, 0xc0, !PT ;  /* 0xfffffffe030f7812 */ /* 0x000fc400078ec0ff */
[--C-:B------:R-:W-:Y:S02]  /*1630*/  SHF.R.S32.HI R6, RZ, 0x1, R3.reuse ;  /* 0x00000001ff067819 */ /* 0x100fe40000011403 */
[----:B------:R-:W-:Y:S02]  /*1640*/  SHF.R.S32.HI R3, RZ, 0x1f, R3 ;  /* 0x0000001fff037819 */ /* 0x000fe40000011403 */
[--C-:B------:R-:W-:Y:S02]  /*1650*/  SHF.R.S32.HI R0, RZ, 0x1, R7.reuse ;  /* 0x00000001ff007819 */ /* 0x100fe40000011407 */
[----:B------:R-:W-:Y:S02]  /*1660*/  SHF.R.S32.HI R7, RZ, 0x1f, R7 ;  /* 0x0000001fff077819 */ /* 0x000fe40000011407 */
[--C-:B--2---:R-:W-:Y:S02]  /*1670*/  SHF.R.S32.HI R17, RZ, 0x1, R16.reuse ;  /* 0x00000001ff117819 */ /* 0x104fe40000011410 */
[----:B------:R-:W-:-:S02]  /*1680*/  SHF.R.S32.HI R18, RZ, 0x1f, R16 ;  /* 0x0000001fff127819 */ /* 0x000fc40000011410 */
[----:B------:R-:W-:Y:S02]  /*1690*/  LEA.HI R3, R3, R6, RZ, 0x4 ;  /* 0x0000000603037211 */ /* 0x000fe400078f20ff */
[----:B------:R-:W-:Y:S02]  /*16a0*/  LEA.HI R7, R7, R0, RZ, 0x4 ;  /* 0x0000000007077211 */ /* 0x000fe400078f20ff */
[----:B------:R-:W-:Y:S02]  /*16b0*/  LEA.HI R18, R18, R17, RZ, 0x4 ;  /* 0x0000001112127211 */ /* 0x000fe400078f20ff */
[----:B------:R-:W-:Y:S01]  /*16c0*/  LOP3.LUT R3, R3, 0x1ffffff0, RZ, 0xc0, !PT ;  /* 0x1ffffff003037812 */ /* 0x000fe200078ec0ff */
[----:B------:R-:W-:Y:S01]  /*16d0*/  IMAD R8, R8, -0x40, R19 ;  /* 0xffffffc008087824 */ /* 0x000fe200078e0213 */
[----:B------:R-:W-:Y:S02]  /*16e0*/  LOP3.LUT R7, R7, 0x1ffffff0, RZ, 0xc0, !PT ;  /* 0x1ffffff007077812 */ /* 0x000fe400078ec0ff */
[----:B------:R-:W-:Y:S01]  /*16f0*/  LOP3.LUT R19, R16, 0xfffffffe, RZ, 0xc0, !PT ;  /* 0xfffffffe10137812 */ /* 0x000fe200078ec0ff */
[----:B------:R-:W-:Y:S01]  /*1700*/  IMAD.IADD R6, R6, 0x1, -R3 ;  /* 0x0000000106067824 */ /* 0x000fe200078e0a03 */
[----:B------:R-:W-:Y:S01]  /*1710*/  LOP3.LUT R18, R18, 0x1ffffff0, RZ, 0xc0, !PT ;  /* 0x1ffffff012127812 */ /* 0x000fe200078ec0ff */
[----:B------:R-:W-:Y:S01]  /*1720*/  IMAD.IADD R0, R0, 0x1, -R7 ;  /* 0x0000000100007824 */ /* 0x000fe200078e0a07 */
[----:B------:R-:W-:Y:S01]  /*1730*/  LEA R3, R5, R4, 0x3 ;  /* 0x0000000405037211 */ /* 0x000fe200078e18ff */
[----:B------:R-:W-:Y:S01]  /*1740*/  IMAD.IADD R15, R12, 0x1, -R15 ;  /* 0x000000010c0f7824 */ /* 0x000fe200078e0a0f */
[----:B------:R-:W-:Y:S01]  /*1750*/  IADD3 R19, R14, -R19, RZ ;  /* 0x800000130e137210 */ /* 0x000fe20007ffe0ff */
[----:B------:R-:W-:-:S02]  /*1760*/  IMAD.IADD R18, R17, 0x1, -R18 ;  /* 0x0000000111127824 */ /* 0x000fc400078e0a12 */
[----:B------:R1:W-:Y:S01]  /*1770*/  STL [R1+0x18], R3 ;  /* 0x0000180301007387 */ /* 0x0003e20000100800 */
[----:B------:R-:W-:Y:S02]  /*1780*/  IMAD R4, R0, 0x8, R13 ;  /* 0x0000000800047824 */ /* 0x000fe400078e020d */
[----:B------:R-:W-:-:S03]  /*1790*/  IMAD R0, R18, 0x8, R19 ;  /* 0x0000000812007824 */ /* 0x000fc600078e0213 */
[----:B------:R-:W-:Y:S01]  /*17a0*/  STL [R1+0x14], R4 ;  /* 0x0000140401007387 */ /* 0x000fe20000100800 */
[----:B-1----:R-:W-:-:S05]  /*17b0*/  IMAD R3, R6, 0x8, R15 ;  /* 0x0000000806037824 */ /* 0x002fca00078e020f */
[----:B------:R-:W-:Y:S04]  /*17c0*/  STL [R1+0x10], R3 ;  /* 0x0000100301007387 */ /* 0x000fe80000100800 */
[----:B------:R1:W-:Y:S02]  /*17d0*/  STL [R1+0xc], R0 ;  /* 0x00000c0001007387 */ /* 0x0003e40000100800 */
[----:B-1----:R-:W-:-:S05]  /*17e0*/  SHF.R.S32.HI R0, RZ, 0x7, R23 ;  /* 0x00000007ff007819 */ /* 0x002fca0000011417 */
[----:B------:R1:W-:Y:S01]  /*17f0*/  STL [R1+0x4], R0 ;  /* 0x0000040001007387 */ /* 0x0003e20000100800 */
[----:B------:R-:W-:Y:S01]  /*1800*/  IMAD.SHL.U32 R3, R20, 0x4, RZ ;  /* 0x0000000414037824 */ /* 0x000fe200078e00ff */
[----:B------:R-:W-:Y:S02]  /*1810*/  MOV R6, RZ ;  /* 0x000000ff00067202 */ /* 0x000fe40000000f00 */
        /* <DEDUP_REMOVED lines=35> */
.L_x_637:
[----:B------:R-:W-:-:S13]  /*1a50*/  ISETP.NE.AND P0, PT, R7, 0x3, PT ;  /* 0x000000030700780c */ /* 0x000fda0003f05270 */
[----:B------:R-:W-:Y:S05]  /*1a60*/  @!P0 BRA `(.L_x_627) ;  /* 0x0000000000048947 */ /* 0x000fea0003800000 */
[----:B------:R-:W-:Y:S01]  /*1a70*/  BPT.TRAP 0x1 ;  /* 0x000000040000795c */ /* 0x000fe20000300000 */
.L_x_627:
[----:B------:R-:W-:Y:S01]  /*1a80*/  IMAD R25, R4, 0x8, R2 ;  /* 0x0000000804197824 */ /* 0x000fe200078e0202 */
[----:B------:R-:W-:-:S04]  /*1a90*/  SHF.L.U32 R22, R5, 0x1f, RZ ;  /* 0x0000001f05167819 */ /* 0x000fc800000006ff */
[----:B------:R1:W2:Y:S01]  /*1aa0*/  SYNCS.PHASECHK.TRANS64.TRYWAIT P1, [R25+URZ+0x30c10], R22 ;  /* 0x030c1016190075a7 */ /* 0x0002a2000802017f */
[----:B------:R-:W-:Y:S05]  /*1ab0*/  @!P0 BRA `(.L_x_628) ;  /* 0x0000000000048947 */ /* 0x000fea0003800000 */
[----:B------:R-:W-:Y:S01]  /*1ac0*/  BPT.TRAP 0x1 ;  /* 0x000000040000795c */ /* 0x000fe20000300000 */
.L_x_628:
[----:B------:R-:W-:-:S04]  /*1ad0*/  IADD3 R0, R2, 0x10000, RZ ;  /* 0x0001000002007810 */ /* 0x000fc80007ffe0ff */
[----:B------:R-:W-:-:S04]  /*1ae0*/  SHF.R.U32.HI R0, RZ, 0x4, R0 ;  /* 0x00000004ff007819 */ /* 0x000fc80000011600 */
[----:B------:R-:W-:Y:S01]  /*1af0*/  LOP3.LUT R0, R0, 0x3fff, RZ, 0xc0, !PT ;  /* 0x00003fff00007812 */ /* 0x000fe200078ec0ff */
[----:B--2---:R-:W-:Y:S06]  /*1b00*/  @P1 BRA `(.L_x_629) ;  /* 0x0000000000081947 */ /* 0x004fec0003800000 */
[----:B------:R-:W2:Y:S02]  /*1b10*/  SYNCS.PHASECHK.TRANS64.TRYWAIT P1, [R25+URZ+0x30c10], R22 ;  /* 0x030c1016190075a7 */ /* 0x000ea4000802017f */
[----:B--2---:R-:W-:Y:S05]  /*1b20*/  @!P1 BRA `(.L_x_630) ;  /* 0x00000098005c9947 */ /* 0x004fea0003800000 */
.L_x_629:
        /* <DEDUP_REMOVED lines=64> */
.L_x_631:
[----:B------:R1:W1:Y:S01]  /*1f30*/  SYNCS.PHASECHK.TRANS64.TRYWAIT P1, [R25+URZ+0x30c30], R22 ;  /* 0x030c3016190075a7 */ /* 0x000262000802017f */
[----:B------:R-:W-:Y:S05]  /*1f40*/  @!P0 BRA `(.L_x_632) ;  /* 0x0000000000048947 */ /* 0x000fea0003800000 */
[----:B------:R-:W-:Y:S01]  /*1f50*/  BPT.TRAP 0x1 ;  /* 0x000000040000795c */ /* 0x000fe20000300000 */
.L_x_632:
[----:B------:R-:W-:-:S04]  /*1f60*/  IADD3 R18, R2, 0x18000, RZ ;  /* 0x0001800002127810 */ /* 0x000fc80007ffe0ff */
[----:B------:R-:W-:-:S04]  /*1f70*/  SHF.R.U32.HI R18, RZ, 0x4, R18 ;  /* 0x00000004ff127819 */ /* 0x000fc80000011612 */
[----:B------:R-:W-:-:S04]  /*1f80*/  LOP3.LUT R18, R18, 0x3fff, RZ, 0xc0, !PT ;  /* 0x00003fff12127812 */ /* 0x000fc800078ec0ff */
[----:B------:R-:W-:Y:S01]  /*1f90*/  LOP3.LUT R21, R18, 0x10000, RZ, 0xfc, !PT ;  /* 0x0001000012157812 */ /* 0x000fe200078efcff */
[----:B-1----:R-:W-:Y:S06]  /*1fa0*/  @P1 BRA `(.L_x_633) ;  /* 0x0000000000081947 */ /* 0x002fec0003800000 */
[----:B------:R-:W1:Y:S02]  /*1fb0*/  SYNCS.PHASECHK.TRANS64.TRYWAIT P1, [R25+URZ+0x30c30], R22 ;  /* 0x030c3016190075a7 */ /* 0x000e64000802017f */
[----:B-1----:R-:W-:Y:S05]  /*1fc0*/  @!P1 BRA `(.L_x_634) ;  /* 0x0000009400489947 */ /* 0x002fea0003800000 */
.L_x_633:
[----:B------:R-:W-:Y:S01]  /*1fd0*/  UIADD3 UR9, UR9, 0x4000, URZ ;  /* 0x0000400009097890 */ /* 0x000fe2000fffe03f */
[----:B------:R-:W-:Y:S01]  /*1fe0*/  IMAD R22, R4, 0x400, R21 ;  /* 0x0000040004167824 */ /* 0x000fe200078e0215 */
[----:B------:R-:W-:Y:S01]  /*1ff0*/  WARPGROUP.ARRIVE ;  /* 0x00000000000079c5 */ /* 0x000fe20000000000 */
[----:B------:R-:W-:Y:S01]  /*2000*/  UMOV UR7, 0x40000040 ;  /* 0x4000004000077882 */ /* 0x000fe20000000000 */
[----:B------:R-:W-:Y:S01]  /*2010*/  USHF.R.U32.HI UR9, URZ, 0x4, UR9 ;  /* 0x000000043f097899 */ /* 0x000fe20008011609 */
[----:B------:R-:W-:Y:S01]  /*2020*/  FMUL.FTZ R23, R90, UR36 ;  /* 0x000000245a177c20 */ /* 0x000fe20008410000 */
[----:B------:R-:W-:Y:S01]  /*2030*/  R2UR UR8, R22 ;  /* 0x00000000160872ca */ /* 0x000fe200000e0000 */
[----:B------:R-:W-:Y:S01]  /*2040*/  UMOV UR5, 0x40000040 ;  /* 0x4000004000057882 */ /* 0x000fe20000000000 */
[----:B------:R-:W-:Y:S01]  /*2050*/  ULOP3.LUT UR9, UR9, 0x3fff, URZ, 0xc0, !UPT ;  /* 0x00003fff09097892 */ /* 0x000fe2000f8ec03f */
[----:B------:R-:W-:Y:S01]  /*2060*/  FMUL.FTZ R90, R93, UR36 ;  /* 0x000000245d5a7c20 */ /* 0x000fe20008410000 */
        /* <DEDUP_REMOVED lines=11> */
[----:B--2---:R-:W1:Y:S01]  /*2120*/  SHFL.IDX PT, R122, R20, R10, 0x1f ;  /* 0x00001f0a147a7589 */ /* 0x004e6200000e0000 */
[----:B------:R-:W-:Y:S01]  /*2130*/  HGMMA.64x128x16.F32.BF16 R24, gdesc[UR4], RZ, !UPT, gsb0 ;  /* 0x01e00000041879f0 */ /* 0x000fe2000c0018ff */
[----:B------:R-:W-:Y:S01]  /*2140*/  UIADD3 UR6, UR8, 0x2, URZ ;  /* 0x0000000208067890 */ /* 0x000fe2000fffe03f */
[----:B------:R-:W-:Y:S01]  /*2150*/  VIADD R131, R10, 0x4 ;  /* 0x000000040a837836 */ /* 0x000fe20000000000 */
[----:B------:R-:W-:Y:S01]  /*2160*/  UIADD3 UR4, UR9, 0x2, URZ ;  /* 0x0000000209047890 */ /* 0x000fe2000fffe03f */
[----:B------:R-:W-:Y:S01]  /*2170*/  FMUL.FTZ R22, R89, UR36 ;  /* 0x0000002459167c20 */ /* 0x000fe20008410000 */
[----:B------:R-:W-:Y:S01]  /*2180*/  UMOV UR7, 0x40000040 ;  /* 0x4000004000077882 */ /* 0x000fe20000000000 */
[----:B------:R-:W-:Y:S01]  /*2190*/  UMOV UR5, 0x40000040 ;  /* 0x4000004000057882 */ /* 0x000fe20000000000 */
[----:B------:R-:W-:Y:S01]  /*21a0*/  FMUL.FTZ R88, R91, UR36 ;  /* 0x000000245b587c20 */ /* 0x000fe20008410000 */
[----:B------:R-:W-:Y:S01]  /*21b0*/  FMUL.FTZ R108, R111, UR36 ;  /* 0x000000246f6c7c20 */ /* 0x000fe20008410000 */
[----:B------:R-:W2:Y:S01]  /*21c0*/  MUFU.TANH R21, R21 ;  /* 0x0000001500157308 */ /* 0x000ea20000002400 */
[----:B------:R-:W-:Y:S01]  /*21d0*/  FMUL.FTZ R91, R94, UR36 ;  /* 0x000000245e5b7c20 */ /* 0x000fe20008410000 */
[----:B------:R-:W-:Y:S01]  /*21e0*/  FMUL.FTZ R111, R114, UR36 ;  /* 0x00000024726f7c20 */ /* 0x000fe20008410000 */
[----:B------:R-:W-:Y:S01]  /*21f0*/  FMUL.FTZ R94, R97, UR36 ;  /* 0x00000024615e7c20 */ /* 0x000fe20008410000 */
[----:B------:R-:W-:Y:S01]  /*2200*/  FMUL.FTZ R114, R117, UR36 ;  /* 0x0000002475727c20 */ /* 0x000fe20008410000 */
[----:B------:R-:W-:Y:S01]  /*2210*/  FMUL.FTZ R97, R100, UR36 ;  /* 0x0000002464617c20 */ /* 0x000fe20008410000 */
[----:B------:R-:W-:Y:S01]  /*2220*/  FMUL.FTZ R117, R120, UR36 ;  /* 0x0000002478757c20 */ /* 0x000fe20008410000 */
[----:B------:R-:W-:Y:S01]  /*2230*/  FMUL.FTZ R100, R103, UR36 ;  /* 0x0000002467647c20 */ /* 0x000fe20008410000 */
[----:B------:R-:W4:Y:S01]  /*2240*/  SHFL.IDX PT, R120, R20, R131, 0x1f ;  /* 0x00001f8314787589 */ /* 0x000f2200000e0000 */
[----:B------:R-:W-:Y:S01]  /*2250*/  FMUL.FTZ R103, R106, UR36 ;  /* 0x000000246a677c20 */ /* 0x000fe20008410000 */
[----:B------:R-:W-:Y:S01]  /*2260*/  FMUL.FTZ R232, R135, UR36 ;  /* 0x0000002487e87c20 */ /* 0x000fe20008410000 */
[----:B------:R-:W3:Y:S01]  /*2270*/  MUFU.TANH R22, R22 ;  /* 0x0000001600167308 */ /* 0x000ee20000002400 */
[----:B------:R-:W-:Y:S01]  /*2280*/  FMUL.FTZ R106, R109, UR36 ;  /* 0x000000246d6a7c20 */ /* 0x000fe20008410000 */
[----:B------:R-:W-:-:S02]  /*2290*/  VIADD R135, R10, 0x8 ;  /* 0x000000080a877836 */ /* 0x000fc40000000000 */
[----:B------:R-:W-:Y:S01]  /*22a0*/  FMUL.FTZ R89, R92, UR36 ;  /* 0x000000245c597c20 */ /* 0x000fe20008410000 */
[----:B------:R-:W-:Y:S01]  /*22b0*/  FMUL.FTZ R109, R112, UR36 ;  /* 0x00000024706d7c20 */ /* 0x000fe20008410000 */
[----:B------:R-:W-:Y:S01]  /*22c0*/  FMUL.FTZ R112, R115, UR36 ;  /* 0x0000002473707c20 */ /* 0x000fe20008410000 */
[----:B------:R-:W-:Y:S01]  /*22d0*/  FMUL.FTZ R92, R95, UR36 ;  /* 0x000000245f5c7c20 */ /* 0x000fe20008410000 */
[----:B------:R-:W-:Y:S01]  /*22e0*/  FMUL.FTZ R115, R118, UR36 ;  /* 0x0000002476737c20 */ /* 0x000fe20008410000 */
[----:B------:R-:W4:Y:S01]  /*22f0*/  MUFU.TANH R23, R23 ;  /* 0x0000001700177308 */ /* 0x000f220000002400 */
[----:B------:R-:W-:Y:S01]  /*2300*/  FMUL.FTZ R95, R98, UR36 ;  /* 0x00000024625f7c20 */ /* 0x000fe20008410000 */
[----:B------:R-:W-:Y:S01]  /*2310*/  FMUL.FTZ R118, R121, UR36 ;  /* 0x0000002479767c20 */ /* 0x000fe20008410000 */
[----:B------:R-:W-:Y:S01]  /*2320*/  STL [R1+0x44], R155 ;  /* 0x0000449b01007387 */ /* 0x000fe20000100800 */
[----:B------:R-:W-:Y:S01]  /*2330*/  FMUL.FTZ R98, R101, UR36 ;  /* 0x0000002465627c20 */ /* 0x000fe20008410000 */
[----:B------:R-:W-:Y:S01]  /*2340*/  FMUL.FTZ R101, R104, UR36 ;  /* 0x0000002468657c20 */ /* 0x000fe20008410000 */
[----:B------:R-:W-:Y:S01]  /*2350*/  FMUL.FTZ R237, R134, UR36 ;  /* 0x0000002486ed7c20 */ /* 0x000fe20008410000 */
[----:B------:R-:W4:Y:S01]  /*2360*/  SHFL.IDX PT, R121, R20, R135, 0x1f ;  /* 0x00001f8714797589 */ /* 0x000f2200000e0000 */
[----:B------:R-:W-:Y:S01]  /*2370*/  MUFU.TANH R88, R88 ;  /* 0x0000005800587308 */ /* 0x000fe20000002400 */
[----:B------:R-:W-:Y:S01]  /*2380*/  FMUL.FTZ R104, R107, UR36 ;  /* 0x000000246b687c20 */ /* 0x000fe20008410000 */
[----:B------:R-:W-:Y:S01]  /*2390*/  FMUL.FTZ R137, R137, UR36 ;  /* 0x0000002489897c20 */ /* 0x000fe20008410000 */
[----:B------:R-:W-:Y:S01]  /*23a0*/  STL [R1+0x40], R154 ;  /* 0x0000409a01007387 */ /* 0x000fe20000100800 */
[----:B------:R-:W-:Y:S01]  /*23b0*/  IADD3 R134, R10, 0xc, RZ ;  /* 0x0000000c0a867810 */ /* 0x000fe20007ffe0ff */
[----:B------:R-:W-:Y:S01]  /*23c0*/  FMUL.FTZ R107, R110, UR36 ;  /* 0x000000246e6b7c20 */ /* 0x000fe20008410000 */
[----:B------:R-:W-:Y:S01]  /*23d0*/  ISETP.GT.AND P2, PT, R8, RZ, PT ;  /* 0x000000ff0800720c */ /* 0x000fe20003f44270 */
[----:B------:R-:W-:Y:S01]  /*23e0*/  STL [R1+0x3c], R153 ;  /* 0x00003c9901007387 */ /* 0x000fe20000100800 */
[----:B------:R-:W4:Y:S01]  /*23f0*/  MUFU.TANH R89, R89 ;  /* 0x0000005900597308 */ /* 0x000f220000002400 */
[----:B------:R-:W-:Y:S01]  /*2400*/  FMUL.FTZ R110, R113, UR36 ;  /* 0x00000024716e7c20 */ /* 0x000fe20008410000 */
[----:B------:R-:W-:Y:S01]  /*2410*/  FMUL.FTZ R113, R116, UR36 ;  /* 0x0000002474717c20 */ /* 0x000fe20008410000 */
[----:B------:R-:W-:Y:S01]  /*2420*/  STL [R1+0x38], R152 ;  /* 0x0000389801007387 */ /* 0x000fe20000100800 */
[----:B------:R-:W-:Y:S01]  /*2430*/  FMUL.FTZ R116, R119, UR36 ;  /* 0x0000002477747c20 */ /* 0x000fe20008410000 */
[----:B------:R-:W-:Y:S01]  /*2440*/  FMUL.FTZ R227, R124, UR36 ;  /* 0x000000247ce37c20 */ /* 0x000fe20008410000 */
[----:B------:R-:W-:Y:S01]  /*2450*/  FMUL.FTZ R136, R136, UR36 ;  /* 0x0000002488887c20 */ /* 0x000fe20008410000 */
[----:B------:R-:W-:Y:S01]  /*2460*/  STL [R1+0x34], R9 ;  /* 0x0000340901007387 */ /* 0x000fe20000100800 */
[----:B--2---:R-:W-:Y:S01]  /*2470*/  FSEL R119, R21, -INF , P2 ;  /* 0xff80000015777808 */ /* 0x004fe20001000000 */
[----:B------:R-:W2:Y:S01]  /*2480*/  MUFU.TANH R91, R91 ;  /* 0x0000005b005b7308 */ /* 0x000ea20000002400 */
[----:B------:R-:W-:Y:S01]  /*2490*/  FMUL.FTZ R138, R138, UR36 ;  /* 0x000000248a8a7c20 */ /* 0x000fe20008410000 */
[----:B------:R1:W-:Y:S01]  /*24a0*/  STL [R1+0x30], R7 ;  /* 0x0000300701007387 */ /* 0x0003e20000100800 */
[----:B------:R-:W-:Y:S01]  /*24b0*/  ISETP.GT.AND P1, PT, R8, 0x8, PT ;  /* 0x000000080800780c */ /* 0x000fe20003f24270 */
[----:B------:R-:W-:Y:S01]  /*24c0*/  FMUL.FTZ R217, R123, UR36 ;  /* 0x000000247bd97c20 */ /* 0x000fe20008410000 */
[----:B------:R-:W-:Y:S01]  /*24d0*/  FMUL.FTZ R133, R133, UR36 ;  /* 0x0000002485857c20 */ /* 0x000fe20008410000 */
[----:B------:R-:W2:Y:S01]  /*24e0*/  SHFL.IDX PT, R124, R20, R134, 0x1f ;  /* 0x00001f86147c7589 */ /* 0x000ea200000e0000 */
[----:B---3--:R-:W-:Y:S01]  /*24f0*/  FSEL R123, R22, -INF , P2 ;  /* 0xff800000167b7808 */ /* 0x008fe20001000000 */
[----:B------:R-:W3:Y:S01]  /*2500*/  MUFU.TANH R90, R90 ;  /* 0x0000005a005a7308 */ /* 0x000ee20000002400 */
[----:B------:R-:W-:Y:S01]  /*2510*/  FMUL.FTZ R141, R141, UR36 ;  /* 0x000000248d8d7c20 */ /* 0x000fe20008410000 */
[----:B------:R-:W-:Y:S01]  /*2520*/  STL [R1+0x2c], R6 ;  /* 0x00002c0601007387 */ /* 0x000fe20000100800 */
[----:B------:R-:W-:Y:S01]  /*2530*/  FMUL.FTZ R139, R139, UR36 ;  /* 0x000000248b8b7c20 */ /* 0x000fe20008410000 */
[----:B------:R-:W-:Y:S01]  /*2540*/  FMUL.FTZ R231, R145, UR36 ;  /* 0x0000002491e77c20 */ /* 0x000fe20008410000 */
[----:B------:R-:W-:Y:S01]  /*2550*/  FMUL.FTZ R140, R140, UR36 ;  /* 0x000000248c8c7c20 */ /* 0x000fe20008410000 */
[----:B------:R-:W-:Y:S01]  /*2560*/  STL [R1+0x28], R5 ;  /* 0x0000280501007387 */ /* 0x000fe20000100800 */
[----:B------:R-:W-:Y:S01]  /*2570*/  FMUL.FTZ R142, R142, UR36 ;  /* 0x000000248e8e7c20 */ /* 0x000fe20008410000 */
[----:B-1----:R1:W-:Y:S01]  /*2580*/  MUFU.TANH R7, R137 ;  /* 0x0000008900077308 */ /* 0x0023e20000002400 */
[----:B------:R-:W-:Y:S01]  /*2590*/  FMUL.FTZ R226, R125, UR36 ;  /* 0x000000247de27c20 */ /* 0x000fe20008410000 */
[----:B------:R-:W-:Y:S01]  /*25a0*/  STL [R1+0x24], R3 ;  /* 0x0000240301007387 */ /* 0x000fe20000100800 */
[----:B------:R-:W-:Y:S01]  /*25b0*/  FMUL.FTZ R129, R129, UR36 ;  /* 0x0000002481817c20 */ /* 0x000fe20008410000 */
[----:B------:R-:W-:Y:S01]  /*25c0*/  FMUL.FTZ R228, R146, UR36 ;  /* 0x0000002492e47c20 */ /* 0x000fe20008410000 */
[----:B------:R-:W-:Y:S01]  /*25d0*/  FMUL.FTZ R235, R144, UR36 ;  /* 0x0000002490eb7c20 */ /* 0x000fe20008410000 */
[----:B------:R3:W-:Y:S01]  /*25e0*/  STL [R1+0x20], R0 ;  /* 0x0000200001007387 */ /* 0x0007e20000100800 */
[----:B------:R-:W-:Y:S01]  /*25f0*/  FMUL.FTZ R234, R127, UR36 ;  /* 0x000000247fea7c20 */ /* 0x000fe20008410000 */
[----:B------:R4:W-:Y:S01]  /*2600*/  MUFU.TANH R152, R136 ;  /* 0x0000008800987308 */ /* 0x0009e20000002400 */
[----:B-1----:R-:W-:Y:S01]  /*2610*/  FMUL.FTZ R137, R151, UR36 ;  /* 0x0000002497897c20 */ /* 0x002fe20008410000 */
[----:B------:R-:W-:Y:S01]  /*2620*/  SHFL.IDX PT, R144, R12, R10, 0x1f ;  /* 0x00001f0a0c907589 */ /* 0x000fe200000e0000 */
[----:B------:R-:W-:Y:S01]  /*2630*/  FMUL.FTZ R127, R130, UR36 ;  /* 0x00000024827f7c20 */ /* 0x000fe20008410000 */
[----:B------:R-:W-:Y:S01]  /*2640*/  FMUL.FTZ R130, R149, UR36 ;  /* 0x0000002495827c20 */ /* 0x000fe20008410000 */
[----:B------:R-:W-:Y:S01]  /*2650*/  FMUL.FTZ R236, R143, UR36 ;  /* 0x000000248fec7c20 */ /* 0x000fe20008410000 */
[----:B------:R-:W-:Y:S01]  /*2660*/  FMUL.FTZ R229, R128, UR36 ;  /* 0x0000002480e57c20 */ /* 0x000fe20008410000 */
[----:B------:R-:W-:Y:S01]  /*2670*/  SHFL.IDX PT, R221, R12, R131, 0x1f ;  /* 0x00001f830cdd7589 */ /* 0x000fe200000e0000 */
[----:B------:R1:W-:Y:S01]  /*2680*/  MUFU.TANH R9, R138 ;  /* 0x0000008a00097308 */ /* 0x0003e20000002400 */
[----:B----4-:R-:W-:Y:S01]  /*2690*/  FFMA.FTZ R136, R119, UR37, -R122 ;  /* 0x0000002577887c23 */ /* 0x010fe2000801087a */
[----:B------:R-:W-:Y:S01]  /*26a0*/  FSEL R119, R23, -INF , P1 ;  /* 0xff80000017777808 */ /* 0x000fe20000800000 */
[----:B------:R-:W-:-:S02]  /*26b0*/  IMAD R218, R4, 0x400, R18 ;  /* 0x0000040004da7824 */ /* 0x000fc400078e0212 */
[----:B------:R-:W-:Y:S01]  /*26c0*/  FMUL.FTZ R128, R147, UR36 ;  /* 0x0000002493807c20 */ /* 0x000fe20008410000 */
[----:B------:R-:W-:Y:S01]  /*26d0*/  FMUL.FTZ R132, R132, UR36 ;  /* 0x0000002484847c20 */ /* 0x000fe20008410000 */
[----:B------:R-:W-:Y:S01]  /*26e0*/  SHFL.IDX PT, R230, R12, R134, 0x1f ;  /* 0x00001f860ce67589 */ /* 0x000fe200000e0000 */
[----:B------:R-:W-:Y:S01]  /*26f0*/  FFMA.FTZ R119, R119, UR37, -R122 ;  /* 0x0000002577777c23 */ /* 0x000fe2000801087a */
[----:B------:R4:W-:Y:S01]  /*2700*/  MUFU.TANH R153, R133 ;  /* 0x0000008500997308 */ /* 0x0009e20000002400 */
[----:B-1----:R-:W-:Y:S01]  /*2710*/  VIADD R138, R10, 0x14 ;  /* 0x000000140a8a7836 */ /* 0x002fe20000000000 */
[----:B------:R-:W-:Y:S01]  /*2720*/  FSEL R122, R89, -INF , P2 ;  /* 0xff800000597a7808 */ /* 0x000fe20001000000 */
[----:B------:R-:W-:Y:S01]  /*2730*/  SHFL.IDX PT, R225, R12, R135, 0x1f ;  /* 0x00001f870ce17589 */ /* 0x000fe200000e0000 */
[----:B------:R-:W-:-:S03]  /*2740*/  FMUL.FTZ R126, R126, UR36 ;  /* 0x000000247e7e7c20 */ /* 0x000fc60008410000 */
[----:B------:R-:W-:Y:S01]  /*2750*/  SHFL.IDX PT, R223, R20, R138, 0x1f ;  /* 0x00001f8a14df7589 */ /* 0x000fe200000e0000 */
[----:B---3--:R1:W-:Y:S01]  /*2760*/  MUFU.TANH R0, R141 ;  /* 0x0000008d00007308 */ /* 0x0083e20000002400 */
[----:B----4-:R-:W-:Y:S01]  /*2770*/  FFMA.FTZ R133, R123, UR37, -R120 ;  /* 0x000000257b857c23 */ /* 0x010fe20008010878 */
[C---:B------:R-:W-:Y:S01]  /*2780*/  FSEL R123, R88.reuse, -INF , P1 ;  /* 0xff800000587b7808 */ /* 0x040fe20000800000 */
[----:B------:R-:W-:-:S04]  /*2790*/  FFMA.FTZ R88, -R88, R88, 1 ;  /* 0x3f80000058587423 */ /* 0x000fc80000010158 */
[----:B------:R-:W-:Y:S01]  /*27a0*/  FFMA.FTZ R120, R123, UR37, -R120 ;  /* 0x000000257b787c23 */ /* 0x000fe20008010878 */
[----:B------:R-:W-:Y:S01]  /*27b0*/  MUFU.TANH R94, R94 ;  /* 0x0000005e005e7308 */ /* 0x000fe20000002400 */
[----:B-1----:R-:W-:Y:S01]  /*27c0*/  IADD3 R141, R10, 0x1c, RZ ;  /* 0x0000001c0a8d7810 */ /* 0x002fe20007ffe0ff */
[--C-:B------:R-:W-:Y:S01]  /*27d0*/  FFMA.FTZ R123, R122, UR37, -R121.reuse ;  /* 0x000000257a7b7c23 */ /* 0x100fe20008010879 */
[C---:B--2---:R-:W-:Y:S01]  /*27e0*/  FSEL R122, R91.reuse, -INF , P1 ;  /* 0xff8000005b7a7808 */ /* 0x044fe20000800000 */
[----:B------:R-:W-:Y:S02]  /*27f0*/  FFMA.FTZ R91, -R91, R91, 1 ;  /* 0x3f8000005b5b7423 */ /* 0x000fe4000001015b */
[----:B------:R-:W1:Y:S02]  /*2800*/  SHFL.IDX PT, R145, R20, R141, 0x1f ;  /* 0x00001f8d14917589 */ /* 0x000e6400000e0000 */
[----:B------:R-:W-:Y:S01]  /*2810*/  MUFU.TANH R96, R96 ;  /* 0x0000006000607308 */ /* 0x000fe20000002400 */
[----:B------:R-:W-:-:S07]  /*2820*/  FFMA.FTZ R121, R122, UR37, -R121 ;  /* 0x000000257a797c23 */ /* 0x000fce0008010879 */
[----:B------:R2:W-:Y:S08]  /*2830*/  MUFU.TANH R6, R139 ;  /* 0x0000008b00067308 */ /* 0x0005f00000002400 */
[----:B------:R-:W3:Y:S01]  /*2840*/  MUFU.TANH R98, R98 ;  /* 0x0000006200627308 */ /* 0x000ee20000002400 */
[----:B------:R-:W-:Y:S02]  /*2850*/  WARPGROUP.DEPBAR.LE gsb0, 0x0 ;  /* 0x00008000000079c5 */ /* 0x000fe40000010000 */
[----:B------:R-:W-:Y:S01]  /*2860*/  WARPGROUP.ARRIVE ;  /* 0x00000000000079c5 */ /* 0x000fe20000000000 */
[C---:B--2---:R-:W-:Y:S01]  /*2870*/  FSEL R139, R90.reuse, -INF , P2 ;  /* 0xff8000005a8b7808 */ /* 0x044fe20001000000 */
[----:B------:R-:W-:-:S03]  /*2880*/  FFMA.FTZ R90, -R90, R90, 1 ;  /* 0x3f8000005a5a7423 */ /* 0x000fc6000001015a */
[----:B------:R-:W2:Y:S01]  /*2890*/  MUFU.TANH R100, R100 ;  /* 0x0000006400647308 */ /* 0x000ea20000002400 */
[----:B------:R-:W-:Y:S01]  /*28a0*/  HGMMA.64x128x16.F32.BF16 R24, gdesc[UR4], R24, gsb0 ;  /* 0x01e00000041879f0 */ /* 0x000fe20008001818 */
[----:B------:R-:W-:Y:S01]  /*28b0*/  UIADD3 UR6, UR8, 0x4, URZ ;  /* 0x0000000408067890 */ /* 0x000fe2000fffe03f */
[----:B------:R-:W-:Y:S01]  /*28c0*/  FFMA.FTZ R122, R139, UR37, -R124 ;  /* 0x000000258b7a7c23 */ /* 0x000fe2000801087c */
[----:B------:R-:W-:Y:S01]  /*28d0*/  UIADD3 UR4, UR9, 0x4, URZ ;  /* 0x0000000409047890 */ /* 0x000fe2000fffe03f */
[----:B------:R-:W-:Y:S01]  /*28e0*/  VIADD R139, R10, 0x18 ;  /* 0x000000180a8b7836 */ /* 0x000fe20000000000 */
[----:B------:R-:W-:Y:S01]  /*28f0*/  UMOV UR7, 0x40000040 ;  /* 0x4000004000077882 */ /* 0x000fe20000000000 */
[----:B------:R-:W-:Y:S01]  /*2900*/  UMOV UR5, 0x40000040 ;  /* 0x4000004000057882 */ /* 0x000fe20000000000 */
[----:B------:R4:W-:Y:S01]  /*2910*/  MUFU.TANH R5, R140 ;  /* 0x0000008c00057308 */ /* 0x0009e20000002400 */
[----:B---3--:R-:W-:Y:S01]  /*2920*/  FSEL R219, R98, -INF , P2 ;  /* 0xff80000062db7808 */ /* 0x008fe20001000000 */
[----:B------:R-:W3:Y:S04]  /*2930*/  SHFL.IDX PT, R222, R20, R139, 0x1f ;  /* 0x00001f8b14de7589 */ /* 0x000ee800000e0000 */
[----:B-1----:R-:W-:-:S02]  /*2940*/  FFMA.FTZ R219, R219, UR37, -R145 ;  /* 0x00000025dbdb7c23 */ /* 0x002fc40008010891 */
[----:B------:R1:W-:Y:S01]  /*2950*/  MUFU.TANH R3, R142 ;  /* 0x0000008e00037308 */ /* 0x0003e20000002400 */
[----:B----4-:R-:W-:-:S05]  /*2960*/  VIADD R140, R10, 0x10 ;  /* 0x000000100a8c7836 */ /* 0x010fca0000000000 */
[----:B------:R4:W3:Y:S02]  /*2970*/  SHFL.IDX PT, R125, R20, R140, 0x1f ;  /* 0x00001f8c147d7589 */ /* 0x0008e400000e0000 */
[----:B------:R-:W-:Y:S01]  /*2980*/  MUFU.TANH R92, R92 ;  /* 0x0000005c005c7308 */ /* 0x000fe20000002400 */
[C---:B-1----:R-:W-:Y:S01]  /*2990*/  FSEL R142, R96.reuse, -INF , P1 ;  /* 0xff800000608e7808 */ /* 0x042fe20000800000 */
[----:B------:R-:W-:Y:S01]  /*29a0*/  FFMA.FTZ R96, -R96, R96, 1 ;  /* 0x3f80000060607423 */ /* 0x000fe20000010160 */
[----:B----4-:R-:W-:-:S05]  /*29b0*/  FSEL R20, R94, -INF , P2 ;  /* 0xff8000005e147808 */ /* 0x010fca0001000000 */
[----:B------:R-:W-:Y:S01]  /*29c0*/  MUFU.TANH R93, R93 ;  /* 0x0000005d005d7308 */ /* 0x000fe20000002400 */
[----:B------:R-:W-:Y:S01]  /*29d0*/  FFMA.FTZ R94, -R94, R94, 1 ;  /* 0x3f8000005e5e7423 */ /* 0x000fe2000001015e */
[--C-:B------:R-:W-:Y:S01]  /*29e0*/  FFMA.FTZ R20, R20, UR37, -R223.reuse ;  /* 0x0000002514147c23 */ /* 0x100fe200080108df */
[----:B------:R-:W-:Y:S01]  /*29f0*/  FFMA.FTZ R223, R142, UR37, -R223 ;  /* 0x000000258edf7c23 */ /* 0x000fe200080108df */
[----:B--2---:R-:W-:-:S04]  /*2a00*/  FSEL R142, R100, -INF , P1 ;  /* 0xff800000648e7808 */ /* 0x004fc80000800000 */
[----:B------:R-:W1:Y:S01]  /*2a10*/  MUFU.TANH R95, R95 ;  /* 0x0000005f005f7308 */ /* 0x000e620000002400 */
[----:B------:R-:W-:-:S07]  /*2a20*/  FFMA.FTZ R145, R142, UR37, -R145 ;  /* 0x000000258e917c23 */ /* 0x000fce0008010891 */
[----:B------:R2:W-:Y:S08]  /*2a30*/  MUFU.TANH R155, R129 ;  /* 0x00000081009b7308 */ /* 0x0005f00000002400 */
[----:B------:R-:W4:Y:S01]  /*2a40*/  MUFU.TANH R97, R97 ;  /* 0x0000006100617308 */ /* 0x000f220000002400 */
[----:B--2---:R-:W-:Y:S01]  /*2a50*/  FMUL.FTZ R129, R148, UR36 ;  /* 0x0000002494817c20 */ /* 0x004fe20008410000 */
[C---:B-1----:R-:W-:Y:S01]  /*2a60*/  FSEL R143, R95.reuse, -INF , P1 ;  /* 0xff8000005f8f7808 */ /* 0x042fe20000800000 */
[----:B------:R-:W-:-:S05]  /*2a70*/  FFMA.FTZ R95, -R95, R95, 1 ;  /* 0x3f8000005f5f7423 */ /* 0x000fca000001015f */
[----:B------:R-:W-:Y:S08]  /*2a80*/  MUFU.TANH R99, R99 ;  /* 0x0000006300637308 */ /* 0x000ff00000002400 */
[----:B------:R-:W1:Y:S01]  /*2a90*/  MUFU.TANH R101, R101 ;  /* 0x0000006500657308 */ /* 0x000e620000002400 */
[----:B----4-:R-:W-:-:S05]  /*2aa0*/  FSEL R147, R97, -INF , P2 ;  /* 0xff80000061937808 */ /* 0x010fca0001000000 */
[----:B---3--:R-:W-:Y:S02]  /*2ab0*/  FFMA.FTZ R147, R147, UR37, -R222 ;  /* 0x0000002593937c23 */ /* 0x008fe400080108de */
[----:B------:R-:W2:Y:S08]  /*2ac0*/  MUFU.TANH R103, R103 ;  /* 0x0000006700677308 */ /* 0x000eb00000002400 */
[----:B------:R-:W-:Y:S08]  /*2ad0*/  MUFU.TANH R102, R102 ;  /* 0x0000006600667308 */ /* 0x000ff00000002400 */
[----:B------:R-:W-:Y:S08]  /*2ae0*/  MUFU.EX2 R18, R223 ;  /* 0x000000df00127308 */ /* 0x000ff00000000800 */
[----:B------:R-:W-:Y:S08]  /*2af0*/  MUFU.TANH R104, R104 ;  /* 0x0000006800687308 */ /* 0x000ff00000002400 */
[----:B------:R3:W-:Y:S08]  /*2b00*/  MUFU.TANH R154, R132 ;  /* 0x00000084009a7308 */ /* 0x0007f00000002400 */
[----:B------:R-:W-:Y:S01]  /*2b10*/  MUFU.EX2 R120, R120 ;  /* 0x0000007800787308 */ /* 0x000fe20000000800 */
[----:B---3--:R-:W-:Y:S01]  /*2b20*/  FMUL.FTZ R132, R150, UR36 ;  /* 0x0000002496847c20 */ /* 0x008fe20008410000 */
[C---:B-1----:R-:W-:Y:S01]  /*2b30*/  FSEL R150, R101.reuse, -INF , P2 ;  /* 0xff80000065967808 */ /* 0x042fe20001000000 */
[----:B------:R-:W-:-:S04]  /*2b40*/  FFMA.FTZ R101, -R101, R101, 1 ;  /* 0x3f80000065657423 */ /* 0x000fc80000010165 */
[----:B------:R-:W-:Y:S01]  /*2b50*/  FFMA.FTZ R150, R150, UR37, -R144 ;  /* 0x0000002596967c23 */ /* 0x000fe20008010890 */
[----:B------:R-:W-:Y:S01]  /*2b60*/  MUFU.TANH R108, R108 ;  /* 0x0000006c006c7308 */ /* 0x000fe20000002400 */
[----:B------:R-:W-:Y:S02]  /*2b70*/  WARPGROUP.DEPBAR.LE gsb0, 0x0 ;  /* 0x00008000000079c5 */ /* 0x000fe40000010000 */
[----:B------:R-:W-:-:S05]  /*2b80*/  WARPGROUP.ARRIVE ;  /* 0x00000000000079c5 */ /* 0x000fca0000000000 */
[----:B------:R-:W-:Y:S01]  /*2b90*/  MUFU.EX2 R136, R136 ;  /* 0x0000008800887308 */ /* 0x000fe20000000800 */
[----:B------:R-:W-:Y:S01]  /*2ba0*/  HGMMA.64x128x16.F32.BF16 R24, gdesc[UR4], R24, gsb0 ;  /* 0x01e00000041879f0 */ /* 0x000fe20008001818 */
[----:B------:R-:W-:Y:S02]  /*2bb0*/  UIADD3 UR6, UR8, 0x6, URZ ;  /* 0x0000000608067890 */ /* 0x000fe4000fffe03f */
[----:B------:R-:W-:-:S04]  /*2bc0*/  UIADD3 UR4, UR9, 0x6, URZ ;  /* 0x0000000609047890 */ /* 0x000fc8000fffe03f */
[----:B------:R-:W-:Y:S01]  /*2bd0*/  MUFU.TANH R105, R105 ;  /* 0x0000006900697308 */ /* 0x000fe20000002400 */
[----:B------:R-:W-:Y:S01]  /*2be0*/  UMOV UR7, 0x40000040 ;  /* 0x4000004000077882 */ /* 0x000fe20000000000 */
[----:B------:R-:W-:-:S06]  /*2bf0*/  UMOV UR5, 0x40000040 ;  /* 0x4000004000057882 */ /* 0x000fcc0000000000 */
[----:B------:R-:W-:Y:S08]  /*2c00*/  MUFU.EX2 R119, R119 ;  /* 0x0000007700777308 */ /* 0x000ff00000000800 */
[----:B------:R-:W-:Y:S08]  /*2c10*/  MUFU.EX2 R133, R133 ;  /* 0x0000008500857308 */ /* 0x000ff00000000800 */
[----:B------:R-:W1:Y:S08]  /*2c20*/  MUFU.EX2 R123, R123 ;  /* 0x0000007b007b7308 */ /* 0x000e700000000800 */
[----:B------:R-:W-:Y:S08]  /*2c30*/  MUFU.TANH R107, R107 ;  /* 0x0000006b006b7308 */ /* 0x000ff00000002400 */
[----:B------:R-:W-:Y:S08]  /*2c40*/  MUFU.TANH R109, R109 ;  /* 0x0000006d006d7308 */ /* 0x000ff00000002400 */
[----:B------:R-:W-:Y:S08]  /*2c50*/  MUFU.TANH R111, R111 ;  /* 0x0000006f006f7308 */ /* 0x000ff00000002400 */
[----:B------:R-:W-:Y:S08]  /*2c60*/  MUFU.TANH R110, R110 ;  /* 0x0000006e006e7308 */ /* 0x000ff00000002400 */
[----:B------:R-:W-:Y:S08]  /*2c70*/  MUFU.TANH R112, R112 ;  /* 0x0000007000707308 */ /* 0x000ff00000002400 */
[----:B------:R-:W-:Y:S08]  /*2c80*/  MUFU.TANH R113, R113 ;  /* 0x0000007100717308 */ /* 0x000ff00000002400 */
[----:B------:R-:W-:Y:S08]  /*2c90*/  MUFU.TANH R115, R115 ;  /* 0x0000007300737308 */ /* 0x000ff00000002400 */
[----:B------:R-:W-:Y:S08]  /*2ca0*/  MUFU.EX2 R122, R122 ;  /* 0x0000007a007a7308 */ /* 0x000ff00000000800 */
[----:B------:R-:W-:Y:S08]  /*2cb0*/  MUFU.EX2 R20, R20 ;  /* 0x0000001400147308 */ /* 0x000ff00000000800 */
[----:B------:R-:W3:Y:S08]  /*2cc0*/  MUFU.EX2 R121, R121 ;  /* 0x0000007900797308 */ /* 0x000ef00000000800 */
[----:B------:R-:W-:Y:S08]  /*2cd0*/  MUFU.TANH R114, R114 ;  /* 0x0000007200727308 */ /* 0x000ff00000002400 */
[----:B------:R-:W-:Y:S08]  /*2ce0*/  MUFU.TANH R116, R116 ;  /* 0x0000007400747308 */ /* 0x000ff00000002400 */
[----:B------:R-:W-:Y:S01]  /*2cf0*/  MUFU.TANH R117, R117 ;  /* 0x0000007500757308 */ /* 0x000fe20000002400 */
[----:B------:R-:W-:-:S02]  /*2d00*/  WARPGROUP.DEPBAR.LE gsb0, 0x0 ;  /* 0x00008000000079c5 */ /* 0x000fc40000010000 */
[----:B------:R-:W-:-:S05]  /*2d10*/  WARPGROUP.ARRIVE ;  /* 0x00000000000079c5 */ /* 0x000fca0000000000 */
[----:B------:R-:W-:Y:S01]  /*2d20*/  MUFU.TANH R216, R216 ;  /* 0x000000d800d87308 */ /* 0x000fe20000002400 */
[----:B------:R-:W-:Y:S01]  /*2d30*/  HGMMA.64x128x16.F32.BF16 R24, gdesc[UR4], R24, gsb0 ;  /* 0x01e00000041879f0 */ /* 0x000fe20008001818 */
[----:B------:R-:W-:-:S06]  /*2d40*/  R2UR UR4, R218 ;  /* 0x00000000da0472ca */ /* 0x000fcc00000e0000 */
        /* <DEDUP_REMOVED lines=22> */
[C---:B------:R-:W-:Y:S01]  /*2eb0*/  FSEL R124, R93.reuse, -INF , P2 ;  /* 0xff8000005d7c7808 */ /* 0x040fe20001000000 */
[----:B------:R-:W-:-:S05]  /*2ec0*/  FFMA.FTZ R93, -R93, R93, 1 ;  /* 0x3f8000005d5d7423 */ /* 0x000fca000001015d */
[----:B------:R-:W-:Y:S01]  /*2ed0*/  MUFU.TANH R132, R132 ;  /* 0x0000008400847308 */ /* 0x000fe20000002400 */
[--C-:B------:R-:W-:Y:S01]  /*2ee0*/  FFMA.FTZ R124, R124, UR37, -R125.reuse ;  /* 0x000000257c7c7c23 */ /* 0x100fe2000801087d */
[----:B------:R-:W-:Y:S01]  /*2ef0*/  FFMA.FTZ R125, R143, UR37, -R125 ;  /* 0x000000258f7d7c23 */ /* 0x000fe2000801087d */
[----:B------:R-:W-:-:S05]  /*2f00*/  FSEL R143, R99, -INF , P1 ;  /* 0xff800000638f7808 */ /* 0x000fca0000800000 */
[----:B------:R-:W-:Y:S01]  /*2f10*/  MUFU.EX2 R124, R124 ;  /* 0x0000007c007c7308 */ /* 0x000fe20000000800 */
[----:B------:R-:W-:Y:S01]  /*2f20*/  FFMA.FTZ R222, R143, UR37, -R222 ;  /* 0x000000258fde7c23 */ /* 0x000fe200080108de */
[C---:B--2---:R-:W-:Y:S01]  /*2f30*/  FSEL R143, R103.reuse, -INF , P1 ;  /* 0xff800000678f7808 */ /* 0x044fe20000800000 */
[----:B------:R-:W-:-:S04]  /*2f40*/  FFMA.FTZ R103, -R103, R103, 1 ;  /* 0x3f80000067677423 */ /* 0x000fc80000010167 */
[----:B------:R-:W-:Y:S01]  /*2f50*/  FFMA.FTZ R144, R143, UR37, -R144 ;  /* 0x000000258f907c23 */ /* 0x000fe20008010890 */
[----:B------:R-:W-:Y:S01]  /*2f60*/  MUFU.EX2 R125, R125 ;  /* 0x0000007d007d7308 */ /* 0x000fe20000000800 */
[----:B-1----:R-:W1:Y:S07]  /*2f70*/  SHFL.IDX PT, R146, R151, R135, 0x1f ;  /* 0x00001f8797927589 */ /* 0x002e6e00000e0000 */
[----:B------:R-:W2:Y:S01]  /*2f80*/  MUFU.EX2 R14, R14 ;  /* 0x0000000e000e7308 */ /* 0x000ea20000000800 */
[----:B------:R-:W4:Y:S04]  /*2f90*/  SHFL.IDX PT, R148, R151, R134, 0x1f ;  /* 0x00001f8697947589 */ /* 0x000f2800000e0000 */
[----:B------:R-:W2:Y:S03]  /*2fa0*/  SHFL.IDX PT, R142, R151, R140, 0x1f ;  /* 0x00001f8c978e7589 */ /* 0x000ea600000e0000 */
[----:B------:R-:W-:Y:S01]  /*2fb0*/  MUFU.TANH R130, R130 ;  /* 0x0000008200827308 */ /* 0x000fe20000002400 */
[----:B------:R-:W2:Y:S04]  /*2fc0*/  SHFL.IDX PT, R220, R151, R10, 0x1f ;  /* 0x00001f0a97dc7589 */ /* 0x000ea800000e0000 */
[----:B------:R-:W-:Y:S03]  /*2fd0*/  SHFL.IDX PT, R149, R151, R131, 0x1f ;  /* 0x00001f8397957589 */ /* 0x000fe600000e0000 */
[----:B------:R-:W-:Y:S01]  /*2fe0*/  MUFU.TANH R137, R137 ;  /* 0x0000008900897308 */ /* 0x000fe20000002400 */
[----:B------:R-:W2:Y:S01]  /*2ff0*/  SHFL.IDX PT, R223, R151, R138, 0x1f ;  /* 0x00001f8a97df7589 */ /* 0x000ea200000e0000 */
[--C-:B-1----:R-:W-:Y:S01]  /*3000*/  FADD.FTZ R218, R28, -R146.reuse ;  /* 0x800000921cda7221 */ /* 0x102fe20000010000 */
[----:B------:R-:W-:-:S05]  /*3010*/  FADD.FTZ R30, R30, -R146 ;  /* 0x800000921e1e7221 */ /* 0x000fca0000010000 */
[----:B------:R-:W-:Y:S01]  /*3020*/  MUFU.EX2 R28, R150 ;  /* 0x00000096001c7308 */ /* 0x000fe20000000800 */
[----:B------:R-:W1:Y:S01]  /*3030*/  SHFL.IDX PT, R224, R151, R139, 0x1f ;  /* 0x00001f8b97e07589 */ /* 0x000e6200000e0000 */
[--C-:B----4-:R-:W-:Y:S01]  /*3040*/  FADD.FTZ R146, R29, -R148.reuse ;  /* 0x800000941d927221 */ /* 0x110fe20000010000 */
[----:B------:R-:W-:Y:S01]  /*3050*/  FADD.FTZ R148, R31, -R148 ;  /* 0x800000941f947221 */ /* 0x000fe20000010000 */
[----:B------:R-:W-:Y:S01]  /*3060*/  FMUL.FTZ R218, R123, R218 ;  /* 0x000000da7bda7220 */ /* 0x000fe20000410000 */
[----:B---3--:R-:W-:Y:S01]  /*3070*/  FMUL.FTZ R30, R121, R30 ;  /* 0x0000001e791e7220 */ /* 0x008fe20000410000 */
[--C-:B--2---:R-:W-:Y:S01]  /*3080*/  FADD.FTZ R31, R32, -R142.reuse ;  /* 0x8000008e201f7221 */ /* 0x104fe20000010000 */
[----:B------:R-:W-:Y:S01]  /*3090*/  FADD.FTZ R142, R34, -R142 ;  /* 0x8000008e228e7221 */ /* 0x000fe20000010000 */
[----:B------:R-:W-:Y:S01]  /*30a0*/  FMUL.FTZ R148, R14, R148 ;  /* 0x000000940e947220 */ /* 0x000fe20000410000 */
[----:B------:R2:W3:Y:S01]  /*30b0*/  SHFL.IDX PT, R34, R151, R141, 0x1f ;  /* 0x00001f8d97227589 */ /* 0x0004e200000e0000 */
[--C-:B------:R-:W-:Y:S01]  /*30c0*/  FADD.FTZ R143, R24, -R220.reuse ;  /* 0x800000dc188f7221 */ /* 0x100fe20000010000 */
[----:B------:R-:W-:Y:S01]  /*30d0*/  FADD.FTZ R220, R26, -R220 ;  /* 0x800000dc1adc7221 */ /* 0x000fe20000010000 */
[----:B------:R4:W-:Y:S01]  /*30e0*/  MUFU.EX2 R24, R147 ;  /* 0x0000009300187308 */ /* 0x0009e20000000800 */
[----:B------:R-:W-:Y:S01]  /*30f0*/  FSEL R26, R104, -INF , P1 ;  /* 0xff800000681a7808 */ /* 0x000fe20000800000 */
[----:B------:R-:W-:Y:S01]  /*3100*/  FMUL.FTZ R31, R124, R31 ;  /* 0x0000001f7c1f7220 */ /* 0x000fe20000410000 */
[----:B------:R-:W-:Y:S01]  /*3110*/  FMUL.FTZ R220, R119, R220 ;  /* 0x000000dc77dc7220 */ /* 0x000fe20000410000 */
[----:B------:R-:W-:Y:S01]  /*3120*/  FMUL.FTZ R91, R91, R30 ;  /* 0x0000001e5b5b7220 */ /* 0x000fe20000410000 */
[----:B------:R-:W-:Y:S01]  /*3130*/  FSEL R29, R106, -INF , P2 ;  /* 0xff8000006a1d7808 */ /* 0x000fe20001000000 */
[----:B------:R-:W-:Y:S01]  /*3140*/  FADD.FTZ R32, R35, -R223 ;  /* 0x800000df23207221 */ /* 0x000fe20000010000 */
[----:B------:R-:W-:Y:S01]  /*3150*/  FFMA.FTZ R35, -R21, R21, 1 ;  /* 0x3f80000015237423 */ /* 0x000fe20000010115 */
[----:B--2---:R-:W-:Y:S01]  /*3160*/  FSEL R151, R107, -INF , P1 ;  /* 0xff8000006b977808 */ /* 0x004fe20000800000 */
[--C-:B----4-:R-:W-:Y:S01]  /*3170*/  FADD.FTZ R147, R25, -R149.reuse ;  /* 0x8000009519937221 */ /* 0x110fe20000010000 */
[----:B------:R-:W-:Y:S01]  /*3180*/  FADD.FTZ R149, R27, -R149 ;  /* 0x800000951b957221 */ /* 0x000fe20000010000 */
[----:B------:R2:W4:Y:S01]  /*3190*/  MUFU.EX2 R25, R222 ;  /* 0x000000de00197308 */ /* 0x0005220000000800 */
[----:B------:R-:W-:Y:S01]  /*31a0*/  FMUL.FTZ R32, R18, R32 ;  /* 0x0000002012207220 */ /* 0x000fe20000410000 */
[----:B------:R-:W-:Y:S01]  /*31b0*/  FFMA.FTZ R151, R151, UR37, -R225 ;  /* 0x0000002597977c23 */ /* 0x000fe200080108e1 */
[----:B------:R-:W-:Y:S01]  /*31c0*/  FMUL.FTZ R149, R120, R149 ;  /* 0x0000009578957220 */ /* 0x000fe20000410000 */
[--C-:B-1----:R-:W-:Y:S01]  /*31d0*/  FADD.FTZ R36, R36, -R224.reuse ;  /* 0x800000e024247221 */ /* 0x102fe20000010000 */
[----:B------:R-:W-:Y:S01]  /*31e0*/  FMUL.FTZ R96, R96, R32 ;  /* 0x0000002060607220 */ /* 0x000fe20000410000 */
[----:B------:R-:W-:Y:S01]  /*31f0*/  FADD.FTZ R38, R38, -R224 ;  /* 0x800000e026267221 */ /* 0x000fe20000010000 */
[----:B------:R-:W-:Y:S01]  /*3200*/  FMUL.FTZ R88, R88, R149 ;  /* 0x0000009558587220 */ /* 0x000fe20000410000 */
[----:B------:R3:W-:Y:S01]  /*3210*/  MUFU.EX2 R21, R144 ;  /* 0x0000009000157308 */ /* 0x0007e20000000800 */
[C---:B--2---:R-:W-:Y:S01]  /*3220*/  FSEL R222, R102.reuse, -INF , P2 ;  /* 0xff80000066de7808 */ /* 0x044fe20001000000 */
[----:B------:R1:W-:Y:S01]  /*3230*/  LDS R149, [R17+0x400] ;  /* 0x0004000011957984 */ /* 0x0003e20000000800 */
[----:B------:R-:W-:Y:S01]  /*3240*/  FFMA.FTZ R29, R29, UR37, -R230 ;  /* 0x000000251d1d7c23 */ /* 0x000fe200080108e6 */
[----:B------:R-:W-:Y:S01]  /*3250*/  FFMA.FTZ R102, -R102, R102, 1 ;  /* 0x3f80000066667423 */ /* 0x000fe20000010166 */
[----:B------:R-:W-:Y:S01]  /*3260*/  FFMA.FTZ R104, -R104, R104, 1 ;  /* 0x3f80000068687423 */ /* 0x000fe20000010168 */
[--C-:B------:R-:W-:Y:S01]  /*3270*/  FFMA.FTZ R222, R222, UR37, -R221.reuse ;  /* 0x00000025dede7c23 */ /* 0x100fe200080108dd */
[----:B------:R-:W-:Y:S01]  /*3280*/  FFMA.FTZ R221, R26, UR37, -R221 ;  /* 0x000000251add7c23 */ /* 0x000fe200080108dd */
[----:B------:R2:W1:Y:S01]  /*3290*/  MUFU.EX2 R27, R219 ;  /* 0x000000db001b7308 */ /* 0x0004620000000800 */
[----:B---3--:R-:W-:Y:S01]  /*32a0*/  FADD.FTZ R144, R39, -R34 ;  /* 0x8000002227907221 */ /* 0x008fe20000010000 */
[----:B----4-:R-:W-:Y:S01]  /*32b0*/  FMUL.FTZ R38, R25, R38 ;  /* 0x0000002619267220 */ /* 0x010fe20000410000 */
[----:B------:R-:W3:Y:S01]  /*32c0*/  SHFL.IDX PT, R39, R12, R138, 0x1f ;  /* 0x00001f8a0c277589 */ /* 0x000ee200000e0000 */
[----:B------:R-:W-:-:S04]  /*32d0*/  FFMA.FTZ R107, -R107, R107, 1 ;  /* 0x3f8000006b6b7423 */ /* 0x000fc8000001016b */
[----:B------:R4:W3:Y:S01]  /*32e0*/  MUFU.EX2 R26, R145 ;  /* 0x00000091001a7308 */ /* 0x0008e20000000800 */
[C---:B--2---:R-:W-:Y:S01]  /*32f0*/  FSEL R219, R105.reuse, -INF , P2 ;  /* 0xff80000069db7808 */ /* 0x044fe20001000000 */
[----:B------:R-:W-:-:S04]  /*3300*/  FFMA.FTZ R105, -R105, R105, 1 ;  /* 0x3f80000069697423 */ /* 0x000fc80000010169 */
[----:B------:R-:W-:Y:S02]  /*3310*/  FFMA.FTZ R219, R219, UR37, -R225 ;  /* 0x00000025dbdb7c23 */ /* 0x000fe400080108e1 */
[----:B------:R-:W-:Y:S01]  /*3320*/  MUFU.EX2 R29, R29 ;  /* 0x0000001d001d7308 */ /* 0x000fe20000000800 */
[----:B----4-:R-:W-:Y:S01]  /*3330*/  FADD.FTZ R145, R33, -R223 ;  /* 0x800000df21917221 */ /* 0x010fe20000010000 */
[----:B------:R-:W-:Y:S01]  /*3340*/  FSEL R33, R108, -INF , P1 ;  /* 0xff8000006c217808 */ /* 0x000fe20000800000 */
[----:B------:R-:W-:Y:S01]  /*3350*/  FMUL.FTZ R223, R136, R143 ;  /* 0x0000008f88df7220 */ /* 0x000fe20000410000 */
[----:B------:R-:W-:Y:S01]  /*3360*/  FADD.FTZ R143, R37, -R34 ;  /* 0x80000022258f7221 */ /* 0x000fe20000010000 */
[----:B------:R-:W-:Y:S01]  /*3370*/  FFMA.FTZ R37, -R89, R89, 1 ;  /* 0x3f80000059257423 */ /* 0x000fe20000010159 */
[----:B------:R-:W-:Y:S01]  /*3380*/  FMUL.FTZ R89, R133, R147 ;  /* 0x0000009385597220 */ /* 0x000fe20000410000 */
[----:B------:R-:W-:Y:S01]  /*3390*/  FFMA.FTZ R150, R33, UR37, -R230 ;  /* 0x0000002521967c23 */ /* 0x000fe200080108e6 */
[----:B------:R-:W-:Y:S01]  /*33a0*/  FFMA.FTZ R33, -R23, R23, 1 ;  /* 0x3f80000017217423 */ /* 0x000fe20000010117 */
[----:B------:R-:W-:Y:S01]  /*33b0*/  FMUL.FTZ R34, R35, R223 ;  /* 0x000000df23227220 */ /* 0x000fe20000410000 */
[----:B------:R-:W2:Y:S01]  /*33c0*/  SHFL.IDX PT, R23, R12, R140, 0x1f ;  /* 0x00001f8c0c177589 */ /* 0x000ea200000e0000 */
[----:B------:R-:W-:Y:S01]  /*33d0*/  FFMA.FTZ R35, -R22, R22, 1 ;  /* 0x3f80000016237423 */ /* 0x000fe20000010116 */
[----:B------:R-:W-:Y:S01]  /*33e0*/  FMUL.FTZ R33, R33, R220 ;  /* 0x000000dc21217220 */ /* 0x000fe20000410000 */
[----:B------:R4:W2:Y:S01]  /*33f0*/  MUFU.EX2 R22, R222 ;  /* 0x000000de00167308 */ /* 0x0008a20000000800 */
[----:B------:R-:W2:Y:S01]  /*3400*/  SHFL.IDX PT, R223, R12, R139, 0x1f ;  /* 0x00001f8b0cdf7589 */ /* 0x000ea200000e0000 */
[----:B------:R-:W-:Y:S01]  /*3410*/  FMUL.FTZ R89, R35, R89 ;  /* 0x0000005923597220 */ /* 0x000fe20000410000 */
[----:B------:R-:W-:Y:S01]  /*3420*/  FMUL.FTZ R35, R37, R218 ;  /* 0x000000da25237220 */ /* 0x000fe20000410000 */
[----:B------:R-:W-:Y:S01]  /*3430*/  FSEL R220, R111, -INF , P1 ;  /* 0xff8000006fdc7808 */ /* 0x000fe20000800000 */
[----:B------:R-:W-:Y:S01]  /*3440*/  FMUL.FTZ R145, R20, R145 ;  /* 0x0000009114917220 */ /* 0x000fe20000410000 */
[----:B------:R-:W-:Y:S01]  /*3450*/  FSEL R37, R110, -INF , P2 ;  /* 0xff8000006e257808 */ /* 0x000fe20001000000 */
[----:B-1----:R-:W-:Y:S01]  /*3460*/  FMUL.FTZ R143, R27, R143 ;  /* 0x0000008f1b8f7220 */ /* 0x002fe20000410000 */
[----:B------:R-:W-:Y:S01]  /*3470*/  FSEL R147, R112, -INF , P1 ;  /* 0xff80000070937808 */ /* 0x000fe20000800000 */
[----:B----4-:R1:W4:Y:S01]  /*3480*/  SHFL.IDX PT, R222, R12, R141, 0x1f ;  /* 0x00001f8d0cde7589 */ /* 0x01032200000e0000 */
[----:B------:R1:W-:Y:S01]  /*3490*/  MUFU.EX2 R17, R219 ;  /* 0x000000db00117308 */ /* 0x0003e20000000800 */
[----:B------:R-:W-:Y:S01]  /*34a0*/  FSEL R218, R115, -INF , P1 ;  /* 0xff80000073da7808 */ /* 0x000fe20000800000 */
[--C-:B---3--:R-:W-:Y:S01]  /*34b0*/  FFMA.FTZ R37, R37, UR37, -R39.reuse ;  /* 0x0000002525257c23 */ /* 0x108fe20008010827 */
[----:B------:R-:W-:Y:S01]  /*34c0*/  FFMA.FTZ R147, R147, UR37, -R39 ;  /* 0x0000002593937c23 */ /* 0x000fe20008010827 */
[----:B------:R-:W-:Y:S01]  /*34d0*/  FMUL.FTZ R94, R94, R145 ;  /* 0x000000915e5e7220 */ /* 0x000fe20000410000 */
[----:B------:R-:W-:Y:S01]  /*34e0*/  FMUL.FTZ R144, R26, R144 ;  /* 0x000000901a907220 */ /* 0x000fe20000410000 */
[----:B------:R-:W-:Y:S01]  /*34f0*/  SHFL.IDX PT, R145, R149, R10, 0x1f ;  /* 0x00001f0a95917589 */ /* 0x000fe200000e0000 */
[----:B------:R-:W-:Y:S01]  /*3500*/  FFMA.FTZ R115, -R115, R115, 1 ;  /* 0x3f80000073737423 */ /* 0x000fe20000010173 */
[----:B------:R-:W-:Y:S01]  /*3510*/  MUFU.EX2 R30, R150 ;  /* 0x00000096001e7308 */ /* 0x000fe20000000800 */
[----:B-1----:R-:W-:Y:S01]  /*3520*/  FSEL R219, R113, -INF , P2 ;  /* 0xff80000071db7808 */ /* 0x002fe20001000000 */
[----:B------:R-:W-:Y:S01]  /*3530*/  SHFL.IDX PT, R32, R149, R134, 0x1f ;  /* 0x00001f8695207589 */ /* 0x000fe200000e0000 */
[----:B--2---:R-:W-:Y:S01]  /*3540*/  FFMA.FTZ R220, R220, UR37, -R23 ;  /* 0x00000025dcdc7c23 */ /* 0x004fe20008010817 */
[----:B------:R-:W-:Y:S01]  /*3550*/  FFMA.FTZ R111, -R111, R111, 1 ;  /* 0x3f8000006f6f7423 */ /* 0x000fe2000001016f */
[----:B------:R-:W-:Y:S01]  /*3560*/  FFMA.FTZ R113, -R113, R113, 1 ;  /* 0x3f80000071717423 */ /* 0x000fe20000010171 */
[----:B------:R-:W1:Y:S01]  /*3570*/  SHFL.IDX PT, R224, R149, R138, 0x1f ;  /* 0x00001f8a95e07589 */ /* 0x000e6200000e0000 */
[----:B------:R-:W-:Y:S01]  /*3580*/  FFMA.FTZ R39, R219, UR37, -R223 ;  /* 0x00000025db277c23 */ /* 0x000fe200080108df */
[----:B------:R2:W3:Y:S01]  /*3590*/  MUFU.EX2 R12, R221 ;  /* 0x000000dd000c7308 */ /* 0x0004e20000000800 */
[----:B------:R-:W-:Y:S01]  /*35a0*/  FSEL R219, R114, -INF , P2 ;  /* 0xff80000072db7808 */ /* 0x000fe20001000000 */
[----:B------:R-:W3:Y:S04]  /*35b0*/  SHFL.IDX PT, R225, R149, R139, 0x1f ;  /* 0x00001f8b95e17589 */ /* 0x000ee800000e0000 */
[----:B------:R-:W-:Y:S01]  /*35c0*/  SHFL.IDX PT, R230, R13, R131, 0x1f ;  /* 0x00001f830de67589 */ /* 0x000fe200000e0000 */
[----:B----4-:R-:W-:Y:S01]  /*35d0*/  FFMA.FTZ R219, R219, UR37, -R222 ;  /* 0x00000025dbdb7c23 */ /* 0x010fe200080108de */
[----:B------:R-:W-:Y:S01]  /*35e0*/  MUFU.EX2 R37, R37 ;  /* 0x0000002500257308 */ /* 0x000fe20000000800 */
[C---:B--2---:R-:W-:Y:S01]  /*35f0*/  FSEL R221, R109.reuse, -INF , P2 ;  /* 0xff8000006ddd7808 */ /* 0x044fe20001000000 */
[----:B------:R-:W-:-:S04]  /*3600*/  FFMA.FTZ R109, -R109, R109, 1 ;  /* 0x3f8000006d6d7423 */ /* 0x000fc8000001016d */
[----:B------:R-:W-:Y:S02]  /*3610*/  FFMA.FTZ R221, R221, UR37, -R23 ;  /* 0x00000025dddd7c23 */ /* 0x000fe40008010817 */
[----:B------:R2:W4:Y:S01]  /*3620*/  MUFU.EX2 R23, R151 ;  /* 0x0000009700177308 */ /* 0x0005220000000800 */
[----:B-1----:R-:W-:-:S07]  /*3630*/  FADD.FTZ R51, R51, -R224 ;  /* 0x800000e033337221 */ /* 0x002fce0000010000 */
[----:B------:R-:W-:Y:S01]  /*3640*/  MUFU.EX2 R39, R39 ;  /* 0x0000002700277308 */ /* 0x000fe20000000800 */
[----:B--2---:R-:W-:Y:S01]  /*3650*/  FFMA.FTZ R151, R218, UR37, -R223 ;  /* 0x00000025da977c23 */ /* 0x004fe200080108df */
[----:B------:R-:W-:Y:S01]  /*3660*/  FFMA.FTZ R223, -R92, R92, 1 ;  /* 0x3f8000005cdf7423 */ /* 0x000fe2000001015c */
[----:B------:R-:W-:Y:S01]  /*3670*/  FMUL.FTZ R92, R122, R146 ;  /* 0x000000927a5c7220 */ /* 0x000fe20000410000 */
[----:B------:R-:W-:Y:S01]  /*3680*/  FMUL.FTZ R146, R125, R142 ;  /* 0x0000008e7d927220 */ /* 0x000fe20000410000 */
[----:B------:R-:W-:Y:S01]  /*3690*/  FMUL.FTZ R142, R93, R31 ;  /* 0x0000001f5d8e7220 */ /* 0x000fe20000410000 */
[----:B------:R-:W-:Y:S01]  /*36a0*/  FSEL R218, R116, -INF , P1 ;  /* 0xff80000074da7808 */ /* 0x000fe20000800000 */
[----:B------:R-:W-:Y:S01]  /*36b0*/  FMUL.FTZ R92, R90, R92 ;  /* 0x0000005c5a5c7220 */ /* 0x000fe20000410000 */
[----:B------:R-:W-:Y:S01]  /*36c0*/  FMUL.FTZ R93, R95, R146 ;  /* 0x000000925f5d7220 */ /* 0x000fe20000410000 */
[----:B------:R-:W-:Y:S01]  /*36d0*/  FFMA.FTZ R95, -R97, R97, 1 ;  /* 0x3f800000615f7423 */ /* 0x000fe20000010161 */
[----:B------:R-:W1:Y:S01]  /*36e0*/  SHFL.IDX PT, R146, R149, R131, 0x1f ;  /* 0x00001f8395927589 */ /* 0x000e6200000e0000 */
[----:B------:R-:W-:Y:S01]  /*36f0*/  FMUL.FTZ R97, R24, R36 ;  /* 0x0000002418617220 */ /* 0x000fe20000410000 */
[----:B------:R-:W-:Y:S01]  /*3700*/  FMUL.FTZ R90, R223, R148 ;  /* 0x00000094df5a7220 */ /* 0x000fe20000410000 */
[----:B------:R2:W-:Y:S01]  /*3710*/  MUFU.EX2 R36, R220 ;  /* 0x000000dc00247308 */ /* 0x0005e20000000800 */
[----:B------:R-:W4:Y:S01]  /*3720*/  SHFL.IDX PT, R148, R149, R135, 0x1f ;  /* 0x00001f8795947589 */ /* 0x000f2200000e0000 */
[----:B------:R-:W-:Y:S01]  /*3730*/  FMUL.FTZ R95, R95, R97 ;  /* 0x000000615f5f7220 */ /* 0x000fe20000410000 */
[----:B------:R-:W-:Y:S01]  /*3740*/  FFMA.FTZ R97, -R99, R99, 1 ;  /* 0x3f80000063617423 */ /* 0x000fe20000010163 */
[----:B------:R-:W-:Y:S01]  /*3750*/  FFMA.FTZ R99, -R98, R98, 1 ;  /* 0x3f80000062637423 */ /* 0x000fe20000010162 */
[----:B------:R-:W-:Y:S01]  /*3760*/  FFMA.FTZ R98, -R100, R100, 1 ;  /* 0x3f80000064627423 */ /* 0x000fe20000010164 */
[----:B------:R-:W4:Y:S01]  /*3770*/  SHFL.IDX PT, R223, R13, R10, 0x1f ;  /* 0x00001f0a0ddf7589 */ /* 0x000f2200000e0000 */
[----:B------:R-:W-:Y:S01]  /*3780*/  FFMA.FTZ R218, R218, UR37, -R222 ;  /* 0x00000025dada7c23 */ /* 0x000fe200080108de */
[----:B------:R-:W-:Y:S01]  /*3790*/  FMUL.FTZ R99, R99, R143 ;  /* 0x0000008f63637220 */ /* 0x000fe20000410000 */
[----:B------:R-:W-:Y:S01]  /*37a0*/  FMUL.FTZ R98, R98, R144 ;  /* 0x0000009062627220 */ /* 0x000fe20000410000 */
[----:B--2---:R-:W2:Y:S01]  /*37b0*/  SHFL.IDX PT, R220, R149, R140, 0x1f ;  /* 0x00001f8c95dc7589 */ /* 0x004ea200000e0000 */
[--C-:B------:R-:W-:Y:S01]  /*37c0*/  FADD.FTZ R143, R40, -R145.reuse ;  /* 0x80000091288f7221 */ /* 0x100fe20000010000 */
[----:B------:R-:W-:Y:S01]  /*37d0*/  FADD.FTZ R144, R42, -R145 ;  /* 0x800000912a907221 */ /* 0x000fe20000010000 */
[----:B------:R1:W2:Y:S01]  /*37e0*/  MUFU.EX2 R31, R221 ;  /* 0x000000dd001f7308 */ /* 0x0002a20000000800 */
[----:B------:R-:W-:Y:S01]  /*37f0*/  SHFL.IDX PT, R222, R13, R140, 0x1f ;  /* 0x00001f8c0dde7589 */ /* 0x000fe200000e0000 */
[----:B------:R-:W-:Y:S01]  /*3800*/  FMUL.FTZ R97, R97, R38 ;  /* 0x0000002661617220 */ /* 0x000fe20000410000 */
[----:B------:R-:W-:Y:S01]  /*3810*/  FMUL.FTZ R143, R28, R143 ;  /* 0x0000008f1c8f7220 */ /* 0x000fe20000410000 */
[----:B------:R-:W-:Y:S01]  /*3820*/  FMUL.FTZ R144, R21, R144 ;  /* 0x0000009015907220 */ /* 0x000fe20000410000 */
[----:B---3--:R-:W-:Y:S01]  /*3830*/  FADD.FTZ R54, R54, -R225 ;  /* 0x800000e136367221 */ /* 0x008fe20000010000 */
[----:B------:R-:W-:Y:S01]  /*3840*/  FFMA.FTZ R116, -R116, R116, 1 ;  /* 0x3f80000074747423 */ /* 0x000fe20000010174 */
[----:B------:R-:W-:Y:S01]  /*3850*/  FMUL.FTZ R143, R101, R143 ;  /* 0x0000008f658f7220 */ /* 0x000fe20000410000 */
[--C-:B-1----:R-:W-:Y:S01]  /*3860*/  FADD.FTZ R145, R41, -R146.reuse ;  /* 0x8000009229917221 */ /* 0x102fe20000010000 */
[----:B------:R-:W-:Y:S01]  /*3870*/  FADD.FTZ R146, R43, -R146 ;  /* 0x800000922b927221 */ /* 0x000fe20000010000 */
[----:B------:R1:W3:Y:S01]  /*3880*/  SHFL.IDX PT, R221, R149, R141, 0x1f ;  /* 0x00001f8d95dd7589 */ /* 0x0002e200000e0000 */
[----:B------:R1:W-:Y:S01]  /*3890*/  MUFU.EX2 R40, R219 ;  /* 0x000000db00287308 */ /* 0x0003e20000000800 */
[----:B----4-:R-:W-:Y:S01]  /*38a0*/  FADD.FTZ R100, R44, -R148 ;  /* 0x800000942c647221 */ /* 0x010fe20000010000 */
[----:B------:R-:W-:Y:S01]  /*38b0*/  FSEL R44, R216, -INF , P1 ;  /* 0xff800000d82c7808 */ /* 0x000fe20000800000 */
[----:B------:R-:W4:Y:S01]  /*38c0*/  SHFL.IDX PT, R43, R13, R135, 0x1f ;  /* 0x00001f870d2b7589 */ /* 0x000f2200000e0000 */
[----:B------:R-:W-:Y:S01]  /*38d0*/  FMUL.FTZ R145, R22, R145 ;  /* 0x0000009116917220 */ /* 0x000fe20000410000 */
[----:B------:R-:W-:Y:S01]  /*38e0*/  FMUL.FTZ R144, R103, R144 ;  /* 0x0000009067907220 */ /* 0x000fe20000410000 */
[----:B------:R-:W-:Y:S01]  /*38f0*/  FFMA.FTZ R103, -R106, R106, 1 ;  /* 0x3f8000006a677423 */ /* 0x000fe2000001016a */
[----:B------:R-:W-:Y:S01]  /*3900*/  FFMA.FTZ R44, R44, UR37, -R223 ;  /* 0x000000252c2c7c23 */ /* 0x000fe200080108df */
[----:B------:R3:W-:Y:S01]  /*3910*/  MUFU.EX2 R38, R147 ;  /* 0x0000009300267308 */ /* 0x0007e20000000800 */
[----:B-1----:R-:W-:Y:S01]  /*3920*/  SHFL.IDX PT, R219, R13, R138, 0x1f ;  /* 0x00001f8a0ddb7589 */ /* 0x002fe200000e0000 */
[--C-:B--2---:R-:W-:Y:S01]  /*3930*/  FADD.FTZ R150, R48, -R220.reuse ;  /* 0x800000dc30967221 */ /* 0x104fe20000010000 */
[----:B------:R-:W-:Y:S01]  /*3940*/  FADD.FTZ R50, R50, -R220 ;  /* 0x800000dc32327221 */ /* 0x000fe20000010000 */
[----:B------:R-:W-:Y:S01]  /*3950*/  FSEL R149, R227, -INF , P2 ;  /* 0xff800000e3957808 */ /* 0x000fe20001000000 */
[----:B------:R-:W1:Y:S01]  /*3960*/  SHFL.IDX PT, R48, R13, R134, 0x1f ;  /* 0x00001f860d307589 */ /* 0x000e6200000e0000 */
[----:B------:R-:W-:Y:S01]  /*3970*/  FADD.FTZ R220, R49, -R224 ;  /* 0x800000e031dc7221 */ /* 0x000fe20000010000 */
[----:B------:R-:W-:Y:S01]  /*3980*/  FSEL R224, R226, -INF , P2 ;  /* 0xff800000e2e07808 */ /* 0x000fe20001000000 */
[----:B------:R2:W1:Y:S01]  /*3990*/  MUFU.EX2 R42, R151 ;  /* 0x00000097002a7308 */ /* 0x0004620000000800 */
[----:B---3--:R-:W-:Y:S01]  /*39a0*/  FADD.FTZ R147, R46, -R148 ;  /* 0x800000942e937221 */ /* 0x008fe20000010000 */
[--C-:B------:R-:W-:Y:S01]  /*39b0*/  FADD.FTZ R148, R45, -R32.reuse ;  /* 0x800000202d947221 */ /* 0x100fe20000010000 */
[----:B------:R-:W-:Y:S01]  /*39c0*/  FADD.FTZ R32, R47, -R32 ;  /* 0x800000202f207221 */ /* 0x000fe20000010000 */
[----:B------:R-:W-:Y:S01]  /*39d0*/  FSEL R47, R126, -INF , P1 ;  /* 0xff8000007e2f7808 */ /* 0x000fe20000800000 */
[----:B------:R-:W3:Y:S01]  /*39e0*/  SHFL.IDX PT, R101, R13, R139, 0x1f ;  /* 0x00001f8b0d657589 */ /* 0x000ee200000e0000 */
[----:B------:R-:W-:Y:S01]  /*39f0*/  FSEL R49, R234, -INF , P1 ;  /* 0xff800000ea317808 */ /* 0x000fe20000800000 */
[--C-:B------:R-:W-:Y:S01]  /*3a00*/  FADD.FTZ R53, R53, -R221.reuse ;  /* 0x800000dd35357221 */ /* 0x100fe20000010000 */
[----:B------:R1:W3:Y:S01]  /*3a10*/  MUFU.EX2 R41, R218 ;  /* 0x000000da00297308 */ /* 0x0002e20000000800 */
[----:B--2---:R-:W-:Y:S01]  /*3a20*/  FSEL R151, R117, -INF , P2 ;  /* 0xff80000075977808 */ /* 0x004fe20001000000 */
[----:B------:R-:W-:Y:S01]  /*3a30*/  FADD.FTZ R221, R55, -R221 ;  /* 0x800000dd37dd7221 */ /* 0x000fe20000010000 */
[--C-:B----4-:R-:W-:Y:S01]  /*3a40*/  FFMA.FTZ R149, R149, UR37, -R43.reuse ;  /* 0x0000002595957c23 */ /* 0x110fe2000801082b */
[----:B------:R-:W-:Y:S01]  /*3a50*/  FFMA.FTZ R47, R47, UR37, -R43 ;  /* 0x000000252f2f7c23 */ /* 0x000fe2000801082b */
[----:B------:R2:W4:Y:S01]  /*3a60*/  LDS R55, [R16+0x400] ;  /* 0x0004000010377984 */ /* 0x0005220000000800 */
[----:B------:R-:W-:Y:S01]  /*3a70*/  FFMA.FTZ R151, R151, UR37, -R223 ;  /* 0x0000002597977c23 */ /* 0x000fe200080108df */
[----:B------:R-:W-:Y:S01]  /*3a80*/  FSEL R223, R229, -INF , P2 ;  /* 0xff800000e5df7808 */ /* 0x000fe20001000000 */
[----:B------:R-:W-:Y:S01]  /*3a90*/  FMUL.FTZ R145, R102, R145 ;  /* 0x0000009166917220 */ /* 0x000fe20000410000 */
[----:B-1----:R-:W-:Y:S01]  /*3aa0*/  FADD.FTZ R218, R52, -R225 ;  /* 0x800000e134da7221 */ /* 0x002fe20000010000 */
[----:B------:R-:W-:Y:S01]  /*3ab0*/  FSEL R52, R127, -INF , P1 ;  /* 0xff8000007f347808 */ /* 0x000fe20000800000 */
[----:B------:R1:W4:Y:S01]  /*3ac0*/  MUFU.EX2 R43, R151 ;  /* 0x00000097002b7308 */ /* 0x0003220000000800 */
[----:B------:R-:W-:Y:S01]  /*3ad0*/  SHFL.IDX PT, R102, R19, R10, 0x1f ;  /* 0x00001f0a13667589 */ /* 0x000fe200000e0000 */
[----:B------:R-:W-:Y:S01]  /*3ae0*/  FMUL.FTZ R146, R12, R146 ;  /* 0x000000920c927220 */ /* 0x000fe20000410000 */
[----:B------:R-:W-:Y:S01]  /*3af0*/  FMUL.FTZ R100, R17, R100 ;  /* 0x0000006411647220 */ /* 0x000fe20000410000 */
[----:B------:R-:W-:Y:S01]  /*3b00*/  FMUL.FTZ R148, R29, R148 ;  /* 0x000000941d947220 */ /* 0x000fe20000410000 */
[----:B------:R-:W-:Y:S01]  /*3b10*/  SHFL.IDX PT, R106, R19, R131, 0x1f ;  /* 0x00001f83136a7589 */ /* 0x000fe200000e0000 */
[----:B------:R-:W-:Y:S01]  /*3b20*/  FMUL.FTZ R147, R23, R147 ;  /* 0x0000009317937220 */ /* 0x000fe20000410000 */
[----:B------:R-:W-:Y:S01]  /*3b30*/  FMUL.FTZ R146, R104, R146 ;  /* 0x0000009268927220 */ /* 0x000fe20000410000 */
[----:B------:R-:W-:Y:S01]  /*3b40*/  FMUL.FTZ R148, R103, R148 ;  /* 0x0000009467947220 */ /* 0x000fe20000410000 */
[--C-:B-1----:R-:W-:Y:S01]  /*3b50*/  FFMA.FTZ R151, R224, UR37, -R48.reuse ;  /* 0x00000025e0977c23 */ /* 0x102fe20008010830 */
[----:B------:R-:W-:Y:S01]  /*3b60*/  FFMA.FTZ R48, R49, UR37, -R48 ;  /* 0x0000002531307c23 */ /* 0x000fe20008010830 */
[--C-:B------:R-:W-:Y:S01]  /*3b70*/  FFMA.FTZ R49, R223, UR37, -R222.reuse ;  /* 0x00000025df317c23 */ /* 0x100fe200080108de */
[----:B------:R-:W-:Y:S01]  /*3b80*/  FFMA.FTZ R222, R52, UR37, -R222 ;  /* 0x0000002534de7c23 */ /* 0x000fe200080108de */
[----:B------:R-:W-:Y:S01]  /*3b90*/  FSEL R223, R155, -INF , P2 ;  /* 0xff8000009bdf7808 */ /* 0x000fe20001000000 */
[----:B------:R-:W-:Y:S01]  /*3ba0*/  FMUL.FTZ R147, R107, R147 ;  /* 0x000000936b937220 */ /* 0x000fe20000410000 */
[----:B------:R-:W-:Y:S01]  /*3bb0*/  FSEL R52, R233, -INF , P1 ;  /* 0xff800000e9347808 */ /* 0x000fe20000800000 */
[----:B--2---:R-:W-:Y:S01]  /*3bc0*/  MUFU.EX2 R16, R47 ;  /* 0x0000002f00107308 */ /* 0x004fe20000000800 */
[----:B------:R-:W-:Y:S01]  /*3bd0*/  FSEL R103, R154, -INF , P2 ;  /* 0xff8000009a677808 */ /* 0x000fe20001000000 */
[--C-:B------:R-:W-:Y:S01]  /*3be0*/  FFMA.FTZ R223, R223, UR37, -R219.reuse ;  /* 0x00000025dfdf7c23 */ /* 0x100fe200080108db */
[----:B------:R-:W-:Y:S01]  /*3bf0*/  FSEL R104, R153, -INF , P2 ;  /* 0xff80000099687808 */ /* 0x000fe20001000000 */
[----:B------:R-:W-:Y:S01]  /*3c00*/  FFMA.FTZ R52, R52, UR37, -R219 ;  /* 0x0000002534347c23 */ /* 0x000fe200080108db */
[----:B------:R-:W-:Y:S01]  /*3c10*/  FSEL R107, R152, -INF , P2 ;  /* 0xff800000986b7808 */ /* 0x000fe20001000000 */
[----:B------:R1:W2:Y:S01]  /*3c20*/  SHFL.IDX PT, R219, R13, R141, 0x1f ;  /* 0x00001f8d0ddb7589 */ /* 0x0002a200000e0000 */
[----:B---3--:R-:W-:Y:S01]  /*3c30*/  FFMA.FTZ R103, R103, UR37, -R101 ;  /* 0x0000002567677c23 */ /* 0x008fe20008010865 */
[----:B------:R3:W-:Y:S01]  /*3c40*/  MUFU.EX2 R47, R151 ;  /* 0x00000097002f7308 */ /* 0x0007e20000000800 */
[----:B------:R-:W-:Y:S01]  /*3c50*/  FMUL.FTZ R150, R31, R150 ;  /* 0x000000961f967220 */ /* 0x000fe20000410000 */
[----:B------:R-:W-:Y:S01]  /*3c60*/  FMUL.FTZ R220, R37, R220 ;  /* 0x000000dc25dc7220 */ /* 0x000fe20000410000 */
[----:B------:R-:W-:Y:S01]  /*3c70*/  FMUL.FTZ R54, R42, R54 ;  /* 0x000000362a367220 */ /* 0x000fe20000410000 */
[----:B------:R-:W-:Y:S01]  /*3c80*/  FMUL.FTZ R53, R40, R53 ;  /* 0x0000003528357220 */ /* 0x000fe20000410000 */
[----:B------:R-:W-:Y:S01]  /*3c90*/  FMUL.FTZ R150, R109, R150 ;  /* 0x000000966d967220 */ /* 0x000fe20000410000 */
[----:B------:R-:W-:Y:S01]  /*3ca0*/  FMUL.FTZ R109, R38, R51 ;  /* 0x00000033266d7220 */ /* 0x000fe20000410000 */
[----:B------:R-:W-:Y:S01]  /*3cb0*/  FSEL R45, R118, -INF , P2 ;  /* 0xff800000762d7808 */ /* 0x000fe20001000000 */
[----:B-1----:R1:W-:Y:S01]  /*3cc0*/  MUFU.EX2 R13, R149 ;  /* 0x00000095000d7308 */ /* 0x0023e20000000800 */
[----:B---3--:R-:W-:Y:S01]  /*3cd0*/  FFMA.FTZ R151, -R108, R108, 1 ;  /* 0x3f8000006c977423 */ /* 0x008fe2000001016c */
[----:B------:R-:W-:Y:S01]  /*3ce0*/  FMUL.FTZ R108, R30, R32 ;  /* 0x000000201e6c7220 */ /* 0x000fe20000410000 */
[----:B------:R-:W-:Y:S01]  /*3cf0*/  FSEL R46, R217, -INF , P1 ;  /* 0xff800000d92e7808 */ /* 0x000fe20000800000 */
[--C-:B------:R-:W-:Y:S01]  /*3d00*/  FFMA.FTZ R45, R45, UR37, -R230.reuse ;  /* 0x000000252d2d7c23 */ /* 0x100fe200080108e6 */
[----:B------:R-:W-:Y:S01]  /*3d10*/  FMUL.FTZ R50, R36, R50 ;  /* 0x0000003224327220 */ /* 0x000fe20000410000 */
[----:B------:R-:W-:Y:S01]  /*3d20*/  FMUL.FTZ R151, R151, R108 ;  /* 0x0000006c97977220 */ /* 0x000fe20000410000 */
[----:B------:R-:W-:Y:S01]  /*3d30*/  FMUL.FTZ R218, R39, R218 ;  /* 0x000000da27da7220 */ /* 0x000fe20000410000 */
[----:B----4-:R-:W3:Y:S01]  /*3d40*/  SHFL.IDX PT, R108, R55, R10, 0x1f ;  /* 0x00001f0a376c7589 */ /* 0x010ee200000e0000 */
[----:B-1----:R-:W-:Y:S01]  /*3d50*/  FMUL.FTZ R149, R105, R100 ;  /* 0x0000006469957220 */ /* 0x002fe20000410000 */
[----:B------:R-:W-:Y:S01]  /*3d60*/  FSEL R105, R237, -INF , P1 ;  /* 0xff800000ed697808 */ /* 0x000fe20000800000 */
[----:B------:R-:W-:Y:S01]  /*3d70*/  FFMA.FTZ R46, R46, UR37, -R230 ;  /* 0x000000252e2e7c23 */ /* 0x000fe200080108e6 */
[----:B------:R-:W-:Y:S01]  /*3d80*/  FSEL R100, R232, -INF , P1 ;  /* 0xff800000e8647808 */ /* 0x000fe20000800000 */
[----:B------:R-:W-:Y:S01]  /*3d90*/  MUFU.EX2 R51, R223 ;  /* 0x000000df00337308 */ /* 0x000fe20000000800 */
[----:B--2---:R-:W-:Y:S01]  /*3da0*/  FFMA.FTZ R104, R104, UR37, -R219 ;  /* 0x0000002568687c23 */ /* 0x004fe200080108db */
[----:B------:R-:W-:Y:S01]  /*3db0*/  FFMA.FTZ R105, R105, UR37, -R101 ;  /* 0x0000002569697c23 */ /* 0x000fe20008010865 */
[----:B------:R-:W-:Y:S01]  /*3dc0*/  FSEL R101, R9, -INF , P1 ;  /* 0xff80000009657808 */ /* 0x000fe20000800000 */
[----:B------:R-:W-:Y:S01]  /*3dd0*/  FFMA.FTZ R100, R100, UR37, -R219 ;  /* 0x0000002564647c23 */ /* 0x000fe200080108db */
[--C-:B------:R-:W-:Y:S01]  /*3de0*/  FFMA.FTZ R219, R107, UR37, -R102.reuse ;  /* 0x000000256bdb7c23 */ /* 0x100fe20008010866 */
[----:B------:R-:W-:Y:S01]  /*3df0*/  FSEL R107, R7, -INF , P2 ;  /* 0xff800000076b7808 */ /* 0x000fe20001000000 */
[----:B------:R-:W-:Y:S01]  /*3e00*/  SHFL.IDX PT, R230, R19, R135, 0x1f ;  /* 0x00001f8713e67589 */ /* 0x000fe200000e0000 */
[----:B------:R-:W-:Y:S01]  /*3e10*/  FFMA.FTZ R101, R101, UR37, -R102 ;  /* 0x0000002565657c23 */ /* 0x000fe20008010866 */
[----:B------:R-:W-:Y:S01]  /*3e20*/  FMUL.FTZ R221, R41, R221 ;  /* 0x000000dd29dd7220 */ /* 0x000fe20000410000 */
[----:B------:R-:W-:Y:S01]  /*3e30*/  FMUL.FTZ R111, R111, R50 ;  /* 0x000000326f6f7220 */ /* 0x000fe20000410000 */
[--C-:B------:R-:W-:Y:S01]  /*3e40*/  FFMA.FTZ R102, R107, UR37, -R106.reuse ;  /* 0x000000256b667c23 */ /* 0x100fe2000801086a */
[----:B------:R-:W-:Y:S01]  /*3e50*/  FSEL R107, R6, -INF , P1 ;  /* 0xff800000066b7808 */ /* 0x000fe20000800000 */
[----:B------:R-:W-:Y:S01]  /*3e60*/  MUFU.EX2 R50, R222 ;  /* 0x000000de00327308 */ /* 0x000fe20000000800 */
[----:B------:R-:W-:Y:S01]  /*3e70*/  FMUL.FTZ R218, R113, R218 ;  /* 0x000000da71da7220 */ /* 0x000fe20000410000 */
[----:B------:R-:W-:Y:S01]  /*3e80*/  FMUL.FTZ R113, R116, R221 ;  /* 0x000000dd74717220 */ /* 0x000fe20000410000 */
[----:B------:R-:W-:Y:S01]  /*3e90*/  FFMA.FTZ R217, -R217, R217, 1 ;  /* 0x3f800000d9d97423 */ /* 0x000fe200000101d9 */
[----:B------:R-:W-:Y:S01]  /*3ea0*/  FFMA.FTZ R32, R107, UR37, -R106 ;  /* 0x000000256b207c23 */ /* 0x000fe2000801086a */
[----:B------:R-:W-:Y:S01]  /*3eb0*/  FFMA.FTZ R106, -R110, R110, 1 ;  /* 0x3f8000006e6a7423 */ /* 0x000fe2000001016e */
[----:B------:R-:W1:Y:S01]  /*3ec0*/  SHFL.IDX PT, R107, R55, R131, 0x1f ;  /* 0x00001f83376b7589 */ /* 0x000e6200000e0000 */
[----:B------:R-:W-:Y:S01]  /*3ed0*/  FFMA.FTZ R110, -R112, R112, 1 ;  /* 0x3f800000706e7423 */ /* 0x000fe20000010170 */
[--C-:B---3--:R-:W-:Y:S01]  /*3ee0*/  FADD.FTZ R225, R56, -R108.reuse ;  /* 0x8000006c38e17221 */ /* 0x108fe20000010000 */
[----:B------:R-:W-:Y:S01]  /*3ef0*/  FMUL.FTZ R112, R106, R220 ;  /* 0x000000dc6a707220 */ /* 0x000fe20000410000 */
[----:B------:R-:W-:Y:S01]  /*3f00*/  FFMA.FTZ R106, -R114, R114, 1 ;  /* 0x3f800000726a7423 */ /* 0x000fe20000010172 */
[----:B------:R-:W-:Y:S01]  /*3f10*/  FMUL.FTZ R110, R110, R109 ;  /* 0x0000006d6e6e7220 */ /* 0x000fe20000410000 */
[----:B------:R-:W2:Y:S01]  /*3f20*/  SHFL.IDX PT, R220, R55, R135, 0x1f ;  /* 0x00001f8737dc7589 */ /* 0x000ea200000e0000 */
[----:B------:R-:W-:Y:S01]  /*3f30*/  FMUL.FTZ R114, R115, R54 ;  /* 0x0000003673727220 */ /* 0x000fe20000410000 */
[----:B------:R-:W-:Y:S01]  /*3f40*/  FMUL.FTZ R115, R106, R53 ;  /* 0x000000356a737220 */ /* 0x000fe20000410000 */
[----:B------:R-:W-:Y:S01]  /*3f50*/  FADD.FTZ R58, R58, -R108 ;  /* 0x8000006c3a3a7221 */ /* 0x000fe20000010000 */
[----:B------:R-:W3:Y:S01]  /*3f60*/  SHFL.IDX PT, R109, R55, R134, 0x1f ;  /* 0x00001f86376d7589 */ /* 0x000ee200000e0000 */
[----:B------:R1:W-:Y:S01]  /*3f70*/  MUFU.EX2 R53, R103 ;  /* 0x0000006700357308 */ /* 0x0003e20000000800 */
[----:B------:R-:W-:Y:S01]  /*3f80*/  FSEL R56, R3, -INF , P1 ;  /* 0xff80000003387808 */ /* 0x000fe20000800000 */
[----:B------:R-:W-:Y:S01]  /*3f90*/  FMUL.FTZ R225, R43, R225 ;  /* 0x000000e12be17220 */ /* 0x000fe20000410000 */
[----:B------:R-:W4:Y:S01]  /*3fa0*/  SHFL.IDX PT, R108, R55, R139, 0x1f ;  /* 0x00001f8b376c7589 */ /* 0x000f2200000e0000 */
[----:B------:R-:W-:Y:S01]  /*3fb0*/  FSEL R224, R5, -INF , P2 ;  /* 0xff80000005e07808 */ /* 0x000fe20001000000 */
[----:B------:R-:W-:-:S02]  /*3fc0*/  FFMA.FTZ R229, -R229, R229, 1 ;  /* 0x3f800000e5e57423 */ /* 0x000fc400000101e5 */
[----:B------:R-:W4:Y:S01]  /*3fd0*/  SHFL.IDX PT, R106, R19, R134, 0x1f ;  /* 0x00001f86136a7589 */ /* 0x000f2200000e0000 */
[----:B------:R2:W-:Y:S08]  /*3fe0*/  MUFU.EX2 R54, R105 ;  /* 0x0000006900367308 */ /* 0x0005f00000000800 */
[----:B------:R-:W4:Y:S01]  /*3ff0*/  MUFU.EX2 R44, R44 ;  /* 0x0000002c002c7308 */ /* 0x000f220000000800 */
[--C-:B-1----:R-:W-:Y:S01]  /*4000*/  FADD.FTZ R103, R57, -R107.reuse ;  /* 0x8000006b39677221 */ /* 0x102fe20000010000 */
[----:B------:R-:W-:Y:S01]  /*4010*/  FADD.FTZ R223, R59, -R107 ;  /* 0x8000006b3bdf7221 */ /* 0x000fe20000010000 */
[----:B------:R-:W-:Y:S01]  /*4020*/  SHFL.IDX PT, R116, R19, R138, 0x1f ;  /* 0x00001f8a13747589 */ /* 0x000fe200000e0000 */
[--C-:B--2---:R-:W-:Y:S01]  /*4030*/  FADD.FTZ R60, R60, -R220.reuse ;  /* 0x800000dc3c3c7221 */ /* 0x104fe20000010000 */
[----:B------:R-:W-:Y:S01]  /*4040*/  FADD.FTZ R59, R62, -R220 ;  /* 0x800000dc3e3b7221 */ /* 0x000fe20000010000 */
[----:B------:R-:W-:Y:S01]  /*4050*/  FSEL R105, R0, -INF , P2 ;  /* 0xff80000000697808 */ /* 0x000fe20001000000 */
[----:B------:R-:W-:Y:S01]  /*4060*/  SHFL.IDX PT, R107, R55, R138, 0x1f ;  /* 0x00001f8a376b7589 */ /* 0x000fe200000e0000 */
[--C-:B---3--:R-:W-:Y:S01]  /*4070*/  FADD.FTZ R222, R61, -R109.reuse ;  /* 0x8000006d3dde7221 */ /* 0x108fe20000010000 */
[----:B------:R-:W-:Y:S01]  /*4080*/  FADD.FTZ R57, R63, -R109 ;  /* 0x8000006d3f397221 */ /* 0x000fe20000010000 */
[----:B------:R-:W-:Y:S01]  /*4090*/  FSEL R61, R236, -INF , P1 ;  /* 0xff800000ec3d7808 */ /* 0x000fe20000800000 */
[----:B------:R-:W1:Y:S01]  /*40a0*/  SHFL.IDX PT, R109, R19, R140, 0x1f ;  /* 0x00001f8c136d7589 */ /* 0x000e6200000e0000 */
[--C-:B----4-:R-:W-:Y:S01]  /*40b0*/  FADD.FTZ R62, R68, -R108.reuse ;  /* 0x8000006c443e7221 */ /* 0x110fe20000010000 */
[----:B------:R-:W-:Y:S01]  /*40c0*/  FADD.FTZ R63, R70, -R108 ;  /* 0x8000006c463f7221 */ /* 0x000fe20000010000 */
[----:B------:R-:W-:Y:S01]  /*40d0*/  FSEL R108, R228, -INF , P1 ;  /* 0xff800000e46c7808 */ /* 0x000fe20000800000 */
[----:B------:R-:W2:Y:S01]  /*40e0*/  SHFL.IDX PT, R221, R55, R140, 0x1f ;  /* 0x00001f8c37dd7589 */ /* 0x000ea200000e0000 */
[--C-:B------:R-:W-:Y:S01]  /*40f0*/  FFMA.FTZ R105, R105, UR37, -R106.reuse ;  /* 0x0000002569697c23 */ /* 0x100fe2000801086a */
[----:B------:R-:W-:Y:S01]  /*4100*/  FSEL R68, R231, -INF , P2 ;  /* 0xff800000e7447808 */ /* 0x000fe20001000000 */
[----:B------:R-:W-:Y:S01]  /*4110*/  FFMA.FTZ R106, R61, UR37, -R106 ;  /* 0x000000253d6a7c23 */ /* 0x000fe2000801086a */
[----:B------:R3:W4:Y:S01]  /*4120*/  SHFL.IDX PT, R220, R55, R141, 0x1f ;  /* 0x00001f8d37dc7589 */ /* 0x00072200000e0000 */
[----:B------:R-:W3:Y:S01]  /*4130*/  MUFU.EX2 R46, R46 ;  /* 0x0000002e002e7308 */ /* 0x000ee20000000800 */
[----:B------:R-:W-:Y:S01]  /*4140*/  FSEL R70, R130, -INF , P2 ;  /* 0xff80000082467808 */ /* 0x000fe20001000000 */
[----:B------:R-:W-:Y:S01]  /*4150*/  FMUL.FTZ R58, R44, R58 ;  /* 0x0000003a2c3a7220 */ /* 0x000fe20000410000 */
[----:B------:R-:W4:Y:S01]  /*4160*/  SHFL.IDX PT, R61, R19, R139, 0x1f ;  /* 0x00001f8b133d7589 */ /* 0x000f2200000e0000 */
[----:B------:R-:W-:-:S04]  /*4170*/  FMUL.FTZ R60, R13, R60 ;  /* 0x0000003c0d3c7220 */ /* 0x000fc80000410000 */
[----:B------:R-:W4:Y:S01]  /*4180*/  MUFU.EX2 R48, R48 ;  /* 0x0000003000307308 */ /* 0x000f220000000800 */
[----:B------:R-:W-:Y:S01]  /*4190*/  FMUL.FTZ R222, R47, R222 ;  /* 0x000000de2fde7220 */ /* 0x000fe20000410000 */
[----:B------:R-:W-:Y:S01]  /*41a0*/  FFMA.FTZ R233, -R233, R233, 1 ;  /* 0x3f800000e9e97423 */ /* 0x000fe200000101e9 */
[----:B------:R-:W-:Y:S01]  /*41b0*/  FFMA.FTZ R224, R224, UR37, -R230 ;  /* 0x00000025e0e07c23 */ /* 0x000fe200080108e6 */
[----:B-1----:R-:W-:-:S04]  /*41c0*/  FFMA.FTZ R108, R108, UR37, -R109 ;  /* 0x000000256c6c7c23 */ /* 0x002fc8000801086d */
[----:B---3--:R1:W-:Y:S01]  /*41d0*/  MUFU.EX2 R55, R104 ;  /* 0x0000006800377308 */ /* 0x0083e20000000800 */
[----:B------:R-:W-:Y:S01]  /*41e0*/  FMUL.FTZ R223, R46, R223 ;  /* 0x000000df2edf7220 */ /* 0x000fe20000410000 */
[--C-:B--2---:R-:W-:Y:S01]  /*41f0*/  FADD.FTZ R64, R64, -R221.reuse ;  /* 0x800000dd40407221 */ /* 0x104fe20000010000 */
[----:B------:R-:W-:Y:S01]  /*4200*/  FADD.FTZ R221, R66, -R221 ;  /* 0x800000dd42dd7221 */ /* 0x000fe20000010000 */
[----:B------:R-:W-:-:S04]  /*4210*/  FSEL R66, R128, -INF , P1 ;  /* 0xff80000080427808 */ /* 0x000fc80000800000 */
[----:B------:R-:W-:Y:S01]  /*4220*/  MUFU.EX2 R102, R102 ;  /* 0x0000006600667308 */ /* 0x000fe20000000800 */
[----:B-1----:R-:W-:Y:S01]  /*4230*/  FFMA.FTZ R104, R56, UR37, -R230 ;  /* 0x0000002538687c23 */ /* 0x002fe200080108e6 */
[--C-:B------:R-:W-:Y:S01]  /*4240*/  FADD.FTZ R56, R65, -R107.reuse ;  /* 0x8000006b41387221 */ /* 0x100fe20000010000 */
[----:B------:R-:W-:Y:S01]  /*4250*/  FADD.FTZ R107, R67, -R107 ;  /* 0x8000006b436b7221 */ /* 0x000fe20000010000 */
[----:B------:R-:W-:Y:S01]  /*4260*/  FSEL R67, R235, -INF , P2 ;  /* 0xff800000eb437808 */ /* 0x000fe20001000000 */
[----:B------:R1:W2:Y:S01]  /*4270*/  SHFL.IDX PT, R65, R19, R141, 0x1f ;  /* 0x00001f8d13417589 */ /* 0x0002a200000e0000 */
[----:B------:R-:W-:Y:S01]  /*4280*/  FMUL.FTZ R62, R53, R62 ;  /* 0x0000003e353e7220 */ /* 0x000fe20000410000 */
[----:B----4-:R-:W-:Y:S01]  /*4290*/  FMUL.FTZ R57, R48, R57 ;  /* 0x0000003930397220 */ /* 0x010fe20000410000 */
[----:B------:R-:W3:Y:S08]  /*42a0*/  MUFU.EX2 R45, R45 ;  /* 0x0000002d002d7308 */ /* 0x000ef00000000800 */
[----:B------:R-:W4:Y:S08]  /*42b0*/  MUFU.EX2 R52, R52 ;  /* 0x0000003400347308 */ /* 0x000f300000000800 */
[----:B------:R-:W-:Y:S01]  /*42c0*/  MUFU.EX2 R100, R100 ;  /* 0x0000006400647308 */ /* 0x000fe20000000800 */
[----:B---3--:R-:W-:-:S07]  /*42d0*/  FMUL.FTZ R103, R45, R103 ;  /* 0x000000672d677220 */ /* 0x008fce0000410000 */
[----:B------:R-:W-:Y:S01]  /*42e0*/  MUFU.EX2 R101, R101 ;  /* 0x0000006500657308 */ /* 0x000fe20000000800 */
[----:B------:R-:W-:Y:S01]  /*42f0*/  FFMA.FTZ R237, -R237, R237, 1 ;  /* 0x3f800000eded7423 */ /* 0x000fe200000101ed */
[----:B------:R-:W-:Y:S01]  /*4300*/  FMUL.FTZ R63, R54, R63 ;  /* 0x0000003f363f7220 */ /* 0x000fe20000410000 */
[----:B------:R-:W-:Y:S01]  /*4310*/  FFMA.FTZ R232, -R232, R232, 1 ;  /* 0x3f800000e8e87423 */ /* 0x000fe200000101e8 */
[----:B------:R-:W-:-:S04]  /*4320*/  FMUL.FTZ R221, R50, R221 ;  /* 0x000000dd32dd7220 */ /* 0x000fc80000410000 */
[----:B-1----:R1:W3:Y:S08]  /*4330*/  MUFU.EX2 R19, R219 ;  /* 0x000000db00137308 */ /* 0x0022f00000000800 */
[----:B------:R-:W-:Y:S01]  /*4340*/  MUFU.EX2 R105, R105 ;  /* 0x0000006900697308 */ /* 0x000fe20000000800 */
        /* <DEDUP_REMOVED lines=8> */
[----:B------:R1:W3:Y:S01]  /*43d0*/  LDS R225, [R15+0x400] ;  /* 0x000400000fe17984 */ /* 0x0002e20000000800 */
[----:B------:R-:W-:Y:S01]  /*43e0*/  FADD.FTZ R220, R71, -R220 ;  /* 0x800000dc47dc7221 */ /* 0x000fe20000010000 */
[--C-:B------:R-:W-:Y:S01]  /*43f0*/  FFMA.FTZ R117, R69, UR37, -R61.reuse ;  /* 0x0000002545757c23 */ /* 0x100fe2000801083d */
[----:B------:R-:W-:Y:S01]  /*4400*/  FFMA.FTZ R69, -R216, R216, 1 ;  /* 0x3f800000d8457423 */ /* 0x000fe200000101d8 */
[----:B------:R-:W-:Y:S01]  /*4410*/  FFMA.FTZ R67, R67, UR37, -R61 ;  /* 0x0000002543437c23 */ /* 0x000fe2000801083d */
[----:B------:R-:W-:Y:S01]  /*4420*/  FFMA.FTZ R61, -R118, R118, 1 ;  /* 0x3f800000763d7423 */ /* 0x000fe20000010176 */
[----:B--2---:R-:W-:Y:S01]  /*4430*/  FFMA.FTZ R216, R70, UR37, -R65 ;  /* 0x0000002546d87c23 */ /* 0x004fe20008010841 */
[----:B------:R-:W-:Y:S01]  /*4440*/  FSEL R70, R137, -INF , P1 ;  /* 0xff80000089467808 */ /* 0x000fe20000800000 */
[----:B-1----:R1:W-:Y:S01]  /*4450*/  MUFU.EX2 R15, R32 ;  /* 0x00000020000f7308 */ /* 0x0023e20000000800 */
[----:B------:R-:W-:Y:S01]  /*4460*/  FFMA.FTZ R71, -R126, R126, 1 ;  /* 0x3f8000007e477423 */ /* 0x000fe2000001017e */
[----:B------:R-:W-:Y:S01]  /*4470*/  FMUL.FTZ R69, R69, R58 ;  /* 0x0000003a45457220 */ /* 0x000fe20000410000 */
[----:B------:R-:W-:Y:S01]  /*4480*/  FMUL.FTZ R58, R217, R223 ;  /* 0x000000dfd93a7220 */ /* 0x000fe20000410000 */
[----:B------:R-:W-:Y:S01]  /*4490*/  FMUL.FTZ R56, R51, R56 ;  /* 0x0000003833387220 */ /* 0x000fe20000410000 */
[----:B----4-:R-:W-:Y:S01]  /*44a0*/  FMUL.FTZ R107, R52, R107 ;  /* 0x0000006b346b7220 */ /* 0x010fe20000410000 */
[----:B------:R-:W-:-:S02]  /*44b0*/  FMUL.FTZ R61, R61, R103 ;  /* 0x000000673d3d7220 */ /* 0x000fc40000410000 */
[----:B------:R-:W-:Y:S01]  /*44c0*/  MUFU.EX2 R108, R108 ;  /* 0x0000006c006c7308 */ /* 0x000fe20000000800 */
[----:B-1----:R-:W-:Y:S01]  /*44d0*/  FFMA.FTZ R32, R70, UR37, -R65 ;  /* 0x0000002546207c23 */ /* 0x002fe20008010841 */
[----:B------:R-:W-:Y:S01]  /*44e0*/  FMUL.FTZ R65, R16, R59 ;  /* 0x0000003b10417220 */ /* 0x000fe20000410000 */
[----:B------:R-:W-:-:S05]  /*44f0*/  FFMA.FTZ R70, -R227, R227, 1 ;  /* 0x3f800000e3467423 */ /* 0x000fca00000101e3 */
[----:B------:R-:W1:Y:S01]  /*4500*/  MUFU.EX2 R49, R49 ;  /* 0x0000003100317308 */ /* 0x000e620000000800 */
[----:B------:R-:W-:Y:S01]  /*4510*/  FMUL.FTZ R71, R71, R65 ;  /* 0x0000004147477220 */ /* 0x000fe20000410000 */
[----:B------:R-:W-:-:S06]  /*4520*/  FFMA.FTZ R65, -R127, R127, 1 ;  /* 0x3f8000007f417423 */ /* 0x000fcc000001017f */
[----:B------:R-:W-:Y:S01]  /*4530*/  MUFU.EX2 R104, R104 ;  /* 0x0000006800687308 */ /* 0x000fe20000000800 */
[----:B---3--:R-:W2:Y:S04]  /*4540*/  SHFL.IDX PT, R118, R225, R10, 0x1f ;  /* 0x00001f0ae1767589 */ /* 0x008ea800000e0000 */
[----:B------:R-:W3:Y:S04]  /*4550*/  SHFL.IDX PT, R131, R225, R131, 0x1f ;  /* 0x00001f83e1837589 */ /* 0x000ee800000e0000 */
[----:B------:R-:W4:Y:S04]  /*4560*/  SHFL.IDX PT, R139, R225, R139, 0x1f ;  /* 0x00001f8be18b7589 */ /* 0x000f2800000e0000 */
[----:B------:R-:W1:Y:S04]  /*4570*/  SHFL.IDX PT, R135, R225, R135, 0x1f ;  /* 0x00001f87e1877589 */ /* 0x000e6800000e0000 */
[----:B------:R-:W1:Y:S04]  /*4580*/  SHFL.IDX PT, R138, R225, R138, 0x1f ;  /* 0x00001f8ae18a7589 */ /* 0x000e6800000e0000 */
[----:B------:R-:W1:Y:S01]  /*4590*/  SHFL.IDX PT, R140, R225, R140, 0x1f ;  /* 0x00001f8ce18c7589 */ /* 0x000e6200000e0000 */
[----:B------:R-:W-:Y:S01]  /*45a0*/  FFMA.FTZ R126, -R154, R154, 1 ;  /* 0x3f8000009a7e7423 */ /* 0x000fe2000001019a */
[----:B------:R-:W-:Y:S01]  /*45b0*/  FFMA.FTZ R127, -R153, R153, 1 ;  /* 0x3f800000997f7423 */ /* 0x000fe20000010199 */
[----:B------:R-:W-:Y:S01]  /*45c0*/  FMUL.FTZ R217, R55, R66 ;  /* 0x0000004237d97220 */ /* 0x000fe20000410000 */
[----:B--2---:R-:W-:Y:S01]  /*45d0*/  FADD.FTZ R72, R72, -R118 ;  /* 0x8000007648487221 */ /* 0x004fe20000010000 */
[----:B------:R-:W-:Y:S01]  /*45e0*/  FMUL.FTZ R70, R70, R60 ;  /* 0x0000003c46467220 */ /* 0x000fe20000410000 */
[----:B------:R-:W-:Y:S01]  /*45f0*/  FFMA.FTZ R60, -R234, R234, 1 ;  /* 0x3f800000ea3c7423 */ /* 0x000fe200000101ea */
[----:B------:R-:W-:Y:S01]  /*4600*/  FMUL.FTZ R66, R126, R62 ;  /* 0x0000003e7e427220 */ /* 0x000fe20000410000 */
[----:B------:R-:W-:Y:S01]  /*4610*/  FMUL.FTZ R126, R127, R217 ;  /* 0x000000d97f7e7220 */ /* 0x000fe20000410000 */
[----:B------:R-:W-:Y:S01]  /*4620*/  FFMA.FTZ R127, -R152, R152, 1 ;  /* 0x3f800000987f7423 */ /* 0x000fe20000010198 */
[----:B------:R-:W-:Y:S01]  /*4630*/  FMUL.FTZ R72, R19, R72 ;  /* 0x0000004813487220 */ /* 0x000fe20000410000 */
[----:B---3--:R-:W-:Y:S01]  /*4640*/  FADD.FTZ R73, R73, -R131 ;  /* 0x8000008349497221 */ /* 0x008fe20000010000 */
[----:B------:R-:W-:Y:S01]  /*4650*/  FMUL.FTZ R60, R60, R57 ;  /* 0x000000393c3c7220 */ /* 0x000fe20000410000 */
[----:B------:R-:W-:Y:S01]  /*4660*/  FFMA.FTZ R57, -R155, R155, 1 ;  /* 0x3f8000009b397423 */ /* 0x000fe2000001019b */
[--C-:B----4-:R-:W-:Y:S01]  /*4670*/  FADD.FTZ R84, R84, -R139.reuse ;  /* 0x8000008b54547221 */ /* 0x110fe20000010000 */
[----:B------:R2:W5:Y:S01]  /*4680*/  LDL.LU R155, [R1+0x44] ;  /* 0x00004400019b7983 */ /* 0x0005620000300800 */
[----:B------:R-:W-:Y:S01]  /*4690*/  FADD.FTZ R86, R86, -R139 ;  /* 0x8000008b56567221 */ /* 0x000fe20000010000 */
[----:B------:R-:W-:Y:S01]  /*46a0*/  FMUL.FTZ R127, R127, R72 ;  /* 0x000000487f7f7220 */ /* 0x000fe20000410000 */
[----:B------:R-:W-:Y:S01]  /*46b0*/  FFMA.FTZ R139, -R7, R7, 1 ;  /* 0x3f800000078b7423 */ /* 0x000fe20000010107 */
[----:B------:R2:W5:Y:S01]  /*46c0*/  LDL.LU R154, [R1+0x40] ;  /* 0x00004000019a7983 */ /* 0x0005620000300800 */
[----:B------:R-:W-:Y:S01]  /*46d0*/  FMUL.FTZ R72, R102, R73 ;  /* 0x0000004966487220 */ /* 0x000fe20000410000 */
[--C-:B-1----:R-:W-:Y:S01]  /*46e0*/  FADD.FTZ R76, R76, -R135.reuse ;  /* 0x800000874c4c7221 */ /* 0x102fe20000010000 */
[----:B------:R-:W-:Y:S01]  /*46f0*/  FADD.FTZ R78, R78, -R135 ;  /* 0x800000874e4e7221 */ /* 0x000fe20000010000 */
[----:B------:R2:W5:Y:S01]  /*4700*/  LDL.LU R153, [R1+0x3c] ;  /* 0x00003c0001997983 */ /* 0x0005620000300800 */
[----:B------:R-:W-:Y:S01]  /*4710*/  FFMA.FTZ R135, -R9, R9, 1 ;  /* 0x3f80000009877423 */ /* 0x000fe20000010109 */
[--C-:B------:R-:W-:Y:S01]  /*4720*/  FADD.FTZ R81, R81, -R138.reuse ;  /* 0x8000008a51517221 */ /* 0x100fe20000010000 */
[----:B------:R-:W-:Y:S01]  /*4730*/  FADD.FTZ R83, R83, -R138 ;  /* 0x8000008a53537221 */ /* 0x000fe20000010000 */
[----:B------:R2:W5:Y:S01]  /*4740*/  LDL.LU R152, [R1+0x38] ;  /* 0x0000380001987983 */ /* 0x0005620000300800 */
[----:B------:R-:W-:Y:S01]  /*4750*/  FFMA.FTZ R59, -R226, R226, 1 ;  /* 0x3f800000e23b7423 */ /* 0x000fe200000101e2 */
[----:B------:R-:W-:Y:S01]  /*4760*/  FFMA.FTZ R138, -R6, R6, 1 ;  /* 0x3f800000068a7423 */ /* 0x000fe20000010106 */
[----:B------:R-:W-:Y:S01]  /*4770*/  FMUL.FTZ R139, R139, R72 ;  /* 0x000000488b8b7220 */ /* 0x000fe20000410000 */
[----:B------:R2:W5:Y:S01]  /*4780*/  LDL.LU R9, [R1+0x34] ;  /* 0x0000340001097983 */ /* 0x0005620000300800 */
[--C-:B------:R-:W-:Y:S01]  /*4790*/  FADD.FTZ R80, R80, -R140.reuse ;  /* 0x8000008c50507221 */ /* 0x100fe20000010000 */
[----:B------:R-:W-:Y:S01]  /*47a0*/  FADD.FTZ R82, R82, -R140 ;  /* 0x8000008c52527221 */ /* 0x000fe20000010000 */
[----:B------:R-:W-:Y:S01]  /*47b0*/  FFMA.FTZ R72, -R5, R5, 1 ;  /* 0x3f80000005487423 */ /* 0x000fe20000010105 */
[----:B------:R2:W5:Y:S01]  /*47c0*/  LDL.LU R7, [R1+0x30] ;  /* 0x0000300001077983 */ /* 0x0005620000300800 */
[----:B------:R-:W-:Y:S01]  /*47d0*/  FFMA.FTZ R140, -R3, R3, 1 ;  /* 0x3f800000038c7423 */ /* 0x000fe20000010103 */
[----:B------:R-:W-:Y:S01]  /*47e0*/  FFMA.FTZ R217, -R0, R0, 1 ;  /* 0x3f80000000d97423 */ /* 0x000fe20000010100 */
[----:B------:R-:W-:Y:S01]  /*47f0*/  FMUL.FTZ R59, R59, R222 ;  /* 0x000000de3b3b7220 */ /* 0x000fe20000410000 */
[----:B------:R2:W5:Y:S01]  /*4800*/  LDL.LU R6, [R1+0x2c] ;  /* 0x00002c0001067983 */ /* 0x0005620000300800 */
[----:B------:R-:W1:Y:S03]  /*4810*/  MUFU.EX2 R103, R224 ;  /* 0x000000e000677308 */ /* 0x000e660000000800 */
[----:B------:R-:W3:Y:S04]  /*4820*/  SHFL.IDX PT, R134, R225, R134, 0x1f ;  /* 0x00001f86e1867589 */ /* 0x000ee800000e0000 */
[----:B------:R-:W4:Y:S01]  /*4830*/  SHFL.IDX PT, R141, R225, R141, 0x1f ;  /* 0x00001f8de18d7589 */ /* 0x000f2200000e0000 */
[----:B------:R-:W-:Y:S01]  /*4840*/  MUFU.EX2 R109, R109 ;  /* 0x0000006d006d7308 */ /* 0x000fe20000000800 */
[----:B------:R-:W-:-:S07]  /*4850*/  FMUL.FTZ R220, R100, R220 ;  /* 0x000000dc64dc7220 */ /* 0x000fce0000410000 */
[----:B------:R-:W-:Y:S01]  /*4860*/  MUFU.EX2 R106, R106 ;  /* 0x0000006a006a7308 */ /* 0x000fe20000000800 */
[----:B------:R2:W5:Y:S01]  /*4870*/  LDL.LU R5, [R1+0x28] ;  /* 0x0000280001057983 */ /* 0x0005620000300800 */
[----:B------:R-:W-:Y:S01]  /*4880*/  FFMA.FTZ R130, -R130, R130, 1 ;  /* 0x3f80000082827423 */ /* 0x000fe20000010182 */
[----:B------:R-:W-:-:S05]  /*4890*/  FMUL.FTZ R65, R65, R221 ;  /* 0x000000dd41417220 */ /* 0x000fca0000410000 */
[----:B------:R-:W-:Y:S01]  /*48a0*/  MUFU.EX2 R116, R116 ;  /* 0x0000007400747308 */ /* 0x000fe20000000800 */
[----:B------:R2:W5:Y:S01]  /*48b0*/  LDL.LU R3, [R1+0x24] ;  /* 0x0000240001037983 */ /* 0x0005620000300800 */
[----:B------:R-:W-:Y:S01]  /*48c0*/  FFMA.FTZ R228, -R228, R228, 1 ;  /* 0x3f800000e4e47423 */ /* 0x000fe200000101e4 */
[----:B------:R-:W-:Y:S01]  /*48d0*/  FFMA.FTZ R129, -R129, R129, 1 ;  /* 0x3f80000081817423 */ /* 0x000fe20000010181 */
[----:B------:R-:W-:Y:S01]  /*48e0*/  FMUL.FTZ R64, R49, R64 ;  /* 0x0000004031407220 */ /* 0x000fe20000410000 */
[----:B------:R2:W5:Y:S01]  /*48f0*/  LDL.LU R0, [R1+0x20] ;  /* 0x0000200001007983 */ /* 0x0005620000300800 */
[----:B------:R-:W-:Y:S01]  /*4900*/  FMUL.FTZ R57, R57, R56 ;  /* 0x0000003839397220 */ /* 0x000fe20000410000 */
[----:B------:R-:W-:Y:S01]  /*4910*/  FADD.FTZ R75, R75, -R131 ;  /* 0x800000834b4b7221 */ /* 0x000fe20000010000 */
[----:B------:R-:W-:Y:S01]  /*4920*/  MUFU.EX2 R117, R117 ;  /* 0x0000007500757308 */ /* 0x000fe20000000800 */
[----:B------:R-:W2:Y:S01]  /*4930*/  LDL R222, [R1+0x8] ;  /* 0x0000080001de7983 */ /* 0x000ea20000100800 */
[----:B------:R-:W-:Y:S01]  /*4940*/  FMUL.FTZ R56, R233, R107 ;  /* 0x0000006be9387220 */ /* 0x000fe20000410000 */
[----:B------:R-:W-:Y:S01]  /*4950*/  FADD.FTZ R74, R74, -R118 ;  /* 0x800000764a4a7221 */ /* 0x000fe20000010000 */
[--C-:B---3--:R-:W-:Y:S01]  /*4960*/  FADD.FTZ R77, R77, -R134.reuse ;  /* 0x800000864d4d7221 */ /* 0x108fe20000010000 */
[----:B------:R-:W-:Y:S01]  /*4970*/  FADD.FTZ R79, R79, -R134 ;  /* 0x800000864f4f7221 */ /* 0x000fe20000010000 */
[----:B------:R-:W-:Y:S01]  /*4980*/  FMUL.FTZ R62, R237, R63 ;  /* 0x0000003fed3e7220 */ /* 0x000fe20000410000 */
[--C-:B----4-:R-:W-:Y:S01]  /*4990*/  FADD.FTZ R85, R85, -R141.reuse ;  /* 0x8000008d55557221 */ /* 0x110fe20000010000 */
[----:B------:R-:W3:Y:S01]  /*49a0*/  MUFU.EX2 R107, R219 ;  /* 0x000000db006b7308 */ /* 0x000ee20000000800 */
[----:B-1----:R-:W-:Y:S01]  /*49b0*/  FMUL.FTZ R73, R103, R76 ;  /* 0x0000004c67497220 */ /* 0x002fe20000410000 */
[----:B------:R-:W-:Y:S01]  /*49c0*/  FFMA.FTZ R221, -R231, R231, 1 ;  /* 0x3f800000e7dd7423 */ /* 0x000fe200000101e7 */
[----:B------:R-:W-:Y:S01]  /*49d0*/  FADD.FTZ R87, R87, -R141 ;  /* 0x8000008d57577221 */ /* 0x000fe20000010000 */
[----:B------:R-:W-:-:S04]  /*49e0*/  FMUL.FTZ R64, R229, R64 ;  /* 0x00000040e5407220 */ /* 0x000fc80000410000 */
[----:B------:R-:W1:Y:S01]  /*49f0*/  MUFU.EX2 R131, R216 ;  /* 0x000000d800837308 */ /* 0x000e620000000800 */
[----:B------:R-:W-:-:S07]  /*4a00*/  FMUL.FTZ R63, R232, R220 ;  /* 0x000000dce83f7220 */ /* 0x000fce0000410000 */
[----:B------:R3:W4:Y:S01]  /*4a10*/  MUFU.EX2 R118, R67 ;  /* 0x0000004300767308 */ /* 0x0007220000000800 */
[----:B------:R-:W-:-:S07]  /*4a20*/  FMUL.FTZ R74, R101, R74 ;  /* 0x0000004a654a7220 */ /* 0x000fce0000410000 */
[----:B------:R4:W4:Y:S01]  /*4a30*/  MUFU.EX2 R134, R32 ;  /* 0x0000002000867308 */ /* 0x0009220000000800 */
[----:B------:R-:W-:Y:S01]  /*4a40*/  FFMA.FTZ R220, -R235, R235, 1 ;  /* 0x3f800000ebdc7423 */ /* 0x000fe200000101eb */
[----:B---3--:R-:W-:Y:S01]  /*4a50*/  FMUL.FTZ R67, R107, R80 ;  /* 0x000000506b437220 */ /* 0x008fe20000410000 */
[----:B-1----:R-:W-:Y:S01]  /*4a60*/  FMUL.FTZ R85, R131, R85 ;  /* 0x0000005583557220 */ /* 0x002fe20000410000 */
[----:B------:R-:W-:Y:S01]  /*4a70*/  FMUL.FTZ R75, R15, R75 ;  /* 0x0000004b0f4b7220 */ /* 0x000fe20000410000 */
[----:B------:R-:W-:Y:S01]  /*4a80*/  FMUL.FTZ R135, R135, R74 ;  /* 0x0000004a87877220 */ /* 0x000fe20000410000 */
        /* <DEDUP_REMOVED lines=8> */
[----:B------:R-:W-:Y:S01]  /*4b10*/  F2FP.BF16.F32.PACK_AB R85, R88, R33 ;  /* 0x000000215855723e */ /* 0x000fe200000010ff */
        /* <DEDUP_REMOVED lines=9> */
[----:B----4-:R-:W-:Y:S01]  /*4bb0*/  FFMA.FTZ R32, -R132, R132, 1 ;  /* 0x3f80000084207423 */ /* 0x010fe20000010184 */
        /* <DEDUP_REMOVED lines=49> */
[----:B------:R-:W-:Y:S02]  /*4ed0*/  F2FP.BF16.F32.PACK_AB R25, R12, R21 ;  /* 0x000000150c19723e */ /* 0x000fe400000010ff */
[----:B------:R-:W-:Y:S01]  /*4ee0*/  F2FP.BF16.F32.PACK_AB R26, R29, R17 ;  /* 0x000000111d1a723e */ /* 0x000fe200000010ff */
[----:B--2---:R-:W-:-:S04]  /*4ef0*/  IMAD R33, R4, 0x4000, R222 ;  /* 0x0000400004217824 */ /* 0x004fc800078e02de */
        /* <DEDUP_REMOVED lines=14> */
[----:B------:R-:W-:Y:S01]  /*4fe0*/  F2FP.BF16.F32.PACK_AB R27, R30, R23 ;  /* 0x000000171e1b723e */ /* 0x000fe200000010ff */
        /* <DEDUP_REMOVED lines=11> */
[----:B------:R-:W-:Y:S02]  /*50a0*/  F2FP.BF16.F32.PACK_AB R24, R37, R31 ;  /* 0x0000001f2518723e */ /* 0x000fe400000010ff */
[----:B------:R-:W-:Y:S02]  /*50b0*/  F2FP.BF16.F32.PACK_AB R25, R38, R36 ;  /* 0x000000242619723e */ /* 0x000fe400000010ff */
[----:B------:R-:W-:Y:S02]  /*50c0*/  F2FP.BF16.F32.PACK_AB R26, R40, R39 ;  /* 0x00000027281a723e */ /* 0x000fe400000010ff */
[----:B------:R-:W-:-:S04]  /*50d0*/  F2FP.BF16.F32.PACK_AB R27, R41, R42 ;  /* 0x0000002a291b723e */ /* 0x000fc800000010ff */
        /* <DEDUP_REMOVED lines=13> */
[----:B------:R-:W-:Y:S01]  /*51b0*/  F2FP.BF16.F32.PACK_AB R101, R15, R101 ;  /* 0x000000650f65723e */ /* 0x000fe200000010ff */
[----:B------:R-:W-:Y:S02]  /*51c0*/  WARPGROUP.DEPBAR.LE gsb0, 0x0 ;  /* 0x00008000000079c5 */ /* 0x000fe40000010000 */
[----:B------:R-:W-:Y:S02]  /*51d0*/  F2FP.BF16.F32.PACK_AB R24, R51, R49 ;  /* 0x000000313318723e */ /* 0x000fe400000010ff */
[----:B------:R-:W-:Y:S02]  /*51e0*/  F2FP.BF16.F32.PACK_AB R25, R52, R50 ;  /* 0x000000323419723e */ /* 0x000fe400000010ff */
[----:B------:R-:W-:-:S02]  /*51f0*/  F2FP.BF16.F32.PACK_AB R26, R55, R53 ;  /* 0x00000035371a723e */ /* 0x000fc400000010ff */
[----:B------:R-:W-:-:S04]  /*5200*/  F2FP.BF16.F32.PACK_AB R27, R100, R54 ;  /* 0x00000036641b723e */ /* 0x000fc800000010ff */
[----:B------:R-:W-:-:S06]  /*5210*/  WARPGROUP.ARRIVE ;  /* 0x00000000000079c5 */ /* 0x000fcc0000000000 */
[----:B------:R-:W-:Y:S01]  /*5220*/  HGMMA.64x64x16.F32.BF16 R184, R24, gdesc[UR4].tnspB, R184, gsb0 ;  /* 0x40e0000418b87df0 */ /* 0x000fe200080018b8 */
[----:B------:R-:W-:Y:S02]  /*5230*/  F2FP.BF16.F32.PACK_AB R100, R102, R19 ;  /* 0x000000136664723e */ /* 0x000fe400000010ff */
[----:B------:R-:W-:Y:S01]  /*5240*/  F2FP.BF16.F32.PACK_AB R102, R105, R103 ;  /* 0x000000676966723e */ /* 0x000fe200000010ff */
[----:B------:R-:W-:Y:S01]  /*5250*/  UIADD3 UR6, UR4, 0x300, URZ ;  /* 0x0000030004067890 */ /* 0x000fe2000fffe03f */
[----:B------:R-:W-:Y:S01]  /*5260*/  F2FP.BF16.F32.PACK_AB R103, R106, R104 ;  /* 0x000000686a67723e */ /* 0x000fe200000010ff */
[----:B------:R-:W-:Y:S01]  /*5270*/  UMOV UR7, 0x40000040 ;  /* 0x4000004000077882 */ /* 0x000fe20000000000 */
[----:B------:R-:W-:Y:S01]  /*5280*/  UIADD3 UR4, UR4, 0x380, URZ ;  /* 0x0000038004047890 */ /* 0x000fe2000fffe03f */
[----:B------:R-:W-:Y:S02]  /*5290*/  WARPGROUP.DEPBAR.LE gsb0, 0x0 ;  /* 0x00008000000079c5 */ /* 0x000fe40000010000 */
[----:B------:R-:W-:-:S06]  /*52a0*/  WARPGROUP.ARRIVE ;  /* 0x00000000000079c5 */ /* 0x000fcc0000000000 */
[----:B------:R-:W-:Y:S01]  /*52b0*/  HGMMA.64x64x16.F32.BF16 R184, R100, gdesc[UR4].tnspB, R184, gsb0 ;  /* 0x40e0000464b87df0 */ /* 0x000fe200080018b8 */
[----:B------:R-:W-:Y:S02]  /*52c0*/  F2FP.BF16.F32.PACK_AB R24, R109, R107 ;  /* 0x0000006b6d18723e */ /* 0x000fe400000010ff */
[----:B------:R-:W-:Y:S02]  /*52d0*/  F2FP.BF16.F32.PACK_AB R25, R116, R108 ;  /* 0x0000006c7419723e */ /* 0x000fe400000010ff */
[----:B------:R-:W-:Y:S02]  /*52e0*/  F2FP.BF16.F32.PACK_AB R26, R131, R117 ;  /* 0x00000075831a723e */ /* 0x000fe400000010ff */
[----:B------:R-:W-:Y:S01]  /*52f0*/  F2FP.BF16.F32.PACK_AB R27, R134, R118 ;  /* 0x00000076861b723e */ /* 0x000fe200000010ff */
[----:B------:R-:W-:Y:S01]  /*5300*/  UMOV UR6, UR4 ;  /* 0x0000000400067c82 */ /* 0x000fe20008000000 */
[----:B------:R-:W-:Y:S01]  /*5310*/  UMOV UR7, 0x40000040 ;  /* 0x4000004000077882 */ /* 0x000fe20000000000 */
[----:B------:R-:W-:-:S02]  /*5320*/  WARPGROUP.DEPBAR.LE gsb0, 0x0 ;  /* 0x00008000000079c5 */ /* 0x000fc40000010000 */
        /* <DEDUP_REMOVED lines=74> */
.L_x_635:
        /* <DEDUP_REMOVED lines=69> */
.L_x_636:
[----:B-1----:R-:W2:Y:S01]  /*5c20*/  LDL R12, [R1+0x4] ;  /* 0x00000400010c7983 */ /* 0x002ea20000100800 */
        /* <DEDUP_REMOVED lines=45> */
.L_x_619:
        /* <DEDUP_REMOVED lines=34> */
[----:B------:R-:W-:Y:S02]  /*6120*/  IADD3 R0, R11, -R0, RZ ;  /* 0x800000000b007210 */ /* 0x000fe40007ffe0ff */
[----:B------:R-:W-:Y:S02]  /*6130*/  F2FP.BF16.F32.PACK_AB R211, R215, R214 ;  /* 0x000000d6d7d3723e */ /* 0x000fe400000010ff */
[----:B-1----:R-:W-:-:S02]  /*6140*/  SHF.R.S32.HI R3, RZ, 0x1f, R0 ;  /* 0x0000001fff037819 */ /* 0x002fc40000011400 */
[----:B------:R-:W-:Y:S02]  /*6150*/  F2FP.BF16.F32.PACK_AB R153, R155, R154 ;  /* 0x0000009a9b99723e */ /* 0x000fe400000010ff */
[----:B------:R-:W-:Y:S02]  /*6160*/  LEA.HI R3, R3, R0, RZ, 0x3 ;  /* 0x0000000003037211 */ /* 0x000fe400078f18ff */
[----:B------:R-:W-:Y:S02]  /*6170*/  F2FP.BF16.F32.PACK_AB R154, R157, R156 ;  /* 0x0000009c9d9a723e */ /* 0x000fe400000010ff */
[C---:B------:R-:W-:Y:S02]  /*6180*/  LOP3.LUT R5, R3.reuse, 0xfffffff8, RZ, 0xc0, !PT ;  /* 0xfffffff803057812 */ /* 0x040fe400078ec0ff */
[----:B------:R-:W-:Y:S02]  /*6190*/  SHF.L.U32 R3, R3, 0x6, RZ ;  /* 0x0000000603037819 */ /* 0x000fe400000006ff */
[----:B------:R-:W-:Y:S01]  /*61a0*/  F2FP.BF16.F32.PACK_AB R155, R159, R158 ;  /* 0x0000009e9f9b723e */ /* 0x000fe200000010ff */
[----:B------:R-:W-:Y:S01]  /*61b0*/  IMAD.IADD R5, R0, 0x1, -R5 ;  /* 0x0000000100057824 */ /* 0x000fe200078e0a05 */
[----:B------:R-:W-:-:S02]  /*61c0*/  LOP3.LUT R3, R3, 0x7ffffe00, RZ, 0xc0, !PT ;  /* 0x7ffffe0003037812 */ /* 0x000fc400078ec0ff */
[----:B------:R-:W-:Y:S01]  /*61d0*/  F2FP.BF16.F32.PACK_AB R161, R163, R162 ;  /* 0x000000a2a3a1723e */ /* 0x000fe200000010ff */
[C---:B------:R-:W-:Y:S01]  /*61e0*/  IMAD.SHL.U32 R0, R5.reuse, 0x40, RZ ;  /* 0x0000004005007824 */ /* 0x040fe200078e00ff */
[----:B------:R-:W-:Y:S01]  /*61f0*/  R2P PR, R5, 0x6 ;  /* 0x0000000605007804 */ /* 0x000fe20000000000 */
[----:B------:R-:W-:Y:S01]  /*6200*/  IMAD.MOV.U32 R5, RZ, RZ, 0x20 ;  /* 0x00000020ff057424 */ /* 0x000fe200078e00ff */
[----:B------:R-:W-:Y:S02]  /*6210*/  ISETP.NE.U32.AND P4, PT, R8, RZ, PT ;  /* 0x000000ff0800720c */ /* 0x000fe40003f85070 */
[----:B------:R-:W-:Y:S02]  /*6220*/  LOP3.LUT R0, R0, 0x1c0, RZ, 0xc0, !PT ;  /* 0x000001c000007812 */ /* 0x000fe400078ec0ff */
[----:B------:R-:W-:Y:S02]  /*6230*/  SEL R5, R5, 0xffffffe0, !P1 ;  /* 0xffffffe005057807 */ /* 0x000fe40004800000 */
[----:B------:R-:W-:-:S02]  /*6240*/  LOP3.LUT R7, R0, 0x8, R7, 0xf8, !PT ;  /* 0x0000000800077812 */ /* 0x000fc400078ef807 */
[----:B------:R-:W-:Y:S01]  /*6250*/  SHF.R.U32.HI R2, RZ, 0x3, R0 ;  /* 0x00000003ff027819 */ /* 0x000fe20000011600 */
[----:B------:R-:W-:Y:S01]  /*6260*/  IMAD.SHL.U32 R0, R4, 0x20, RZ ;  /* 0x0000002004007824 */ /* 0x000fe200078e00ff */
[----:B------:R-:W-:Y:S02]  /*6270*/  F2FP.BF16.F32.PACK_AB R162, R165, R164 ;  /* 0x000000a4a5a2723e */ /* 0x000fe400000010ff */
[----:B------:R-:W-:Y:S02]  /*6280*/  LOP3.LUT R2, R7, R2, RZ, 0x3c, !PT ;  /* 0x0000000207027212 */ /* 0x000fe400078e3cff */
[----:B------:R-:W-:Y:S02]  /*6290*/  LOP3.LUT R0, R0, 0x7ffffc00, RZ, 0xc0, !PT ;  /* 0x7ffffc0000007812 */ /* 0x000fe400078ec0ff */
[----:B------:R-:W-:Y:S02]  /*62a0*/  F2FP.BF16.F32.PACK_AB R163, R167, R166 ;  /* 0x000000a6a7a3723e */ /* 0x000fe400000010ff */
[----:B------:R-:W-:Y:S01]  /*62b0*/  IADD3 R0, R2, R3, R0 ;  /* 0x0000000302007210 */ /* 0x000fe20007ffe000 */
[----:B------:R-:W-:Y:S01]  /*62c0*/  IMAD.MOV.U32 R3, RZ, RZ, 0x40 ;  /* 0x00000040ff037424 */ /* 0x000fe200078e00ff */
[----:B------:R-:W-:-:S02]  /*62d0*/  F2FP.BF16.F32.PACK_AB R169, R171, R170 ;  /* 0x000000aaaba9723e */ /* 0x000fc400000010ff */
[----:B------:R-:W-:Y:S02]  /*62e0*/  LEA R0, R0, UR4, 0x1 ;  /* 0x0000000400007c11 */ /* 0x000fe4000f8e08ff */
[----:B------:R-:W-:Y:S02]  /*62f0*/  SEL R3, R3, 0xffffffc0, !P2 ;  /* 0xffffffc003037807 */ /* 0x000fe40005000000 */
[--C-:B------:R-:W-:Y:S01]  /*6300*/  IADD3 R6, R5, 0x4000, R0.reuse ;  /* 0x0000400005067810 */ /* 0x100fe20007ffe000 */
[----:B------:R-:W-:Y:S01]  /*6310*/  STSM.16.M88.4 [R0+0x4000], R184 ;  /* 0x004000b800007844 */ /* 0x000fe20000000200 */
[----:B------:R-:W-:Y:S02]  /*6320*/  IADD3 R8, R3, 0x4000, R0 ;  /* 0x0000400003087810 */ /* 0x000fe40007ffe000 */
        /* <DEDUP_REMOVED lines=8> */
[----:B------:R-:W-:Y:S01]  /*63b0*/  F2FP.BF16.F32.PACK_AB R179, R183, R182 ;  /* 0x000000b6b7b3723e */ /* 0x000fe200000010ff */
[----:B------:R-:W-:Y:S01]  /*63c0*/  STSM.16.M88.4 [R7], R208 ;  /* 0x000000d007007844 */ /* 0x000fe20000000200 */
[----:B------:R-:W-:-:S03]  /*63d0*/  ISETP.NE.AND.EX P4, PT, R9, RZ, PT, P4 ;  /* 0x000000ff0900720c */ /* 0x000fc60003f85340 */
        /* <DEDUP_REMOVED lines=9> */
[----:B------:R-:W-:-:S02]  /*6470*/  LEA.HI R19, R10, R11, RZ, 0x3 ;  /* 0x0000000b0a137211 */ /* 0x000fc400078f18ff */
[----:B-1----:R-:W-:Y:S02]  /*6480*/  MOV R0, UR5 ;  /* 0x0000000500007c02 */ /* 0x002fe40008000f00 */
[----:B--2---:R-:W-:-:S04]  /*6490*/  ISETP.NE.U32.AND P0, PT, R2, RZ, PT ;  /* 0x000000ff0200720c */ /* 0x004fc80003f05070 */
[----:B------:R-:W-:-:S13]  /*64a0*/  ISETP.NE.AND.EX P0, PT, R3, RZ, PT, P0 ;  /* 0x000000ff0300720c */ /* 0x000fda0003f05300 */
[----:B------:R-:W1:Y:S01]  /*64b0*/  @P0 LDC.64 R2, c[0x0][0x878] ;  /* 0x00021e00ff020b82 */ /* 0x000e620000000a00 */
[----:B----4-:R-:W-:Y:S02]  /*64c0*/  LOP3.LUT R6, R19, 0x1ffffff8, RZ, 0xc0, !PT ;  /* 0x1ffffff813067812 */ /* 0x010fe400078ec0ff */
[----:B------:R-:W-:-:S05]  /*64d0*/  SHF.R.S32.HI R19, RZ, 0x3, R19 ;  /* 0x00000003ff137819 */ /* 0x000fca0000011413 */
[----:B------:R-:W2:Y:S01]  /*64e0*/  S2UR UR5, SR_CTAID.Y ;  /* 0x00000000000579c3 */ /* 0x000ea20000002600 */
[----:B------:R-:W4:Y:S01]  /*64f0*/  S2R R27, SR_CTAID.X ;  /* 0x00000000001b7919 */ /* 0x000f220000002500 */
[----:B------:R-:W-:Y:S02]  /*6500*/  IMAD.IADD R6, R11, 0x1, -R6 ;  /* 0x000000010b067824 */ /* 0x000fe400078e0a06 */
[----:B---3--:R-:W-:Y:S02]  /*6510*/  IMAD.SHL.U32 R7, R19, 0x40, RZ ;  /* 0x0000004013077824 */ /* 0x008fe400078e00ff */
[----:B------:R-:W-:-:S03]  /*6520*/  IMAD.SHL.U32 R20, R6, 0x8, RZ ;  /* 0x0000000806147824 */ /* 0x000fc600078e00ff */
[----:B------:R-:W-:Y:S01]  /*6530*/  LOP3.LUT R7, R7, 0x1c0, RZ, 0xc0, !PT ;  /* 0x000001c007077812 */ /* 0x000fe200078ec0ff */
[----:B-1----:R-:W-:-:S05]  /*6540*/  @P0 IMAD.WIDE R2, R25, 0x4, R2 ;  /* 0x0000000419020825 */ /* 0x002fca00078e0202 */
[----:B------:R1:W5:Y:S01]  /*6550*/  @P0 LDG.E R0, desc[UR38][R2.64] ;  /* 0x0000002602000981 */ /* 0x000362000c1e1900 */
[----:B--2---:R-:W-:Y:S01]  /*6560*/  USHF.R.S32.HI UR6, URZ, 0x1f, UR5 ;  /* 0x0000001f3f067899 */ /* 0x004fe20008011405 */
[----:B-1----:R-:W-:Y:S02]  /*6570*/  LOP3.LUT R2, R7, 0x38, R20, 0xf8, !PT ;  /* 0x0000003807027812 */ /* 0x002fe400078ef814 */
[----:B------:R-:W-:Y:S02]  /*6580*/  SHF.R.U32.HI R7, RZ, 0x3, R7 ;  /* 0x00000003ff077819 */ /* 0x000fe40000011607 */
[----:B------:R-:W-:Y:S02]  /*6590*/  LEA.HI R3, R10, R11, RZ, 0x6 ;  /* 0x0000000b0a037211 */ /* 0x000fe400078f30ff */
[----:B------:R-:W-:Y:S02]  /*65a0*/  LOP3.LUT R2, R2, R7, RZ, 0x3c, !PT ;  /* 0x0000000702027212 */ /* 0x000fe400078e3cff */
[----:B------:R-:W-:-:S04]  /*65b0*/  SHF.L.U32 R3, R3, 0x3, RZ ;  /* 0x0000000303037819 */ /* 0x000fc800000006ff */
[----:B------:R-:W-:Y:S02]  /*65c0*/  LOP3.LUT R6, R2, 0x7ffffe00, R3, 0xf8, !PT ;  /* 0x7ffffe0002067812 */ /* 0x000fe400078ef803 */
[----:B------:R-:W-:Y:S02]  /*65d0*/  CS2R R2, SRZ ;  /* 0x0000000000027805 */ /* 0x000fe4000001ff00 */
[----:B------:R-:W-:Y:S01]  /*65e0*/  @P4 SHF.R.S32.HI R8, RZ, 0x1f, R9 ;  /* 0x0000001fff084819 */ /* 0x000fe20000011409 */
[----:B----4-:R-:W-:Y:S06]  /*65f0*/  @P0 BRA `(.L_x_639) ;  /* 0x0000000000100947 */ /* 0x010fec0003800000 */
[----:B------:R-:W-:Y:S05]  /*6600*/  @!P4 BRA `(.L_x_639) ;  /* 0x00000000000cc947 */ /* 0x000fea0003800000 */
[----:B------:R-:W2:Y:S04]  /*6610*/  LDG.E R7, desc[UR38][R4.64] ;  /* 0x0000002604077981 */ /* 0x000ea8000c1e1900 */
[----:B-----5:R-:W2:Y:S02]  /*6620*/  LDG.E R0, desc[UR38][R4.64+0x4] ;  /* 0x0000042604007981 */ /* 0x020ea4000c1e1900 */
[----:B--2---:R-:W-:-:S07]  /*6630*/  IMAD.IADD R0, R0, 0x1, -R7 ;  /* 0x0000000100007824 */ /* 0x004fce00078e0a07 */
.L_x_639:
[----:B------:R-:W-:Y:S01]  /*6640*/  LEA R30, R6, UR4, 0x1 ;  /* 0x00000004061e7c11 */ /* 0x000fe2000f8e08ff */
[----:B------:R-:W-:Y:S01]  /*6650*/  @P4 IMAD.MOV.U32 R2, RZ, RZ, R9 ;  /* 0x000000ffff024224 */ /* 0x000fe200078e0009 */
[----:B------:R-:W1:Y:S01]  /*6660*/  LDC.64 R34, c[0x0][0x820] ;  /* 0x00020800ff227b82 */ /* 0x000e620000000a00 */
[----:B------:R-:W-:Y:S01]  /*6670*/  @P4 IMAD.MOV.U32 R3, RZ, RZ, R8 ;  /* 0x000000ffff034224 */ /* 0x000fe200078e0008 */
[----:B------:R-:W-:Y:S01]  /*6680*/  IADD3 R16, R19, 0x20, RZ ;  /* 0x0000002013107810 */ /* 0x000fe20007ffe0ff */
[----:B------:R2:W3:Y:S01]  /*6690*/  LDS.128 R12, [R30+0x1000] ;  /* 0x001000001e0c7984 */ /* 0x0004e20000000c00 */
[----:B-----5:R-:W-:Y:S01]  /*66a0*/  IMAD R0, R27, -0x80, R0 ;  /* 0xffffff801b007824 */ /* 0x020fe200078e0200 */
[----:B------:R-:W-:Y:S01]  /*66b0*/  SHF.R.S32.HI R21, RZ, 0x1f, R20 ;  /* 0x0000001fff157819 */ /* 0x000fe20000011414 */
[----:B------:R-:W-:Y:S01]  /*66c0*/  IMAD R18, R22, UR6, RZ ;  /* 0x0000000616127c24 */ /* 0x000fe2000f8e02ff */
[----:B------:R2:W4:Y:S01]  /*66d0*/  LDS.128 R8, [R30+0x2000] ;  /* 0x002000001e087984 */ /* 0x0005220000000c00 */
[----:B------:R-:W-:Y:S01]  /*66e0*/  ULDC UR4, c[0x0][0x83c] ;  /* 0x00020f0000047ab9 */ /* 0x000fe20000000800 */
[----:B------:R-:W-:Y:S01]  /*66f0*/  VIMNMX R24, R0, 0x80, PT ;  /* 0x0000008000187848 */ /* 0x000fe20003fe0100 */
[----:B------:R-:W-:Y:S01]  /*6700*/  IMAD R23, R23, UR5, R18 ;  /* 0x0000000517177c24 */ /* 0x000fe2000f8e0212 */
[----:B------:R2:W1:Y:S01]  /*6710*/  LDS.128 R4, [R30+0x3000] ;  /* 0x003000001e047984 */ /* 0x0004620000000c00 */
[----:B------:R-:W-:Y:S01]  /*6720*/  SHF.R.S32.HI R18, RZ, 0x1f, R25 ;  /* 0x0000001fff127819 */ /* 0x000fe20000011419 */
[C---:B------:R-:W-:Y:S01]  /*6730*/  VIADD R0, R19.reuse, 0x40 ;  /* 0x0000004013007836 */ /* 0x040fe20000000000 */
[-C--:B------:R-:W-:Y:S01]  /*6740*/  ISETP.GE.AND P3, PT, R19, R24.reuse, PT ;  /* 0x000000181300720c */ /* 0x080fe20003f66270 */
[----:B------:R-:W-:Y:S01]  /*6750*/  ULDC.64 UR8, c[0x0][0x858] ;  /* 0x0002160000087ab9 */ /* 0x000fe20000000a00 */
[----:B------:R-:W-:Y:S01]  /*6760*/  ISETP.GE.AND P2, PT, R16, R24, PT ;  /* 0x000000181000720c */ /* 0x000fe20003f46270 */
[----:B------:R-:W-:Y:S01]  /*6770*/  IMAD.WIDE.U32 R16, R22, UR5, R20 ;  /* 0x0000000516107c25 */ /* 0x000fe2000f8e0014 */
[----:B------:R-:W-:Y:S01]  /*6780*/  ISETP.GE.OR P6, PT, R20, UR4, P3 ;  /* 0x0000000414007c0c */ /* 0x000fe20009fc6670 */
[----:B------:R-:W-:Y:S01]  /*6790*/  BSSY B0, `(.L_x_640) ;  /* 0x000001c000007945 */ /* 0x000fe20003800000 */
[----:B------:R-:W-:Y:S01]  /*67a0*/  SEL R36, R18, RZ, !P4 ;  /* 0x000000ff12247207 */ /* 0x000fe20006000000 */
[----:B------:R-:W-:Y:S01]  /*67b0*/  IMAD.IADD R17, R17, 0x1, R23 ;  /* 0x0000000111117824 */ /* 0x000fe200078e0217 */
[----:B------:R-:W-:-:S02]  /*67c0*/  IADD3 R2, P0, R19, R2, RZ ;  /* 0x0000000213027210 */ /* 0x000fc40007f1e0ff */
        /* <DEDUP_REMOVED lines=10> */
[----:B------:R-:W-:Y:S01]  /*6870*/  IMAD.WIDE R26, R27, 0x80, R2 ;  /* 0x000000801b1a7825 */ /* 0x000fe200078e0202 */
[----:B------:R-:W-:Y:S01]  /*6880*/  IADD3 R23, R29, R23, RZ ;  /* 0x000000171d177210 */ /* 0x000fe20007ffe0ff */
[----:B--2---:R-:W-:Y:S08]  /*6890*/  @P6 BRA `(.L_x_641) ;  /* 0x00000000002c6947 */ /* 0x004ff00003800000 */
[----:B------:R-:W2:Y:S01]  /*68a0*/  LDS.128 R16, [R30+0x4000] ;  /* 0x004000001e107984 */ /* 0x000ea20000000c00 */
        /* <DEDUP_REMOVED lines=9> */
[----:B--2---:R2:W-:Y:S02]  /*6940*/  STG.E.128 desc[UR38][R24.64], R16 ;  /* 0x0000001018007986 */ /* 0x0045e4000c101d26 */
.L_x_641:
[----:B------:R-:W-:Y:S05]  /*6950*/  BSYNC B0 ;  /* 0x0000000000007941 */ /* 0x000fea0003800000 */
.L_x_640:
[----:B--2---:R2:W1:Y:S01]  /*6960*/  LDS.128 R16, [R30+0x5000] ;  /* 0x005000001e107984 */ /* 0x0044620000000c00 */
        /* <DEDUP_REMOVED lines=15> */
[----:B-1----:R1:W-:Y:S02]  /*6a60*/  STG.E.128 desc[UR38][R24.64], R16 ;  /* 0x0000001018007986 */ /* 0x0023e4000c101d26 */
.L_x_643:
[----:B------:R-:W-:Y:S05]  /*6a70*/  BSYNC B0 ;  /* 0x0000000000007941 */ /* 0x000fea0003800000 */
.L_x_642:
[----:B-1----:R1:W1:Y:S01]  /*6a80*/  LDS.128 R16, [R30+0x6000] ;  /* 0x006000001e107984 */ /* 0x0022620000000c00 */
[----:B------:R-:W-:Y:S01]  /*6a90*/  BSSY B0, `(.L_x_644) ;  /* 0x0000010000007945 */ /* 0x000fe20003800000 */
[----:B------:R-:W-:-:S03]  /*6aa0*/  IMAD R32, R34, UR6, RZ ;  /* 0x0000000622207c24 */ /* 0x000fc6000f8e02ff */
        /* <DEDUP_REMOVED lines=14> */
.L_x_645:
[----:B------:R-:W-:Y:S05]  /*6b90*/  BSYNC B0 ;  /* 0x0000000000007941 */ /* 0x000fea0003800000 */
.L_x_644:
[----:B-1----:R1:W1:Y:S01]  /*6ba0*/  LDS.128 R16, [R30+0x7000] ;  /* 0x007000001e107984 */ /* 0x0022620000000c00 */
        /* <DEDUP_REMOVED lines=17> */
.L_x_647:
[----:B------:R-:W-:Y:S05]  /*6cc0*/  BSYNC B0 ;  /* 0x0000000000007941 */ /* 0x000fea0003800000 */
.L_x_646:
[----:B-1----:R1:W1:Y:S01]  /*6cd0*/  LDS.128 R16, [R30] ;  /* 0x000000001e107984 */ /* 0x0022620000000c00 */
        /* <DEDUP_REMOVED lines=10> */
[----:B------:R-:W-:-:S05]  /*6d80*/  IMAD R21, R33, UR5, R0 ;  /* 0x0000000521157c24 */ /* 0x000fca000f8e0200 */
        /* <DEDUP_REMOVED lines=11> */
[----:B-1----:R1:W-:Y:S02]  /*6e40*/  STG.E.128 desc[UR38][R22.64], R16 ;  /* 0x0000001016007986 */ /* 0x0023e4000c101d26 */
.L_x_649:
[----:B------:R-:W-:Y:S05]  /*6e50*/  BSYNC B0 ;  /* 0x0000000000007941 */ /* 0x000fea0003800000 */
.L_x_648:
        /* <DEDUP_REMOVED lines=15> */
.L_x_651:
[----:B------:R-:W-:Y:S05]  /*6f50*/  BSYNC B0 ;  /* 0x0000000000007941 */ /* 0x000fea0003800000 */
.L_x_650:
[----:B------:R-:W-:Y:S04]  /*6f60*/  BSSY B0, `(.L_x_652) ;  /* 0x000000f000007945 */ /* 0x000fe80003800000 */
[----:B------:R-:W-:Y:S05]  /*6f70*/  @P1 BRA `(.L_x_653) ;  /* 0x0000000000341947 */ /* 0x000fea0003800000 */
[----:B-1-3--:R-:W-:Y:S01]  /*6f80*/  IADD3 R13, P1, R26, 0x40, RZ ;  /* 0x000000401a0d7810 */ /* 0x00afe20007f3e0ff */
        /* <DEDUP_REMOVED lines=12> */
.L_x_653:
[----:B------:R-:W-:Y:S05]  /*7050*/  BSYNC B0 ;  /* 0x0000000000007941 */ /* 0x000fea0003800000 */
.L_x_652:
        /* <DEDUP_REMOVED lines=15> */
.L_x_638:
        /* <DEDUP_REMOVED lines=21> */
[----:B----4-:R-:W-:Y:S01]  /*72a0*/  IMAD R6, R16, UR5, RZ ;  /* 0x0000000510067c24 */ /* 0x010fe2000f8e02ff */
[----:B--2---:R-:W-:-:S04]  /*72b0*/  IADD3 R8, R2, -0x80, RZ ;  /* 0xffffff8002087810 */ /* 0x004fc80007ffe0ff */
[----:B------:R-:W-:-:S04]  /*72c0*/  SHF.R.S32.HI R3, RZ, 0x1f, R8 ;  /* 0x0000001fff037819 */ /* 0x000fc80000011408 */
[----:B------:R-:W-:Y:S02]  /*72d0*/  LEA.HI R10, R3, R8, RZ, 0x3 ;  /* 0x00000008030a7211 */ /* 0x000fe400078f18ff */
[----:B------:R-:W-:Y:S02]  /*72e0*/  CS2R R2, SRZ ;  /* 0x0000000000027805 */ /* 0x000fe4000001ff00 */
[----:B------:R-:W-:Y:S02]  /*72f0*/  LOP3.LUT R11, R10, 0x1ffffff8, RZ, 0xc0, !PT ;  /* 0x1ffffff80a0b7812 */ /* 0x000fe400078ec0ff */
[----:B------:R-:W-:-:S03]  /*7300*/  SHF.R.S32.HI R13, RZ, 0x3, R10 ;  /* 0x00000003ff0d7819 */ /* 0x000fc6000001140a */
[----:B------:R-:W-:-:S04]  /*7310*/  IMAD.IADD R11, R8, 0x1, -R11 ;  /* 0x00000001080b7824 */ /* 0x000fc800078e0a0b */
        /* <DEDUP_REMOVED lines=10> */
[----:B--2---:R-:W-:-:S07]  /*73c0*/  IADD3 R0, -R7, R0, RZ ;  /* 0x0000000007007210 */ /* 0x004fce0007ffe1ff */
.L_x_654:
[----:B-----5:R-:W-:Y:S01]  /*73d0*/  IMAD R0, R15, -0x80, R0 ;  /* 0xffffff800f007824 */ /* 0x020fe200078e0200 */
[----:B------:R-:W-:Y:S01]  /*73e0*/  ULDC UR8, c[0x0][0x80c] ;  /* 0x0002030000087ab9 */ /* 0x000fe20000000800 */
[----:B------:R-:W-:Y:S01]  /*73f0*/  IMAD R17, R17, UR4, R6 ;  /* 0x0000000411117c24 */ /* 0x000fe2000f8e0206 */
[----:B------:R-:W-:Y:S01]  /*7400*/  SHF.R.S32.HI R6, RZ, 0x1f, R18 ;  /* 0x0000001fff067819 */ /* 0x000fe20000011412 */
[C---:B------:R-:W-:Y:S01]  /*7410*/  VIADD R7, R13.reuse, 0x20 ;  /* 0x000000200d077836 */ /* 0x040fe20000000000 */
[CC--:B------:R-:W-:Y:S01]  /*7420*/  ISETP.GE.AND P3, PT, R13.reuse, R0.reuse, PT ;  /* 0x000000000d00720c */ /* 0x0c0fe20003f66270 */
[C---:B------:R-:W-:Y:S01]  /*7430*/  VIADD R9, R13.reuse, 0x40 ;  /* 0x000000400d097836 */ /* 0x040fe20000000000 */
[----:B------:R-:W-:Y:S01]  /*7440*/  SEL R14, R6, RZ, !P4 ;  /* 0x000000ff060e7207 */ /* 0x000fe20006000000 */
[----:B------:R-:W-:Y:S01]  /*7450*/  IMAD.WIDE.U32 R4, R16, UR4, R10 ;  /* 0x0000000410047c25 */ /* 0x000fe2000f8e000a */
[----:B------:R-:W-:Y:S01]  /*7460*/  SEL R19, R18, RZ, !P4 ;  /* 0x000000ff12137207 */ /* 0x000fe20006000000 */
[----:B------:R-:W-:Y:S01]  /*7470*/  ULDC.64 UR6, c[0x0][0x828] ;  /* 0x00020a0000067ab9 */ /* 0x000fe20000000a00 */
[----:B------:R-:W-:Y:S01]  /*7480*/  ISETP.GE.OR P4, PT, R10, UR8, P3 ;  /* 0x000000080a007c0c */ /* 0x000fe20009f86670 */
[----:B------:R-:W-:Y:S01]  /*7490*/  VIADD R13, R13, 0x60 ;  /* 0x000000600d0d7836 */ /* 0x000fe20000000000 */
[----:B------:R-:W-:Y:S01]  /*74a0*/  IADD3 R5, R5, R17, RZ ;  /* 0x0000001105057210 */ /* 0x000fe20007ffe0ff */
        /* <DEDUP_REMOVED lines=12> */
[----:B------:R-:W-:Y:S02]  /*7570*/  IMAD R21, R21, UR4, R12 ;  /* 0x0000000415157c24 */ /* 0x000fe4000f8e020c */
[----:B------:R-:W-:Y:S01]  /*7580*/  IMAD.IADD R5, R9, 0x1, R13 ;  /* 0x0000000109057824 */ /* 0x000fe200078e020d */
        /* <DEDUP_REMOVED lines=11> */
.L_x_656:
[----:B------:R-:W-:Y:S05]  /*7640*/  BSYNC B0 ;  /* 0x0000000000007941 */ /* 0x000fea0003800000 */
.L_x_655:
[----:B-1----:R-:W-:Y:S01]  /*7650*/  IMAD.WIDE.U32 R12, R20, UR4, R10 ;  /* 0x00000004140c7c25 */ /* 0x002fe2000f8e000a */
[----:B------:R-:W-:Y:S01]  /*7660*/  BSSY B0, `(.L_x_657) ;  /* 0x0000012000007945 */ /* 0x000fe20003800000 */
[C---:B------:R-:W-:Y:S02]  /*7670*/  ISETP.GE.OR P4, PT, R10.reuse, UR8, P0 ;  /* 0x000000080a007c0c */ /* 0x040fe40008786670 */
[----:B------:R-:W-:Y:S02]  /*7680*/  ISETP.GE.OR P3, PT, R10, UR9, P3 ;  /* 0x000000090a007c0c */ /* 0x000fe40009f66670 */
[----:B------:R-:W-:Y:S01]  /*7690*/  IADD3 R15, R13, R21, RZ ;  /* 0x000000150d0f7210 */ /* 0x000fe20007ffe0ff */
[----:B------:R-:W-:Y:S10]  /*76a0*/  @P6 BRA `(.L_x_658) ;  /* 0x0000000000346947 */ /* 0x000ff40003800000 */
[----:B------:R-:W-:Y:S01]  /*76b0*/  IADD3 R17, P6, R6, 0x20, RZ ;  /* 0x0000002006117810 */ /* 0x000fe20007fde0ff */
[----:B------:R-:W-:Y:S01]  /*76c0*/  ULDC.64 UR6, c[0x0][0x818] ;  /* 0x0002060000067ab9 */ /* 0x000fe20000000a00 */
[----:B------:R-:W-:Y:S02]  /*76d0*/  IMAD.MOV.U32 R2, RZ, RZ, R8 ;  /* 0x000000ffff027224 */ /* 0x000fe400078e0008 */
[----:B------:R-:W-:Y:S02]  /*76e0*/  IMAD.MOV.U32 R3, RZ, RZ, R5 ;  /* 0x000000ffff037224 */ /* 0x000fe400078e0005 */
[----:B------:R-:W-:Y:S02]  /*76f0*/  IMAD.X R0, RZ, RZ, R7, P6 ;  /* 0x000000ffff007224 */ /* 0x000fe400030e0607 */
[----:B------:R-:W-:-:S04]  /*7700*/  IMAD.WIDE.U32 R2, R17, UR6, R2 ;  /* 0x0000000611027c25 */ /* 0x000fc8000f8e0002 */
[----:B------:R-:W-:-:S04]  /*7710*/  IMAD R0, R0, UR6, RZ ;  /* 0x0000000600007c24 */ /* 0x000fc8000f8e02ff */
[----:B------:R-:W-:Y:S01]  /*7720*/  IMAD R17, R17, UR7, R0 ;  /* 0x0000000711117c24 */ /* 0x000fe2000f8e0200 */
[----:B------:R-:W-:Y:S02]  /*7730*/  ULDC.64 UR6, c[0x0][0x800] ;  /* 0x0002000000067ab9 */ /* 0x000fe40000000a00 */
[----:B------:R-:W-:Y:S02]  /*7740*/  LEA R16, P6, R2, UR6, 0x1 ;  /* 0x0000000602107c11 */ /* 0x000fe4000f8c08ff */
[----:B------:R-:W-:-:S04]  /*7750*/  IADD3 R3, R3, R17, RZ ;  /* 0x0000001103037210 */ /* 0x000fc80007ffe0ff */
[----:B------:R-:W-:-:S05]  /*7760*/  LEA.HI.X R17, R2, UR7, R3, 0x1, P6 ;  /* 0x0000000702117c11 */ /* 0x000fca000b0f0c03 */
[----:B------:R1:W-:Y:S02]  /*7770*/  STG.E.128 desc[UR38][R16.64], RZ ;  /* 0x000000ff10007986 */ /* 0x0003e4000c101d26 */
.L_x_658:
[----:B------:R-:W-:Y:S05]  /*7780*/  BSYNC B0 ;  /* 0x0000000000007941 */ /* 0x000fea0003800000 */
.L_x_657:
[----:B------:R-:W-:Y:S04]  /*7790*/  BSSY B0, `(.L_x_659) ;  /* 0x000000f000007945 */ /* 0x000fe80003800000 */
[----:B------:R-:W-:Y:S05]  /*77a0*/  @P5 BRA `(.L_x_660) ;  /* 0x0000000000345947 */ /* 0x000fea0003800000 */
[----:B-1----:R-:W-:Y:S01]  /*77b0*/  IADD3 R17, P5, R6, 0x40, RZ ;  /* 0x0000004006117810 */ /* 0x002fe20007fbe0ff */
        /* <DEDUP_REMOVED lines=12> */
.L_x_660:
[----:B------:R-:W-:Y:S05]  /*7880*/  BSYNC B0 ;  /* 0x0000000000007941 */ /* 0x000fea0003800000 */
.L_x_659:
[----:B------:R-:W-:Y:S04]  /*7890*/  BSSY B0, `(.L_x_661) ;  /* 0x000000f000007945 */ /* 0x000fe80003800000 */
[----:B------:R-:W-:Y:S05]  /*78a0*/  @P4 BRA `(.L_x_662) ;  /* 0x0000000000344947 */ /* 0x000fea0003800000 */
        /* <DEDUP_REMOVED lines=13> */
.L_x_662:
[----:B------:R-:W-:Y:S05]  /*7980*/  BSYNC B0 ;  /* 0x0000000000007941 */ /* 0x000fea0003800000 */
.L_x_661:
[----:B------:R-:W-:Y:S01]  /*7990*/  ULDC.64 UR4, c[0x0][0x858] ;  /* 0x0002160000047ab9 */ /* 0x000fe20000000a00 */
[----:B------:R-:W-:Y:S01]  /*79a0*/  BSSY B0, `(.L_x_663) ;  /* 0x0000014000007945 */ /* 0x000fe20003800000 */
[----:B------:R-:W-:Y:S01]  /*79b0*/  IMAD R0, R14, UR4, RZ ;  /* 0x000000040e007c24 */ /* 0x000fe2000f8e02ff */
[C---:B------:R-:W-:Y:S01]  /*79c0*/  ISETP.GE.OR P2, PT, R10.reuse, UR9, P2 ;  /* 0x000000090a007c0c */ /* 0x040fe20009746670 */
[----:B------:R-:W-:Y:S01]  /*79d0*/  IMAD.MOV.U32 R14, RZ, RZ, R12 ;  /* 0x000000ffff0e7224 */ /* 0x000fe200078e000c */
[C---:B------:R-:W-:Y:S01]  /*79e0*/  ISETP.GE.OR P1, PT, R10.reuse, UR9, P1 ;  /* 0x000000090a007c0c */ /* 0x040fe20008f26670 */
[C---:B---3--:R-:W-:Y:S01]  /*79f0*/  IMAD R5, R19.reuse, UR5, R0 ;  /* 0x0000000513057c24 */ /* 0x048fe2000f8e0200 */
[----:B------:R-:W-:Y:S01]  /*7a00*/  ISETP.GE.OR P0, PT, R10, UR9, P0 ;  /* 0x000000090a007c0c */ /* 0x000fe20008706670 */
[----:B------:R-:W-:-:S04]  /*7a10*/  IMAD.WIDE.U32 R8, R19, UR4, R14 ;  /* 0x0000000413087c25 */ /* 0x000fc8000f8e000e */
[----:B------:R-:W-:Y:S01]  /*7a20*/  IMAD.IADD R5, R9, 0x1, R5 ;  /* 0x0000000109057824 */ /* 0x000fe200078e0205 */
[----:B------:R-:W-:Y:S07]  /*7a30*/  @P3 BRA `(.L_x_664) ;  /* 0x0000000000283947 */ /* 0x000fee0003800000 */
[----:B------:R-:W-:Y:S01]  /*7a40*/  ULDC.64 UR4, c[0x0][0x848] ;  /* 0x0002120000047ab9 */ /* 0x000fe20000000a00 */
[----:B------:R-:W-:Y:S02]  /*7a50*/  IMAD.MOV.U32 R4, RZ, RZ, R8 ;  /* 0x000000ffff047224 */ /* 0x000fe400078e0008 */
[----:B------:R-:W-:Y:S02]  /*7a60*/  IMAD R11, R7, UR4, RZ ;  /* 0x00000004070b7c24 */ /* 0x000fe4000f8e02ff */
[----:B------:R-:W-:-:S04]  /*7a70*/  IMAD.WIDE.U32 R2, R6, UR4, R4 ;  /* 0x0000000406027c25 */ /* 0x000fc8000f8e0004 */
[----:B------:R-:W-:Y:S01]  /*7a80*/  IMAD R11, R6, UR5, R11 ;  /* 0x00000005060b7c24 */ /* 0x000fe2000f8e020b */
[----:B------:R-:W-:Y:S02]  /*7a90*/  ULDC.64 UR4, c[0x0][0x830] ;  /* 0x00020c0000047ab9 */ /* 0x000fe40000000a00 */
[----:B------:R-:W-:Y:S02]  /*7aa0*/  LEA R10, P3, R2, UR4, 0x1 ;  /* 0x00000004020a7c11 */ /* 0x000fe4000f8608ff */
[----:B------:R-:W-:-:S04]  /*7ab0*/  IADD3 R3, R3, R11, RZ ;  /* 0x0000000b03037210 */ /* 0x000fc80007ffe0ff */
[----:B------:R-:W-:-:S05]  /*7ac0*/  LEA.HI.X R11, R2, UR5, R3, 0x1, P3 ;  /* 0x00000005020b7c11 */ /* 0x000fca00098f0c03 */
[----:B------:R3:W-:Y:S02]  /*7ad0*/  STG.E.128 desc[UR38][R10.64], RZ ;  /* 0x000000ff0a007986 */ /* 0x0007e4000c101d26 */
.L_x_664:
[----:B------:R-:W-:Y:S05]  /*7ae0*/  BSYNC B0 ;  /* 0x0000000000007941 */ /* 0x000fea0003800000 */
.L_x_663:
[----:B------:R-:W-:Y:S04]  /*7af0*/  BSSY B0, `(.L_x_665) ;  /* 0x000000f000007945 */ /* 0x000fe80003800000 */
[----:B------:R-:W-:Y:S05]  /*7b00*/  @P2 BRA `(.L_x_666) ;  /* 0x0000000000342947 */ /* 0x000fea0003800000 */
[----:B---3--:R-:W-:Y:S01]  /*7b10*/  IADD3 R11, P2, R6, 0x20, RZ ;  /* 0x00000020060b7810 */ /* 0x008fe20007f5e0ff */
        /* <DEDUP_REMOVED lines=12> */
.L_x_666:
[----:B------:R-:W-:Y:S05]  /*7be0*/  BSYNC B0 ;  /* 0x0000000000007941 */ /* 0x000fea0003800000 */
.L_x_665:
[----:B------:R-:W-:Y:S04]  /*7bf0*/  BSSY B0, `(.L_x_667) ;  /* 0x000000f000007945 */ /* 0x000fe80003800000 */
[----:B------:R-:W-:Y:S05]  /*7c00*/  @P1 BRA `(.L_x_668) ;  /* 0x0000000000341947 */ /* 0x000fea0003800000 */
[----:B---34-:R-:W-:Y:S01]  /*7c10*/  IADD3 R11, P1, R6, 0x40, RZ ;  /* 0x00000040060b7810 */ /* 0x018fe20007f3e0ff */
        /* <DEDUP_REMOVED lines=12> */
.L_x_668:
[----:B------:R-:W-:Y:S05]  /*7ce0*/  BSYNC B0 ;  /* 0x0000000000007941 */ /* 0x000fea0003800000 */
.L_x_667:
        /* <DEDUP_REMOVED lines=13> */
[----:B------:R1:W-:Y:S01]  /*7dc0*/  STG.E.128 desc[UR38][R4.64], RZ ;  /* 0x000000ff04007986 */ /* 0x0003e2000c101d26 */
[----:B------:R-:W-:Y:S05]  /*7dd0*/  BRA `(.L_x_614) ;  /* 0x0000003400787947 */ /* 0x000fea0003800000 */
.L_x_609:
        /* <DEDUP_REMOVED lines=9> */
[----:B------:R-:W1:Y:S01]  /*7e70*/  S2UR UR24, SR_CTAID.X ;  /* 0x00000000001879c3 */ /* 0x000e620000002500 */
[----:B------:R-:W-:-:S04]  /*7e80*/  ISETP.NE.U32.AND P0, PT, RZ, UR4, PT ;  /* 0x00000004ff007c0c */ /* 0x000fc8000bf05070 */
[----:B------:R-:W-:-:S03]  /*7e90*/  ISETP.NE.AND.EX P0, PT, RZ, UR5, PT, P0 ;  /* 0x00000005ff007c0c */ /* 0x000fc6000bf05300 */
[----:B------:R-:W2:Y:S10]  /*7ea0*/  S2UR UR12, SR_CTAID.Z ;  /* 0x00000000000c79c3 */ /* 0x000eb40000002700 */
[----:B------:R-:W-:Y:S05]  /*7eb0*/  @!P0 BRA `(.L_x_670) ;  /* 0x00000000001c8947 */ /* 0x000fea0003800000 */
[----:B------:R-:W-:Y:S02]  /*7ec0*/  ULDC.64 UR4, c[0x0][0x8d8] ;  /* 0x0002360000047ab9 */ /* 0x000fe40000000a00 */
[----:B--2---:R-:W-:-:S06]  /*7ed0*/  UIMAD.WIDE UR4, UR12, 0x4, UR4 ;  /* 0x000000040c0478a5 */ /* 0x004fcc000f8e0204 */
[----:B------:R-:W-:Y:S02]  /*7ee0*/  IMAD.U32 R2, RZ, RZ, UR4 ;  /* 0x00000004ff027e24 */ /* 0x000fe4000f8e00ff */
[----:B------:R-:W-:-:S05]  /*7ef0*/  IMAD.U32 R3, RZ, RZ, UR5 ;  /* 0x00000005ff037e24 */ /* 0x000fca000f8e00ff */
[----:B------:R-:W2:Y:S02]  /*7f00*/  LDG.E R2, desc[UR38][R2.64] ;  /* 0x0000002602027981 */ /* 0x000ea4000c1e1900 */
[----:B--2---:R-:W-:Y:S01]  /*7f10*/  R2UR UR4, R2 ;  /* 0x00000000020472ca */ /* 0x004fe200000e0000 */
[----:B------:R-:W-:-:S14]  /*7f20*/  BRA `(.L_x_671) ;  /* 0x0000000000387947 */ /* 0x000fdc0003800000 */
.L_x_670:
[----:B------:R-:W-:Y:S02]  /*7f30*/  ULDC.64 UR4, c[0x0][0x8d0] ;  /* 0x0002340000047ab9 */ /* 0x000fe40000000a00 */
[----:B------:R-:W-:-:S04]  /*7f40*/  ISETP.NE.U32.AND P0, PT, RZ, UR4, PT ;  /* 0x00000004ff007c0c */ /* 0x000fc8000bf05070 */
[----:B------:R-:W-:-:S13]  /*7f50*/  ISETP.NE.AND.EX P0, PT, RZ, UR5, PT, P0 ;  /* 0x00000005ff007c0c */ /* 0x000fda000bf05300 */
[----:B------:R-:W-:Y:S05]  /*7f60*/  @!P0 BRA `(.L_x_672) ;  /* 0x0000000000248947 */ /* 0x000fea0003800000 */
[----:B------:R-:W-:Y:S02]  /*7f70*/  ULDC.64 UR4, c[0x0][0x8d0] ;  /* 0x0002340000047ab9 */ /* 0x000fe40000000a00 */
[----:B--2---:R-:W-:-:S06]  /*7f80*/  UIMAD.WIDE UR4, UR12, 0x4, UR4 ;  /* 0x000000040c0478a5 */ /* 0x004fcc000f8e0204 */
[----:B------:R-:W-:Y:S01]  /*7f90*/  IMAD.U32 R2, RZ, RZ, UR4 ;  /* 0x00000004ff027e24 */ /* 0x000fe2000f8e00ff */
[----:B------:R-:W-:-:S05]  /*7fa0*/  MOV R3, UR5 ;  /* 0x0000000500037c02 */ /* 0x000fca0008000f00 */
[----:B------:R-:W2:Y:S04]  /*7fb0*/  LDG.E R0, desc[UR38][R2.64] ;  /* 0x0000002602007981 */ /* 0x000ea8000c1e1900 */
[----:B------:R-:W2:Y:S02]  /*7fc0*/  LDG.E R5, desc[UR38][R2.64+0x4] ;  /* 0x0000042602057981 */ /* 0x000ea4000c1e1900 */
[----:B--2---:R-:W-:-:S05]  /*7fd0*/  IMAD.IADD R0, R5, 0x1, -R0 ;  /* 0x0000000105007824 */ /* 0x004fca00078e0a00 */
[----:B------:R-:W-:Y:S01]  /*7fe0*/  R2UR UR4, R0 ;  /* 0x00000000000472ca */ /* 0x000fe200000e0000 */
[----:B------:R-:W-:-:S14]  /*7ff0*/  BRA `(.L_x_671) ;  /* 0x0000000000047947 */ /* 0x000fdc0003800000 */
.L_x_672:
[----:B------:R-:W-:-:S05]  /*8000*/  ULDC UR4, c[0x0][0x8bc] ;  /* 0x00022f0000047ab9 */ /* 0x000fca0000000800 */
.L_x_671:
[----:B-1----:R-:W-:-:S04]  /*8010*/  USHF.L.U32 UR5, UR24, 0x7, URZ ;  /* 0x0000000718057899 */ /* 0x002fc8000800063f */
[----:B------:R-:W-:-:S04]  /*8020*/  UISETP.GE.AND UP0, UPT, UR5, UR4, UPT ;  /* 0x000000040500728c */ /* 0x000fc8000bf06270 */
[----:B--2---:R-:W-:-:S06]  /*8030*/  USEL UR12, UR12, 0xffffffff, !UP0 ;  /* 0xffffffff0c0c7887 */ /* 0x004fcc000c000000 */
        /* <DEDUP_REMOVED lines=15> */
[----:B------:R-:W-:-:S05]  /*8130*/  MOV R0, UR6 ;  /* 0x0000000600007c02 */ /* 0x000fca0008000f00 */
[----:B------:R-:W-:-:S05]  /*8140*/  PLOP3.LUT P1, PT, PT, PT, UP1, 0x80, 0x0 ;  /* 0x000000000000781c */ /* 0x000fca0003f2f018 */
[----:B------:R-:W-:Y:S02]  /*8150*/  @UP1 ULDC.64 UR4, c[0x0][0x780] ;  /* 0x0001e00000041ab9 */ /* 0x000fe40000000a00 */
[----:B------:R-:W-:-:S06]  /*8160*/  @UP1 UIMAD.WIDE UR4, UR12, 0x4, UR4 ;  /* 0x000000040c0418a5 */ /* 0x000fcc000f8e0204 */
[----:B------:R-:W-:Y:S02]  /*8170*/  IMAD.U32 R4, RZ, RZ, UR4 ;  /* 0x00000004ff047e24 */ /* 0x000fe4000f8e00ff */
[----:B------:R-:W-:-:S05]  /*8180*/  IMAD.U32 R5, RZ, RZ, UR5 ;  /* 0x00000005ff057e24 */ /* 0x000fca000f8e00ff */
[----:B------:R1:W5:Y:S01]  /*8190*/  @P1 LDG.E R0, desc[UR38][R4.64] ;  /* 0x0000002604001981 */ /* 0x000362000c1e1900 */
[----:B------:R-:W-:Y:S01]  /*81a0*/  PLOP3.LUT P2, PT, PT, PT, UP0, 0x80, 0x0 ;  /* 0x000000000000781c */ /* 0x000fe20003f4f008 */
[----:B------:R-:W3:-:S12]  /*81b0*/  S2UR UR11, SR_CTAID.Y ;  /* 0x00000000000b79c3 */ /* 0x000ed80000002600 */
[----:B--2---:R-:W-:-:S13]  /*81c0*/  @P2 R2UR UR4, R6 ;  /* 0x00000000060422ca */ /* 0x004fda00000e0000 */
[----:B------:R-:W-:-:S04]  /*81d0*/  @UP0 ULEA UR4, UR12, UR4, 0x7 ;  /* 0x000000040c040291 */ /* 0x000fc8000f8e383f */
[----:B------:R-:W-:-:S04]  /*81e0*/  @UP0 USHF.R.S32.HI UR5, URZ, 0x1f, UR4 ;  /* 0x0000001f3f050899 */ /* 0x000fc80008011404 */
[----:B------:R-:W-:-:S04]  /*81f0*/  @UP0 ULEA.HI UR5, UR5, UR4, URZ, 0x7 ;  /* 0x0000000405050291 */ /* 0x000fc8000f8f383f */
[----:B------:R-:W-:Y:S01]  /*8200*/  @UP0 USHF.L.U32 UR5, UR5, 0x6, URZ ;  /* 0x0000000605050899 */ /* 0x000fe2000800063f */
[----:B-1-3--:R-:W-:Y:S11]  /*8210*/  @P1 BRA `(.L_x_673) ;  /* 0x0000000000101947 */ /* 0x00aff60003800000 */
[----:B------:R-:W-:Y:S05]  /*8220*/  @!P0 BRA `(.L_x_673) ;  /* 0x00000000000c8947 */ /* 0x000fea0003800000 */
[----:B------:R-:W2:Y:S04]  /*8230*/  LDG.E R5, desc[UR38][R2.64] ;  /* 0x0000002602057981 */ /* 0x000ea8000c1e1900 */
[----:B-----5:R-:W2:Y:S02]  /*8240*/  LDG.E R0, desc[UR38][R2.64+0x4] ;  /* 0x0000042602007981 */ /* 0x020ea4000c1e1900 */
[----:B--2---:R-:W-:-:S07]  /*8250*/  IMAD.IADD R0, R0, 0x1, -R5 ;  /* 0x0000000100007824 */ /* 0x004fce00078e0a05 */
.L_x_673:
[----:B-----5:R-:W-:Y:S01]  /*8260*/  ISETP.GE.AND P0, PT, R0, 0x1, PT ;  /* 0x000000010000780c */ /* 0x020fe20003f06270 */
[----:B------:R-:W-:Y:S01]  /*8270*/  @UP0 ULOP3.LUT UR5, UR5, 0xffffe000, URZ, 0xc0, !UPT ;  /* 0xffffe00005050892 */ /* 0x000fe2000f8ec03f */
[----:B------:R-:W-:Y:S01]  /*8280*/  UMOV UR6, URZ ;  /* 0x0000003f00067c82 */ /* 0x000fe20008000000 */
[----:B------:R-:W-:Y:S02]  /*8290*/  UMOV UR7, URZ ;  /* 0x0000003f00077c82 */ /* 0x000fe40008000000 */
[----:B------:R-:W-:Y:S02]  /*82a0*/  @UP0 USHF.R.S32.HI UR4, URZ, 0x1f, UR5 ;  /* 0x0000001f3f040899 */ /* 0x000fe40008011405 */
[----:B------:R-:W-:Y:S01]  /*82b0*/  USHF.R.S32.HI UR19, URZ, 0x1f, UR11 ;  /* 0x0000001f3f137899 */ /* 0x000fe2000801140b */
[----:B------:R-:W-:-:S04]  /*82c0*/  @UP0 UMOV UR6, UR5 ;  /* 0x0000000500060c82 */ /* 0x000fc80008000000 */
[----:B------:R-:W-:Y:S01]  /*82d0*/  @UP0 UMOV UR7, UR4 ;  /* 0x0000000400070c82 */ /* 0x000fe20008000000 */
[----:B------:R-:W-:Y:S06]  /*82e0*/  @!P0 BRA `(.L_x_614) ;  /* 0x0000003000348947 */ /* 0x000fec0003800000 */
[----:B------:R-:W1:Y:S01]  /*82f0*/  S2R R4, SR_TID.X ;  /* 0x0000000000047919 */ /* 0x000e620000002100 */
[----:B------:R-:W-:Y:S01]  /*8300*/  ULDC.64 UR8, c[0x0][0x2d8] ;  /* 0x0000b60000087ab9 */ /* 0x000fe20000000a00 */
[----:B------:R-:W-:Y:S01]  /*8310*/  USHF.R.S32.HI UR4, URZ, 0x1f, UR12 ;  /* 0x0000001f3f047899 */ /* 0x000fe2000801140c */
[C---:B------:R-:W-:Y:S01]  /*8320*/  IADD3 R2, R0.reuse, 0x7f, RZ ;  /* 0x0000007f00027810 */ /* 0x040fe20007ffe0ff */
[----:B------:R-:W-:Y:S01]  /*8330*/  UIMAD UR5, UR19, UR8, URZ ;  /* 0x00000008130572a4 */ /* 0x000fe2000f8e023f */
[----:B------:R-:W-:Y:S01]  /*8340*/  ISETP.GE.AND P1, PT, R0, 0x81, PT ;  /* 0x000000810000780c */ /* 0x000fe20003f26270 */
[----:B------:R-:W-:Y:S01]  /*8350*/  UIMAD.WIDE.U32 UR14, UR11, UR8, URZ ;  /* 0x000000080b0e72a5 */ /* 0x000fe2000f8e003f */
[----:B------:R-:W-:Y:S01]  /*8360*/  SHF.R.S32.HI R3, RZ, 0x1f, R2 ;  /* 0x0000001fff037819 */ /* 0x000fe20000011402 */
[----:B------:R-:W-:Y:S02]  /*8370*/  UIMAD UR5, UR11, UR9, UR5 ;  /* 0x000000090b0572a4 */ /* 0x000fe4000f8e0205 */
[----:B------:R-:W-:Y:S01]  /*8380*/  USEL UR18, UR12, URZ, !UP0 ;  /* 0x0000003f0c127287 */ /* 0x000fe2000c000000 */
[----:B------:R-:W-:Y:S01]  /*8390*/  LEA.HI R3, R3, R2, RZ, 0x7 ;  /* 0x0000000203037211 */ /* 0x000fe200078f38ff */
[----:B------:R-:W-:Y:S01]  /*83a0*/  USEL UR4, UR4, URZ, !UP0 ;  /* 0x0000003f04047287 */ /* 0x000fe2000c000000 */
[----:B------:R-:W-:Y:S01]  /*83b0*/  ULDC UR10, c[0x0][0x288] ;  /* 0x0000a200000a7ab9 */ /* 0x000fe20000000800 */
[----:B------:R-:W-:Y:S01]  /*83c0*/  UIADD3 UR8, UP0, UR6, UR14, URZ ;  /* 0x0000000e06087290 */ /* 0x000fe2000ff1e03f */
[----:B------:R-:W-:Y:S01]  /*83d0*/  SHF.R.S32.HI R3, RZ, 0x7, R3 ;  /* 0x00000007ff037819 */ /* 0x000fe20000011403 */
[----:B------:R-:W-:Y:S01]  /*83e0*/  UIADD3 UR5, UR15, UR5, URZ ;  /* 0x000000050f057290 */ /* 0x000fe2000fffe03f */
[----:B------:R-:W-:Y:S01]  /*83f0*/  ULDC UR9, c[0x0][0x760] ;  /* 0x0001d80000097ab9 */ /* 0x000fe20000000800 */
[----:B------:R-:W-:Y:S01]  /*8400*/  ULDC.64 UR16, c[0x0][0x2e0] ;  /* 0x0000b80000107ab9 */ /* 0x000fe20000000a00 */
[----:B------:R-:W-:Y:S01]  /*8410*/  UIMAD UR12, UR12, UR10, URZ ;  /* 0x0000000a0c0c72a4 */ /* 0x000fe2000f8e023f */
[----:B------:R-:W-:Y:S01]  /*8420*/  VIMNMX R3, R3, 0x1, !PT ;  /* 0x0000000103037848 */ /* 0x000fe20007fe0100 */
[----:B------:R-:W-:-:S02]  /*8430*/  UIMAD UR10, UR10, UR9, URZ ;  /* 0x000000090a0a72a4 */ /* 0x000fc4000f8e023f */
[----:B------:R-:W-:Y:S01]  /*8440*/  UIADD3.X UR9, UR7, UR5, URZ, UP0, !UPT ;  /* 0x0000000507097290 */ /* 0x000fe200087fe43f */
[----:B------:R-:W-:Y:S01]  /*8450*/  LOP3.LUT R6, R3, 0x1, RZ, 0xc0, !PT ;  /* 0x0000000103067812 */ /* 0x000fe200078ec0ff */
[----:B------:R-:W-:Y:S02]  /*8460*/  UIMAD UR4, UR4, UR16, URZ ;  /* 0x00000010040472a4 */ /* 0x000fe4000f8e023f */
[----:B------:R-:W-:Y:S02]  /*8470*/  UIADD3 UR11, UP0, UR12, UR11, URZ ;  /* 0x0000000b0c0b7290 */ /* 0x000fe4000ff1e03f */
[----:B------:R-:W-:Y:S01]  /*8480*/  UIMAD UR13, UR18, UR17, UR4 ;  /* 0x00000011120d72a4 */ /* 0x000fe2000f8e0204 */
[----:B-1----:R-:W-:Y:S01]  /*8490*/  LOP3.LUT R0, R4, 0x1f, RZ, 0xc0, !PT ;  /* 0x0000001f04007812 */ /* 0x002fe200078ec0ff */
[----:B------:R-:W-:Y:S01]  /*84a0*/  UIMAD.WIDE.U32 UR8, UR18, UR16, UR8 ;  /* 0x00000010120872a5 */ /* 0x000fe2000f8e0008 */
[----:B------:R-:W-:Y:S01]  /*84b0*/  ELECT P0, URZ, PT ;  /* 0x00000000003f782f */ /* 0x000fe20003800000 */
[----:B------:R-:W-:-:S02]  /*84c0*/  ULEA.HI.X.SX32 UR12, UR12, UR19, 0x1, UP0 ;  /* 0x000000130c0c7291 */ /* 0x000fc400080f0e3f */
[----:B------:R-:W-:Y:S01]  /*84d0*/  UIADD3 UR25, UR9, UR13, URZ ;  /* 0x0000000d09197290 */ /* 0x000fe2000fffe03f */
[----:B------:R-:W-:Y:S01]  /*84e0*/  UMOV UR4, URZ ;  /* 0x0000003f00047c82 */ /* 0x000fe20008000000 */
[----:B------:R-:W-:Y:S10]  /*84f0*/  @!P1 BRA `(.L_x_674) ;  /* 0x0000000800bc9947 */ /* 0x000ff40003800000 */
[----:B------:R-:W-:Y:S01]  /*8500*/  UMOV UR4, UR14 ;  /* 0x0000000e00047c82 */ /* 0x000fe20008000000 */
[----:B------:R-:W-:Y:S01]  /*8510*/  ULDC.64 UR14, c[0x0][0x2c0] ;  /* 0x0000b000000e7ab9 */ /* 0x000fe20000000a00 */
[----:B------:R-:W-:Y:S01]  /*8520*/  UIMAD.WIDE.U32 UR4, UR18, UR16, UR4 ;  /* 0x00000010120472a5 */ /* 0x000fe2000f8e0004 */
[----:B------:R-:W-:-:S03]  /*8530*/  IMAD.IADD R4, R3, 0x1, -R6 ;  /* 0x0000000103047824 */ /* 0x000fc600078e0a06 */
        /* <DEDUP_REMOVED lines=12> */
.L_x_699:
        /* <DEDUP_REMOVED lines=17> */
.L_x_677:
[----:B------:R-:W2:Y:S04]  /*8710*/  LDG.E.STRONG.GPU R5, desc[UR38][R2.64] ;  /* 0x0000002602057981 */ /* 0x000ea8000c1ef900 */
[----:B--2---:R-:W-:Y:S01]  /*8720*/  CCTL.IVALL ;  /* 0x00000000ff00798f */ /* 0x004fe20002000000 */
[----:B------:R-:W-:Y:S05]  /*8730*/  YIELD ;  /* 0x0000000000007946 */ /* 0x000fea0003800000 */
[----:B------:R-:W-:-:S13]  /*8740*/  ISETP.NE.AND P1, PT, R5, UR24, PT ;  /* 0x0000001805007c0c */ /* 0x000fda000bf25270 */
[----:B------:R-:W-:Y:S05]  /*8750*/  @P1 BRA `(.L_x_677) ;  /* 0xfffffffc00ec1947 */ /* 0x000fea000383ffff */
.L_x_676:
[----:B------:R-:W-:Y:S05]  /*8760*/  BSYNC B0 ;  /* 0x0000000000007941 */ /* 0x000fea0003800000 */
.L_x_675:
[----:B------:R-:W-:-:S03]  /*8770*/  UMOV UR22, 0xffffffff ;  /* 0xffffffff00167882 */ /* 0x000fc60000000000 */
[----:B------:R-:W-:Y:S05]  /*8780*/  BRA.DIV UR22, `(.L_x_678) ;  /* 0x0000002e166c7947 */ /* 0x000fea000b800000 */
[----:B------:R-:W-:Y:S01]  /*8790*/  NOP ;  /* 0x0000000000007918 */ /* 0x000fe20000000000 */
.L_x_746:
        /* <DEDUP_REMOVED lines=8> */
[----:B------:R-:W-:Y:S02]  /*8820*/  UIADD3 UR33, UP0, UR22, UR8, URZ ;  /* 0x0000000816217290 */ /* 0x000fe4000ff1e03f */
[----:B-1----:R-:W-:Y:S02]  /*8830*/  ULEA UR32, UR32, UR23, 0x18 ;  /* 0x0000001720207291 */ /* 0x002fe4000f8ec03f */
[----:B------:R-:W-:Y:S02]  /*8840*/  ULEA.HI.X.SX32 UR23, UR22, UR25, 0x1, UP0 ;  /* 0x0000001916177291 */ /* 0x000fe400080f0e3f */
[----:B------:R-:W-:-:S02]  /*8850*/  ULEA UR22, UP0, UR33, UR28, 0x2 ;  /* 0x0000001c21167291 */ /* 0x000fc4000f80103f */
[----:B------:R-:W-:Y:S02]  /*8860*/  UIADD3 UR28, UR32, 0x8000, URZ ;  /* 0x00008000201c7890 */ /* 0x000fe4000fffe03f */
[----:B------:R-:W-:Y:S01]  /*8870*/  ULEA.HI.X UR23, UR33, UR29, UR23, 0x2, UP0 ;  /* 0x0000001d21177291 */ /* 0x000fe200080f1417 */
[----:B------:R-:W-:Y:S02]  /*8880*/  UMOV UR32, 0x0 ;  /* 0x0000000000207882 */ /* 0x000fe40000000000 */
[----:B------:R-:W-:Y:S01]  /*8890*/  UMOV UR29, 0x400 ;  /* 0x00000400001d7882 */ /* 0x000fe20000000000 */
[----:B------:R-:W-:-:S05]  /*88a0*/  UMOV UR33, 0x14f00000 ;  /* 0x14f0000000217882 */ /* 0x000fca0000000000 */
[----:B------:R1:W-:Y:S02]  /*88b0*/  UBLKRED.G.S.ADD.F32.RN [UR22], [UR28], UR29, desc[UR32] ;  /* 0x000020161c0073bb */ /* 0x0003e400080a141d */
[----:B-1----:R0:W-:Y:S02]  /*88c0*/  UTMACMDFLUSH ;  /* 0x00000000000079b7 */ /* 0x0021e40000000000 */
.L_x_680:
[----:B------:R-:W-:Y:S05]  /*88d0*/  BSYNC B0 ;  /* 0x0000000000007941 */ /* 0x000fea0003800000 */
.L_x_679:
        /* <DEDUP_REMOVED lines=13> */
.L_x_682:
[----:B------:R-:W-:Y:S05]  /*89b0*/  BSYNC B0 ;  /* 0x0000000000007941 */ /* 0x000fea0003800000 */
.L_x_681:
[----:B------:R-:W-:Y:S06]  /*89c0*/  BAR.ARV 0xa, 0xa0 ;  /* 0x0282800000007b1d */ /* 0x000fec0000002000 */
[----:B------:R-:W-:Y:S04]  /*89d0*/  BSSY B0, `(.L_x_683) ;  /* 0x0000003000007945 */ /* 0x000fe80003800000 */
[----:B------:R-:W-:Y:S05]  /*89e0*/  @!P0 BRA `(.L_x_684) ;  /* 0x0000000000048947 */ /* 0x000fea0003800000 */
[----:B------:R-:W-:-:S04]  /*89f0*/  DEPBAR.LE SB0, 0x0 ;  /* 0x000080000000791a */ /* 0x000fc80000000000 */
.L_x_684:
[----:B------:R-:W-:Y:S05]  /*8a00*/  BSYNC B0 ;  /* 0x0000000000007941 */ /* 0x000fea0003800000 */
.L_x_683:
        /* <DEDUP_REMOVED lines=15> */
[----:B------:R-:W-:-:S06]  /*8b00*/  UFLO.U32 UR23, UR22 ;  /* 0x00000016001772bd */ /* 0x000fcc00080e0000 */
[----:B-1----:R-:W-:Y:S02]  /*8b10*/  ISETP.EQ.U32.AND P1, PT, R5, UR23, PT ;  /* 0x0000001705007c0c */ /* 0x002fe4000bf22070 */
[----:B------:R-:W1:Y:S11]  /*8b20*/  POPC R5, UR22 ;  /* 0x0000001600057d09 */ /* 0x000e760008000000 */
[----:B-1----:R1:W-:Y:S02]  /*8b30*/  @P1 REDG.E.ADD.S32.STRONG.GPU desc[UR38][R2.64], R5 ;  /* 0x000000050200198e */ /* 0x0023e4000c10e3a6 */
.L_x_686:
[----:B------:R-:W-:Y:S05]  /*8b40*/  BSYNC B0 ;  /* 0x0000000000007941 */ /* 0x000fea0003800000 */
.L_x_685:
        /* <DEDUP_REMOVED lines=9> */
.L_x_689:
[----:B------:R-:W2:Y:S04]  /*8be0*/  LDG.E.STRONG.GPU R5, desc[UR38][R2.64] ;  /* 0x0000002602057981 */ /* 0x000ea8000c1ef900 */
[----:B--2---:R-:W-:Y:S01]  /*8bf0*/  CCTL.IVALL ;  /* 0x00000000ff00798f */ /* 0x004fe20002000000 */
[----:B------:R-:W-:Y:S05]  /*8c00*/  YIELD ;  /* 0x0000000000007946 */ /* 0x000fea0003800000 */
[----:B------:R-:W-:-:S13]  /*8c10*/  ISETP.NE.AND P1, PT, R5, UR24, PT ;  /* 0x0000001805007c0c */ /* 0x000fda000bf25270 */
[----:B------:R-:W-:Y:S05]  /*8c20*/  @P1 BRA `(.L_x_689) ;  /* 0xfffffffc00ec1947 */ /* 0x000fea000383ffff */
.L_x_688:
[----:B------:R-:W-:Y:S05]  /*8c30*/  BSYNC B0 ;  /* 0x0000000000007941 */ /* 0x000fea0003800000 */
.L_x_687:
[----:B------:R-:W-:-:S03]  /*8c40*/  UMOV UR6, 0xffffffff ;  /* 0xffffffff00067882 */ /* 0x000fc60000000000 */
[----:B------:R-:W-:Y:S05]  /*8c50*/  BRA.DIV UR6, `(.L_x_690) ;  /* 0x0000002a06547947 */ /* 0x000fea000b800000 */
[----:B------:R-:W-:Y:S01]  /*8c60*/  NOP ;  /* 0x0000000000007918 */ /* 0x000fe20000000000 */
.L_x_749:
        /* <DEDUP_REMOVED lines=13> */
.L_x_692:
[----:B------:R-:W-:Y:S05]  /*8d40*/  BSYNC B0 ;  /* 0x0000000000007941 */ /* 0x000fea0003800000 */
.L_x_691:
        /* <DEDUP_REMOVED lines=13> */
.L_x_694:
[----:B------:R-:W-:Y:S05]  /*8e20*/  BSYNC B0 ;  /* 0x0000000000007941 */ /* 0x000fea0003800000 */
.L_x_693:
[----:B------:R-:W-:Y:S06]  /*8e30*/  BAR.ARV 0xa, 0xa0 ;  /* 0x0282800000007b1d */ /* 0x000fec0000002000 */
[----:B------:R-:W-:Y:S04]  /*8e40*/  BSSY B0, `(.L_x_695) ;  /* 0x0000003000007945 */ /* 0x000fe80003800000 */
[----:B------:R-:W-:Y:S05]  /*8e50*/  @!P0 BRA `(.L_x_696) ;  /* 0x0000000000048947 */ /* 0x000fea0003800000 */
[----:B------:R-:W-:-:S04]  /*8e60*/  DEPBAR.LE SB0, 0x0 ;  /* 0x000080000000791a */ /* 0x000fc80000000000 */
.L_x_696:
[----:B------:R-:W-:Y:S05]  /*8e70*/  BSYNC B0 ;  /* 0x0000000000007941 */ /* 0x000fea0003800000 */
.L_x_695:
        /* <DEDUP_REMOVED lines=15> */
[----:B------:R-:W-:-:S06]  /*8f70*/  UFLO.U32 UR7, UR6 ;  /* 0x00000006000772bd */ /* 0x000fcc00080e0000 */
[----:B-1----:R-:W-:Y:S02]  /*8f80*/  ISETP.EQ.U32.AND P1, PT, R5, UR7, PT ;  /* 0x0000000705007c0c */ /* 0x002fe4000bf22070 */
[----:B------:R-:W1:Y:S11]  /*8f90*/  POPC R5, UR6 ;  /* 0x0000000600057d09 */ /* 0x000e760008000000 */
[----:B-1----:R1:W-:Y:S02]  /*8fa0*/  @P1 REDG.E.ADD.S32.STRONG.GPU desc[UR38][R2.64], R5 ;  /* 0x000000050200198e */ /* 0x0023e4000c10e3a6 */
.L_x_698:
[----:B------:R-:W-:Y:S05]  /*8fb0*/  BSYNC B0 ;  /* 0x0000000000007941 */ /* 0x000fea0003800000 */
.L_x_697:
[----:B------:R-:W-:Y:S02]  /*8fc0*/  UIADD3 UR4, UR4, 0x2, URZ ;  /* 0x0000000204047890 */ /* 0x000fe4000fffe03f */
[----:B------:R-:W-:Y:S01]  /*8fd0*/  UIADD3 UR5, UR5, 0x1, URZ ;  /* 0x0000000105057890 */ /* 0x000fe2000fffe03f */
[----:B------:R-:W-:Y:S11]  /*8fe0*/  @P3 BRA `(.L_x_699) ;  /* 0xfffffff400843947 */ /* 0x000ff6000383ffff */
.L_x_674:
        /* <DEDUP_REMOVED lines=10> */
[----:B-1----:R-:W-:-:S04]  /*9090*/  IMAD.U32 R2, RZ, RZ, UR7 ;  /* 0x00000007ff027e24 */ /* 0x002fc8000f8e00ff */
[----:B------:R-:W-:Y:S01]  /*90a0*/  MOV R3, UR5 ;  /* 0x0000000500037c02 */ /* 0x000fe20008000f00 */
[----:B------:R-:W-:Y:S06]  /*90b0*/  @P3 BRA `(.L_x_701) ;  /* 0x0000000000143947 */ /* 0x000fec0003800000 */
.L_x_702:
[----:B------:R-:W2:Y:S04]  /*90c0*/  LDG.E.STRONG.GPU R0, desc[UR38][R2.64] ;  /* 0x0000002602007981 */ /* 0x000ea8000c1ef900 */
[----:B--2---:R-:W-:Y:S01]  /*90d0*/  CCTL.IVALL ;  /* 0x00000000ff00798f */ /* 0x004fe20002000000 */
[----:B------:R-:W-:Y:S05]  /*90e0*/  YIELD ;  /* 0x0000000000007946 */ /* 0x000fea0003800000 */
[----:B------:R-:W-:-:S13]  /*90f0*/  ISETP.NE.AND P1, PT, R0, UR24, PT ;  /* 0x0000001800007c0c */ /* 0x000fda000bf25270 */
[----:B------:R-:W-:Y:S05]  /*9100*/  @P1 BRA `(.L_x_702) ;  /* 0xfffffffc00ec1947 */ /* 0x000fea000383ffff */
.L_x_701:
[----:B------:R-:W-:Y:S05]  /*9110*/  BSYNC B0 ;  /* 0x0000000000007941 */ /* 0x000fea0003800000 */
.L_x_700:
[----:B------:R-:W-:-:S03]  /*9120*/  UMOV UR5, 0xffffffff ;  /* 0xffffffff00057882 */ /* 0x000fc60000000000 */
[----:B------:R-:W-:Y:S05]  /*9130*/  BRA.DIV UR5, `(.L_x_703) ;  /* 0x0000002605387947 */ /* 0x000fea000b800000 */
[----:B------:R-:W-:Y:S01]  /*9140*/  NOP ;  /* 0x0000000000007918 */ /* 0x000fe20000000000 */
.L_x_752:
[----:B------:R-:W-:Y:S01]  /*9150*/  IMAD.U32 R6, RZ, RZ, UR4 ;  /* 0x00000004ff067e24 */ /* 0x000fe2000f8e00ff */
[----:B------:R-:W-:Y:S05]  /*9160*/  WARPSYNC.ALL ;  /* 0x0000000000007948 */ /* 0x000fea0003800000 */
[----:B------:R-:W-:Y:S01]  /*9170*/  BAR.SYNC.DEFER_BLOCKING 0xd, 0xa0 ;  /* 0x0342800000007b1d */ /* 0x000fe20000010000 */
[----:B------:R-:W-:-:S05]  /*9180*/  IMAD.SHL.U32 R6, R6, 0x2000, RZ ;  /* 0x0000200006067824 */ /* 0x000fca00078e00ff */
        /* <DEDUP_REMOVED lines=18> */
.L_x_705:
[----:B------:R-:W-:Y:S05]  /*92b0*/  BSYNC B0 ;  /* 0x0000000000007941 */ /* 0x000fea0003800000 */
.L_x_704:
[----:B------:R-:W-:Y:S06]  /*92c0*/  BAR.SYNC.DEFER_BLOCKING 0xe, 0xa0 ;  /* 0x0382800000007b1d */ /* 0x000fec0000010000 */
[----:B------:R-:W-:Y:S04]  /*92d0*/  BSSY B0, `(.L_x_706) ;  /* 0x0000013000007945 */ /* 0x000fe80003800000 */
[----:B------:R-:W-:Y:S05]  /*92e0*/  @!P0 BRA `(.L_x_707) ;  /* 0x0000000000448947 */ /* 0x000fea0003800000 */
[----:B------:R-:W1:Y:S01]  /*92f0*/  S2UR UR14, SR_CgaCtaId ;  /* 0x00000000000e79c3 */ /* 0x000e620000008800 */
[----:B------:R-:W-:Y:S01]  /*9300*/  R2UR UR5, R6 ;  /* 0x00000000060572ca */ /* 0x000fe200000e0000 */
[----:B------:R-:W-:Y:S01]  /*9310*/  UMOV UR13, 0x400 ;  /* 0x00000400000d7882 */ /* 0x000fe20000000000 */
[----:B------:R-:W-:-:S11]  /*9320*/  ULDC.64 UR6, c[0x0][0x2c0] ;  /* 0x0000b00000067ab9 */ /* 0x000fd60000000a00 */
[----:B------:R-:W-:-:S04]  /*9330*/  UIADD3 UR5, UR5, 0x1000, URZ ;  /* 0x0000100005057890 */ /* 0x000fc8000fffe03f */
[----:B------:R-:W-:-:S04]  /*9340*/  UIADD3 UR15, UP0, UR5, UR8, URZ ;  /* 0x00000008050f7290 */ /* 0x000fc8000ff1e03f */
[----:B------:R-:W-:Y:S02]  /*9350*/  ULEA.HI.X.SX32 UR5, UR5, UR25, 0x1, UP0 ;  /* 0x0000001905057291 */ /* 0x000fe400080f0e3f */
[----:B-1----:R-:W-:Y:S02]  /*9360*/  ULEA UR13, UR14, UR13, 0x18 ;  /* 0x0000000d0e0d7291 */ /* 0x002fe4000f8ec03f */
[----:B------:R-:W-:Y:S02]  /*9370*/  ULEA UR6, UP0, UR15, UR6, 0x2 ;  /* 0x000000060f067291 */ /* 0x000fe4000f80103f */
[----:B------:R-:W-:Y:S02]  /*9380*/  UIADD3 UR13, UR13, 0xc000, URZ ;  /* 0x0000c0000d0d7890 */ /* 0x000fe4000fffe03f */
[----:B------:R-:W-:Y:S01]  /*9390*/  ULEA.HI.X UR7, UR15, UR7, UR5, 0x2, UP0 ;  /* 0x000000070f077291 */ /* 0x000fe200080f1405 */
[----:B------:R-:W-:Y:S02]  /*93a0*/  UMOV UR14, 0x0 ;  /* 0x00000000000e7882 */ /* 0x000fe40000000000 */
[----:B------:R-:W-:Y:S01]  /*93b0*/  UMOV UR5, 0x400 ;  /* 0x0000040000057882 */ /* 0x000fe20000000000 */
[----:B------:R-:W-:-:S05]  /*93c0*/  UMOV UR15, 0x14f00000 ;  /* 0x14f00000000f7882 */ /* 0x000fca0000000000 */
[----:B------:R1:W-:Y:S01]  /*93d0*/  UBLKRED.G.S.ADD.F32.RN [UR6], [UR13], UR5, desc[UR14] ;  /* 0x00000e060d0073bb */ /* 0x0003e200080a1405 */
[----:B------:R0:W-:Y:S01]  /*93e0*/  UTMACMDFLUSH ;  /* 0x00000000000079b7 */ /* 0x0001e20000000000 */
[----:B-1----:R-:W-:-:S04]  /*93f0*/  DEPBAR.LE SB0, 0x1 ;  /* 0x000080400000791a */ /* 0x002fc80000000000 */
.L_x_707:
[----:B------:R-:W-:Y:S05]  /*9400*/  BSYNC B0 ;  /* 0x0000000000007941 */ /* 0x000fea0003800000 */
.L_x_706:
[----:B------:R-:W-:Y:S06]  /*9410*/  BAR.ARV 0xa, 0xa0 ;  /* 0x0282800000007b1d */ /* 0x000fec0000002000 */
[----:B------:R-:W-:Y:S04]  /*9420*/  BSSY B0, `(.L_x_708) ;  /* 0x0000003000007945 */ /* 0x000fe80003800000 */
[----:B------:R-:W-:Y:S05]  /*9430*/  @!P0 BRA `(.L_x_709) ;  /* 0x0000000000048947 */ /* 0x000fea0003800000 */
[----:B------:R-:W-:-:S04]  /*9440*/  DEPBAR.LE SB0, 0x0 ;  /* 0x000080000000791a */ /* 0x000fc80000000000 */
.L_x_709:
[----:B------:R-:W-:Y:S05]  /*9450*/  BSYNC B0 ;  /* 0x0000000000007941 */ /* 0x000fea0003800000 */
.L_x_708:
        /* <DEDUP_REMOVED lines=19> */
.L_x_669:
        /* <DEDUP_REMOVED lines=10> */
.L_x_710:
        /* <DEDUP_REMOVED lines=10> */
.L_x_712:
[----:B------:R-:W3:Y:S02]  /*96d0*/  LDC R5, c[0x0][0x8bc] ;  /* 0x00022f00ff057b82 */ /* 0x000ee40000000800 */
.L_x_711:
[----:B------:R-:W1:Y:S01]  /*96e0*/  S2R R14, SR_CTAID.X ;  /* 0x00000000000e7919 */ /* 0x000e620000002500 */
[----:B------:R-:W-:Y:S02]  /*96f0*/  IMAD.MOV.U32 R0, RZ, RZ, 0x1 ;  /* 0x00000001ff007424 */ /* 0x000fe400078e00ff */
[----:B------:R-:W-:Y:S01]  /*9700*/  IMAD.MOV.U32 R9, RZ, RZ, RZ ;  /* 0x000000ffff097224 */ /* 0x000fe200078e00ff */
[----:B-1----:R-:W-:-:S04]  /*9710*/  SHF.L.U32 R14, R14, 0x7, RZ ;  /* 0x000000070e0e7819 */ /* 0x002fc800000006ff */
[----:B---3-5:R-:W-:-:S04]  /*9720*/  ISETP.GE.AND P0, PT, R14, R5, PT ;  /* 0x000000050e00720c */ /* 0x028fc80003f06270 */
[----:B------:R-:W-:-:S04]  /*9730*/  SEL R8, R7, 0xffffffff, !P0 ;  /* 0xffffffff07087807 */ /* 0x000fc80004000000 */
[----:B------:R-:W-:-:S13]  /*9740*/  ISETP.GE.AND P0, PT, R8, RZ, PT ;  /* 0x000000ff0800720c */ /* 0x000fda0003f06270 */
[----:B------:R-:W-:Y:S05]  /*9750*/  @!P0 BRA `(.L_x_713) ;  /* 0x0000001800848947 */ /* 0x000fea0003800000 */
[----:B------:R-:W1:Y:S08]  /*9760*/  LDC.64 R10, c[0x0][0x770] ;  /* 0x0001dc00ff0a7b82 */ /* 0x000e700000000a00 */
[----:B------:R-:W3:Y:S08]  /*9770*/  LDC.64 R6, c[0x0][0x770] ;  /* 0x0001dc00ff067b82 */ /* 0x000ef00000000a00 */
[----:B------:R-:W2:Y:S01]  /*9780*/  LDC.64 R4, c[0x0][0x778] ;  /* 0x0001de00ff047b82 */ /* 0x000ea20000000a00 */
[----:B-1----:R-:W-:-:S07]  /*9790*/  ISETP.NE.U32.AND P1, PT, R10, RZ, PT ;  /* 0x000000ff0a00720c */ /* 0x002fce0003f25070 */
[----:B----4-:R-:W1:Y:S01]  /*97a0*/  LDC.64 R2, c[0x0][0x780] ;  /* 0x0001e000ff027b82 */ /* 0x010e620000000a00 */
[----:B------:R-:W-:Y:S01]  /*97b0*/  ISETP.NE.AND.EX P1, PT, R11, RZ, PT, P1 ;  /* 0x000000ff0b00720c */ /* 0x000fe20003f25310 */
[----:B---3--:R-:W-:Y:S01]  /*97c0*/  IMAD.WIDE R6, R8, 0x4, R6 ;  /* 0x0000000408067825 */ /* 0x008fe200078e0206 */
[----:B--2---:R-:W-:-:S11]  /*97d0*/  ISETP.NE.U32.AND P0, PT, R4, RZ, PT ;  /* 0x000000ff0400720c */ /* 0x004fd60003f05070 */
[----:B------:R-:W2:Y:S01]  /*97e0*/  @P1 LDG.E R9, desc[UR38][R6.64] ;  /* 0x0000002606091981 */ /* 0x000ea2000c1e1900 */
[----:B------:R-:W-:-:S03]  /*97f0*/  ISETP.NE.AND.EX P0, PT, R5, RZ, PT, P0 ;  /* 0x000000ff0500720c */ /* 0x000fc60003f05300 */
[----:B------:R-:W3:Y:S01]  /*9800*/  @P1 LDG.E R15, desc[UR38][R6.64] ;  /* 0x00000026060f1981 */ /* 0x000ee2000c1e1900 */
[----:B-1----:R-:W-:-:S04]  /*9810*/  ISETP.NE.U32.AND P2, PT, R2, RZ, PT ;  /* 0x000000ff0200720c */ /* 0x002fc80003f45070 */
[----:B------:R-:W-:-:S05]  /*9820*/  ISETP.NE.AND.EX P2, PT, R3, RZ, PT, P2 ;  /* 0x000000ff0300720c */ /* 0x000fca0003f45320 */
[----:B------:R-:W1:Y:S08]  /*9830*/  @P0 LDC.64 R2, c[0x0][0x778] ;  /* 0x0001de00ff020b82 */ /* 0x000e700000000a00 */
[----:B------:R-:W4:Y:S01]  /*9840*/  @P2 LDC.64 R12, c[0x0][0x780] ;  /* 0x0001e000ff0c2b82 */ /* 0x000f220000000a00 */
[----:B------:R-:W-:Y:S01]  /*9850*/  IMAD.MOV.U32 R5, RZ, RZ, RZ ;  /* 0x000000ffff057224 */ /* 0x000fe200078e00ff */
[----:B------:R-:W-:Y:S01]  /*9860*/  ULDC UR4, c[0x0][0x280] ;  /* 0x0000a00000047ab9 */ /* 0x000fe20000000800 */
[----:B-1----:R-:W-:-:S05]  /*9870*/  @P0 IMAD.WIDE R2, R8, 0x4, R2 ;  /* 0x0000000408020825 */ /* 0x002fca00078e0202 */
[----:B------:R4:W5:Y:S01]  /*9880*/  @P0 LDG.E R5, desc[UR38][R2.64] ;  /* 0x0000002602050981 */ /* 0x000962000c1e1900 */
[----:B------:R-:W-:Y:S01]  /*9890*/  MOV R4, UR4 ;  /* 0x0000000400047c02 */ /* 0x000fe20008000f00 */
[----:B----4-:R-:W-:Y:S01]  /*98a0*/  @P2 IMAD.WIDE R2, R8, 0x4, R12 ;  /* 0x0000000408022825 */ /* 0x010fe200078e020c */
[----:B------:R-:W-:-:S04]  /*98b0*/  VOTEU.ANY UP0, P1 ;  /* 0x00000000003f7886 */ /* 0x000fc80000800100 */
[----:B------:R1:W5:Y:S02]  /*98c0*/  @P2 LDG.E R4, desc[UR38][R2.64] ;  /* 0x0000002602042981 */ /* 0x000364000c1e1900 */
[----:B-1----:R-:W-:Y:S01]  /*98d0*/  CS2R R2, SRZ ;  /* 0x0000000000027805 */ /* 0x002fe2000001ff00 */
[----:B--2---:R-:W-:-:S05]  /*98e0*/  @P1 IMAD R9, R8, 0x80, R9 ;  /* 0x0000008008091824 */ /* 0x004fca00078e0209 */
[----:B------:R-:W-:-:S04]  /*98f0*/  @P1 SHF.R.S32.HI R12, RZ, 0x1f, R9 ;  /* 0x0000001fff0c1819 */ /* 0x000fc80000011409 */
[----:B------:R-:W-:-:S04]  /*9900*/  @P1 LEA.HI R12, R12, R9, RZ, 0x7 ;  /* 0x000000090c0c1211 */ /* 0x000fc800078f38ff */
[----:B------:R-:W-:Y:S02]  /*9910*/  @P1 LOP3.LUT R12, R12, 0xffffff80, RZ, 0xc0, !PT ;  /* 0xffffff800c0c1812 */ /* 0x000fe400078ec0ff */
[----:B---3--:R-:W-:Y:S02]  /*9920*/  @P1 R2UR UR4, R15 ;  /* 0x000000000f0412ca */ /* 0x008fe400000e0000 */
[--C-:B------:R-:W-:Y:S01]  /*9930*/  @P1 SHF.R.S32.HI R9, RZ, 0x1f, R12.reuse ;  /* 0x0000001fff091819 */ /* 0x100fe2000001140c */
[----:B------:R-:W-:-:S04]  /*9940*/  @P1 IMAD.MOV.U32 R2, RZ, RZ, R12 ;  /* 0x000000ffff021224 */ /* 0x000fc800078e000c */
[----:B------:R-:W-:Y:S01]  /*9950*/  @P1 IMAD.MOV.U32 R3, RZ, RZ, R9 ;  /* 0x000000ffff031224 */ /* 0x000fe200078e0009 */
[----:B------:R-:W-:Y:S07]  /*9960*/  @P2 BRA `(.L_x_714) ;  /* 0x0000000000102947 */ /* 0x000fee0003800000 */
[----:B------:R-:W-:Y:S05]  /*9970*/  @!P1 BRA `(.L_x_714) ;  /* 0x00000000000c9947 */ /* 0x000fea0003800000 */
[----:B------:R-:W2:Y:S04]  /*9980*/  LDG.E R9, desc[UR38][R6.64] ;  /* 0x0000002606097981 */ /* 0x000ea8000c1e1900 */
[----:B-----5:R-:W2:Y:S02]  /*9990*/  LDG.E R4, desc[UR38][R6.64+0x4] ;  /* 0x0000042606047981 */ /* 0x020ea4000c1e1900 */
[----:B--2---:R-:W-:-:S07]  /*99a0*/  IADD3 R4, -R9, R4, RZ ;  /* 0x0000000409047210 */ /* 0x004fce0007ffe1ff */
.L_x_714:
[----:B-----5:R-:W-:Y:S01]  /*99b0*/  ISETP.GE.AND P1, PT, R4, 0x1, PT ;  /* 0x000000010400780c */ /* 0x020fe20003f26270 */
[----:B------:R-:W-:Y:S01]  /*99c0*/  UMOV UR27, URZ ;  /* 0x0000003f001b7c82 */ /* 0x000fe20008000000 */
[----:B------:R-:W-:Y:S01]  /*99d0*/  @UP0 UMOV UR27, UR4 ;  /* 0x00000004001b0c82 */ /* 0x000fe20008000000 */
[----:B------:R-:W-:-:S10]  /*99e0*/  IMAD.MOV.U32 R9, RZ, RZ, RZ ;  /* 0x000000ffff097224 */ /* 0x000fd400078e00ff */
        /* <DEDUP_REMOVED lines=43> */
[----:B------:R-:W-:-:S04]  /*9ca0*/  IMAD.WIDE.U32 R6, R10, UR20, R6 ;  /* 0x000000140a067c25 */ /* 0x000fc8000f8e0006 */
[----:B------:R-:W-:Y:S02]  /*9cb0*/  IMAD R11, R11, UR20, R2 ;  /* 0x000000140b0b7c24 */ /* 0x000fe4000f8e0202 */
[----:B------:R-:W1:Y:S01]  /*9cc0*/  LDC.64 R2, c[0x0][0x738] ;  /* 0x0001ce00ff027b82 */ /* 0x000e620000000a00 */
[----:B------:R-:W-:Y:S02]  /*9cd0*/  IMAD.MOV.U32 R9, RZ, RZ, RZ ;  /* 0x000000ffff097224 */ /* 0x000fe400078e00ff */
        /* <DEDUP_REMOVED lines=8> */
[----:B-1----:R-:W-:Y:S02]  /*9d60*/  LEA R12, R3, R12, 0x18 ;  /* 0x0000000c030c7211 */ /* 0x002fe400078ec0ff */
[----:B------:R-:W-:Y:S02]  /*9d70*/  MOV R3, 0x1 ;  /* 0x0000000100037802 */ /* 0x000fe40000000f00 */
[----:B--2---:R-:W-:Y:S02]  /*9d80*/  LOP3.LUT R16, R16, 0x7f, RZ, 0xc0, !PT ;  /* 0x0000007f10107812 */ /* 0x004fe400078ec0ff */
[----:B------:R-:W-:-:S02]  /*9d90*/  SHF.L.U32 R3, R3, 0x1f, RZ ;  /* 0x0000001f03037819 */ /* 0x000fc400000006ff */
[----:B------:R-:W-:Y:S02]  /*9da0*/  ISETP.NE.AND P0, PT, R16, RZ, PT ;  /* 0x000000ff1000720c */ /* 0x000fe40003f05270 */
[----:B------:R-:W1:Y:S02]  /*9db0*/  SYNCS.PHASECHK.TRANS64.TRYWAIT P1, [R12+URZ+0x30c20], R3 ;  /* 0x030c20030c0075a7 */ /* 0x000e64000802017f */
[----:B-1----:R-:W-:Y:S09]  /*9dc0*/  @!P1 BRA `(.L_x_716) ;  /* 0x0000001800309947 */ /* 0x002ff20003800000 */
.L_x_753:
[----:B------:R-:W-:Y:S02]  /*9dd0*/  IMAD.IADD R11, R7, 0x1, R11 ;  /* 0x00000001070b7824 */ /* 0x000fe400078e020b */
[----:B------:R-:W-:Y:S01]  /*9de0*/  IMAD.MOV.U32 R10, RZ, RZ, 0x1 ;  /* 0x00000001ff0a7424 */ /* 0x000fe200078e00ff */
[----:B------:R-:W-:Y:S06]  /*9df0*/  @P0 BRA `(.L_x_717) ;  /* 0x0000000000180947 */ /* 0x000fec0003800000 */
[----:B------:R-:W2:Y:S01]  /*9e00*/  S2R R0, SR_TID.X ;  /* 0x0000000000007919 */ /* 0x000ea20000002100 */
[----:B-1----:R-:W-:-:S04]  /*9e10*/  IMAD.MOV.U32 R3, RZ, RZ, 0x4200 ;  /* 0x00004200ff037424 */ /* 0x002fc800078e00ff */
[----:B------:R3:W-:Y:S01]  /*9e20*/  SYNCS.ARRIVE.TRANS64 RZ, [R12+URZ+0x30c10], R3 ;  /* 0x030c10030cff79a7 */ /* 0x0007e2000800003f */
[----:B--2---:R-:W-:-:S13]  /*9e30*/  LOP3.LUT P1, RZ, R0, 0x1f, RZ, 0xc0, !PT ;  /* 0x0000001f00ff7812 */ /* 0x004fda000782c0ff */
[----:B---3--:R-:W-:Y:S05]  /*9e40*/  @!P1 BRA `(.L_x_717) ;  /* 0x0000000000049947 */ /* 0x008fea0003800000 */
[----:B------:R-:W-:Y:S01]  /*9e50*/  BPT.TRAP 0x1 ;  /* 0x000000040000795c */ /* 0x000fe20000300000 */
.L_x_717:
        /* <DEDUP_REMOVED lines=19> */
[----:B-1----:R-:W-:Y:S01]  /*9f90*/  MOV R9, R2 ;  /* 0x0000000200097202 */ /* 0x002fe20000000f00 */
[----:B------:R-:W-:Y:S01]  /*9fa0*/  IMAD.MOV.U32 R8, RZ, RZ, R3 ;  /* 0x000000ffff087224 */ /* 0x000fe200078e0003 */
[----:B------:R-:W-:Y:S01]  /*9fb0*/  UMOV UR19, UR25 ;  /* 0x0000001900137c82 */ /* 0x000fe20008000000 */
[----:B------:R-:W-:Y:S01]  /*9fc0*/  UMOV UR37, UR13 ;  /* 0x0000000d00257c82 */ /* 0x000fe20008000000 */
[----:B------:R-:W-:Y:S01]  /*9fd0*/  IADD3 R0, P1, R9, 0x2f0, RZ ;  /* 0x000002f009007810 */ /* 0x000fe20007f3e0ff */
[----:B------:R-:W-:Y:S01]  /*9fe0*/  UMOV UR34, UR26 ;  /* 0x0000001a00227c82 */ /* 0x000fe20008000000 */
[----:B------:R-:W-:-:S02]  /*9ff0*/  UMOV UR33, UR9 ;  /* 0x0000000900217c82 */ /* 0x000fc40008000000 */
        /* <DEDUP_REMOVED lines=10> */
[----:B------:R-:W-:Y:S01]  /*a0a0*/  R2UR UR41, R0 ;  /* 0x00000000002972ca */ /* 0x000fe200000e0000 */
[----:B------:R-:W-:Y:S01]  /*a0b0*/  IMAD.MOV.U32 R0, RZ, RZ, RZ ;  /* 0x000000ffff007224 */ /* 0x000fe200078e00ff */
[----:B------:R-:W-:-:S09]  /*a0c0*/  ISETP.GE.AND P1, PT, R4, 0x81, PT ;  /* 0x000000810400780c */ /* 0x000fd20003f26270 */
        /* <DEDUP_REMOVED lines=8> */
[C---:B------:R-:W-:Y:S01]  /*a150*/  IADD3 R0, R4.reuse, 0x7f, RZ ;  /* 0x0000007f04007810 */ /* 0x040fe20007ffe0ff */
[----:B------:R-:W-:Y:S01]  /*a160*/  IMAD.MOV.U32 R10, RZ, RZ, 0x1 ;  /* 0x00000001ff0a7424 */ /* 0x000fe200078e00ff */
[----:B------:R-:W-:Y:S02]  /*a170*/  ISETP.GE.AND P1, PT, R4, 0x101, PT ;  /* 0x000001010400780c */ /* 0x000fe40003f26270 */
[----:B------:R-:W-:Y:S02]  /*a180*/  SHF.R.S32.HI R5, RZ, 0x1f, R0 ;  /* 0x0000001fff057819 */ /* 0x000fe40000011400 */
[----:B------:R-:W-:Y:S02]  /*a190*/  MOV R19, RZ ;  /* 0x000000ff00137202 */ /* 0x000fe40000000f00 */
[----:B------:R-:W-:Y:S01]  /*a1a0*/  LEA.HI R5, R5, R0, RZ, 0x7 ;  /* 0x0000000005057211 */ /* 0x000fe200078f38ff */
[----:B------:R-:W-:-:S03]  /*a1b0*/  IMAD.MOV.U32 R0, RZ, RZ, RZ ;  /* 0x000000ffff007224 */ /* 0x000fc600078e00ff */
[----:B------:R-:W-:-:S04]  /*a1c0*/  LEA.HI.SX32 R5, R5, 0xffffffff, 0x19 ;  /* 0xffffffff05057811 */ /* 0x000fc800078fcaff */
[----:B------:R-:W-:Y:S01]  /*a1d0*/  VIMNMX R17, R5, 0x1, !PT ;  /* 0x0000000105117848 */ /* 0x000fe20007fe0100 */
[----:B------:R-:W-:-:S03]  /*a1e0*/  IMAD.MOV.U32 R5, RZ, RZ, RZ ;  /* 0x000000ffff057224 */ /* 0x000fc600078e00ff */
[----:B------:R-:W-:Y:S02]  /*a1f0*/  LOP3.LUT R18, R17, 0x1, RZ, 0xc0, !PT ;  /* 0x0000000111127812 */ /* 0x000fe400078ec0ff */
[----:B-1----:R-:W-:Y:S01]  /*a200*/  LOP3.LUT R20, R13, 0x1f, RZ, 0xc0, !PT ;  /* 0x0000001f0d147812 */ /* 0x002fe200078ec0ff */
[----:B------:R-:W-:Y:S06]  /*a210*/  @!P1 BRA `(.L_x_719) ;  /* 0x0000000800109947 */ /* 0x000fec0003800000 */
[----:B------:R-:W-:Y:S02]  /*a220*/  IMAD.IADD R17, R17, 0x1, -R18 ;  /* 0x0000000111117824 */ /* 0x000fe400078e0a12 */
[----:B------:R-:W-:Y:S02]  /*a230*/  IMAD.MOV.U32 R19, RZ, RZ, RZ ;  /* 0x000000ffff137224 */ /* 0x000fe400078e00ff */
[----:B------:R-:W-:-:S07]  /*a240*/  IMAD.MOV.U32 R10, RZ, RZ, 0x1 ;  /* 0x00000001ff0a7424 */ /* 0x000fce00078e00ff */
.L_x_728:
[----:B------:R-:W-:-:S04]  /*a250*/  SHF.L.U32 R21, R10, 0x1f, RZ ;  /* 0x0000001f0a157819 */ /* 0x000fc800000006ff */
[----:B-1----:R-:W1:Y:S02]  /*a260*/  SYNCS.PHASECHK.TRANS64.TRYWAIT P1, [R12+URZ+0x30c40], R21 ;  /* 0x030c40150c0075a7 */ /* 0x002e64000802017f */
[----:B-12--5:R-:W-:Y:S05]  /*a270*/  @!P1 BRA `(.L_x_720) ;  /* 0x0000001400189947 */ /* 0x026fea0003800000 */
.L_x_754:
[----:B------:R-:W-:Y:S05]  /*a280*/  @P0 BRA `(.L_x_721) ;  /* 0x0000000000140947 */ /* 0x000fea0003800000 */
[----:B------:R-:W-:Y:S02]  /*a290*/  ISETP.NE.AND P1, PT, R20, RZ, PT ;  /* 0x000000ff1400720c */ /* 0x000fe40003f25270 */
[----:B------:R-:W-:-:S04]  /*a2a0*/  MOV R3, 0x4200 ;  /* 0x0000420000037802 */ /* 0x000fc80000000f00 */
[----:B------:R2:W-:Y:S07]  /*a2b0*/  SYNCS.ARRIVE.TRANS64 RZ, [R12+URZ+0x30c30], R3 ;  /* 0x030c30030cff79a7 */ /* 0x0005ee000800003f */
[----:B------:R-:W-:Y:S05]  /*a2c0*/  @!P1 BRA `(.L_x_721) ;  /* 0x0000000000049947 */ /* 0x000fea0003800000 */
[----:B------:R-:W-:Y:S01]  /*a2d0*/  BPT.TRAP 0x1 ;  /* 0x000000040000795c */ /* 0x000fe20000300000 */
.L_x_721:
        /* <DEDUP_REMOVED lines=18> */
[----:B---3--:R-:W-:Y:S02]  /*a400*/  IMAD.MOV.U32 R9, RZ, RZ, R4 ;  /* 0x000000ffff097224 */ /* 0x008fe400078e0004 */
[----:B------:R-:W-:Y:S01]  /*a410*/  IMAD.MOV.U32 R8, RZ, RZ, R5 ;  /* 0x000000ffff087224 */ /* 0x000fe200078e0005 */
[----:B------:R-:W-:Y:S02]  /*a420*/  LEA.HI.X R2, R2, R15, R3, 0x2, P2 ;  /* 0x0000000f02027211 */ /* 0x000fe400010f1403 */
[----:B------:R-:W-:Y:S02]  /*a430*/  IADD3 R4, P1, R9, 0x1f0, RZ ;  /* 0x000001f009047810 */ /* 0x000fe40007f3e0ff */
[----:B------:R-:W-:-:S02]  /*a440*/  R2UR UR9, R2 ;  /* 0x00000000020972ca */ /* 0x000fc400000e0000 */
[----:B------:R-:W-:Y:S02]  /*a450*/  IADD3.X R5, RZ, R8, RZ, P1, !PT ;  /* 0x00000008ff057210 */ /* 0x000fe40000ffe4ff */
[----:B------:R-:W-:Y:S02]  /*a460*/  R2UR UR14, R4 ;  /* 0x00000000040e72ca */ /* 0x000fe400000e0000 */
[----:B------:R-:W-:-:S13]  /*a470*/  R2UR UR15, R5 ;  /* 0x00000000050f72ca */ /* 0x000fda00000e0000 */
[----:B------:R2:W-:Y:S01]  /*a480*/  UTMALDG.4D [UR16], [UR14], desc[UR22] ;  /* 0x000016100e0075b4 */ /* 0x0005e20008019000 */
[----:B------:R2:W-:Y:S01]  /*a490*/  UBLKCP.S.G [UR6], [UR8], UR10 ;  /* 0x00000006080073ba */ /* 0x0005e2000800020a */
[----:B------:R-:W3:Y:S02]  /*a4a0*/  SYNCS.PHASECHK.TRANS64.TRYWAIT P1, [R12+URZ+0x30c28], R21 ;  /* 0x030c28150c0075a7 */ /* 0x000ee4000802017f */
[----:B--23--:R-:W-:Y:S05]  /*a4b0*/  @!P1 BRA `(.L_x_722) ;  /* 0x00000010009c9947 */ /* 0x00cfea0003800000 */
.L_x_755:
[----:B------:R-:W-:Y:S05]  /*a4c0*/  @P0 BRA `(.L_x_723) ;  /* 0x0000000000140947 */ /* 0x000fea0003800000 */
[----:B------:R-:W-:Y:S01]  /*a4d0*/  ISETP.NE.AND P1, PT, R20, RZ, PT ;  /* 0x000000ff1400720c */ /* 0x000fe20003f25270 */
[----:B------:R-:W-:-:S04]  /*a4e0*/  IMAD.MOV.U32 R2, RZ, RZ, 0x4200 ;  /* 0x00004200ff027424 */ /* 0x000fc800078e00ff */
[----:B------:R3:W-:Y:S08]  /*a4f0*/  SYNCS.ARRIVE.TRANS64 RZ, [R12+URZ+0x30c18], R2 ;  /* 0x030c18020cff79a7 */ /* 0x0007f0000800003f */
[----:B------:R-:W-:Y:S05]  /*a500*/  @!P1 BRA `(.L_x_723) ;  /* 0x0000000000049947 */ /* 0x000fea0003800000 */
[----:B------:R-:W-:Y:S01]  /*a510*/  BPT.TRAP 0x1 ;  /* 0x000000040000795c */ /* 0x000fe20000300000 */
.L_x_723:
[----:B------:R-:W-:Y:S01]  /*a520*/  VIADD R16, R16, 0x80 ;  /* 0x0000008010107836 */ /* 0x000fe20000000000 */
[----:B------:R-:W-:Y:S01]  /*a530*/  R2UR UR17, R12 ;  /* 0x000000000c1172ca */ /* 0x000fe200000e0000 */
[----:B------:R-:W-:Y:S01]  /*a540*/  UMOV UR22, 0x0 ;  /* 0x0000000000167882 */ /* 0x000fe20000000000 */
[----:B---3--:R-:W-:Y:S01]  /*a550*/  IADD3 R2, P1, R9, 0xf0, RZ ;  /* 0x000000f009027810 */ /* 0x008fe20007f3e0ff */
[----:B------:R-:W-:Y:S01]  /*a560*/  UMOV UR23, 0x14f00000 ;  /* 0x14f0000000177882 */ /* 0x000fe20000000000 */
[C---:B------:R-:W-:Y:S01]  /*a570*/  R2UR UR6, R16.reuse ;  /* 0x00000000100672ca */ /* 0x040fe200000e0000 */
[----:B------:R-:W-:Y:S01]  /*a580*/  UMOV UR18, URZ ;  /* 0x0000003f00127c82 */ /* 0x000fe20008000000 */
[----:B------:R-:W-:Y:S01]  /*a590*/  IADD3 R13, R16, UR27, RZ ;  /* 0x0000001b100d7c10 */ /* 0x000fe2000fffe0ff */
[----:B------:R-:W-:Y:S01]  /*a5a0*/  IMAD.X R3, RZ, RZ, R8, P1 ;  /* 0x000000ffff037224 */ /* 0x000fe200008e0608 */
[----:B------:R-:W-:Y:S01]  /*a5b0*/  R2UR UR14, R2 ;  /* 0x00000000020e72ca */ /* 0x000fe200000e0000 */
[----:B------:R-:W-:Y:S01]  /*a5c0*/  UMOV UR10, 0x20 ;  /* 0x00000020000a7882 */ /* 0x000fe20000000000 */
[----:B------:R-:W-:-:S02]  /*a5d0*/  R2UR UR19, R13 ;  /* 0x000000000d1372ca */ /* 0x000fc400000e0000 */
        /* <DEDUP_REMOVED lines=10> */
.L_x_756:
[----:B-123--:R-:W-:Y:S01]  /*a680*/  SHF.R.S32.HI R21, RZ, 0x1f, R16 ;  /* 0x0000001fff157819 */ /* 0x00efe20000011410 */
[----:B------:R-:W-:Y:S06]  /*a690*/  @P0 BRA `(.L_x_725) ;  /* 0x00000000001c0947 */ /* 0x000fec0003800000 */
[----:B------:R1:W-:Y:S02]  /*a6a0*/  STL [R1+0x20], R0 ;  /* 0x0000200001007387 */ /* 0x0003e40000100800 */
[----:B-1----:R-:W-:-:S04]  /*a6b0*/  IMAD.MOV.U32 R0, RZ, RZ, 0x4200 ;  /* 0x00004200ff007424 */ /* 0x002fc800078e00ff */
[----:B------:R1:W-:Y:S02]  /*a6c0*/  SYNCS.ARRIVE.TRANS64 RZ, [R12+URZ+0x30c38], R0 ;  /* 0x030c38000cff79a7 */ /* 0x0003e4000800003f */
[----:B-1----:R1:W5:Y:S01]  /*a6d0*/  LDL.LU R0, [R1+0x20] ;  /* 0x0000200001007983 */ /* 0x0023620000300800 */
[----:B------:R-:W-:-:S13]  /*a6e0*/  ISETP.NE.AND P1, PT, R20, RZ, PT ;  /* 0x000000ff1400720c */ /* 0x000fda0003f25270 */
[----:B-1----:R-:W-:Y:S05]  /*a6f0*/  @!P1 BRA `(.L_x_725) ;  /* 0x0000000000049947 */ /* 0x002fea0003800000 */
[----:B------:R-:W-:Y:S01]  /*a700*/  BPT.TRAP 0x1 ;  /* 0x000000040000795c */ /* 0x000fe20000300000 */
.L_x_725:
        /* <DEDUP_REMOVED lines=24> */
.L_x_758:
[----:B------:R-:W-:Y:S05]  /*a890*/  @P0 BRA `(.L_x_727) ;  /* 0x0000000000140947 */ /* 0x000fea0003800000 */
[----:B------:R-:W-:Y:S01]  /*a8a0*/  ISETP.NE.AND P1, PT, R20, RZ, PT ;  /* 0x000000ff1400720c */ /* 0x000fe20003f25270 */
[----:B-1----:R-:W-:-:S04]  /*a8b0*/  IMAD.MOV.U32 R5, RZ, RZ, 0x4200 ;  /* 0x00004200ff057424 */ /* 0x002fc800078e00ff */
[----:B------:R2:W-:Y:S08]  /*a8c0*/  SYNCS.ARRIVE.TRANS64 RZ, [R12+URZ+0x30c10], R5 ;  /* 0x030c10050cff79a7 */ /* 0x0005f0000800003f */
[----:B------:R-:W-:Y:S05]  /*a8d0*/  @!P1 BRA `(.L_x_727) ;  /* 0x0000000000049947 */ /* 0x000fea0003800000 */
[----:B------:R-:W-:Y:S01]  /*a8e0*/  BPT.TRAP 0x1 ;  /* 0x000000040000795c */ /* 0x000fe20000300000 */
.L_x_727:
        /* <DEDUP_REMOVED lines=23> */
.L_x_719:
[----:B------:R-:W-:-:S13]  /*aa60*/  ISETP.NE.AND P1, PT, R18, RZ, PT ;  /* 0x000000ff1200720c */ /* 0x000fda0003f25270 */
[----:B------:R-:W-:Y:S05]  /*aa70*/  @!P1 BRA `(.L_x_718) ;  /* 0x0000000000f89947 */ /* 0x000fea0003800000 */
[----:B------:R-:W-:-:S04]  /*aa80*/  SHF.L.U32 R13, R10, 0x1f, RZ ;  /* 0x0000001f0a0d7819 */ /* 0x000fc800000006ff */
[----:B------:R-:W1:Y:S02]  /*aa90*/  SYNCS.PHASECHK.TRANS64.TRYWAIT P1, [R12+URZ+0x30c40], R13 ;  /* 0x030c400d0c0075a7 */ /* 0x000e64000802017f */
[----:B-1----:R-:W-:Y:S05]  /*aaa0*/  @!P1 BRA `(.L_x_729) ;  /* 0x0000000c00609947 */ /* 0x002fea0003800000 */
.L_x_759:
[----:B------:R-:W-:Y:S05]  /*aab0*/  @P0 BRA `(.L_x_730) ;  /* 0x0000000000140947 */ /* 0x000fea0003800000 */
[----:B------:R-:W-:Y:S01]  /*aac0*/  ISETP.NE.AND P1, PT, R20, RZ, PT ;  /* 0x000000ff1400720c */ /* 0x000fe20003f25270 */
[----:B------:R-:W-:-:S04]  /*aad0*/  IMAD.MOV.U32 R5, RZ, RZ, 0x4200 ;  /* 0x00004200ff057424 */ /* 0x000fc800078e00ff */
[----:B------:R2:W-:Y:S08]  /*aae0*/  SYNCS.ARRIVE.TRANS64 RZ, [R12+URZ+0x30c30], R5 ;  /* 0x030c30050cff79a7 */ /* 0x0005f0000800003f */
[----:B------:R-:W-:Y:S05]  /*aaf0*/  @!P1 BRA `(.L_x_730) ;  /* 0x0000000000049947 */ /* 0x000fea0003800000 */
[----:B------:R-:W-:Y:S01]  /*ab00*/  BPT.TRAP 0x1 ;  /* 0x000000040000795c */ /* 0x000fe20000300000 */
.L_x_730:
[----:B--2---:R-:W2:Y:S01]  /*ab10*/  LDC.64 R4, c[0x0][0x728] ;  /* 0x0001ca00ff047b82 */ /* 0x004ea20000000a00 */
[----:B------:R-:W-:Y:S01]  /*ab20*/  SHF.L.U32 R19, R19, 0x7, RZ ;  /* 0x0000000713137819 */ /* 0x000fe200000006ff */
[----:B------:R-:W-:Y:S01]  /*ab30*/  UMOV UR8, 0x0 ;  /* 0x0000000000087882 */ /* 0x000fe20000000000 */
[----:B------:R-:W-:Y:S01]  /*ab40*/  R2UR UR14, R12 ;  /* 0x000000000c0e72ca */ /* 0x000fe200000e0000 */
[----:B------:R-:W-:Y:S01]  /*ab50*/  UMOV UR9, 0x14f00000 ;  /* 0x14f0000000097882 */ /* 0x000fe20000000000 */
[C---:B-----5:R-:W-:Y:S01]  /*ab60*/  IADD3 R0, P1, R19.reuse, R6, RZ ;  /* 0x0000000613007210 */ /* 0x060fe20007f3e0ff */
[----:B------:R-:W-:Y:S01]  /*ab70*/  UMOV UR18, URZ ;  /* 0x0000003f00127c82 */ /* 0x000fe20008000000 */
[----:B------:R-:W-:Y:S01]  /*ab80*/  R2UR UR19, R19 ;  /* 0x00000000131372ca */ /* 0x000fe200000e0000 */
[----:B------:R-:W-:-:S08]  /*ab90*/  UMOV UR10, 0x20 ;  /* 0x00000020000a7882 */ /* 0x000fd00000000000 */
[----:B------:R-:W-:Y:S02]  /*aba0*/  UIADD3 UR16, UR14, 0x18000, URZ ;  /* 0x000180000e107890 */ /* 0x000fe4000fffe03f */
[----:B------:R-:W-:Y:S02]  /*abb0*/  UIADD3 UR17, UR14, 0x30c30, URZ ;  /* 0x00030c300e117890 */ /* 0x000fe4000fffe03f */
[----:B------:R-:W-:Y:S02]  /*abc0*/  UIADD3 UR19, UR19, UR27, URZ ;  /* 0x0000001b13137290 */ /* 0x000fe4000fffe03f */
[----:B------:R-:W-:Y:S01]  /*abd0*/  UIADD3 UR14, UR14, 0x20400, URZ ;  /* 0x000204000e0e7890 */ /* 0x000fe2000fffe03f */
        /* <DEDUP_REMOVED lines=14> */
.L_x_760:
[----:B------:R-:W-:Y:S05]  /*acc0*/  @P0 BRA `(.L_x_732) ;  /* 0x0000000000140947 */ /* 0x000fea0003800000 */
[----:B------:R-:W-:Y:S01]  /*acd0*/  ISETP.NE.AND P0, PT, R20, RZ, PT ;  /* 0x000000ff1400720c */ /* 0x000fe20003f05270 */
[----:B------:R-:W-:-:S04]  /*ace0*/  IMAD.MOV.U32 R5, RZ, RZ, 0x4200 ;  /* 0x00004200ff057424 */ /* 0x000fc800078e00ff */
[----:B------:R3:W-:Y:S08]  /*acf0*/  SYNCS.ARRIVE.TRANS64 RZ, [R12+URZ+0x30c18], R5 ;  /* 0x030c18050cff79a7 */ /* 0x0007f0000800003f */
[----:B------:R-:W-:Y:S05]  /*ad00*/  @!P0 BRA `(.L_x_732) ;  /* 0x0000000000048947 */ /* 0x000fea0003800000 */
[----:B------:R-:W-:Y:S01]  /*ad10*/  BPT.TRAP 0x1 ;  /* 0x000000040000795c */ /* 0x000fe20000300000 */
.L_x_732:
        /* <DEDUP_REMOVED lines=13> */
[----:B---3--:R-:W-:Y:S01]  /*adf0*/  MOV R5, UR6 ;  /* 0x0000000600057c02 */ /* 0x008fe20008000f00 */
[----:B------:R-:W-:Y:S02]  /*ae00*/  UIADD3 UR19, UR6, UR27, URZ ;  /* 0x0000001b06137290 */ /* 0x000fe4000fffe03f */
[----:B------:R-:W-:-:S03]  /*ae10*/  UIMAD.WIDE UR8, UR6, 0x4, UR4 ;  /* 0x00000004060878a5 */ /* 0x000fc6000f8e0204 */
[----:B------:R-:W-:-:S04]  /*ae20*/  UMOV UR15, UR17 ;  /* 0x00000011000f7c82 */ /* 0x000fc80008000000 */
[----:B------:R3:W-:Y:S02]  /*ae30*/  UTMALDG.4D [UR16], [UR22], desc[UR24] ;  /* 0x00001810160075b4 */ /* 0x0007e40008019000 */
[----:B------:R3:W-:Y:S02]  /*ae40*/  UBLKCP.S.G [UR14], [UR8], UR7 ;  /* 0x0000000e080073ba */ /* 0x0007e40008000207 */
[----:B---3--:R-:W-:Y:S01]  /*ae50*/  NOP ;  /* 0x0000000000007918 */ /* 0x008fe20000000000 */
.L_x_718:
[----:B------:R-:W3:Y:S01]  /*ae60*/  S2R R2, SR_TID.X ;  /* 0x0000000000027919 */ /* 0x000ee20000002100 */
[----:B-12--5:R-:W-:Y:S01]  /*ae70*/  IMAD R13, R0, 0x8, R12 ;  /* 0x00000008000d7824 */ /* 0x026fe200078e020c */
[----:B---3--:R-:W-:Y:S02]  /*ae80*/  LOP3.LUT R3, R2, 0x7f, RZ, 0xc0, !PT ;  /* 0x0000007f02037812 */ /* 0x008fe400078ec0ff */
[----:B------:R-:W-:Y:S02]  /*ae90*/  SHF.L.U32 R2, R10, 0x1f, RZ ;  /* 0x0000001f0a027819 */ /* 0x000fe400000006ff */
[----:B------:R-:W-:Y:S02]  /*aea0*/  ISETP.NE.AND P1, PT, R3, RZ, PT ;  /* 0x000000ff0300720c */ /* 0x000fe40003f25270 */
[----:B------:R-:W1:Y:S02]  /*aeb0*/  SYNCS.PHASECHK.TRANS64.TRYWAIT P0, [R13+URZ+0x30c40], R2 ;  /* 0x030c40020d0075a7 */ /* 0x000e64000800017f */
[----:B-1----:R-:W-:Y:S09]  /*aec0*/  @!P0 BRA `(.L_x_733) ;  /* 0x0000000800808947 */ /* 0x002ff20003800000 */
.L_x_761:
[----:B------:R-:W-:Y:S05]  /*aed0*/  @P1 BRA `(.L_x_734) ;  /* 0x0000000000181947 */ /* 0x000fea0003800000 */
[----:B------:R-:W2:Y:S01]  /*aee0*/  S2R R3, SR_TID.X ;  /* 0x0000000000037919 */ /* 0x000ea20000002100 */
[----:B-1----:R-:W-:-:S04]  /*aef0*/  IMAD.MOV.U32 R2, RZ, RZ, 0x4200 ;  /* 0x00004200ff027424 */ /* 0x002fc800078e00ff */
[----:B------:R3:W-:Y:S01]  /*af00*/  SYNCS.ARRIVE.TRANS64 RZ, [R13+URZ+0x30c30], R2 ;  /* 0x030c30020dff79a7 */ /* 0x0007e2000800003f */
[----:B--2---:R-:W-:-:S13]  /*af10*/  LOP3.LUT P0, RZ, R3, 0x1f, RZ, 0xc0, !PT ;  /* 0x0000001f03ff7812 */ /* 0x004fda000780c0ff */
[----:B---3--:R-:W-:Y:S05]  /*af20*/  @!P0 BRA `(.L_x_734) ;  /* 0x0000000000048947 */ /* 0x008fea0003800000 */
[----:B------:R-:W-:Y:S01]  /*af30*/  BPT.TRAP 0x1 ;  /* 0x000000040000795c */ /* 0x000fe20000300000 */
.L_x_734:
        /* <DEDUP_REMOVED lines=34> */
.L_x_715:
[----:B------:R-:W-:Y:S05]  /*b160*/  BSYNC B0 ;  /* 0x0000000000007941 */ /* 0x000fea0003800000 */
.L_x_713:
[----:B------:R-:W-:-:S03]  /*b170*/  UMOV UR6, 0xffffffff ;  /* 0xffffffff00067882 */ /* 0x000fc60000000000 */
[----:B------:R-:W-:Y:S05]  /*b180*/  BRA.DIV UR6, `(.L_x_735) ;  /* 0x0000000606e47947 */ /* 0x000fea000b800000 */
[----:B------:R-:W-:-:S13]  /*b190*/  ELECT P6, URZ, PT ;  /* 0x00000000003f782f */ /* 0x000fda00038c0000 */
.L_x_764:
[----:B------:R-:W-:Y:S05]  /*b1a0*/  @!P6 BRA `(.L_x_614) ;  /* 0x000000000084e947 */ /* 0x000fea0003800000 */
[----:B----4-:R-:W3:Y:S02]  /*b1b0*/  LDL.LU R2, [R1] ;  /* 0x0000000001027983 */ /* 0x010ee40000300800 */
[----:B---3--:R-:W-:-:S04]  /*b1c0*/  LOP3.LUT R2, R2, 0x2, RZ, 0xfc, !PT ;  /* 0x0000000202027812 */ /* 0x008fc800078efcff */
[----:B------:R-:W-:-:S13]  /*b1d0*/  ISETP.NE.AND P2, PT, R2, 0x3, PT ;  /* 0x000000030200780c */ /* 0x000fda0003f45270 */
[----:B------:R-:W-:Y:S05]  /*b1e0*/  @!P2 BRA `(.L_x_736) ;  /* 0x000000000004a947 */ /* 0x000fea0003800000 */
[----:B--2---:R-:W-:Y:S01]  /*b1f0*/  BPT.TRAP 0x1 ;  /* 0x000000040000795c */ /* 0x004fe20000300000 */
.L_x_736:
        /* <DEDUP_REMOVED lines=15> */
.L_x_765:
[----:B------:R-:W3:Y:S02]  /*b2f0*/  SYNCS.PHASECHK.TRANS64.TRYWAIT P0, [R11+URZ], R2 ;  /* 0x000000020b0075a7 */ /* 0x000ee4000800017f */
[----:B---3--:R-:W-:Y:S05]  /*b300*/  @!P0 BRA `(.L_x_738) ;  /* 0x0000000400b88947 */ /* 0x008fea0003800000 */
.L_x_766:
[----:B------:R-:W-:Y:S05]  /*b310*/  @!P2 BRA `(.L_x_739) ;  /* 0x000000000004a947 */ /* 0x000fea0003800000 */
[----:B--2---:R-:W-:Y:S01]  /*b320*/  BPT.TRAP 0x1 ;  /* 0x000000040000795c */ /* 0x004fe20000300000 */
.L_x_739:
[----:B------:R-:W-:-:S04]  /*b330*/  VIADD R0, R6, 0x30c40 ;  /* 0x00030c4006007836 */ /* 0x000fc80000000000 */
[----:B------:R-:W-:-:S04]  /*b340*/  IMAD R9, R9, 0x8, R0 ;  /* 0x0000000809097824 */ /* 0x000fc800078e0200 */
[----:B------:R-:W4:Y:S02]  /*b350*/  SYNCS.PHASECHK.TRANS64.TRYWAIT P0, [R9+URZ], R4 ;  /* 0x00000004090075a7 */ /* 0x000f24000800017f */
[----:B----4-:R-:W-:Y:S05]  /*b360*/  @!P0 BRA `(.L_x_740) ;  /* 0x0000000400b48947 */ /* 0x010fea0003800000 */
.L_x_767:
[----:B------:R-:W-:-:S07]  /*b370*/  LEA R3, R3, R0, 0x3 ;  /* 0x0000000003037211 */ /* 0x000fce00078e18ff */
.L_x_741:
[----:B------:R1:W1:Y:S02]  /*b380*/  SYNCS.PHASECHK.TRANS64.TRYWAIT P0, [R3+URZ], R2 ;  /* 0x00000002030075a7 */ /* 0x000264000800017f */
[----:B-1----:R-:W-:Y:S05]  /*b390*/  @!P0 NANOSLEEP.SYNCS 0x989680 ;  /* 0x009896800000895d */ /* 0x002fea0003900000 */
[----:B------:R-:W1:Y:S02]  /*b3a0*/  @!P0 SYNCS.PHASECHK.TRANS64 P0, [R3+URZ], R2 ;  /* 0x00000002030085a7 */ /* 0x000e64000800007f */
[----:B-1----:R-:W-:Y:S05]  /*b3b0*/  @!P0 BRA `(.L_x_741) ;  /* 0xfffffffc00f08947 */ /* 0x002fea000383ffff */
.L_x_614:
[----:B--2---:R-:W-:Y:S05]  /*b3c0*/  BSYNC B6 ;  /* 0x0000000000067941 */ /* 0x004fea0003800000 */
.L_x_608:
[----:B------:R-:W-:Y:S05]  /*b3d0*/  EXIT ;  /* 0x000000000000794d */ /* 0x000fea0003800000 */
.L_x_624:
[----:B------:R-:W-:Y:S01]  /*b3e0*/  IMAD.MOV.U32 R12, RZ, RZ, RZ ;  /* 0x000000ffff0c7224 */ /* 0x000fe200078e00ff */
[----:B------:R-:W-:Y:S01]  /*b3f0*/  MOV R15, 0xffffffff ;  /* 0xffffffff000f7802 */ /* 0x000fe20000000f00 */
[----:B------:R-:W-:-:S07]  /*b400*/  IMAD.MOV.U32 R11, RZ, RZ, 0x1f ;  /* 0x0000001fff0b7424 */ /* 0x000fce00078e00ff */
[----:B------:R-:W-:Y:S05]  /*b410*/  WARPSYNC.COLLECTIVE R15, `(.L_x_742) ;  /* 0x000000000f087348 */ /* 0x000fea0003c00000 */
[----:B------:R1:W2:Y:S02]  /*b420*/  SHFL.IDX P6, R14, R13, R12, R11 ;  /* 0x0000000c0d0e7389 */ /* 0x0002a400000c000b */
[----:B-12---:R-:W-:Y:S01]  /*b430*/  ENDCOLLECTIVE ;  /* 0x000000000000791b */ /* 0x006fe20003800000 */
.L_x_742:
[----:B------:R-:W-:Y:S05]  /*b440*/  BRA `(.L_x_743) ;  /* 0xffffff5c004c7947 */ /* 0x000fea000383ffff */
.L_x_626:
[----:B--2---:R2:W3:Y:S02]  /*b450*/  SYNCS.PHASECHK.TRANS64.TRYWAIT P0, [R2+URZ+0x30c00], R17 ;  /* 0x030c0011020075a7 */ /* 0x0044e4000800017f */
[----:B---3--:R-:W-:Y:S05]  /*b460*/  @!P0 NANOSLEEP.SYNCS 0x989680 ;  /* 0x009896800000895d */ /* 0x008fea0003900000 */
[----:B------:R-:W3:Y:S02]  /*b470*/  @!P0 SYNCS.PHASECHK.TRANS64 P0, [R2+URZ+0x30c00], R17 ;  /* 0x030c0011020085a7 */ /* 0x000ee4000800007f */
[----:B---3--:R-:W-:Y:S05]  /*b480*/  @!P0 BRA `(.L_x_626) ;  /* 0xfffffffc00f08947 */ /* 0x008fea000383ffff */
[----:B------:R-:W-:Y:S05]  /*b490*/  BRA `(.L_x_625) ;  /* 0xffffff5c00b07947 */ /* 0x000fea000383ffff */
.L_x_630:
[----:B--2---:R2:W3:Y:S02]  /*b4a0*/  SYNCS.PHASECHK.TRANS64.TRYWAIT P1, [R25+URZ+0x30c10], R22 ;  /* 0x030c1016190075a7 */ /* 0x0044e4000802017f */
[----:B---3--:R-:W-:Y:S05]  /*b4b0*/  @!P1 NANOSLEEP.SYNCS 0x989680 ;  /* 0x009896800000995d */ /* 0x008fea0003900000 */
[----:B------:R-:W3:Y:S02]  /*b4c0*/  @!P1 SYNCS.PHASECHK.TRANS64 P1, [R25+URZ+0x30c10], R22 ;  /* 0x030c1016190095a7 */ /* 0x000ee4000802007f */
[----:B---3--:R-:W-:Y:S05]  /*b4d0*/  @!P1 BRA `(.L_x_630) ;  /* 0xfffffffc00f09947 */ /* 0x008fea000383ffff */
[----:B------:R-:W-:Y:S05]  /*b4e0*/  BRA `(.L_x_629) ;  /* 0xffffff6400907947 */ /* 0x000fea000383ffff */
.L_x_634:
[----:B------:R1:W1:Y:S02]  /*b4f0*/  SYNCS.PHASECHK.TRANS64.TRYWAIT P1, [R25+URZ+0x30c30], R22 ;  /* 0x030c3016190075a7 */ /* 0x000264000802017f */
[----:B-1----:R-:W-:Y:S05]  /*b500*/  @!P1 NANOSLEEP.SYNCS 0x989680 ;  /* 0x009896800000995d */ /* 0x002fea0003900000 */
[----:B------:R-:W1:Y:S02]  /*b510*/  @!P1 SYNCS.PHASECHK.TRANS64 P1, [R25+URZ+0x30c30], R22 ;  /* 0x030c3016190095a7 */ /* 0x000e64000802007f */
[----:B-1----:R-:W-:Y:S05]  /*b520*/  @!P1 BRA `(.L_x_634) ;  /* 0xfffffffc00f09947 */ /* 0x002fea000383ffff */
[----:B------:R-:W-:Y:S05]  /*b530*/  BRA `(.L_x_633) ;  /* 0xffffff6800a47947 */ /* 0x000fea000383ffff */
.L_x_678:
[----:B------:R-:W-:Y:S01]  /*b540*/  BSSY B0, `(.L_x_744) ;  /* 0x0000005000007945 */ /* 0x000fe20003800000 */
[----:B------:R-:W-:-:S07]  /*b550*/  IMAD.MOV.U32 R15, RZ, RZ, -0x1 ;  /* 0xffffffffff0f7424 */ /* 0x000fce00078e00ff */
[----:B------:R-:W-:Y:S05]  /*b560*/  WARPSYNC.COLLECTIVE R15, `(.L_x_745) ;  /* 0x000000000f087348 */ /* 0x000fea0003c00000 */
[----:B------:R-:W-:Y:S01]  /*b570*/  NOP ;  /* 0x0000000000007918 */ /* 0x000fe20000000000 */
[----:B------:R-:W-:Y:S01]  /*b580*/  ENDCOLLECTIVE ;  /* 0x000000000000791b */ /* 0x000fe20003800000 */
.L_x_745:
[----:B------:R-:W-:Y:S05]  /*b590*/  BSYNC B0 ;  /* 0x0000000000007941 */ /* 0x000fea0003800000 */
.L_x_744:
[----:B------:R-:W-:Y:S05]  /*b5a0*/  BRA `(.L_x_746) ;  /* 0xffffffd0007c7947 */ /* 0x000fea000383ffff */
.L_x_690:
[----:B------:R-:W-:Y:S01]  /*b5b0*/  BSSY B0, `(.L_x_747) ;  /* 0x0000005000007945 */ /* 0x000fe20003800000 */
[----:B------:R-:W-:-:S07]  /*b5c0*/  IMAD.MOV.U32 R15, RZ, RZ, -0x1 ;  /* 0xffffffffff0f7424 */ /* 0x000fce00078e00ff */
[----:B------:R-:W-:Y:S05]  /*b5d0*/  WARPSYNC.COLLECTIVE R15, `(.L_x_748) ;  /* 0x000000000f087348 */ /* 0x000fea0003c00000 */
[----:B------:R-:W-:Y:S01]  /*b5e0*/  NOP ;  /* 0x0000000000007918 */ /* 0x000fe20000000000 */
[----:B------:R-:W-:Y:S01]  /*b5f0*/  ENDCOLLECTIVE ;  /* 0x000000000000791b */ /* 0x000fe20003800000 */
.L_x_748:
[----:B------:R-:W-:Y:S05]  /*b600*/  BSYNC B0 ;  /* 0x0000000000007941 */ /* 0x000fea0003800000 */
.L_x_747:
[----:B------:R-:W-:Y:S05]  /*b610*/  BRA `(.L_x_749) ;  /* 0xffffffd400947947 */ /* 0x000fea000383ffff */
.L_x_703:
[----:B------:R-:W-:Y:S01]  /*b620*/  BSSY B0, `(.L_x_750) ;  /* 0x0000005000007945 */ /* 0x000fe20003800000 */
[----:B------:R-:W-:-:S07]  /*b630*/  MOV R15, 0xffffffff ;  /* 0xffffffff000f7802 */ /* 0x000fce0000000f00 */
[----:B------:R-:W-:Y:S05]  /*b640*/  WARPSYNC.COLLECTIVE R15, `(.L_x_751) ;  /* 0x000000000f087348 */ /* 0x000fea0003c00000 */
[----:B------:R-:W-:Y:S01]  /*b650*/  NOP ;  /* 0x0000000000007918 */ /* 0x000fe20000000000 */
[----:B------:R-:W-:Y:S01]  /*b660*/  ENDCOLLECTIVE ;  /* 0x000000000000791b */ /* 0x000fe20003800000 */
.L_x_751:
[----:B------:R-:W-:Y:S05]  /*b670*/  BSYNC B0 ;  /* 0x0000000000007941 */ /* 0x000fea0003800000 */
.L_x_750:
[----:B------:R-:W-:Y:S05]  /*b680*/  BRA `(.L_x_752) ;  /* 0xffffffd800b07947 */ /* 0x000fea000383ffff */
.L_x_716:
[----:B-1----:R1:W2:Y:S02]  /*b690*/  SYNCS.PHASECHK.TRANS64.TRYWAIT P1, [R12+URZ+0x30c20], R3 ;  /* 0x030c20030c0075a7 */ /* 0x0022a4000802017f */
[----:B--2---:R-:W-:Y:S05]  /*b6a0*/  @!P1 NANOSLEEP.SYNCS 0x989680 ;  /* 0x009896800000995d */ /* 0x004fea0003900000 */
[----:B------:R-:W2:Y:S02]  /*b6b0*/  @!P1 SYNCS.PHASECHK.TRANS64 P1, [R12+URZ+0x30c20], R3 ;  /* 0x030c20030c0095a7 */ /* 0x000ea4000802007f */
[----:B--2---:R-:W-:Y:S05]  /*b6c0*/  @!P1 BRA `(.L_x_716) ;  /* 0xfffffffc00f09947 */ /* 0x004fea000383ffff */
[----:B------:R-:W-:Y:S05]  /*b6d0*/  BRA `(.L_x_753) ;  /* 0xffffffe400bc7947 */ /* 0x000fea000383ffff */
.L_x_720:
[----:B-1----:R1:W2:Y:S02]  /*b6e0*/  SYNCS.PHASECHK.TRANS64.TRYWAIT P1, [R12+URZ+0x30c40], R21 ;  /* 0x030c40150c0075a7 */ /* 0x0022a4000802017f */
[----:B--2---:R-:W-:Y:S05]  /*b6f0*/  @!P1 NANOSLEEP.SYNCS 0x989680 ;  /* 0x009896800000995d */ /* 0x004fea0003900000 */
[----:B------:R-:W2:Y:S02]  /*b700*/  @!P1 SYNCS.PHASECHK.TRANS64 P1, [R12+URZ+0x30c40], R21 ;  /* 0x030c40150c0095a7 */ /* 0x000ea4000802007f */
[----:B--2---:R-:W-:Y:S05]  /*b710*/  @!P1 BRA `(.L_x_720) ;  /* 0xfffffffc00f09947 */ /* 0x004fea000383ffff */
[----:B------:R-:W-:Y:S05]  /*b720*/  BRA `(.L_x_754) ;  /* 0xffffffe800d47947 */ /* 0x000fea000383ffff */
.L_x_722:
[----:B--2---:R2:W3:Y:S02]  /*b730*/  SYNCS.PHASECHK.TRANS64.TRYWAIT P1, [R12+URZ+0x30c28], R21 ;  /* 0x030c28150c0075a7 */ /* 0x0044e4000802017f */
[----:B---3--:R-:W-:Y:S05]  /*b740*/  @!P1 NANOSLEEP.SYNCS 0x989680 ;  /* 0x009896800000995d */ /* 0x008fea0003900000 */
[----:B------:R-:W3:Y:S02]  /*b750*/  @!P1 SYNCS.PHASECHK.TRANS64 P1, [R12+URZ+0x30c28], R21 ;  /* 0x030c28150c0095a7 */ /* 0x000ee4000802007f */
[----:B---3--:R-:W-:Y:S05]  /*b760*/  @!P1 BRA `(.L_x_722) ;  /* 0xfffffffc00f09947 */ /* 0x008fea000383ffff */
[----:B------:R-:W-:Y:S05]  /*b770*/  BRA `(.L_x_755) ;  /* 0xffffffec00507947 */ /* 0x000fea000383ffff */
.L_x_724:
[----:B---3--:R3:W4:Y:S02]  /*b780*/  SYNCS.PHASECHK.TRANS64.TRYWAIT P1, [R12+URZ+0x30c48], R21 ;  /* 0x030c48150c0075a7 */ /* 0x008724000802017f */
[----:B----4-:R-:W-:Y:S05]  /*b790*/  @!P1 NANOSLEEP.SYNCS 0x989680 ;  /* 0x009896800000995d */ /* 0x010fea0003900000 */
[----:B------:R-:W4:Y:S02]  /*b7a0*/  @!P1 SYNCS.PHASECHK.TRANS64 P1, [R12+URZ+0x30c48], R21 ;  /* 0x030c48150c0095a7 */ /* 0x000f24000802007f */
[----:B----4-:R-:W-:Y:S05]  /*b7b0*/  @!P1 BRA `(.L_x_724) ;  /* 0xfffffffc00f09947 */ /* 0x010fea000383ffff */
[----:B------:R-:W-:Y:S05]  /*b7c0*/  BRA `(.L_x_756) ;  /* 0xffffffec00ac7947 */ /* 0x000fea000383ffff */
.L_x_726:
[----:B------:R-:W-:-:S07]  /*b7d0*/  SHF.L.U32 R5, R10, 0x1f, RZ ;  /* 0x0000001f0a057819 */ /* 0x000fce00000006ff */
.L_x_757:
[----:B-1----:R1:W2:Y:S02]  /*b7e0*/  SYNCS.PHASECHK.TRANS64.TRYWAIT P1, [R12+URZ+0x30c20], R5 ;  /* 0x030c20050c0075a7 */ /* 0x0022a4000802017f */
[----:B--2---:R-:W-:Y:S05]  /*b7f0*/  @!P1 NANOSLEEP.SYNCS 0x989680 ;  /* 0x009896800000995d */ /* 0x004fea0003900000 */
[----:B------:R-:W2:Y:S02]  /*b800*/  @!P1 SYNCS.PHASECHK.TRANS64 P1, [R12+URZ+0x30c20], R5 ;  /* 0x030c20050c0095a7 */ /* 0x000ea4000802007f */
[----:B--2---:R-:W-:Y:S05]  /*b810*/  @!P1 BRA `(.L_x_757) ;  /* 0xfffffffc00f09947 */ /* 0x004fea000383ffff */
[----:B------:R-:W-:Y:S05]  /*b820*/  BRA `(.L_x_758) ;  /* 0xfffffff000187947 */ /* 0x000fea000383ffff */
.L_x_729:
[----:B-1----:R1:W2:Y:S02]  /*b830*/  SYNCS.PHASECHK.TRANS64.TRYWAIT P1, [R12+URZ+0x30c40], R13 ;  /* 0x030c400d0c0075a7 */ /* 0x0022a4000802017f */
[----:B--2---:R-:W-:Y:S05]  /*b840*/  @!P1 NANOSLEEP.SYNCS 0x989680 ;  /* 0x009896800000995d */ /* 0x004fea0003900000 */
[----:B------:R-:W2:Y:S02]  /*b850*/  @!P1 SYNCS.PHASECHK.TRANS64 P1, [R12+URZ+0x30c40], R13 ;  /* 0x030c400d0c0095a7 */ /* 0x000ea4000802007f */
[----:B--2---:R-:W-:Y:S05]  /*b860*/  @!P1 BRA `(.L_x_729) ;  /* 0xfffffffc00f09947 */ /* 0x004fea000383ffff */
[----:B------:R-:W-:Y:S05]  /*b870*/  BRA `(.L_x_759) ;  /* 0xfffffff0008c7947 */ /* 0x000fea000383ffff */
.L_x_731:
[----:B--2---:R2:W3:Y:S02]  /*b880*/  SYNCS.PHASECHK.TRANS64.TRYWAIT P1, [R12+URZ+0x30c28], R13 ;  /* 0x030c280d0c0075a7 */ /* 0x0044e4000802017f */
[----:B---3--:R-:W-:Y:S05]  /*b890*/  @!P1 NANOSLEEP.SYNCS 0x989680 ;  /* 0x009896800000995d */ /* 0x008fea0003900000 */
[----:B------:R-:W3:Y:S02]  /*b8a0*/  @!P1 SYNCS.PHASECHK.TRANS64 P1, [R12+URZ+0x30c28], R13 ;  /* 0x030c280d0c0095a7 */ /* 0x000ee4000802007f */
[----:B---3--:R-:W-:Y:S05]  /*b8b0*/  @!P1 BRA `(.L_x_731) ;  /* 0xfffffffc00f09947 */ /* 0x008fea000383ffff */
[----:B------:R-:W-:Y:S05]  /*b8c0*/  BRA `(.L_x_760) ;  /* 0xfffffff000fc7947 */ /* 0x000fea000383ffff */
.L_x_733:
[----:B-1----:R1:W2:Y:S02]  /*b8d0*/  SYNCS.PHASECHK.TRANS64.TRYWAIT P0, [R13+URZ+0x30c40], R2 ;  /* 0x030c40020d0075a7 */ /* 0x0022a4000800017f */
[----:B--2---:R-:W-:Y:S05]  /*b8e0*/  @!P0 NANOSLEEP.SYNCS 0x989680 ;  /* 0x009896800000895d */ /* 0x004fea0003900000 */
[----:B------:R-:W2:Y:S02]  /*b8f0*/  @!P0 SYNCS.PHASECHK.TRANS64 P0, [R13+URZ+0x30c40], R2 ;  /* 0x030c40020d0085a7 */ /* 0x000ea4000800007f */
[----:B--2---:R-:W-:Y:S05]  /*b900*/  @!P0 BRA `(.L_x_733) ;  /* 0xfffffffc00f08947 */ /* 0x004fea000383ffff */
[----:B------:R-:W-:Y:S05]  /*b910*/  BRA `(.L_x_761) ;  /* 0xfffffff4006c7947 */ /* 0x000fea000383ffff */
.L_x_735:
[----:B------:R-:W-:Y:S01]  /*b920*/  BSSY B0, `(.L_x_762) ;  /* 0x0000006000007945 */ /* 0x000fe20003800000 */
[----:B------:R-:W-:-:S07]  /*b930*/  IMAD.MOV.U32 R15, RZ, RZ, -0x1 ;  /* 0xffffffffff0f7424 */ /* 0x000fce00078e00ff */
[----:B--2-4-:R-:W-:Y:S05]  /*b940*/  WARPSYNC.COLLECTIVE R15, `(.L_x_763) ;  /* 0x000000000f0c7348 */ /* 0x014fea0003c00000 */
[----:B------:R-:W-:Y:S02]  /*b950*/  ELECT P6, UR62, PT ;  /* 0x00000000003e782f */ /* 0x000fe400038c0000 */
[----:B------:R-:W-:Y:S01]  /*b960*/  MOV R14, UR62 ;  /* 0x0000003e000e7c02 */ /* 0x000fe20008000f00 */
[----:B--2-4-:R-:W-:Y:S10]  /*b970*/  ENDCOLLECTIVE ;  /* 0x000000000000791b */ /* 0x014ff40003800000 */
.L_x_763:
[----:B------:R-:W-:Y:S05]  /*b980*/  BSYNC B0 ;  /* 0x0000000000007941 */ /* 0x000fea0003800000 */
.L_x_762:
[----:B------:R-:W-:Y:S05]  /*b990*/  BRA `(.L_x_764) ;  /* 0xfffffff800007947 */ /* 0x000fea000383ffff */
.L_x_737:
[----:B-1----:R1:W3:Y:S02]  /*b9a0*/  SYNCS.PHASECHK.TRANS64.TRYWAIT P0, [R7+URZ], R4 ;  /* 0x00000004070075a7 */ /* 0x0022e4000800017f */
[----:B---3--:R-:W-:Y:S05]  /*b9b0*/  @!P0 NANOSLEEP.SYNCS 0x989680 ;  /* 0x009896800000895d */ /* 0x008fea0003900000 */
[----:B------:R-:W3:Y:S02]  /*b9c0*/  @!P0 SYNCS.PHASECHK.TRANS64 P0, [R7+URZ], R4 ;  /* 0x00000004070085a7 */ /* 0x000ee4000800007f */
[----:B---3--:R-:W-:Y:S05]  /*b9d0*/  @!P0 BRA `(.L_x_737) ;  /* 0xfffffffc00f08947 */ /* 0x008fea000383ffff */
[----:B------:R-:W-:Y:S05]  /*b9e0*/  BRA `(.L_x_765) ;  /* 0xfffffff800407947 */ /* 0x000fea000383ffff */
.L_x_738:
[----:B---3--:R3:W4:Y:S02]  /*b9f0*/  SYNCS.PHASECHK.TRANS64.TRYWAIT P0, [R11+URZ], R2 ;  /* 0x000000020b0075a7 */ /* 0x008724000800017f */
[----:B----4-:R-:W-:Y:S05]  /*ba00*/  @!P0 NANOSLEEP.SYNCS 0x989680 ;  /* 0x009896800000895d */ /* 0x010fea0003900000 */
[----:B------:R-:W4:Y:S02]  /*ba10*/  @!P0 SYNCS.PHASECHK.TRANS64 P0, [R11+URZ], R2 ;  /* 0x000000020b0085a7 */ /* 0x000f24000800007f */
[----:B----4-:R-:W-:Y:S05]  /*ba20*/  @!P0 BRA `(.L_x_738) ;  /* 0xfffffffc00f08947 */ /* 0x010fea000383ffff */
[----:B------:R-:W-:Y:S05]  /*ba30*/  BRA `(.L_x_766) ;  /* 0xfffffff800347947 */ /* 0x000fea000383ffff */
.L_x_740:
[----:B----4-:R4:W1:Y:S02]  /*ba40*/  SYNCS.PHASECHK.TRANS64.TRYWAIT P0, [R9+URZ], R4 ;  /* 0x00000004090075a7 */ /* 0x010864000800017f */
[----:B-1----:R-:W-:Y:S05]  /*ba50*/  @!P0 NANOSLEEP.SYNCS 0x989680 ;  /* 0x009896800000895d */ /* 0x002fea0003900000 */
[----:B------:R-:W1:Y:S02]  /*ba60*/  @!P0 SYNCS.PHASECHK.TRANS64 P0, [R9+URZ], R4 ;  /* 0x00000004090085a7 */ /* 0x000e64000800007f */
[----:B-1----:R-:W-:Y:S05]  /*ba70*/  @!P0 BRA `(.L_x_740) ;  /* 0xfffffffc00f08947 */ /* 0x002fea000383ffff */
[----:B------:R-:W-:Y:S05]  /*ba80*/  BRA `(.L_x_767) ;  /* 0xfffffff800387947 */ /* 0x000fea000383ffff */
.L_x_768:
        /* <DEDUP_REMOVED lines=15> */
.L_x_3723:


//--------------------- .text._ZN7cutlass13device_kernelIN5flash11enable_sm90INS1_16FlashAttnBwdSm90INS1_25CollectiveMainloopBwdSm90ILi2ELi2ELi2EN4cute5tupleIJNS5_1CILi1EEES8_S8_EEENS6_IJNS7_ILi128EEESA_NS7_ILi64EEEEEENS_10bfloat16_tEfNS_4arch4Sm90ELb0ELb0ELb1ELb1ELb0ELb1ELb0ELb0ELi2ELi1ELi2ELi2ELb0EEENS1_24CollectiveEpilogueBwdGQAISC_fSF_Li256ELb1ELb0EEENS1_19SingleTileSchedulerILb1ELb0ELb0ELi128EEEEEEEEEvNT_6ParamsE --------------------------
	.section	.text._ZN7cutlass13device_kernelIN5flash11enable_sm90INS1_16FlashAttnBwdSm90INS1_25CollectiveMainloopBwdSm90ILi2ELi2ELi2EN4cute5tupleIJNS5_1CILi1EEES8_S8_EEENS6_IJNS7_ILi128EEESA_NS7_ILi64EEEEEENS_10bfloat16_tEfNS_4arch4Sm90ELb0ELb0ELb1ELb1ELb0ELb1ELb0ELb0ELi2ELi1ELi2ELi2ELb0EEENS1_24CollectiveEpilogueBwdGQAISC_fSF_Li256ELb1ELb0EEENS1_19SingleTileSchedulerILb1ELb0ELb0ELi128EEEEEEEEEvNT_6ParamsE,"ax",@progbits
	.align	128
.text._ZN7cutlass13device_kernelIN5flash11enable_sm90INS1_16FlashAttnBwdSm90INS1_25CollectiveMainloopBwdSm90ILi2ELi2ELi2EN4cute5tupleIJNS5_1CILi1EEES8_S8_EEENS6_IJNS7_ILi128EEESA_NS7_ILi64EEEEEENS_10bfloat16_tEfNS_4arch4Sm90ELb0ELb0ELb1ELb1ELb0ELb1ELb0ELb0ELi2ELi1ELi2ELi2ELb0EEENS1_24CollectiveEpilogueBwdGQAISC_fSF_Li256ELb1ELb0EEENS1_19SingleTileSchedulerILb1ELb0ELb0ELi128EEEEEEEEEvNT_6ParamsE:
        .type           _ZN7cutlass13device_kernelIN5flash11enable_sm90INS1_16FlashAttnBwdSm90INS1_25CollectiveMainloopBwdSm90ILi2ELi2ELi2EN4cute5tupleIJNS5_1CILi1EEES8_S8_EEENS6_IJNS7_ILi128EEESA_NS7_ILi64EEEEEENS_10bfloat16_tEfNS_4arch4Sm90ELb0ELb0ELb1ELb1ELb0ELb1ELb0ELb0ELi2ELi1ELi2ELi2ELb0EEENS1_24CollectiveEpilogueBwdGQAISC_fSF_Li256ELb1ELb0EEENS1_19SingleTileSchedulerILb1ELb0ELb0ELi128EEEEEEEEEvNT_6ParamsE,@function
        .size           _ZN7cutlass13device_kernelIN5flash11enable_sm90INS1_16FlashAttnBwdSm90INS1_25CollectiveMainloopBwdSm90ILi2ELi2ELi2EN4cute5tupleIJNS5_1CILi1EEES8_S8_EEENS6_IJNS7_ILi128EEESA_NS7_ILi64EEEEEENS_10bfloat16_tEfNS_4arch4Sm90ELb0ELb0ELb1ELb1ELb0ELb1ELb0ELb0ELi2ELi1ELi2ELi2ELb0EEENS1_24CollectiveEpilogueBwdGQAISC_fSF_Li256ELb1ELb0EEENS1_19SingleTileSchedulerILb1ELb0ELb0ELi128EEEEEEEEEvNT_6ParamsE,(.L_x_3724 - _ZN7cutlass13device_kernelIN5flash11enable_sm90INS1_16FlashAttnBwdSm90INS1_25CollectiveMainloopBwdSm90ILi2ELi2ELi2EN4cute5tupleIJNS5_1CILi1EEES8_S8_EEENS6_IJNS7_ILi128EEESA_NS7_ILi64EEEEEENS_10bfloat16_tEfNS_4arch4Sm90ELb0ELb0ELb1ELb1ELb0ELb1ELb0ELb0ELi2ELi1ELi2ELi2ELb0EEENS1_24CollectiveEpilogueBwdGQAISC_fSF_Li256ELb1ELb0EEENS1_19SingleTileSchedulerILb1ELb0ELb0ELi128EEEEEEEEEvNT_6ParamsE)
        .other          _ZN7cutlass13device_kernelIN5flash11enable_sm90INS1_16FlashAttnBwdSm90INS1_25CollectiveMainloopBwdSm90ILi2ELi2ELi2EN4cute5tupleIJNS5_1CILi1EEES8_S8_EEENS6_IJNS7_ILi128EEESA_NS7_ILi64EEEEEENS_10bfloat16_tEfNS_4arch4Sm90ELb0ELb0ELb1ELb1ELb0ELb1ELb0ELb0ELi2ELi1ELi2ELi2ELb0EEENS1_24CollectiveEpilogueBwdGQAISC_fSF_Li256ELb1ELb0EEENS1_19SingleTileSchedulerILb1ELb0ELb0ELi128EEEEEEEEEvNT_6ParamsE,@"STO_CUDA_ENTRY STV_DEFAULT"
_ZN7cutlass13device_kernelIN5flash11enable_sm90INS1_16FlashAttnBwdSm90INS1_25CollectiveMainloopBwdSm90ILi2ELi2ELi2EN4cute5tupleIJNS5_1CILi1EEES8_S8_EEENS6_IJNS7_ILi128EEESA_NS7_ILi64EEEEEENS_10bfloat16_tEfNS_4arch4Sm90ELb0ELb0ELb1ELb1ELb0ELb1ELb0ELb0ELi2ELi1ELi2ELi2ELb0EEENS1_24CollectiveEpilogueBwdGQAISC_fSF_Li256ELb1ELb0EEENS1_19SingleTileSchedulerILb1ELb0ELb0ELi128EEEEEEEEEvNT_6ParamsE:
        /* <DEDUP_REMOVED lines=23> */
.L_x_770:
[----:B------:R-:W-:Y:S05]  /*0170*/  BSYNC B0 ;  /* 0x0000000000007941 */ /* 0x000fea0003800000 */
.L_x_769:
        /* <DEDUP_REMOVED lines=34> */
.L_x_771:
        /* <DEDUP_REMOVED lines=22> */
.L_x_772:
        /* <DEDUP_REMOVED lines=9> */
.L_x_775:
        /* <DEDUP_REMOVED lines=20> */
.L_x_776:
        /* <DEDUP_REMOVED lines=10> */
.L_x_778:
[----:B------:R-:W2:Y:S02]  /*0770*/  LDC R0, c[0x0][0x8c4] ;  /* 0x00023100ff007b82 */ /* 0x000ea40000000800 */
.L_x_777:
        /* <DEDUP_REMOVED lines=19> */
.L_x_780:
        /* <DEDUP_REMOVED lines=10> */
.L_x_781:
        /* <DEDUP_REMOVED lines=8> */
.L_x_782:
        /* <DEDUP_REMOVED lines=9> */
.L_x_783:
        /* <DEDUP_REMOVED lines=56> */
.L_x_786:
        /* <DEDUP_REMOVED lines=15> */
.L_x_785:
        /* <DEDUP_REMOVED lines=22> */
.L_x_788:
        /* <DEDUP_REMOVED lines=15> */
.L_x_787:
[----:B------:R-:W-:Y:S01]  /*1120*/  SHF.R.S32.HI R3, RZ, 0x1f, R18 ;  /* 0x0000001fff037819 */ /* 0x000fe20000011412 */
[----:B------:R-:W-:-:S03]  /*1130*/  UMOV UR4, 0xffffffff ;  /* 0xffffffff00047882 */ /* 0x000fc60000000000 */
[----:B------:R-:W-:-:S04]  /*1140*/  LEA.HI R0, R3, R18, RZ, 0x7 ;  /* 0x0000001203007211 */ /* 0x000fc800078f38ff */
[----:B------:R-:W-:Y:S01]  /*1150*/  SHF.R.S32.HI R13, RZ, 0x7, R0 ;  /* 0x00000007ff0d7819 */ /* 0x000fe20000011400 */
[----:B------:R-:W-:Y:S06]  /*1160*/  BRA.DIV UR4, `(.L_x_789) ;  /* 0x0000008604087947 */ /* 0x000fec000b800000 */
[----:B------:R1:W2:Y:S02]  /*1170*/  SHFL.IDX PT, R14, R13, RZ, 0x1f ;  /* 0x00001fff0d0e7589 */ /* 0x0002a400000e0000 */
.L_x_865:
        /* <DEDUP_REMOVED lines=30> */
.L_x_790:
[----:B------:R-:W3:Y:S01]  /*1360*/  LDL.LU R21, [R1] ;  /* 0x0000000001157983 */ /* 0x000ee20000300800 */
[----:B--2---:R-:W-:Y:S01]  /*1370*/  LOP3.LUT R9, R5, 0x8, R6, 0xf8, !PT ;  /* 0x0000000805097812 */ /* 0x004fe200078ef806 */
[----:B------:R-:W-:Y:S01]  /*1380*/  IMAD R20, R13, 0x400, R0 ;  /* 0x000004000d147824 */ /* 0x000fe200078e0200 */
[----:B------:R-:W-:Y:S02]  /*1390*/  LOP3.LUT R8, R8, 0x7ffffe, RZ, 0xc0, !PT ;  /* 0x007ffffe08087812 */ /* 0x000fe400078ec0ff */
[-C--:B------:R-:W-:Y:S02]  /*13a0*/  LEA.HI R5, R3, R0.reuse, RZ, 0x5 ;  /* 0x0000000003057211 */ /* 0x080fe400078f28ff */
[----:B------:R-:W-:Y:S01]  /*13b0*/  SHF.R.S32.HI R4, RZ, 0x1f, R7 ;  /* 0x0000001fff047819 */ /* 0x000fe20000011407 */
[----:B------:R-:W-:Y:S01]  /*13c0*/  IMAD.IADD R16, R15, 0x1, -R8 ;  /* 0x000000010f107824 */ /* 0x000fe200078e0a08 */
[----:B------:R-:W-:Y:S02]  /*13d0*/  SHF.R.U32.HI R18, RZ, 0x3, R18 ;  /* 0x00000003ff127819 */ /* 0x000fe40000011612 */
[----:B------:R-:W-:-:S02]  /*13e0*/  LEA.HI R3, R3, R0, RZ, 0x2 ;  /* 0x0000000003037211 */ /* 0x000fc400078f10ff */
[----:B------:R-:W-:Y:S02]  /*13f0*/  SHF.R.S32.HI R5, RZ, 0x5, R5 ;  /* 0x00000005ff057819 */ /* 0x000fe40000011405 */
[CC--:B------:R-:W-:Y:S02]  /*1400*/  LEA.HI R6, R4.reuse, R7.reuse, RZ, 0x3 ;  /* 0x0000000704067211 */ /* 0x0c0fe400078f18ff */
[----:B------:R-:W-:Y:S01]  /*1410*/  LOP3.LUT R18, R9, R18, RZ, 0x3c, !PT ;  /* 0x0000001209127212 */ /* 0x000fe200078e3cff */
[----:B------:R-:W-:Y:S01]  /*1420*/  IMAD R22, R5, -0x10, R22 ;  /* 0xfffffff005167824 */ /* 0x000fe200078e0216 */
[----:B------:R-:W-:Y:S02]  /*1430*/  LEA.HI R4, R4, R7, RZ, 0x2 ;  /* 0x0000000704047211 */ /* 0x000fe400078f10ff */
[----:B------:R-:W-:Y:S02]  /*1440*/  LEA.HI R9, R13, R13, RZ, 0x1 ;  /* 0x0000000d0d097211 */ /* 0x000fe400078f08ff */
[----:B------:R-:W-:-:S02]  /*1450*/  SHF.R.S32.HI R7, RZ, 0x2, R3 ;  /* 0x00000002ff077819 */ /* 0x000fc40000011403 */
[----:B------:R-:W-:Y:S02]  /*1460*/  SHF.R.S32.HI R8, RZ, 0x1f, R3 ;  /* 0x0000001fff087819 */ /* 0x000fe40000011403 */
[----:B------:R-:W-:Y:S02]  /*1470*/  LOP3.LUT R14, R9, 0xfffffffe, RZ, 0xc0, !PT ;  /* 0xfffffffe090e7812 */ /* 0x000fe400078ec0ff */
[----:B------:R-:W-:Y:S02]  /*1480*/  LOP3.LUT R5, R3, 0x7ffffffc, RZ, 0xc0, !PT ;  /* 0x7ffffffc03057812 */ /* 0x000fe400078ec0ff */
[----:B------:R-:W-:Y:S01]  /*1490*/  LEA.HI R8, R8, R7, RZ, 0x3 ;  /* 0x0000000708087211 */ /* 0x000fe200078f18ff */
[C---:B------:R-:W-:Y:S01]  /*14a0*/  IMAD.IADD R9, R13.reuse, 0x1, -R14 ;  /* 0x000000010d097824 */ /* 0x040fe200078e0a0e */
[----:B------:R-:W-:Y:S01]  /*14b0*/  IADD3 R10, R0, -R5, RZ ;  /* 0x80000005000a7210 */ /* 0x000fe20007ffe0ff */
[----:B-1----:R-:W-:Y:S01]  /*14c0*/  IMAD R13, R13, 0x10, R16 ;  /* 0x000000100d0d7824 */ /* 0x002fe200078e0210 */
[----:B------:R-:W-:-:S02]  /*14d0*/  LOP3.LUT R8, R8, 0xfffffff8, RZ, 0xc0, !PT ;  /* 0xfffffff808087812 */ /* 0x000fc400078ec0ff */
        /* <DEDUP_REMOVED lines=12> */
[C---:B------:R-:W-:Y:S02]  /*15a0*/  VIADD R8, R3.reuse, 0x10 ;  /* 0x0000001003087836 */ /* 0x040fe40000000000 */
[----:B------:R-:W-:Y:S01]  /*15b0*/  IMAD.IADD R5, R0, 0x1, -R5 ;  /* 0x0000000100057824 */ /* 0x000fe200078e0a05 */
[----:B-1----:R-:W-:Y:S01]  /*15c0*/  LEA.HI R7, R6, R6, RZ, 0x1 ;  /* 0x0000000606077211 */ /* 0x002fe200078f08ff */
[C---:B------:R-:W-:Y:S01]  /*15d0*/  IMAD.IADD R4, R3.reuse, 0x1, -R4 ;  /* 0x0000000103047824 */ /* 0x040fe200078e0a04 */
[----:B------:R-:W-:-:S02]  /*15e0*/  IADD3 R14, R3, 0x18, RZ ;  /* 0x00000018030e7810 */ /* 0x000fc40007ffe0ff */
[----:B------:R-:W-:Y:S02]  /*15f0*/  LOP3.LUT R13, R7, 0xfffffffe, RZ, 0xc0, !PT ;  /* 0xfffffffe070d7812 */ /* 0x000fe400078ec0ff */
[--C-:B------:R-:W-:Y:S02]  /*1600*/  SHF.R.S32.HI R0, RZ, 0x1, R7.reuse ;  /* 0x00000001ff007819 */ /* 0x100fe40000011407 */
[----:B------:R-:W-:Y:S02]  /*1610*/  SHF.R.S32.HI R7, RZ, 0x1f, R7 ;  /* 0x0000001fff077819 */ /* 0x000fe40000011407 */
[----:B------:R-:W-:Y:S01]  /*1620*/  LEA.HI R3, R8, R8, RZ, 0x1 ;  /* 0x0000000808037211 */ /* 0x000fe200078f08ff */
[----:B------:R-:W-:Y:S01]  /*1630*/  IMAD.IADD R13, R6, 0x1, -R13 ;  /* 0x00000001060d7824 */ /* 0x000fe200078e0a0d */
[----:B------:R-:W-:Y:S02]  /*1640*/  LEA.HI R7, R7, R0, RZ, 0x4 ;  /* 0x0000000007077211 */ /* 0x000fe400078f20ff */
[----:B------:R-:W-:-:S02]  /*1650*/  LEA.HI R16, R14, R14, RZ, 0x1 ;  /* 0x0000000e0e107211 */ /* 0x000fc400078f08ff */
[----:B------:R-:W-:Y:S02]  /*1660*/  LOP3.LUT R15, R3, 0xfffffffe, RZ, 0xc0, !PT ;  /* 0xfffffffe030f7812 */ /* 0x000fe400078ec0ff */
[--C-:B------:R-:W-:Y:S02]  /*1670*/  SHF.R.S32.HI R6, RZ, 0x1, R3.reuse ;  /* 0x00000001ff067819 */ /* 0x100fe40000011403 */
[----:B------:R-:W-:Y:S02]  /*1680*/  SHF.R.S32.HI R3, RZ, 0x1f, R3 ;  /* 0x0000001fff037819 */ /* 0x000fe40000011403 */
[----:B------:R-:W-:Y:S02]  /*1690*/  LOP3.LUT R7, R7, 0x1ffffff0, RZ, 0xc0, !PT ;  /* 0x1ffffff007077812 */ /* 0x000fe400078ec0ff */
[--C-:B------:R-:W-:Y:S02]  /*16a0*/  SHF.R.S32.HI R17, RZ, 0x1, R16.reuse ;  /* 0x00000001ff117819 */ /* 0x100fe40000011410 */
[----:B------:R-:W-:-:S02]  /*16b0*/  SHF.R.S32.HI R18, RZ, 0x1f, R16 ;  /* 0x0000001fff127819 */ /* 0x000fc40000011410 */
[----:B------:R-:W-:Y:S01]  /*16c0*/  LEA.HI R3, R3, R6, RZ, 0x4 ;  /* 0x0000000603037211 */ /* 0x000fe200078f20ff */
[----:B------:R-:W-:Y:S01]  /*16d0*/  IMAD.IADD R0, R0, 0x1, -R7 ;  /* 0x0000000100007824 */ /* 0x000fe200078e0a07 */
[----:B------:R-:W-:Y:S02]  /*16e0*/  LEA.HI R18, R18, R17, RZ, 0x4 ;  /* 0x0000001112127211 */ /* 0x000fe400078f20ff */
[----:B------:R-:W-:Y:S02]  /*16f0*/  LOP3.LUT R3, R3, 0x1ffffff0, RZ, 0xc0, !PT ;  /* 0x1ffffff003037812 */ /* 0x000fe400078ec0ff */
[----:B------:R-:W-:Y:S02]  /*1700*/  LOP3.LUT R19, R16, 0xfffffffe, RZ, 0xc0, !PT ;  /* 0xfffffffe10137812 */ /* 0x000fe400078ec0ff */
[----:B------:R-:W-:Y:S02]  /*1710*/  LOP3.LUT R18, R18, 0x1ffffff0, RZ, 0xc0, !PT ;  /* 0x1ffffff012127812 */ /* 0x000fe400078ec0ff */
[----:B------:R-:W-:Y:S01]  /*1720*/  IADD3 R6, R6, -R3, RZ ;  /* 0x8000000306067210 */ /* 0x000fe20007ffe0ff */
[----:B------:R-:W-:Y:S01]  /*1730*/  IMAD R3, R5, 0x8, R4 ;  /* 0x0000000805037824 */ /* 0x000fe200078e0204 */
[----:B------:R-:W-:-:S02]  /*1740*/  LEA R0, R0, R13, 0x3 ;  /* 0x0000000d00007211 */ /* 0x000fc400078e18ff */
[----:B------:R-:W-:Y:S01]  /*1750*/  IADD3 R15, R8, -R15, RZ ;  /* 0x8000000f080f7210 */ /* 0x000fe20007ffe0ff */
[----:B------:R-:W-:Y:S02]  /*1760*/  IMAD.IADD R19, R14, 0x1, -R19 ;  /* 0x000000010e137824 */ /* 0x000fe400078e0a13 */
        /* <DEDUP_REMOVED lines=46> */
.L_x_802:
[----:B------:R-:W-:-:S13]  /*1a50*/  ISETP.NE.AND P0, PT, R8, 0x3, PT ;  /* 0x000000030800780c */ /* 0x000fda0003f05270 */
[----:B------:R-:W-:Y:S05]  /*1a60*/  @!P0 BRA `(.L_x_792) ;  /* 0x0000000000048947 */ /* 0x000fea0003800000 */
[----:B------:R-:W-:Y:S01]  /*1a70*/  BPT.TRAP 0x1 ;  /* 0x000000040000795c */ /* 0x000fe20000300000 */
.L_x_792:
[----:B------:R-:W-:Y:S02]  /*1a80*/  LEA R3, R5, R2, 0x3 ;  /* 0x0000000205037211 */ /* 0x000fe400078e18ff */
[----:B------:R-:W-:-:S04]  /*1a90*/  SHF.L.U32 R22, R6, 0x1f, RZ ;  /* 0x0000001f06167819 */ /* 0x000fc800000006ff */
[----:B------:R1:W2:Y:S01]  /*1aa0*/  SYNCS.PHASECHK.TRANS64.TRYWAIT P1, [R3+URZ+0x30c10], R22 ;  /* 0x030c1016030075a7 */ /* 0x0002a2000802017f */
[----:B------:R-:W-:Y:S05]  /*1ab0*/  @!P0 BRA `(.L_x_793) ;  /* 0x0000000000048947 */ /* 0x000fea0003800000 */
[----:B------:R-:W-:Y:S01]  /*1ac0*/  BPT.TRAP 0x1 ;  /* 0x000000040000795c */ /* 0x000fe20000300000 */
.L_x_793:
[----:B------:R-:W-:-:S05]  /*1ad0*/  VIADD R0, R2, 0x10000 ;  /* 0x0001000002007836 */ /* 0x000fca0000000000 */
[----:B------:R-:W-:-:S04]  /*1ae0*/  SHF.R.U32.HI R0, RZ, 0x4, R0 ;  /* 0x00000004ff007819 */ /* 0x000fc80000011600 */
[----:B------:R-:W-:Y:S01]  /*1af0*/  LOP3.LUT R0, R0, 0x3fff, RZ, 0xc0, !PT ;  /* 0x00003fff00007812 */ /* 0x000fe200078ec0ff */
[----:B--2---:R-:W-:Y:S06]  /*1b00*/  @P1 BRA `(.L_x_794) ;  /* 0x0000000000081947 */ /* 0x004fec0003800000 */
[----:B------:R-:W2:Y:S02]  /*1b10*/  SYNCS.PHASECHK.TRANS64.TRYWAIT P1, [R3+URZ+0x30c10], R22 ;  /* 0x030c1016030075a7 */ /* 0x000ea4000802017f */
[----:B--2---:R-:W-:Y:S05]  /*1b20*/  @!P1 BRA `(.L_x_795) ;  /* 0x0000007800c89947 */ /* 0x004fea0003800000 */
.L_x_794:
[----:B------:R-:W-:Y:S05]  /*1b30*/  WARPSYNC.ALL ;  /* 0x0000000000007948 */ /* 0x000fea0003800000 */
[----:B------:R-:W-:Y:S01]  /*1b40*/  LOP3.LUT R14, R0, 0x10000, RZ, 0xfc, !PT ;  /* 0x00010000000e7812 */ /* 0x000fe200078efcff */
[----:B------:R-:W-:Y:S01]  /*1b50*/  IMAD R13, R12, 0x2000, R2 ;  /* 0x000020000c0d7824 */ /* 0x000fe200078e0202 */
[----:B------:R-:W3:Y:S04]  /*1b60*/  LDL R17, [R1+0x18] ;  /* 0x0000180001117983 */ /* 0x000ee80000100800 */
[----:B------:R-:W-:Y:S01]  /*1b70*/  R2UR UR9, R13 ;  /* 0x000000000d0972ca */ /* 0x000fe200000e0000 */
[----:B------:R-:W4:Y:S01]  /*1b80*/  LDL R18, [R1+0x1c] ;  /* 0x00001c0001127983 */ /* 0x000f220000100800 */
[----:B------:R-:W-:-:S03]  /*1b90*/  LEA R14, R5, R14, 0xa ;  /* 0x0000000e050e7211 */ /* 0x000fc600078e50ff */
[----:B------:R-:W5:Y:S01]  /*1ba0*/  LDL R16, [R1+0x14] ;  /* 0x0000140001107983 */ /* 0x000f620000100800 */
[----:B------:R-:W-:-:S03]  /*1bb0*/  R2UR UR8, R14 ;  /* 0x000000000e0872ca */ /* 0x000fc600000e0000 */
[----:B------:R-:W2:Y:S04]  /*1bc0*/  LDL R15, [R1+0x10] ;  /* 0x00001000010f7983 */ /* 0x000ea80000100800 */
        /* <DEDUP_REMOVED lines=32> */
[----:B------:R-:W-:-:S02]  /*1dd0*/  IMAD R15, R10, 0x2, R13 ;  /* 0x000000020a0f7824 */ /* 0x000fc400078e020d */
[C---:B------:R-:W-:Y:S02]  /*1de0*/  IMAD R23, R10.reuse, 0x2, R21 ;  /* 0x000000020a177824 */ /* 0x040fe400078e0215 */
[----:B------:R-:W-:Y:S01]  /*1df0*/  IMAD R19, R10, 0x2, R19 ;  /* 0x000000020a137824 */ /* 0x000fe200078e0213 */
[-C--:B------:R-:W-:Y:S01]  /*1e00*/  LEA R21, R15, R2.reuse, 0x2 ;  /* 0x000000020f157211 */ /* 0x080fe200078e10ff */
        /* <DEDUP_REMOVED lines=18> */
.L_x_796:
[----:B------:R1:W1:Y:S01]  /*1f30*/  SYNCS.PHASECHK.TRANS64.TRYWAIT P1, [R3+URZ+0x30c30], R22 ;  /* 0x030c3016030075a7 */ /* 0x000262000802017f */
[----:B------:R-:W-:Y:S05]  /*1f40*/  @!P0 BRA `(.L_x_797) ;  /* 0x0000000000048947 */ /* 0x000fea0003800000 */
[----:B------:R-:W-:Y:S01]  /*1f50*/  BPT.TRAP 0x1 ;  /* 0x000000040000795c */ /* 0x000fe20000300000 */
.L_x_797:
[----:B------:R-:W-:-:S04]  /*1f60*/  IADD3 R19, R2, 0x18000, RZ ;  /* 0x0001800002137810 */ /* 0x000fc80007ffe0ff */
[----:B------:R-:W-:-:S04]  /*1f70*/  SHF.R.U32.HI R19, RZ, 0x4, R19 ;  /* 0x00000004ff137819 */ /* 0x000fc80000011613 */
[----:B------:R-:W-:-:S04]  /*1f80*/  LOP3.LUT R19, R19, 0x3fff, RZ, 0xc0, !PT ;  /* 0x00003fff13137812 */ /* 0x000fc800078ec0ff */
[----:B------:R-:W-:Y:S01]  /*1f90*/  LOP3.LUT R24, R19, 0x10000, RZ, 0xfc, !PT ;  /* 0x0001000013187812 */ /* 0x000fe200078efcff */
[----:B-1----:R-:W-:Y:S06]  /*1fa0*/  @P1 BRA `(.L_x_798) ;  /* 0x0000000000081947 */ /* 0x002fec0003800000 */
[----:B------:R-:W1:Y:S02]  /*1fb0*/  SYNCS.PHASECHK.TRANS64.TRYWAIT P1, [R3+URZ+0x30c30], R22 ;  /* 0x030c3016030075a7 */ /* 0x000e64000802017f */
[----:B-1----:R-:W-:Y:S05]  /*1fc0*/  @!P1 BRA `(.L_x_799) ;  /* 0x0000007400b49947 */ /* 0x002fea0003800000 */
.L_x_798:
        /* <DEDUP_REMOVED lines=63> */
[----:B---3--:R-:W-:Y:S01]  /*23c0*/  IADD3 R134, R11, 0x8, RZ ;  /* 0x000000080b867810 */ /* 0x008fe20007ffe0ff */
        /* <DEDUP_REMOVED lines=23> */
[----:B-1----:R-:W-:Y:S01]  /*2540*/  VIADD R133, R11, 0xc ;  /* 0x0000000c0b857836 */ /* 0x002fe20000000000 */
        /* <DEDUP_REMOVED lines=33> */
[C---:B-1----:R-:W-:Y:S01]  /*2760*/  IADD3 R137, R11.reuse, 0x14, RZ ;  /* 0x000000140b897810 */ /* 0x042fe20007ffe0ff */
[----:B------:R-:W-:Y:S01]  /*2770*/  FFMA.FTZ R123, R122, UR37, -R121 ;  /* 0x000000257a7b7c23 */ /* 0x000fe20008010879 */
[----:B------:R-:W-:Y:S01]  /*2780*/  FSEL R122, R92, -INF , P1 ;  /* 0xff8000005c7a7808 */ /* 0x000fe20000800000 */
[----:B------:R-:W-:Y:S04]  /*2790*/  SHFL.IDX PT, R225, R13, R134, 0x1f ;  /* 0x00001f860de17589 */ /* 0x000fe800000e0000 */
[----:B------:R-:W-:Y:S01]  /*27a0*/  MUFU.TANH R93, R93 ;  /* 0x0000005d005d7308 */ /* 0x000fe20000002400 */
[----:B---3--:R-:W-:-:S02]  /*27b0*/  VIADD R139, R11, 0x10 ;  /* 0x000000100b8b7836 */ /* 0x008fc40000000000 */
        /* <DEDUP_REMOVED lines=18> */
[----:B--2---:R-:W-:-:S05]  /*28e0*/  VIADD R140, R11, 0x1c ;  /* 0x0000001c0b8c7836 */ /* 0x004fca0000000000 */
[----:B------:R2:W-:Y:S01]  /*28f0*/  MUFU.TANH R10, R138 ;  /* 0x0000008a000a7308 */ /* 0x0005e20000002400 */
[----:B------:R-:W1:Y:S01]  /*2900*/  SHFL.IDX PT, R141, R21, R140, 0x1f ;  /* 0x00001f8c158d7589 */ /* 0x000e6200000e0000 */
[----:B---3--:R-:W-:Y:S01]  /*2910*/  FMUL.FTZ R129, R149, UR36 ;  /* 0x0000002495817c20 */ /* 0x008fe20008410000 */
[----:B------:R-:W-:-:S05]  /*2920*/  LEA R149, R5, R19, 0xa ;  /* 0x0000001305957211 */ /* 0x000fca00078e50ff */
        /* <DEDUP_REMOVED lines=750> */
.L_x_800:
        /* <DEDUP_REMOVED lines=68> */
.L_x_801:
[----:B-1----:R-:W2:Y:S01]  /*5c50*/  LDL R0, [R1+0x8] ;  /* 0x0000080001007983 */ /* 0x002ea20000100800 */
        /* <DEDUP_REMOVED lines=45> */
.L_x_784:
[----:B------:R-:W-:Y:S05]  /*5f30*/  @P0 BRA `(.L_x_779) ;  /* 0x00000034008c0947 */ /* 0x000fea0003800000 */
[----:B------:R-:W2:Y:S01]  /*5f40*/  LDL.LU R24, [R1+0x20] ;  /* 0x0000200001187983 */ /* 0x000ea20000300800 */
[----:B-1----:R-:W1:Y:S01]  /*5f50*/  LDC.64 R2, c[0x0][0x878] ;  /* 0x00021e00ff027b82 */ /* 0x002e620000000a00 */
[----:B------:R-:W3:Y:S07]  /*5f60*/  S2R R22, SR_TID.X ;  /* 0x0000000000167919 */ /* 0x000eee0000002100 */
[----:B------:R-:W4:Y:S01]  /*5f70*/  LDC R0, c[0x0][0x850] ;  /* 0x00021400ff007b82 */ /* 0x000f220000000800 */
[----:B------:R-:W5:Y:S01]  /*5f80*/  S2R R7, SR_CTAID.Y ;  /* 0x0000000000077919 */ /* 0x000f620000002600 */
[----:B------:R-:W5:Y:S06]  /*5f90*/  S2R R8, SR_CTAID.X ;  /* 0x0000000000087919 */ /* 0x000f6c0000002500 */
[----:B------:R-:W3:Y:S01]  /*5fa0*/  S2UR UR5, SR_CgaCtaId ;  /* 0x00000000000579c3 */ /* 0x000ee20000008800 */
[----:B-1----:R-:W-:-:S07]  /*5fb0*/  ISETP.NE.U32.AND P0, PT, R2, RZ, PT ;  /* 0x000000ff0200720c */ /* 0x002fce0003f05070 */
[----:B------:R-:W1:Y:S01]  /*5fc0*/  LDC.64 R10, c[0x0][0x818] ;  /* 0x00020600ff0a7b82 */ /* 0x000e620000000a00 */
[----:B------:R-:W-:-:S07]  /*5fd0*/  ISETP.NE.AND.EX P0, PT, R3, RZ, PT, P0 ;  /* 0x000000ff0300720c */ /* 0x000fce0003f05300 */
[----:B------:R-:W1:Y:S08]  /*5fe0*/  LDC.64 R14, c[0x0][0x840] ;  /* 0x00021000ff0e7b82 */ /* 0x000e700000000a00 */
[----:B------:R-:W2:Y:S01]  /*5ff0*/  @P0 LDC.64 R2, c[0x0][0x878] ;  /* 0x00021e00ff020b82 */ /* 0x000ea20000000a00 */
[----:B------:R-:W-:-:S07]  /*6000*/  UMOV UR4, 0x400 ;  /* 0x0000040000047882 */ /* 0x000fce0000000000 */
[----:B------:R-:W1:Y:S08]  /*6010*/  LDC.64 R12, c[0x0][0x820] ;  /* 0x00020800ff0c7b82 */ /* 0x000e700000000a00 */
[----:B------:R-:W1:Y:S08]  /*6020*/  LDC.64 R16, c[0x0][0x848] ;  /* 0x00021200ff107b82 */ /* 0x000e700000000a00 */
[----:B------:R-:W1:Y:S08]  /*6030*/  LDC.64 R18, c[0x0][0x800] ;  /* 0x00020000ff127b82 */ /* 0x000e700000000a00 */
[----:B------:R-:W1:Y:S01]  /*6040*/  LDC.64 R20, c[0x0][0x828] ;  /* 0x00020a00ff147b82 */ /* 0x000e620000000a00 */
[----:B--2---:R-:W-:-:S06]  /*6050*/  @P0 IMAD.WIDE R2, R24, 0x4, R2 ;  /* 0x0000000418020825 */ /* 0x004fcc00078e0202 */
[----:B------:R2:W5:Y:S01]  /*6060*/  @P0 LDG.E R2, desc[UR38][R2.64] ;  /* 0x0000002602020981 */ /* 0x000562000c1e1900 */
[----:B------:R-:W-:Y:S01]  /*6070*/  BAR.SYNC.DEFER_BLOCKING 0x1, 0x100 ;  /* 0x0044000000007b1d */ /* 0x000fe20000010000 */
[----:B----4-:R-:W-:Y:S01]  /*6080*/  ISETP.NE.AND P1, PT, R0, 0x1, PT ;  /* 0x000000010000780c */ /* 0x010fe20003f25270 */
[----:B---3--:R-:W-:Y:S01]  /*6090*/  VIADD R23, R22, 0xffffff80 ;  /* 0xffffff8016177836 */ /* 0x008fe20000000000 */
[----:B------:R-:W-:-:S03]  /*60a0*/  ULEA UR4, UR5, UR4, 0x18 ;  /* 0x0000000405047291 */ /* 0x000fc6000f8ec03f */
[----:B------:R-:W-:Y:S01]  /*60b0*/  BSSY B0, `(.L_x_803) ;  /* 0x000004d000007945 */ /* 0x000fe20003800000 */
[----:B------:R-:W-:-:S04]  /*60c0*/  SHF.R.S32.HI R0, RZ, 0x1f, R23 ;  /* 0x0000001fff007819 */ /* 0x000fc80000011417 */
[----:B------:R-:W-:-:S03]  /*60d0*/  LEA.HI R5, R0, R23, RZ, 0x7 ;  /* 0x0000001700057211 */ /* 0x000fc600078f38ff */
[----:B------:R-:W3:Y:S01]  /*60e0*/  @P1 LDC R4, c[0x0][0x854] ;  /* 0x00021500ff041b82 */ /* 0x000ee20000000800 */
[C---:B------:R-:W-:Y:S01]  /*60f0*/  LOP3.LUT R0, R5.reuse, 0xfffff80, RZ, 0xc0, !PT ;  /* 0x0fffff8005007812 */ /* 0x040fe200078ec0ff */
[----:B--2---:R-:W-:-:S04]  /*6100*/  IMAD.SHL.U32 R3, R5, 0x20, RZ ;  /* 0x0000002005037824 */ /* 0x004fc800078e00ff */
[----:B------:R-:W-:Y:S01]  /*6110*/  IMAD.IADD R0, R23, 0x1, -R0 ;  /* 0x0000000117007824 */ /* 0x000fe200078e0a00 */
[----:B------:R-:W-:Y:S01]  /*6120*/  LOP3.LUT R5, R3, 0x3ffff000, RZ, 0xc0, !PT ;  /* 0x3ffff00003057812 */ /* 0x000fe200078ec0ff */
[----:B------:R-:W2:Y:S04]  /*6130*/  @P1 LDC R9, c[0x0][0x858] ;  /* 0x00021600ff091b82 */ /* 0x000ea80000000800 */
[----:B------:R-:W-:-:S05]  /*6140*/  IMAD R5, R0, 0x4, R5 ;  /* 0x0000000400057824 */ /* 0x000fca00078e0205 */
[----:B------:R-:W-:Y:S01]  /*6150*/  LEA R6, R5, UR4, 0x2 ;  /* 0x0000000405067c11 */ /* 0x000fe2000f8e10ff */
[----:B-----5:R-:W-:-:S04]  /*6160*/  IMAD.SHL.U32 R5, R8, 0x2000, RZ ;  /* 0x0000200008057824 */ /* 0x020fc800078e00ff */
[----:B------:R4:W-:Y:S01]  /*6170*/  STS.128 [R6], R152 ;  /* 0x0000009806007388 */ /* 0x0009e20000000c00 */
[----:B---3--:R-:W-:-:S03]  /*6180*/  @P1 IMAD.HI.U32 R0, R7, R4, RZ ;  /* 0x0000000407001227 */ /* 0x008fc600078e00ff */
[----:B------:R4:W-:Y:S04]  /*6190*/  STS.128 [R6+0x800], R156 ;  /* 0x0008009c06007388 */ /* 0x0009e80000000c00 */
[----:B------:R4:W-:Y:S01]  /*61a0*/  STS.128 [R6+0x1000], R160 ;  /* 0x001000a006007388 */ /* 0x0009e20000000c00 */
[----:B--2---:R-:W-:-:S03]  /*61b0*/  @P1 SHF.R.U32.HI R7, RZ, R9, R0 ;  /* 0x00000009ff071219 */ /* 0x004fc60000011600 */
[----:B------:R4:W-:Y:S01]  /*61c0*/  STS.128 [R6+0x1800], R164 ;  /* 0x001800a406007388 */ /* 0x0009e20000000c00 */
[----:B------:R-:W-:-:S03]  /*61d0*/  SHF.R.S32.HI R9, RZ, 0x1f, R7 ;  /* 0x0000001fff097819 */ /* 0x000fc60000011407 */
[----:B------:R4:W-:Y:S02]  /*61e0*/  STS.128 [R6+0x2000], R168 ;  /* 0x002000a806007388 */ /* 0x0009e40000000c00 */
[----:B-1----:R-:W-:Y:S02]  /*61f0*/  IMAD R0, R9, R10, RZ ;  /* 0x0000000a09007224 */ /* 0x002fe400078e02ff */
        /* <DEDUP_REMOVED lines=9> */
[----:B-1----:R-:W-:Y:S01]  /*6290*/  BAR.SYNC.DEFER_BLOCKING 0x1, 0x100 ;  /* 0x0044000000007b1d */ /* 0x002fe20000010000 */
[----:B------:R-:W-:-:S04]  /*62a0*/  @P0 LEA R2, R24, R2, 0x7 ;  /* 0x0000000218020211 */ /* 0x000fc800078e38ff */
[----:B------:R-:W-:-:S04]  /*62b0*/  @P0 SHF.R.S32.HI R3, RZ, 0x1f, R2 ;  /* 0x0000001fff030819 */ /* 0x000fc80000011402 */
[----:B------:R-:W-:-:S04]  /*62c0*/  @P0 LEA.HI R3, R3, R2, RZ, 0x7 ;  /* 0x0000000203030211 */ /* 0x000fc800078f38ff */
[----:B------:R-:W-:-:S04]  /*62d0*/  @P0 SHF.L.U32 R3, R3, 0x6, RZ ;  /* 0x0000000603030819 */ /* 0x000fc800000006ff */
[----:B------:R-:W-:-:S04]  /*62e0*/  @P0 LOP3.LUT R2, R3, 0xffffe000, RZ, 0xc0, !PT ;  /* 0xffffe00003020812 */ /* 0x000fc800078ec0ff */
[----:B------:R-:W-:Y:S02]  /*62f0*/  @P0 SHF.R.S32.HI R3, RZ, 0x1f, R2 ;  /* 0x0000001fff030819 */ /* 0x000fe40000011402 */
[----:B------:R-:W-:-:S06]  /*6300*/  @!P0 CS2R R2, SRZ ;  /* 0x0000000000028805 */ /* 0x000fcc000001ff00 */
[----:B------:R-:W-:Y:S01]  /*6310*/  IADD3 R4, P1, R5, R2, RZ ;  /* 0x0000000205047210 */ /* 0x000fe20007f3e0ff */
[----:B------:R-:W-:Y:S02]  /*6320*/  IMAD R2, R9, R14, RZ ;  /* 0x0000000e09027224 */ /* 0x000fe400078e02ff */
[----:B------:R-:W-:Y:S01]  /*6330*/  IMAD R9, R7, R11, R0 ;  /* 0x0000000b07097224 */ /* 0x000fe200078e0200 */
[----:B------:R-:W-:Y:S01]  /*6340*/  LEA.HI.X.SX32 R5, R5, R3, 0x1, P1 ;  /* 0x0000000305057211 */ /* 0x000fe200008f0eff */
[C---:B------:R-:W-:Y:S01]  /*6350*/  IMAD R11, R7.reuse, R15, R2 ;  /* 0x0000000f070b7224 */ /* 0x040fe200078e0202 */
[----:B------:R-:W-:Y:S01]  /*6360*/  SHF.R.S32.HI R0, RZ, 0x1f, R24 ;  /* 0x0000001fff007819 */ /* 0x000fe20000011418 */
[----:B------:R-:W-:-:S04]  /*6370*/  IMAD.WIDE.U32 R2, R7, R10, R4 ;  /* 0x0000000a07027225 */ /* 0x000fc800078e0004 */
[----:B------:R-:W-:Y:S01]  /*6380*/  IMAD.WIDE.U32 R4, R7, R14, R4 ;  /* 0x0000000e07047225 */ /* 0x000fe200078e0004 */
[----:B------:R-:W-:-:S03]  /*6390*/  SEL R7, R24, RZ, !P0 ;  /* 0x000000ff18077207 */ /* 0x000fc60004000000 */
[----:B------:R-:W-:Y:S01]  /*63a0*/  IMAD.IADD R3, R3, 0x1, R9 ;  /* 0x0000000103037824 */ /* 0x000fe200078e0209 */
[----:B------:R-:W-:Y:S02]  /*63b0*/  SEL R9, R0, RZ, !P0 ;  /* 0x000000ff00097207 */ /* 0x000fe40004000000 */
[----:B------:R-:W-:Y:S01]  /*63c0*/  IADD3 R5, R5, R11, RZ ;  /* 0x0000000b05057210 */ /* 0x000fe20007ffe0ff */
[----:B------:R-:W-:Y:S01]  /*63d0*/  IMAD.WIDE.U32 R2, R7, R12, R2 ;  /* 0x0000000c07027225 */ /* 0x000fe200078e0002 */
[----:B------:R-:W-:-:S03]  /*63e0*/  ISETP.NE.AND P0, PT, R23, RZ, PT ;  /* 0x000000ff1700720c */ /* 0x000fc60003f05270 */
[C---:B------:R-:W-:Y:S01]  /*63f0*/  IMAD R0, R9.reuse, R12, RZ ;  /* 0x0000000c09007224 */ /* 0x040fe200078e02ff */
[----:B------:R-:W-:Y:S01]  /*6400*/  LEA R18, P1, R2, R18, 0x2 ;  /* 0x0000001202127211 */ /* 0x000fe200078210ff */
[-C--:B------:R-:W-:Y:S02]  /*6410*/  IMAD R8, R9, R16.reuse, RZ ;  /* 0x0000001009087224 */ /* 0x080fe400078e02ff */
[----:B------:R-:W-:-:S04]  /*6420*/  IMAD.WIDE.U32 R4, R7, R16, R4 ;  /* 0x0000001007047225 */ /* 0x000fc800078e0004 */
[C---:B------:R-:W-:Y:S01]  /*6430*/  IMAD R9, R7.reuse, R13, R0 ;  /* 0x0000000d07097224 */ /* 0x040fe200078e0200 */
[----:B------:R-:W-:Y:S01]  /*6440*/  LEA R20, P2, R4, R20, 0x2 ;  /* 0x0000001404147211 */ /* 0x000fe200078410ff */
[----:B------:R-:W-:Y:S02]  /*6450*/  IMAD R7, R7, R17, R8 ;  /* 0x0000001107077224 */ /* 0x000fe400078e0208 */
[----:B------:R-:W-:Y:S02]  /*6460*/  IMAD.IADD R3, R3, 0x1, R9 ;  /* 0x0000000103037824 */ /* 0x000fe400078e0209 */
[----:B------:R-:W-:-:S03]  /*6470*/  IMAD.IADD R0, R5, 0x1, R7 ;  /* 0x0000000105007824 */ /* 0x000fc600078e0207 */
[----:B------:R-:W-:Y:S02]  /*6480*/  LEA.HI.X R3, R2, R19, R3, 0x2, P1 ;  /* 0x0000001302037211 */ /* 0x000fe400008f1403 */
[----:B------:R-:W-:Y:S01]  /*6490*/  LEA.HI.X R0, R4, R21, R0, 0x2, P2 ;  /* 0x0000001504007211 */ /* 0x000fe200010f1400 */
[----:B----4-:R-:W-:Y:S06]  /*64a0*/  @P0 BRA `(.L_x_804) ;  /* 0x0000000000340947 */ /* 0x010fec0003800000 */
[----:B------:R-:W-:Y:S01]  /*64b0*/  R2UR UR6, R20 ;  /* 0x00000000140672ca */ /* 0x000fe200000e0000 */
[----:B------:R-:W-:Y:S01]  /*64c0*/  UMOV UR5, 0x800 ;  /* 0x0000080000057882 */ /* 0x000fe20000000000 */
[----:B------:R-:W-:Y:S01]  /*64d0*/  R2UR UR7, R0 ;  /* 0x00000000000772ca */ /* 0x000fe200000e0000 */
[----:B------:R-:W-:Y:S01]  /*64e0*/  UMOV UR8, 0x0 ;  /* 0x0000000000087882 */ /* 0x000fe20000000000 */
[----:B------:R-:W-:Y:S01]  /*64f0*/  PLOP3.LUT P0, PT, PT, PT, PT, 0x80, 0x0 ;  /* 0x000000000000781c */ /* 0x000fe20003f0f070 */
[----:B------:R-:W-:-:S12]  /*6500*/  UMOV UR9, 0x14f00000 ;  /* 0x14f0000000097882 */ /* 0x000fd80000000000 */
.L_x_805:
[----:B------:R-:W-:Y:S01]  /*6510*/  @P0 ELECT P1, URZ, PT ;  /* 0x00000000003f082f */ /* 0x000fe20003820000 */
[----:B------:R1:W-:-:S12]  /*6520*/  UBLKRED.G.S.ADD.F32.RN [UR6], [UR4], UR5, desc[UR8] ;  /* 0x00000806040073bb */ /* 0x0003d800080a1405 */
[----:B------:R-:W-:Y:S02]  /*6530*/  @P1 PLOP3.LUT P0, PT, P1, PT, PT, 0x8, 0x0 ;  /* 0x000000000000181c */ /* 0x000fe40000f0e170 */
[----:B------:R-:W-:-:S11]  /*6540*/  PLOP3.LUT P1, PT, PT, PT, PT, 0x8, 0x0 ;  /* 0x000000000000781c */ /* 0x000fd60003f2e170 */
[----:B-1----:R-:W-:Y:S05]  /*6550*/  @P0 BRA.U.ANY `(.L_x_805) ;  /* 0xfffffffd00ec0947 */ /* 0x002fea000393ffff */
[----:B------:R0:W-:Y:S01]  /*6560*/  UTMACMDFLUSH ;  /* 0x00000000000079b7 */ /* 0x0001e20000000000 */
[----:B------:R-:W-:-:S04]  /*6570*/  DEPBAR.LE SB0, 0x0 ;  /* 0x000080000000791a */ /* 0x000fc80000000000 */
.L_x_804:
[----:B------:R-:W-:Y:S05]  /*6580*/  BSYNC B0 ;  /* 0x0000000000007941 */ /* 0x000fea0003800000 */
.L_x_803:
[----:B------:R-:W-:Y:S01]  /*6590*/  BAR.SYNC.DEFER_BLOCKING 0x1, 0x100 ;  /* 0x0044000000007b1d */ /* 0x000fe20000010000 */
[----:B------:R-:W-:-:S05]  /*65a0*/  ISETP.NE.AND P0, PT, R22, 0x80, PT ;  /* 0x000000801600780c */ /* 0x000fca0003f05270 */
        /* <DEDUP_REMOVED lines=20> */
[----:B------:R-:W-:Y:S01]  /*66f0*/  PLOP3.LUT P0, PT, PT, PT, PT, 0x80, 0x0 ;  /* 0x000000000000781c */ /* 0x000fe20003f0f070 */
[----:B------:R-:W-:-:S12]  /*6700*/  UMOV UR9, 0x14f00000 ;  /* 0x14f0000000097882 */ /* 0x000fd80000000000 */
.L_x_806:
        /* <DEDUP_REMOVED lines=8> */
.L_x_774:
        /* <DEDUP_REMOVED lines=20> */
.L_x_808:
[----:B------:R-:W-:Y:S02]  /*68d0*/  ULDC.64 UR4, c[0x0][0x8d8] ;  /* 0x0002360000047ab9 */ /* 0x000fe40000000a00 */
[----:B------:R-:W-:-:S04]  /*68e0*/  ISETP.NE.U32.AND P0, PT, RZ, UR4, PT ;  /* 0x00000004ff007c0c */ /* 0x000fc8000bf05070 */
[----:B------:R-:W-:-:S13]  /*68f0*/  ISETP.NE.AND.EX P0, PT, RZ, UR5, PT, P0 ;  /* 0x00000005ff007c0c */ /* 0x000fda000bf05300 */
[----:B------:R-:W-:Y:S05]  /*6900*/  @!P0 BRA `(.L_x_810) ;  /* 0x0000000000248947 */ /* 0x000fea0003800000 */
[----:B------:R-:W-:Y:S02]  /*6910*/  ULDC.64 UR4, c[0x0][0x8d8] ;  /* 0x0002360000047ab9 */ /* 0x000fe40000000a00 */
[----:B-1----:R-:W-:-:S06]  /*6920*/  UIMAD.WIDE UR4, UR12, 0x4, UR4 ;  /* 0x000000040c0478a5 */ /* 0x002fcc000f8e0204 */
[----:B------:R-:W-:Y:S01]  /*6930*/  IMAD.U32 R2, RZ, RZ, UR4 ;  /* 0x00000004ff027e24 */ /* 0x000fe2000f8e00ff */
[----:B------:R-:W-:-:S05]  /*6940*/  MOV R3, UR5 ;  /* 0x0000000500037c02 */ /* 0x000fca0008000f00 */
[----:B------:R-:W2:Y:S04]  /*6950*/  LDG.E R0, desc[UR38][R2.64] ;  /* 0x0000002602007981 */ /* 0x000ea8000c1e1900 */
[----:B------:R-:W2:Y:S02]  /*6960*/  LDG.E R5, desc[UR38][R2.64+0x4] ;  /* 0x0000042602057981 */ /* 0x000ea4000c1e1900 */
[----:B--2---:R-:W-:-:S05]  /*6970*/  IMAD.IADD R0, R5, 0x1, -R0 ;  /* 0x0000000105007824 */ /* 0x004fca00078e0a00 */
[----:B------:R-:W-:Y:S01]  /*6980*/  R2UR UR5, R0 ;  /* 0x00000000000572ca */ /* 0x000fe200000e0000 */
[----:B------:R-:W-:-:S14]  /*6990*/  BRA `(.L_x_809) ;  /* 0x0000000000047947 */ /* 0x000fdc0003800000 */
.L_x_810:
[----:B------:R-:W-:-:S05]  /*69a0*/  ULDC UR5, c[0x0][0x8c4] ;  /* 0x0002310000057ab9 */ /* 0x000fca0000000800 */
.L_x_809:
        /* <DEDUP_REMOVED lines=12> */
[----:B------:R-:W-:Y:S01]  /*6a70*/  IMAD.U32 R2, RZ, RZ, UR4 ;  /* 0x00000004ff027e24 */ /* 0x000fe2000f8e00ff */
[----:B------:R-:W-:Y:S01]  /*6a80*/  MOV R3, UR5 ;  /* 0x0000000500037c02 */ /* 0x000fe20008000f00 */
[----:B------:R-:W-:-:S06]  /*6a90*/  ULDC.64 UR4, c[0x0][0x780] ;  /* 0x0001e00000047ab9 */ /* 0x000fcc0000000a00 */
        /* <DEDUP_REMOVED lines=8> */
[----:B------:R-:W-:Y:S01]  /*6b20*/  IMAD.U32 R4, RZ, RZ, UR4 ;  /* 0x00000004ff047e24 */ /* 0x000fe2000f8e00ff */
[----:B------:R-:W-:-:S05]  /*6b30*/  MOV R5, UR5 ;  /* 0x0000000500057c02 */ /* 0x000fca0008000f00 */
        /* <DEDUP_REMOVED lines=15> */
.L_x_811:
        /* <DEDUP_REMOVED lines=49> */
.L_x_825:
        /* <DEDUP_REMOVED lines=21> */
.L_x_814:
[----:B------:R-:W-:Y:S05]  /*7090*/  BSYNC B0 ;  /* 0x0000000000007941 */ /* 0x000fea0003800000 */
.L_x_813:
        /* <DEDUP_REMOVED lines=13> */
.L_x_816:
[----:B------:R-:W-:Y:S05]  /*7170*/  BSYNC B0 ;  /* 0x0000000000007941 */ /* 0x000fea0003800000 */
.L_x_815:
[----:B------:R-:W-:Y:S06]  /*7180*/  BAR.ARV 0xa, 0xa0 ;  /* 0x0282800000007b1d */ /* 0x000fec0000002000 */
[----:B------:R-:W-:Y:S04]  /*7190*/  BSSY B0, `(.L_x_817) ;  /* 0x0000003000007945 */ /* 0x000fe80003800000 */
[----:B------:R-:W-:Y:S05]  /*71a0*/  @!P0 BRA `(.L_x_818) ;  /* 0x0000000000048947 */ /* 0x000fea0003800000 */
[----:B------:R-:W-:-:S04]  /*71b0*/  DEPBAR.LE SB0, 0x0 ;  /* 0x000080000000791a */ /* 0x000fc80000000000 */
.L_x_818:
[----:B------:R-:W-:Y:S05]  /*71c0*/  BSYNC B0 ;  /* 0x0000000000007941 */ /* 0x000fea0003800000 */
.L_x_817:
        /* <DEDUP_REMOVED lines=13> */
.L_x_820:
[----:B------:R-:W-:Y:S05]  /*72a0*/  BSYNC B0 ;  /* 0x0000000000007941 */ /* 0x000fea0003800000 */
.L_x_819:
        /* <DEDUP_REMOVED lines=13> */
.L_x_822:
[----:B------:R-:W-:Y:S05]  /*7380*/  BSYNC B0 ;  /* 0x0000000000007941 */ /* 0x000fea0003800000 */
.L_x_821:
[----:B------:R-:W-:Y:S01]  /*7390*/  VIADD R0, R0, 0xfffffffe ;  /* 0xfffffffe00007836 */ /* 0x000fe20000000000 */
[----:B------:R-:W-:Y:S06]  /*73a0*/  BAR.ARV 0xa, 0xa0 ;  /* 0x0282800000007b1d */ /* 0x000fec0000002000 */
[----:B------:R-:W-:Y:S01]  /*73b0*/  BSSY B0, `(.L_x_823) ;  /* 0x0000004000007945 */ /* 0x000fe20003800000 */
[----:B------:R-:W-:-:S03]  /*73c0*/  ISETP.NE.AND P1, PT, R0, RZ, PT ;  /* 0x000000ff0000720c */ /* 0x000fc60003f25270 */
[----:B------:R-:W-:Y:S10]  /*73d0*/  @!P0 BRA `(.L_x_824) ;  /* 0x0000000000048947 */ /* 0x000ff40003800000 */
[----:B------:R-:W-:-:S04]  /*73e0*/  DEPBAR.LE SB0, 0x0 ;  /* 0x000080000000791a */ /* 0x000fc80000000000 */
.L_x_824:
[----:B------:R-:W-:Y:S05]  /*73f0*/  BSYNC B0 ;  /* 0x0000000000007941 */ /* 0x000fea0003800000 */
.L_x_823:
[----:B------:R-:W-:Y:S06]  /*7400*/  BAR.ARV 0xb, 0xa0 ;  /* 0x02c2800000007b1d */ /* 0x000fec0000002000 */
[----:B------:R-:W-:Y:S02]  /*7410*/  UIADD3 UR5, UR5, 0x2, URZ ;  /* 0x0000000205057890 */ /* 0x000fe4000fffe03f */
[----:B------:R-:W-:Y:S01]  /*7420*/  UIADD3 UR4, UR4, 0x1, URZ ;  /* 0x0000000104047890 */ /* 0x000fe2000fffe03f */
[----:B------:R-:W-:Y:S11]  /*7430*/  @P1 BRA `(.L_x_825) ;  /* 0xfffffff800c01947 */ /* 0x000ff6000383ffff */
[----:B------:R-:W-:-:S12]  /*7440*/  USHF.L.U32 UR6, UR5, 0xd, URZ ;  /* 0x0000000d05067899 */ /* 0x000fd8000800063f */
.L_x_812:
        /* <DEDUP_REMOVED lines=19> */
.L_x_827:
[----:B------:R-:W-:Y:S05]  /*7580*/  BSYNC B0 ;  /* 0x0000000000007941 */ /* 0x000fea0003800000 */
.L_x_826:
        /* <DEDUP_REMOVED lines=19> */
.L_x_829:
[----:B------:R-:W-:Y:S05]  /*76c0*/  BSYNC B0 ;  /* 0x0000000000007941 */ /* 0x000fea0003800000 */
.L_x_828:
[----:B------:R-:W-:Y:S06]  /*76d0*/  BAR.ARV 0xa, 0xa0 ;  /* 0x0282800000007b1d */ /* 0x000fec0000002000 */
[----:B------:R-:W-:Y:S04]  /*76e0*/  BSSY B0, `(.L_x_830) ;  /* 0x0000003000007945 */ /* 0x000fe80003800000 */
[----:B------:R-:W-:Y:S05]  /*76f0*/  @!P0 BRA `(.L_x_831) ;  /* 0x0000000000048947 */ /* 0x000fea0003800000 */
[----:B------:R-:W-:-:S04]  /*7700*/  DEPBAR.LE SB0, 0x0 ;  /* 0x000080000000791a */ /* 0x000fc80000000000 */
.L_x_831:
[----:B------:R-:W-:Y:S05]  /*7710*/  BSYNC B0 ;  /* 0x0000000000007941 */ /* 0x000fea0003800000 */
.L_x_830:
[----:B------:R-:W-:Y:S06]  /*7720*/  BAR.ARV 0xb, 0xa0 ;  /* 0x02c2800000007b1d */ /* 0x000fec0000002000 */
[----:B------:R-:W-:Y:S05]  /*7730*/  BRA `(.L_x_779) ;  /* 0x0000001c008c7947 */ /* 0x000fea0003800000 */
.L_x_807:
        /* <DEDUP_REMOVED lines=10> */
.L_x_832:
        /* <DEDUP_REMOVED lines=10> */
.L_x_834:
[----:B------:R-:W3:Y:S02]  /*7880*/  LDC R5, c[0x0][0x8c4] ;  /* 0x00023100ff057b82 */ /* 0x000ee40000000800 */
.L_x_833:
        /* <DEDUP_REMOVED lines=23> */
[----:B------:R-:W-:Y:S01]  /*7a00*/  MOV R5, RZ ;  /* 0x000000ff00057202 */ /* 0x000fe20000000f00 */
[----:B------:R-:W-:Y:S01]  /*7a10*/  ULDC UR4, c[0x0][0x280] ;  /* 0x0000a00000047ab9 */ /* 0x000fe20000000800 */
[----:B-1----:R-:W-:-:S05]  /*7a20*/  @P0 IMAD.WIDE R2, R8, 0x4, R2 ;  /* 0x0000000408020825 */ /* 0x002fca00078e0202 */
[----:B------:R4:W5:Y:S01]  /*7a30*/  @P0 LDG.E R5, desc[UR38][R2.64] ;  /* 0x0000002602050981 */ /* 0x000962000c1e1900 */
[----:B------:R-:W-:Y:S02]  /*7a40*/  IMAD.U32 R4, RZ, RZ, UR4 ;  /* 0x00000004ff047e24 */ /* 0x000fe4000f8e00ff */
        /* <DEDUP_REMOVED lines=17> */
.L_x_836:
        /* <DEDUP_REMOVED lines=66> */
.L_x_866:
        /* <DEDUP_REMOVED lines=9> */
.L_x_839:
        /* <DEDUP_REMOVED lines=63> */
.L_x_850:
[----:B------:R-:W-:-:S04]  /*8400*/  SHF.L.U32 R21, R10, 0x1f, RZ ;  /* 0x0000001f0a157819 */ /* 0x000fc800000006ff */
[----:B-1----:R-:W1:Y:S02]  /*8410*/  SYNCS.PHASECHK.TRANS64.TRYWAIT P1, [R12+URZ+0x30c40], R21 ;  /* 0x030c40150c0075a7 */ /* 0x002e64000802017f */
[----:B-12--5:R-:W-:Y:S05]  /*8420*/  @!P1 BRA `(.L_x_842) ;  /* 0x0000001000c49947 */ /* 0x026fea0003800000 */
.L_x_867:
[----:B------:R-:W-:Y:S05]  /*8430*/  @P0 BRA `(.L_x_843) ;  /* 0x0000000000140947 */ /* 0x000fea0003800000 */
[----:B------:R-:W-:Y:S02]  /*8440*/  ISETP.NE.AND P1, PT, R20, RZ, PT ;  /* 0x000000ff1400720c */ /* 0x000fe40003f25270 */
[----:B------:R-:W-:-:S04]  /*8450*/  MOV R3, 0x4200 ;  /* 0x0000420000037802 */ /* 0x000fc80000000f00 */
[----:B------:R2:W-:Y:S07]  /*8460*/  SYNCS.ARRIVE.TRANS64 RZ, [R12+URZ+0x30c30], R3 ;  /* 0x030c30030cff79a7 */ /* 0x0005ee000800003f */
[----:B------:R-:W-:Y:S05]  /*8470*/  @!P1 BRA `(.L_x_843) ;  /* 0x0000000000049947 */ /* 0x000fea0003800000 */
[----:B------:R-:W-:Y:S01]  /*8480*/  BPT.TRAP 0x1 ;  /* 0x000000040000795c */ /* 0x000fe20000300000 */
.L_x_843:
        /* <DEDUP_REMOVED lines=30> */
.L_x_868:
[----:B------:R-:W-:Y:S05]  /*8670*/  @P0 BRA `(.L_x_845) ;  /* 0x0000000000140947 */ /* 0x000fea0003800000 */
[----:B------:R-:W-:Y:S01]  /*8680*/  ISETP.NE.AND P1, PT, R20, RZ, PT ;  /* 0x000000ff1400720c */ /* 0x000fe20003f25270 */
[----:B------:R-:W-:-:S04]  /*8690*/  IMAD.MOV.U32 R2, RZ, RZ, 0x4200 ;  /* 0x00004200ff027424 */ /* 0x000fc800078e00ff */
[----:B------:R3:W-:Y:S08]  /*86a0*/  SYNCS.ARRIVE.TRANS64 RZ, [R12+URZ+0x30c18], R2 ;  /* 0x030c18020cff79a7 */ /* 0x0007f0000800003f */
[----:B------:R-:W-:Y:S05]  /*86b0*/  @!P1 BRA `(.L_x_845) ;  /* 0x0000000000049947 */ /* 0x000fea0003800000 */
[----:B------:R-:W-:Y:S01]  /*86c0*/  BPT.TRAP 0x1 ;  /* 0x000000040000795c */ /* 0x000fe20000300000 */
.L_x_845:
        /* <DEDUP_REMOVED lines=22> */
.L_x_869:
        /* <DEDUP_REMOVED lines=9> */
.L_x_847:
        /* <DEDUP_REMOVED lines=24> */
.L_x_871:
[----:B------:R-:W-:Y:S05]  /*8a40*/  @P0 BRA `(.L_x_849) ;  /* 0x0000000000140947 */ /* 0x000fea0003800000 */
[----:B------:R-:W-:Y:S01]  /*8a50*/  ISETP.NE.AND P1, PT, R20, RZ, PT ;  /* 0x000000ff1400720c */ /* 0x000fe20003f25270 */
[----:B-1----:R-:W-:-:S04]  /*8a60*/  IMAD.MOV.U32 R5, RZ, RZ, 0x4200 ;  /* 0x00004200ff057424 */ /* 0x002fc800078e00ff */
[----:B------:R2:W-:Y:S08]  /*8a70*/  SYNCS.ARRIVE.TRANS64 RZ, [R12+URZ+0x30c10], R5 ;  /* 0x030c10050cff79a7 */ /* 0x0005f0000800003f */
[----:B------:R-:W-:Y:S05]  /*8a80*/  @!P1 BRA `(.L_x_849) ;  /* 0x0000000000049947 */ /* 0x000fea0003800000 */
[----:B------:R-:W-:Y:S01]  /*8a90*/  BPT.TRAP 0x1 ;  /* 0x000000040000795c */ /* 0x000fe20000300000 */
.L_x_849:
        /* <DEDUP_REMOVED lines=23> */
.L_x_841:
[----:B------:R-:W-:-:S13]  /*8c10*/  ISETP.NE.AND P1, PT, R18, RZ, PT ;  /* 0x000000ff1200720c */ /* 0x000fda0003f25270 */
[----:B------:R-:W-:Y:S05]  /*8c20*/  @!P1 BRA `(.L_x_840) ;  /* 0x0000000000f89947 */ /* 0x000fea0003800000 */
[----:B------:R-:W-:-:S04]  /*8c30*/  SHF.L.U32 R13, R10, 0x1f, RZ ;  /* 0x0000001f0a0d7819 */ /* 0x000fc800000006ff */
[----:B------:R-:W1:Y:S02]  /*8c40*/  SYNCS.PHASECHK.TRANS64.TRYWAIT P1, [R12+URZ+0x30c40], R13 ;  /* 0x030c400d0c0075a7 */ /* 0x000e64000802017f */
[----:B-1----:R-:W-:Y:S05]  /*8c50*/  @!P1 BRA `(.L_x_851) ;  /* 0x0000000c000c9947 */ /* 0x002fea0003800000 */
.L_x_872:
[----:B------:R-:W-:Y:S05]  /*8c60*/  @P0 BRA `(.L_x_852) ;  /* 0x0000000000140947 */ /* 0x000fea0003800000 */
[----:B------:R-:W-:Y:S02]  /*8c70*/  ISETP.NE.AND P1, PT, R20, RZ, PT ;  /* 0x000000ff1400720c */ /* 0x000fe40003f25270 */
[----:B------:R-:W-:-:S04]  /*8c80*/  MOV R5, 0x4200 ;  /* 0x0000420000057802 */ /* 0x000fc80000000f00 */
[----:B------:R2:W-:Y:S07]  /*8c90*/  SYNCS.ARRIVE.TRANS64 RZ, [R12+URZ+0x30c30], R5 ;  /* 0x030c30050cff79a7 */ /* 0x0005ee000800003f */
[----:B------:R-:W-:Y:S05]  /*8ca0*/  @!P1 BRA `(.L_x_852) ;  /* 0x0000000000049947 */ /* 0x000fea0003800000 */
[----:B------:R-:W-:Y:S01]  /*8cb0*/  BPT.TRAP 0x1 ;  /* 0x000000040000795c */ /* 0x000fe20000300000 */
.L_x_852:
        /* <DEDUP_REMOVED lines=27> */
.L_x_873:
[----:B------:R-:W-:Y:S05]  /*8e70*/  @P0 BRA `(.L_x_854) ;  /* 0x0000000000140947 */ /* 0x000fea0003800000 */
[----:B------:R-:W-:Y:S02]  /*8e80*/  ISETP.NE.AND P0, PT, R20, RZ, PT ;  /* 0x000000ff1400720c */ /* 0x000fe40003f05270 */
[----:B------:R-:W-:-:S04]  /*8e90*/  MOV R5, 0x4200 ;  /* 0x0000420000057802 */ /* 0x000fc80000000f00 */
[----:B------:R3:W-:Y:S07]  /*8ea0*/  SYNCS.ARRIVE.TRANS64 RZ, [R12+URZ+0x30c18], R5 ;  /* 0x030c18050cff79a7 */ /* 0x0007ee000800003f */
[----:B------:R-:W-:Y:S05]  /*8eb0*/  @!P0 BRA `(.L_x_854) ;  /* 0x0000000000048947 */ /* 0x000fea0003800000 */
[----:B------:R-:W-:Y:S01]  /*8ec0*/  BPT.TRAP 0x1 ;  /* 0x000000040000795c */ /* 0x000fe20000300000 */
.L_x_854:
        /* <DEDUP_REMOVED lines=20> */
.L_x_840:
[----:B------:R-:W3:Y:S01]  /*9010*/  S2R R2, SR_TID.X ;  /* 0x0000000000027919 */ /* 0x000ee20000002100 */
[----:B-12--5:R-:W-:Y:S02]  /*9020*/  LEA R13, R0, R12, 0x3 ;  /* 0x0000000c000d7211 */ /* 0x026fe400078e18ff */
[----:B---3--:R-:W-:Y:S02]  /*9030*/  LOP3.LUT R3, R2, 0x7f, RZ, 0xc0, !PT ;  /* 0x0000007f02037812 */ /* 0x008fe400078ec0ff */
[----:B------:R-:W-:Y:S02]  /*9040*/  SHF.L.U32 R2, R10, 0x1f, RZ ;  /* 0x0000001f0a027819 */ /* 0x000fe400000006ff */
[----:B------:R-:W-:Y:S02]  /*9050*/  ISETP.NE.AND P1, PT, R3, RZ, PT ;  /* 0x000000ff0300720c */ /* 0x000fe40003f25270 */
[----:B------:R-:W1:Y:S02]  /*9060*/  SYNCS.PHASECHK.TRANS64.TRYWAIT P0, [R13+URZ+0x30c40], R2 ;  /* 0x030c40020d0075a7 */ /* 0x000e64000800017f */
[----:B-1----:R-:W-:Y:S09]  /*9070*/  @!P0 BRA `(.L_x_855) ;  /* 0x00000008002c8947 */ /* 0x002ff20003800000 */
.L_x_874:
[----:B------:R-:W-:Y:S05]  /*9080*/  @P1 BRA `(.L_x_856) ;  /* 0x0000000000181947 */ /* 0x000fea0003800000 */
[----:B------:R-:W2:Y:S01]  /*9090*/  S2R R3, SR_TID.X ;  /* 0x0000000000037919 */ /* 0x000ea20000002100 */
[----:B-1----:R-:W-:-:S04]  /*90a0*/  IMAD.MOV.U32 R2, RZ, RZ, 0x4200 ;  /* 0x00004200ff027424 */ /* 0x002fc800078e00ff */
[----:B------:R3:W-:Y:S01]  /*90b0*/  SYNCS.ARRIVE.TRANS64 RZ, [R13+URZ+0x30c30], R2 ;  /* 0x030c30020dff79a7 */ /* 0x0007e2000800003f */
[----:B--2---:R-:W-:-:S13]  /*90c0*/  LOP3.LUT P0, RZ, R3, 0x1f, RZ, 0xc0, !PT ;  /* 0x0000001f03ff7812 */ /* 0x004fda000780c0ff */
[----:B---3--:R-:W-:Y:S05]  /*90d0*/  @!P0 BRA `(.L_x_856) ;  /* 0x0000000000048947 */ /* 0x008fea0003800000 */
[----:B------:R-:W-:Y:S01]  /*90e0*/  BPT.TRAP 0x1 ;  /* 0x000000040000795c */ /* 0x000fe20000300000 */
.L_x_856:
        /* <DEDUP_REMOVED lines=34> */
.L_x_837:
[----:B------:R-:W-:Y:S05]  /*9310*/  BSYNC B0 ;  /* 0x0000000000007941 */ /* 0x000fea0003800000 */
.L_x_835:
[----:B------:R-:W-:-:S03]  /*9320*/  UMOV UR6, 0xffffffff ;  /* 0xffffffff00067882 */ /* 0x000fc60000000000 */
[----:B------:R-:W-:Y:S05]  /*9330*/  BRA.DIV UR6, `(.L_x_857) ;  /* 0x0000000606907947 */ /* 0x000fea000b800000 */
[----:B------:R-:W-:-:S13]  /*9340*/  ELECT P0, URZ, PT ;  /* 0x00000000003f782f */ /* 0x000fda0003800000 */
.L_x_877:
[----:B------:R-:W-:Y:S05]  /*9350*/  @!P0 BRA `(.L_x_779) ;  /* 0x0000000000848947 */ /* 0x000fea0003800000 */
[----:B----4-:R-:W3:Y:S02]  /*9360*/  LDL.LU R2, [R1] ;  /* 0x0000000001027983 */ /* 0x010ee40000300800 */
[----:B---3--:R-:W-:-:S04]  /*9370*/  LOP3.LUT R2, R2, 0x2, RZ, 0xfc, !PT ;  /* 0x0000000202027812 */ /* 0x008fc800078efcff */
[----:B------:R-:W-:-:S13]  /*9380*/  ISETP.NE.AND P0, PT, R2, 0x3, PT ;  /* 0x000000030200780c */ /* 0x000fda0003f05270 */
[----:B------:R-:W-:Y:S05]  /*9390*/  @!P0 BRA `(.L_x_858) ;  /* 0x0000000000048947 */ /* 0x000fea0003800000 */
[----:B--2---:R-:W-:Y:S01]  /*93a0*/  BPT.TRAP 0x1 ;  /* 0x000000040000795c */ /* 0x004fe20000300000 */
.L_x_858:
        /* <DEDUP_REMOVED lines=15> */
.L_x_878:
[----:B------:R-:W3:Y:S02]  /*94a0*/  SYNCS.PHASECHK.TRANS64.TRYWAIT P1, [R11+URZ], R2 ;  /* 0x000000020b0075a7 */ /* 0x000ee4000802017f */
[----:B---3--:R-:W-:Y:S05]  /*94b0*/  @!P1 BRA `(.L_x_860) ;  /* 0x0000000400689947 */ /* 0x008fea0003800000 */
.L_x_879:
[----:B------:R-:W-:Y:S05]  /*94c0*/  @!P0 BRA `(.L_x_861) ;  /* 0x0000000000048947 */ /* 0x000fea0003800000 */
[----:B--2---:R-:W-:Y:S01]  /*94d0*/  BPT.TRAP 0x1 ;  /* 0x000000040000795c */ /* 0x004fe20000300000 */
.L_x_861:
[----:B------:R-:W-:-:S04]  /*94e0*/  VIADD R0, R6, 0x30c40 ;  /* 0x00030c4006007836 */ /* 0x000fc80000000000 */
[----:B------:R-:W-:-:S04]  /*94f0*/  IMAD R9, R9, 0x8, R0 ;  /* 0x0000000809097824 */ /* 0x000fc800078e0200 */
[----:B------:R-:W4:Y:S02]  /*9500*/  SYNCS.PHASECHK.TRANS64.TRYWAIT P0, [R9+URZ], R4 ;  /* 0x00000004090075a7 */ /* 0x000f24000800017f */
[----:B----4-:R-:W-:Y:S05]  /*9510*/  @!P0 BRA `(.L_x_862) ;  /* 0x0000000400648947 */ /* 0x010fea0003800000 */
.L_x_880:
[----:B------:R-:W-:-:S07]  /*9520*/  LEA R3, R3, R0, 0x3 ;  /* 0x0000000003037211 */ /* 0x000fce00078e18ff */
.L_x_863:
[----:B------:R1:W1:Y:S02]  /*9530*/  SYNCS.PHASECHK.TRANS64.TRYWAIT P0, [R3+URZ], R2 ;  /* 0x00000002030075a7 */ /* 0x000264000800017f */
[----:B-1----:R-:W-:Y:S05]  /*9540*/  @!P0 NANOSLEEP.SYNCS 0x989680 ;  /* 0x009896800000895d */ /* 0x002fea0003900000 */
[----:B------:R-:W1:Y:S02]  /*9550*/  @!P0 SYNCS.PHASECHK.TRANS64 P0, [R3+URZ], R2 ;  /* 0x00000002030085a7 */ /* 0x000e64000800007f */
[----:B-1----:R-:W-:Y:S05]  /*9560*/  @!P0 BRA `(.L_x_863) ;  /* 0xfffffffc00f08947 */ /* 0x002fea000383ffff */
.L_x_779:
[----:B--2---:R-:W-:Y:S05]  /*9570*/  BSYNC B6 ;  /* 0x0000000000067941 */ /* 0x004fea0003800000 */
.L_x_773:
[----:B------:R-:W-:Y:S05]  /*9580*/  EXIT ;  /* 0x000000000000794d */ /* 0x000fea0003800000 */
.L_x_789:
[----:B------:R-:W-:Y:S01]  /*9590*/  IMAD.MOV.U32 R12, RZ, RZ, RZ ;  /* 0x000000ffff0c7224 */ /* 0x000fe200078e00ff */
[----:B------:R-:W-:Y:S01]  /*95a0*/  MOV R15, 0xffffffff ;  /* 0xffffffff000f7802 */ /* 0x000fe20000000f00 */
[----:B------:R-:W-:-:S07]  /*95b0*/  IMAD.MOV.U32 R11, RZ, RZ, 0x1f ;  /* 0x0000001fff0b7424 */ /* 0x000fce00078e00ff */
[----:B------:R-:W-:Y:S05]  /*95c0*/  WARPSYNC.COLLECTIVE R15, `(.L_x_864) ;  /* 0x000000000f087348 */ /* 0x000fea0003c00000 */
[----:B------:R1:W2:Y:S02]  /*95d0*/  SHFL.IDX P6, R14, R13, R12, R11 ;  /* 0x0000000c0d0e7389 */ /* 0x0002a400000c000b */
[----:B-12---:R-:W-:Y:S01]  /*95e0*/  ENDCOLLECTIVE ;  /* 0x000000000000791b */ /* 0x006fe20003800000 */
.L_x_864:
[----:B------:R-:W-:Y:S05]  /*95f0*/  BRA `(.L_x_865) ;  /* 0xffffff7800e07947 */ /* 0x000fea000383ffff */
.L_x_791:
[----:B--2---:R2:W3:Y:S02]  /*9600*/  SYNCS.PHASECHK.TRANS64.TRYWAIT P0, [R2+URZ+0x30c00], R9 ;  /* 0x030c0009020075a7 */ /* 0x0044e4000800017f */
[----:B---3--:R-:W-:Y:S05]  /*9610*/  @!P0 NANOSLEEP.SYNCS 0x989680 ;  /* 0x009896800000895d */ /* 0x008fea0003900000 */
[----:B------:R-:W3:Y:S02]  /*9620*/  @!P0 SYNCS.PHASECHK.TRANS64 P0, [R2+URZ+0x30c00], R9 ;  /* 0x030c0009020085a7 */ /* 0x000ee4000800007f */
[----:B---3--:R-:W-:Y:S05]  /*9630*/  @!P0 BRA `(.L_x_791) ;  /* 0xfffffffc00f08947 */ /* 0x008fea000383ffff */
[----:B------:R-:W-:Y:S05]  /*9640*/  BRA `(.L_x_790) ;  /* 0xffffff7c00447947 */ /* 0x000fea000383ffff */
.L_x_795:
[----:B--2---:R2:W3:Y:S02]  /*9650*/  SYNCS.PHASECHK.TRANS64.TRYWAIT P1, [R3+URZ+0x30c10], R22 ;  /* 0x030c1016030075a7 */ /* 0x0044e4000802017f */
[----:B---3--:R-:W-:Y:S05]  /*9660*/  @!P1 NANOSLEEP.SYNCS 0x989680 ;  /* 0x009896800000995d */ /* 0x008fea0003900000 */
[----:B------:R-:W3:Y:S02]  /*9670*/  @!P1 SYNCS.PHASECHK.TRANS64 P1, [R3+URZ+0x30c10], R22 ;  /* 0x030c1016030095a7 */ /* 0x000ee4000802007f */
[----:B---3--:R-:W-:Y:S05]  /*9680*/  @!P1 BRA `(.L_x_795) ;  /* 0xfffffffc00f09947 */ /* 0x008fea000383ffff */
[----:B------:R-:W-:Y:S05]  /*9690*/  BRA `(.L_x_794) ;  /* 0xffffff8400247947 */ /* 0x000fea000383ffff */
.L_x_799:
[----:B------:R1:W1:Y:S02]  /*96a0*/  SYNCS.PHASECHK.TRANS64.TRYWAIT P1, [R3+URZ+0x30c30], R22 ;  /* 0x030c3016030075a7 */ /* 0x000264000802017f */
[----:B-1----:R-:W-:Y:S05]  /*96b0*/  @!P1 NANOSLEEP.SYNCS 0x989680 ;  /* 0x009896800000995d */ /* 0x002fea0003900000 */
[----:B------:R-:W1:Y:S02]  /*96c0*/  @!P1 SYNCS.PHASECHK.TRANS64 P1, [R3+URZ+0x30c30], R22 ;  /* 0x030c3016030095a7 */ /* 0x000e64000802007f */
[----:B-1----:R-:W-:Y:S05]  /*96d0*/  @!P1 BRA `(.L_x_799) ;  /* 0xfffffffc00f09947 */ /* 0x002fea000383ffff */
[----:B------:R-:W-:Y:S05]  /*96e0*/  BRA `(.L_x_798) ;  /* 0xffffff8800387947 */ /* 0x000fea000383ffff */
.L_x_838:
[----:B-1----:R1:W2:Y:S02]  /*96f0*/  SYNCS.PHASECHK.TRANS64.TRYWAIT P1, [R12+URZ+0x30c20], R3 ;  /* 0x030c20030c0075a7 */ /* 0x0022a4000802017f */
[----:B--2---:R-:W-:Y:S05]  /*9700*/  @!P1 NANOSLEEP.SYNCS 0x989680 ;  /* 0x009896800000995d */ /* 0x004fea0003900000 */
[----:B------:R-:W2:Y:S02]  /*9710*/  @!P1 SYNCS.PHASECHK.TRANS64 P1, [R12+URZ+0x30c20], R3 ;  /* 0x030c20030c0095a7 */ /* 0x000ea4000802007f */
[----:B--2---:R-:W-:Y:S05]  /*9720*/  @!P1 BRA `(.L_x_838) ;  /* 0xfffffffc00f09947 */ /* 0x004fea000383ffff */
[----:B------:R-:W-:Y:S05]  /*9730*/  BRA `(.L_x_866) ;  /* 0xffffffe800107947 */ /* 0x000fea000383ffff */
.L_x_842:
[----:B-1----:R1:W2:Y:S02]  /*9740*/  SYNCS.PHASECHK.TRANS64.TRYWAIT P1, [R12+URZ+0x30c40], R21 ;  /* 0x030c40150c0075a7 */ /* 0x0022a4000802017f */
[----:B--2---:R-:W-:Y:S05]  /*9750*/  @!P1 NANOSLEEP.SYNCS 0x989680 ;  /* 0x009896800000995d */ /* 0x004fea0003900000 */
[----:B------:R-:W2:Y:S02]  /*9760*/  @!P1 SYNCS.PHASECHK.TRANS64 P1, [R12+URZ+0x30c40], R21 ;  /* 0x030c40150c0095a7 */ /* 0x000ea4000802007f */
[----:B--2---:R-:W-:Y:S05]  /*9770*/  @!P1 BRA `(.L_x_842) ;  /* 0xfffffffc00f09947 */ /* 0x004fea000383ffff */
[----:B------:R-:W-:Y:S05]  /*9780*/  BRA `(.L_x_867) ;  /* 0xffffffec00287947 */ /* 0x000fea000383ffff */
.L_x_844:
[----:B--2---:R2:W3:Y:S02]  /*9790*/  SYNCS.PHASECHK.TRANS64.TRYWAIT P1, [R12+URZ+0x30c28], R21 ;  /* 0x030c28150c0075a7 */ /* 0x0044e4000802017f */
[----:B---3--:R-:W-:Y:S05]  /*97a0*/  @!P1 NANOSLEEP.SYNCS 0x989680 ;  /* 0x009896800000995d */ /* 0x008fea0003900000 */
[----:B------:R-:W3:Y:S02]  /*97b0*/  @!P1 SYNCS.PHASECHK.TRANS64 P1, [R12+URZ+0x30c28], R21 ;  /* 0x030c28150c0095a7 */ /* 0x000ee4000802007f */
[----:B---3--:R-:W-:Y:S05]  /*97c0*/  @!P1 BRA `(.L_x_844) ;  /* 0xfffffffc00f09947 */ /* 0x008fea000383ffff */
[----:B------:R-:W-:Y:S05]  /*97d0*/  BRA `(.L_x_868) ;  /* 0xffffffec00a47947 */ /* 0x000fea000383ffff */
.L_x_846:
[----:B---3--:R3:W4:Y:S02]  /*97e0*/  SYNCS.PHASECHK.TRANS64.TRYWAIT P1, [R12+URZ+0x30c48], R21 ;  /* 0x030c48150c0075a7 */ /* 0x008724000802017f */
[----:B----4-:R-:W-:Y:S05]  /*97f0*/  @!P1 NANOSLEEP.SYNCS 0x989680 ;  /* 0x009896800000995d */ /* 0x010fea0003900000 */
[----:B------:R-:W4:Y:S02]  /*9800*/  @!P1 SYNCS.PHASECHK.TRANS64 P1, [R12+URZ+0x30c48], R21 ;  /* 0x030c48150c0095a7 */ /* 0x000f24000802007f */
[----:B----4-:R-:W-:Y:S05]  /*9810*/  @!P1 BRA `(.L_x_846) ;  /* 0xfffffffc00f09947 */ /* 0x010fea000383ffff */
[----:B------:R-:W-:Y:S05]  /*9820*/  BRA `(.L_x_869) ;  /* 0xfffffff000007947 */ /* 0x000fea000383ffff */
.L_x_848:
[----:B------:R-:W-:-:S07]  /*9830*/  SHF.L.U32 R5, R10, 0x1f, RZ ;  /* 0x0000001f0a057819 */ /* 0x000fce00000006ff */
.L_x_870:
[----:B-1----:R1:W2:Y:S02]  /*9840*/  SYNCS.PHASECHK.TRANS64.TRYWAIT P1, [R12+URZ+0x30c20], R5 ;  /* 0x030c20050c0075a7 */ /* 0x0022a4000802017f */
[----:B--2---:R-:W-:Y:S05]  /*9850*/  @!P1 NANOSLEEP.SYNCS 0x989680 ;  /* 0x009896800000995d */ /* 0x004fea0003900000 */
[----:B------:R-:W2:Y:S02]  /*9860*/  @!P1 SYNCS.PHASECHK.TRANS64 P1, [R12+URZ+0x30c20], R5 ;  /* 0x030c20050c0095a7 */ /* 0x000ea4000802007f */
[----:B--2---:R-:W-:Y:S05]  /*9870*/  @!P1 BRA `(.L_x_870) ;  /* 0xfffffffc00f09947 */ /* 0x004fea000383ffff */
[----:B------:R-:W-:Y:S05]  /*9880*/  BRA `(.L_x_871) ;  /* 0xfffffff0006c7947 */ /* 0x000fea000383ffff */
.L_x_851:
[----:B-1----:R1:W2:Y:S02]  /*9890*/  SYNCS.PHASECHK.TRANS64.TRYWAIT P1, [R12+URZ+0x30c40], R13 ;  /* 0x030c400d0c0075a7 */ /* 0x0022a4000802017f */
[----:B--2---:R-:W-:Y:S05]  /*98a0*/  @!P1 NANOSLEEP.SYNCS 0x989680 ;  /* 0x009896800000995d */ /* 0x004fea0003900000 */
[----:B------:R-:W2:Y:S02]  /*98b0*/  @!P1 SYNCS.PHASECHK.TRANS64 P1, [R12+URZ+0x30c40], R13 ;  /* 0x030c400d0c0095a7 */ /* 0x000ea4000802007f */
[----:B--2---:R-:W-:Y:S05]  /*98c0*/  @!P1 BRA `(.L_x_851) ;  /* 0xfffffffc00f09947 */ /* 0x004fea000383ffff */
[----:B------:R-:W-:Y:S05]  /*98d0*/  BRA `(.L_x_872) ;  /* 0xfffffff000e07947 */ /* 0x000fea000383ffff */
.L_x_853:
[----:B--2---:R2:W3:Y:S02]  /*98e0*/  SYNCS.PHASECHK.TRANS64.TRYWAIT P1, [R12+URZ+0x30c28], R13 ;  /* 0x030c280d0c0075a7 */ /* 0x0044e4000802017f */
[----:B---3--:R-:W-:Y:S05]  /*98f0*/  @!P1 NANOSLEEP.SYNCS 0x989680 ;  /* 0x009896800000995d */ /* 0x008fea0003900000 */
[----:B------:R-:W3:Y:S02]  /*9900*/  @!P1 SYNCS.PHASECHK.TRANS64 P1, [R12+URZ+0x30c28], R13 ;  /* 0x030c280d0c0095a7 */ /* 0x000ee4000802007f */
[----:B---3--:R-:W-:Y:S05]  /*9910*/  @!P1 BRA `(.L_x_853) ;  /* 0xfffffffc00f09947 */ /* 0x008fea000383ffff */
[----:B------:R-:W-:Y:S05]  /*9920*/  BRA `(.L_x_873) ;  /* 0xfffffff400507947 */ /* 0x000fea000383ffff */
.L_x_855:
[----:B-1----:R1:W2:Y:S02]  /*9930*/  SYNCS.PHASECHK.TRANS64.TRYWAIT P0, [R13+URZ+0x30c40], R2 ;  /* 0x030c40020d0075a7 */ /* 0x0022a4000800017f */
[----:B--2---:R-:W-:Y:S05]  /*9940*/  @!P0 NANOSLEEP.SYNCS 0x989680 ;  /* 0x009896800000895d */ /* 0x004fea0003900000 */
[----:B------:R-:W2:Y:S02]  /*9950*/  @!P0 SYNCS.PHASECHK.TRANS64 P0, [R13+URZ+0x30c40], R2 ;  /* 0x030c40020d0085a7 */ /* 0x000ea4000800007f */
[----:B--2---:R-:W-:Y:S05]  /*9960*/  @!P0 BRA `(.L_x_855) ;  /* 0xfffffffc00f08947 */ /* 0x004fea000383ffff */
[----:B------:R-:W-:Y:S05]  /*9970*/  BRA `(.L_x_874) ;  /* 0xfffffff400c07947 */ /* 0x000fea000383ffff */
.L_x_857:
[----:B------:R-:W-:Y:S01]  /*9980*/  BSSY B0, `(.L_x_875) ;  /* 0x0000006000007945 */ /* 0x000fe20003800000 */
[----:B------:R-:W-:-:S07]  /*9990*/  IMAD.MOV.U32 R15, RZ, RZ, -0x1 ;  /* 0xffffffffff0f7424 */ /* 0x000fce00078e00ff */
[----:B--2-4-:R-:W-:Y:S05]  /*99a0*/  WARPSYNC.COLLECTIVE R15, `(.L_x_876) ;  /* 0x000000000f0c7348 */ /* 0x014fea0003c00000 */
[----:B------:R-:W-:Y:S02]  /*99b0*/  ELECT P6, UR62, PT ;  /* 0x00000000003e782f */ /* 0x000fe400038c0000 */
[----:B------:R-:W-:Y:S01]  /*99c0*/  MOV R14, UR62 ;  /* 0x0000003e000e7c02 */ /* 0x000fe20008000f00 */
[----:B--2-4-:R-:W-:Y:S10]  /*99d0*/  ENDCOLLECTIVE ;  /* 0x000000000000791b */ /* 0x014ff40003800000 */
.L_x_876:
[----:B------:R-:W-:Y:S05]  /*99e0*/  BSYNC B0 ;  /* 0x0000000000007941 */ /* 0x000fea0003800000 */
.L_x_875:
[----:B------:R-:W-:Y:S01]  /*99f0*/  PLOP3.LUT P0, PT, P6, PT, PT, 0x80, 0x0 ;  /* 0x000000000000781c */ /* 0x000fe2000370f070 */
[----:B------:R-:W-:-:S12]  /*9a00*/  BRA `(.L_x_877) ;  /* 0xfffffff800507947 */ /* 0x000fd8000383ffff */
.L_x_859:
[----:B-1----:R1:W3:Y:S02]  /*9a10*/  SYNCS.PHASECHK.TRANS64.TRYWAIT P1, [R7+URZ], R4 ;  /* 0x00000004070075a7 */ /* 0x0022e4000802017f */
[----:B---3--:R-:W-:Y:S05]  /*9a20*/  @!P1 NANOSLEEP.SYNCS 0x989680 ;  /* 0x009896800000995d */ /* 0x008fea0003900000 */
[----:B------:R-:W3:Y:S02]  /*9a30*/  @!P1 SYNCS.PHASECHK.TRANS64 P1, [R7+URZ], R4 ;  /* 0x00000004070095a7 */ /* 0x000ee4000802007f */
[----:B---3--:R-:W-:Y:S05]  /*9a40*/  @!P1 BRA `(.L_x_859) ;  /* 0xfffffffc00f09947 */ /* 0x008fea000383ffff */
[----:B------:R-:W-:Y:S05]  /*9a50*/  BRA `(.L_x_878) ;  /* 0xfffffff800907947 */ /* 0x000fea000383ffff */
.L_x_860:
[----:B---3--:R3:W4:Y:S02]  /*9a60*/  SYNCS.PHASECHK.TRANS64.TRYWAIT P1, [R11+URZ], R2 ;  /* 0x000000020b0075a7 */ /* 0x008724000802017f */
[----:B----4-:R-:W-:Y:S05]  /*9a70*/  @!P1 NANOSLEEP.SYNCS 0x989680 ;  /* 0x009896800000995d */ /* 0x010fea0003900000 */
[----:B------:R-:W4:Y:S02]  /*9a80*/  @!P1 SYNCS.PHASECHK.TRANS64 P1, [R11+URZ], R2 ;  /* 0x000000020b0095a7 */ /* 0x000f24000802007f */
[----:B----4-:R-:W-:Y:S05]  /*9a90*/  @!P1 BRA `(.L_x_860) ;  /* 0xfffffffc00f09947 */ /* 0x010fea000383ffff */
[----:B------:R-:W-:Y:S05]  /*9aa0*/  BRA `(.L_x_879) ;  /* 0xfffffff800847947 */ /* 0x000fea000383ffff */
.L_x_862:
[----:B----4-:R4:W1:Y:S02]  /*9ab0*/  SYNCS.PHASECHK.TRANS64.TRYWAIT P0, [R9+URZ], R4 ;  /* 0x00000004090075a7 */ /* 0x010864000800017f */
[----:B-1----:R-:W-:Y:S05]  /*9ac0*/  @!P0 NANOSLEEP.SYNCS 0x989680 ;  /* 0x009896800000895d */ /* 0x002fea0003900000 */
[----:B------:R-:W1:Y:S02]  /*9ad0*/  @!P0 SYNCS.PHASECHK.TRANS64 P0, [R9+URZ], R4 ;  /* 0x00000004090085a7 */ /* 0x000e64000800007f */
[----:B-1----:R-:W-:Y:S05]  /*9ae0*/  @!P0 BRA `(.L_x_862) ;  /* 0xfffffffc00f08947 */ /* 0x002fea000383ffff */
[----:B------:R-:W-:Y:S05]  /*9af0*/  BRA `(.L_x_880) ;  /* 0xfffffff800887947 */ /* 0x000fea000383ffff */
.L_x_881:
        /* <DEDUP_REMOVED lines=16> */
.L_x_3724:


//--------------------- .text._ZN7cutlass13device_kernelIN5flash11enable_sm90INS1_16FlashAttnBwdSm90INS1_25CollectiveMainloopBwdSm90ILi2ELi2ELi2EN4cute5tupleIJNS5_1CILi1EEES8_S8_EEENS6_IJNS7_ILi128EEESA_NS7_ILi64EEEEEENS_10bfloat16_tEfNS_4arch4Sm90ELb0ELb0ELb1ELb1ELb1ELb1ELb0ELb0ELi2ELi1ELi2ELi2ELb0EEENS1_24CollectiveEpilogueBwdGQAISC_fSF_Li256ELb1ELb1EEENS1_19SingleTileSchedulerILb1ELb0ELb0ELi128EEEEEEEEEvNT_6ParamsE --------------------------
	.section	.text._ZN7cutlass13device_kernelIN5flash11enable_sm90INS1_16FlashAttnBwdSm90INS1_25CollectiveMainloopBwdSm90ILi2ELi2ELi2EN4cute5tupleIJNS5_1CILi1EEES8_S8_EEENS6_IJNS7_ILi128EEESA_NS7_ILi64EEEEEENS_10bfloat16_tEfNS_4arch4Sm90ELb0ELb0ELb1ELb1ELb1ELb1ELb0ELb0ELi2ELi1ELi2ELi2ELb0EEENS1_24CollectiveEpilogueBwdGQAISC_fSF_Li256ELb1ELb1EEENS1_19SingleTileSchedulerILb1ELb0ELb0ELi128EEEEEEEEEvNT_6ParamsE,"ax",@progbits
	.align	128
.text._ZN7cutlass13device_kernelIN5flash11enable_sm90INS1_16FlashAttnBwdSm90INS1_25CollectiveMainloopBwdSm90ILi2ELi2ELi2EN4cute5tupleIJNS5_1CILi1EEES8_S8_EEENS6_IJNS7_ILi128EEESA_NS7_ILi64EEEEEENS_10bfloat16_tEfNS_4arch4Sm90ELb0ELb0ELb1ELb1ELb1ELb1ELb0ELb0ELi2ELi1ELi2ELi2ELb0EEENS1_24CollectiveEpilogueBwdGQAISC_fSF_Li256ELb1ELb1EEENS1_19SingleTileSchedulerILb1ELb0ELb0ELi128EEEEEEEEEvNT_6ParamsE:
        .type           _ZN7cutlass13device_kernelIN5flash11enable_sm90INS1_16FlashAttnBwdSm90INS1_25CollectiveMainloopBwdSm90ILi2ELi2ELi2EN4cute5tupleIJNS5_1CILi1EEES8_S8_EEENS6_IJNS7_ILi128EEESA_NS7_ILi64EEEEEENS_10bfloat16_tEfNS_4arch4Sm90ELb0ELb0ELb1ELb1ELb1ELb1ELb0ELb0ELi2ELi1ELi2ELi2ELb0EEENS1_24CollectiveEpilogueBwdGQAISC_fSF_Li256ELb1ELb1EEENS1_19SingleTileSchedulerILb1ELb0ELb0ELi128EEEEEEEEEvNT_6ParamsE,@function
        .size           _ZN7cutlass13device_kernelIN5flash11enable_sm90INS1_16FlashAttnBwdSm90INS1_25CollectiveMainloopBwdSm90ILi2ELi2ELi2EN4cute5tupleIJNS5_1CILi1EEES8_S8_EEENS6_IJNS7_ILi128EEESA_NS7_ILi64EEEEEENS_10bfloat16_tEfNS_4arch4Sm90ELb0ELb0ELb1ELb1ELb1ELb1ELb0ELb0ELi2ELi1ELi2ELi2ELb0EEENS1_24CollectiveEpilogueBwdGQAISC_fSF_Li256ELb1ELb1EEENS1_19SingleTileSchedulerILb1ELb0ELb0ELi128EEEEEEEEEvNT_6ParamsE,(.L_x_3725 - _ZN7cutlass13device_kernelIN5flash11enable_sm90INS1_16FlashAttnBwdSm90INS1_25CollectiveMainloopBwdSm90ILi2ELi2ELi2EN4cute5tupleIJNS5_1CILi1EEES8_S8_EEENS6_IJNS7_ILi128EEESA_NS7_ILi64EEEEEENS_10bfloat16_tEfNS_4arch4Sm90ELb0ELb0ELb1ELb1ELb1ELb1ELb0ELb0ELi2ELi1ELi2ELi2ELb0EEENS1_24CollectiveEpilogueBwdGQAISC_fSF_Li256ELb1ELb1EEENS1_19SingleTileSchedulerILb1ELb0ELb0ELi128EEEEEEEEEvNT_6ParamsE)
        .other          _ZN7cutlass13device_kernelIN5flash11enable_sm90INS1_16FlashAttnBwdSm90INS1_25CollectiveMainloopBwdSm90ILi2ELi2ELi2EN4cute5tupleIJNS5_1CILi1EEES8_S8_EEENS6_IJNS7_ILi128EEESA_NS7_ILi64EEEEEENS_10bfloat16_tEfNS_4arch4Sm90ELb0ELb0ELb1ELb1ELb1ELb1ELb0ELb0ELi2ELi1ELi2ELi2ELb0EEENS1_24CollectiveEpilogueBwdGQAISC_fSF_Li256ELb1ELb1EEENS1_19SingleTileSchedulerILb1ELb0ELb0ELi128EEEEEEEEEvNT_6ParamsE,@"STO_CUDA_ENTRY STV_DEFAULT"
_ZN7cutlass13device_kernelIN5flash11enable_sm90INS1_16FlashAttnBwdSm90INS1_25CollectiveMainloopBwdSm90ILi2ELi2ELi2EN4cute5tupleIJNS5_1CILi1EEES8_S8_EEENS6_IJNS7_ILi128EEESA_NS7_ILi64EEEEEENS_10bfloat16_tEfNS_4arch4Sm90ELb0ELb0ELb1ELb1ELb1ELb1ELb0ELb0ELi2ELi1ELi2ELi2ELb0EEENS1_24CollectiveEpilogueBwdGQAISC_fSF_Li256ELb1ELb1EEENS1_19SingleTileSchedulerILb1ELb0ELb0ELi128EEEEEEEEEvNT_6ParamsE:
        /* <DEDUP_REMOVED lines=23> */
.L_x_883:
[----:B------:R-:W-:Y:S05]  /*0170*/  BSYNC B0 ;  /* 0x0000000000007941 */ /* 0x000fea0003800000 */
.L_x_882:
        /* <DEDUP_REMOVED lines=34> */
.L_x_884:
        /* <DEDUP_REMOVED lines=22> */
.L_x_885:
        /* <DEDUP_REMOVED lines=9> */
.L_x_888:
        /* <DEDUP_REMOVED lines=20> */
.L_x_889:
        /* <DEDUP_REMOVED lines=10> */
.L_x_891:
[----:B------:R-:W2:Y:S02]  /*0770*/  LDC R0, c[0x0][0x8c4] ;  /* 0x00023100ff007b82 */ /* 0x000ea40000000800 */
.L_x_890:
        /* <DEDUP_REMOVED lines=19> */
.L_x_893:
        /* <DEDUP_REMOVED lines=10> */
.L_x_894:
        /* <DEDUP_REMOVED lines=8> */
.L_x_895:
        /* <DEDUP_REMOVED lines=9> */
.L_x_896:
        /* <DEDUP_REMOVED lines=56> */
.L_x_899:
        /* <DEDUP_REMOVED lines=15> */
.L_x_898:
        /* <DEDUP_REMOVED lines=22> */
.L_x_901:
        /* <DEDUP_REMOVED lines=15> */
.L_x_900:
[----:B------:R-:W-:Y:S01]  /*1120*/  SHF.R.S32.HI R3, RZ, 0x1f, R18 ;  /* 0x0000001fff037819 */ /* 0x000fe20000011412 */
[----:B------:R-:W-:-:S03]  /*1130*/  UMOV UR4, 0xffffffff ;  /* 0xffffffff00047882 */ /* 0x000fc60000000000 */
[----:B------:R-:W-:-:S04]  /*1140*/  LEA.HI R0, R3, R18, RZ, 0x7 ;  /* 0x0000001203007211 */ /* 0x000fc800078f38ff */
[----:B------:R-:W-:Y:S01]  /*1150*/  SHF.R.S32.HI R13, RZ, 0x7, R0 ;  /* 0x00000007ff0d7819 */ /* 0x000fe20000011400 */
[----:B------:R-:W-:Y:S06]  /*1160*/  BRA.DIV UR4, `(.L_x_902) ;  /* 0x0000009204247947 */ /* 0x000fec000b800000 */
[----:B------:R1:W2:Y:S02]  /*1170*/  SHFL.IDX PT, R14, R13, RZ, 0x1f ;  /* 0x00001fff0d0e7589 */ /* 0x0002a400000e0000 */
.L_x_1006:
        /* <DEDUP_REMOVED lines=30> */
.L_x_903:
        /* <DEDUP_REMOVED lines=111> */
.L_x_915:
[----:B------:R-:W-:-:S13]  /*1a50*/  ISETP.NE.AND P0, PT, R7, 0x3, PT ;  /* 0x000000030700780c */ /* 0x000fda0003f05270 */
[----:B------:R-:W-:Y:S05]  /*1a60*/  @!P0 BRA `(.L_x_905) ;  /* 0x0000000000048947 */ /* 0x000fea0003800000 */
[----:B------:R-:W-:Y:S01]  /*1a70*/  BPT.TRAP 0x1 ;  /* 0x000000040000795c */ /* 0x000fe20000300000 */
.L_x_905:
[----:B------:R-:W-:Y:S01]  /*1a80*/  IMAD R25, R4, 0x8, R2 ;  /* 0x0000000804197824 */ /* 0x000fe200078e0202 */
[----:B------:R-:W-:-:S04]  /*1a90*/  SHF.L.U32 R22, R5, 0x1f, RZ ;  /* 0x0000001f05167819 */ /* 0x000fc800000006ff */
[----:B------:R1:W2:Y:S01]  /*1aa0*/  SYNCS.PHASECHK.TRANS64.TRYWAIT P1, [R25+URZ+0x30c10], R22 ;  /* 0x030c1016190075a7 */ /* 0x0002a2000802017f */
[----:B------:R-:W-:Y:S05]  /*1ab0*/  @!P0 BRA `(.L_x_906) ;  /* 0x0000000000048947 */ /* 0x000fea0003800000 */
[----:B------:R-:W-:Y:S01]  /*1ac0*/  BPT.TRAP 0x1 ;  /* 0x000000040000795c */ /* 0x000fe20000300000 */
.L_x_906:
[----:B------:R-:W-:-:S04]  /*1ad0*/  IADD3 R0, R2, 0x10000, RZ ;  /* 0x0001000002007810 */ /* 0x000fc80007ffe0ff */
[----:B------:R-:W-:-:S04]  /*1ae0*/  SHF.R.U32.HI R0, RZ, 0x4, R0 ;  /* 0x00000004ff007819 */ /* 0x000fc80000011600 */
[----:B------:R-:W-:Y:S01]  /*1af0*/  LOP3.LUT R0, R0, 0x3fff, RZ, 0xc0, !PT ;  /* 0x00003fff00007812 */ /* 0x000fe200078ec0ff */
[----:B--2---:R-:W-:Y:S06]  /*1b00*/  @P1 BRA `(.L_x_907) ;  /* 0x0000000000081947 */ /* 0x004fec0003800000 */
[----:B------:R-:W2:Y:S02]  /*1b10*/  SYNCS.PHASECHK.TRANS64.TRYWAIT P1, [R25+URZ+0x30c10], R22 ;  /* 0x030c1016190075a7 */ /* 0x000ea4000802017f */
[----:B--2---:R-:W-:Y:S05]  /*1b20*/  @!P1 BRA `(.L_x_908) ;  /* 0x0000008400e49947 */ /* 0x004fea0003800000 */
.L_x_907:
        /* <DEDUP_REMOVED lines=64> */
.L_x_909:
[----:B------:R1:W1:Y:S01]  /*1f30*/  SYNCS.PHASECHK.TRANS64.TRYWAIT P1, [R25+URZ+0x30c30], R22 ;  /* 0x030c3016190075a7 */ /* 0x000262000802017f */
[----:B------:R-:W-:Y:S05]  /*1f40*/  @!P0 BRA `(.L_x_910) ;  /* 0x0000000000048947 */ /* 0x000fea0003800000 */
[----:B------:R-:W-:Y:S01]  /*1f50*/  BPT.TRAP 0x1 ;  /* 0x000000040000795c */ /* 0x000fe20000300000 */
.L_x_910:
[----:B------:R-:W-:-:S04]  /*1f60*/  IADD3 R18, R2, 0x18000, RZ ;  /* 0x0001800002127810 */ /* 0x000fc80007ffe0ff */
[----:B------:R-:W-:-:S04]  /*1f70*/  SHF.R.U32.HI R18, RZ, 0x4, R18 ;  /* 0x00000004ff127819 */ /* 0x000fc80000011612 */
[----:B------:R-:W-:-:S04]  /*1f80*/  LOP3.LUT R18, R18, 0x3fff, RZ, 0xc0, !PT ;  /* 0x00003fff12127812 */ /* 0x000fc800078ec0ff */
[----:B------:R-:W-:Y:S01]  /*1f90*/  LOP3.LUT R21, R18, 0x10000, RZ, 0xfc, !PT ;  /* 0x0001000012157812 */ /* 0x000fe200078efcff */
[----:B-1----:R-:W-:Y:S06]  /*1fa0*/  @P1 BRA `(.L_x_911) ;  /* 0x0000000000081947 */ /* 0x002fec0003800000 */
[----:B------:R-:W1:Y:S02]  /*1fb0*/  SYNCS.PHASECHK.TRANS64.TRYWAIT P1, [R25+URZ+0x30c30], R22 ;  /* 0x030c3016190075a7 */ /* 0x000e64000802017f */
[----:B-1----:R-:W-:Y:S05]  /*1fc0*/  @!P1 BRA `(.L_x_912) ;  /* 0x0000008000d09947 */ /* 0x002fea0003800000 */
.L_x_911:
        /* <DEDUP_REMOVED lines=896> */
.L_x_913:
        /* <DEDUP_REMOVED lines=69> */
.L_x_914:
        /* <DEDUP_REMOVED lines=46> */
.L_x_897:
[----:B------:R-:W-:Y:S05]  /*5f00*/  @P0 BRA `(.L_x_892) ;  /* 0x0000004000b40947 */ /* 0x000fea0003800000 */
[----:B------:R-:W2:Y:S01]  /*5f10*/  LDL.LU R26, [R1+0x1c] ;  /* 0x00001c00011a7983 */ /* 0x000ea20000300800 */
[----:B-1----:R-:W1:Y:S01]  /*5f20*/  LDC.64 R2, c[0x0][0x878] ;  /* 0x00021e00ff027b82 */ /* 0x002e620000000a00 */
[----:B------:R-:W-:Y:S01]  /*5f30*/  ULDC UR4, c[0x0][0x870] ;  /* 0x00021c0000047ab9 */ /* 0x000fe20000000800 */
[----:B------:R-:W-:-:S06]  /*5f40*/  ULDC UR6, c[0x0][0x80c] ;  /* 0x0002030000067ab9 */ /* 0x000fcc0000000800 */
[----:B------:R-:W3:Y:S01]  /*5f50*/  LDC R17, c[0x0][0x850] ;  /* 0x00021400ff117b82 */ /* 0x000ee20000000800 */
[----:B------:R-:W4:Y:S01]  /*5f60*/  S2R R6, SR_TID.X ;  /* 0x0000000000067919 */ /* 0x000f220000002100 */
[----:B------:R-:W5:Y:S01]  /*5f70*/  S2R R8, SR_CTAID.Y ;  /* 0x0000000000087919 */ /* 0x000f620000002600 */
[----:B------:R-:W5:Y:S05]  /*5f80*/  S2R R16, SR_CTAID.X ;  /* 0x0000000000107919 */ /* 0x000f6a0000002500 */
[----:B------:R-:W5:Y:S01]  /*5f90*/  S2UR UR5, SR_CgaCtaId ;  /* 0x00000000000579c3 */ /* 0x000f620000008800 */
[----:B-1----:R-:W-:-:S07]  /*5fa0*/  ISETP.NE.U32.AND P0, PT, R2, RZ, PT ;  /* 0x000000ff0200720c */ /* 0x002fce0003f05070 */
[----:B------:R-:W1:Y:S01]  /*5fb0*/  LDC.64 R14, c[0x0][0x840] ;  /* 0x00021000ff0e7b82 */ /* 0x000e620000000a00 */
[----:B------:R-:W-:-:S07]  /*5fc0*/  ISETP.NE.AND.EX P0, PT, R3, RZ, PT, P0 ;  /* 0x000000ff0300720c */ /* 0x000fce0003f05300 */
[----:B------:R-:W1:Y:S08]  /*5fd0*/  LDC.64 R12, c[0x0][0x818] ;  /* 0x00020600ff0c7b82 */ /* 0x000e700000000a00 */
[----:B------:R-:W2:Y:S08]  /*5fe0*/  @P0 LDC.64 R2, c[0x0][0x878] ;  /* 0x00021e00ff020b82 */ /* 0x000eb00000000a00 */
[----:B------:R-:W1:Y:S08]  /*5ff0*/  LDC.64 R20, c[0x0][0x848] ;  /* 0x00021200ff147b82 */ /* 0x000e700000000a00 */
[----:B------:R-:W1:Y:S08]  /*6000*/  LDC.64 R22, c[0x0][0x800] ;  /* 0x00020000ff167b82 */ /* 0x000e700000000a00 */
[----:B------:R-:W1:Y:S01]  /*6010*/  LDC.64 R24, c[0x0][0x828] ;  /* 0x00020a00ff187b82 */ /* 0x000e620000000a00 */
[----:B--2---:R-:W-:-:S06]  /*6020*/  @P0 IMAD.WIDE R2, R26, 0x4, R2 ;  /* 0x000000041a020825 */ /* 0x004fcc00078e0202 */
[----:B------:R2:W5:Y:S01]  /*6030*/  @P0 LDG.E R2, desc[UR38][R2.64] ;  /* 0x0000002602020981 */ /* 0x000562000c1e1900 */
[----:B------:R-:W-:Y:S01]  /*6040*/  BAR.SYNC.DEFER_BLOCKING 0x1, 0x100 ;  /* 0x0044000000007b1d */ /* 0x000fe20000010000 */
[----:B---3--:R-:W-:Y:S01]  /*6050*/  ISETP.NE.AND P2, PT, R17, 0x1, PT ;  /* 0x000000011100780c */ /* 0x008fe20003f45270 */
[C---:B----4-:R-:W-:Y:S01]  /*6060*/  VIADD R18, R6.reuse, 0xffffff80 ;  /* 0xffffff8006127836 */ /* 0x050fe20000000000 */
[----:B------:R-:W-:-:S03]  /*6070*/  ISETP.NE.AND P1, PT, R6, 0x80, PT ;  /* 0x000000800600780c */ /* 0x000fc60003f25270 */
[----:B------:R-:W-:Y:S01]  /*6080*/  BSSY B0, `(.L_x_916) ;  /* 0x000004e000007945 */ /* 0x000fe20003800000 */
[----:B------:R-:W-:-:S04]  /*6090*/  SHF.R.S32.HI R5, RZ, 0x1f, R18 ;  /* 0x0000001fff057819 */ /* 0x000fc80000011412 */
[----:B------:R-:W-:-:S03]  /*60a0*/  LEA.HI R5, R5, R18, RZ, 0x7 ;  /* 0x0000001205057211 */ /* 0x000fc600078f38ff */
[----:B------:R-:W5:Y:S01]  /*60b0*/  @P2 LDC R7, c[0x0][0x854] ;  /* 0x00021500ff072b82 */ /* 0x000f620000000800 */
[C---:B--2---:R-:W-:Y:S02]  /*60c0*/  LOP3.LUT R3, R5.reuse, 0xfffff80, RZ, 0xc0, !PT ;  /* 0x0fffff8005037812 */ /* 0x044fe400078ec0ff */
[----:B------:R-:W-:-:S03]  /*60d0*/  SHF.L.U32 R5, R5, 0x5, RZ ;  /* 0x0000000505057819 */ /* 0x000fc600000006ff */
[----:B------:R-:W-:Y:S01]  /*60e0*/  IMAD.IADD R4, R18, 0x1, -R3 ;  /* 0x0000000112047824 */ /* 0x000fe200078e0a03 */
[----:B------:R-:W-:Y:S01]  /*60f0*/  LOP3.LUT R5, R5, 0x3ffff000, RZ, 0xc0, !PT ;  /* 0x3ffff00005057812 */ /* 0x000fe200078ec0ff */
[----:B------:R-:W2:Y:S03]  /*6100*/  @P2 LDC R9, c[0x0][0x858] ;  /* 0x00021600ff092b82 */ /* 0x000ea60000000800 */
[----:B------:R-:W-:Y:S01]  /*6110*/  LEA R4, R4, R5, 0x2 ;  /* 0x0000000504047211 */ /* 0x000fe200078e10ff */
[----:B-----5:R-:W-:-:S04]  /*6120*/  @P2 IMAD.HI.U32 R0, R8, R7, RZ ;  /* 0x0000000708002227 */ /* 0x020fc800078e00ff */
[----:B------:R-:W-:Y:S01]  /*6130*/  IMAD.MOV.U32 R7, RZ, RZ, R8 ;  /* 0x000000ffff077224 */ /* 0x000fe200078e0008 */
[----:B--2---:R-:W-:Y:S01]  /*6140*/  @P2 SHF.R.U32.HI R7, RZ, R9, R0 ;  /* 0x00000009ff072219 */ /* 0x004fe20000011600 */
[----:B------:R-:W-:Y:S01]  /*6150*/  IMAD R0, R26, UR6, RZ ;  /* 0x000000061a007c24 */ /* 0x000fe2000f8e02ff */
[----:B------:R-:W-:Y:S02]  /*6160*/  ISETP.NE.AND P2, PT, R18, RZ, PT ;  /* 0x000000ff1200720c */ /* 0x000fe40003f45270 */
[----:B------:R-:W-:Y:S01]  /*6170*/  SHF.R.S32.HI R9, RZ, 0x1f, R7 ;  /* 0x0000001fff097819 */ /* 0x000fe20000011407 */
[----:B------:R-:W2:Y:S01]  /*6180*/  LDC.64 R18, c[0x0][0x820] ;  /* 0x00020800ff127b82 */ /* 0x000ea20000000a00 */
[----:B------:R-:W-:Y:S01]  /*6190*/  SHF.R.S32.HI R6, RZ, 0x1f, R0 ;  /* 0x0000001fff067819 */ /* 0x000fe20000011400 */
[----:B------:R-:W-:-:S05]  /*61a0*/  @P0 IMAD R2, R26, 0x80, R2 ;  /* 0x000000801a020824 */ /* 0x000fca00078e0202 */
[----:B------:R-:W-:-:S04]  /*61b0*/  @P0 SHF.R.S32.HI R3, RZ, 0x1f, R2 ;  /* 0x0000001fff030819 */ /* 0x000fc80000011402 */
[----:B------:R-:W-:Y:S01]  /*61c0*/  @P0 LEA.HI R3, R3, R2, RZ, 0x7 ;  /* 0x0000000203030211 */ /* 0x000fe200078f38ff */
[----:B------:R-:W-:Y:S01]  /*61d0*/  IMAD R2, R16, UR4, RZ ;  /* 0x0000000410027c24 */ /* 0x000fe2000f8e02ff */
[----:B------:R-:W-:Y:S02]  /*61e0*/  UMOV UR4, 0x400 ;  /* 0x0000040000047882 */ /* 0x000fe40000000000 */
[----:B------:R-:W-:Y:S01]  /*61f0*/  ULEA UR4, UR5, UR4, 0x18 ;  /* 0x0000000405047291 */ /* 0x000fe2000f8ec03f */
[----:B------:R-:W-:Y:S01]  /*6200*/  IMAD R2, R2, UR6, RZ ;  /* 0x0000000602027c24 */ /* 0x000fe2000f8e02ff */
[----:B------:R-:W-:Y:S01]  /*6210*/  ULDC.64 UR6, c[0x0][0x868] ;  /* 0x00021a0000067ab9 */ /* 0x000fe20000000a00 */
[----:B------:R-:W-:-:S03]  /*6220*/  @P0 IMAD.SHL.U32 R3, R3, 0x40, RZ ;  /* 0x0000004003030824 */ /* 0x000fc600078e00ff */
[----:B------:R-:W-:Y:S02]  /*6230*/  IADD3 R10, P3, P4, R2, R0, R7 ;  /* 0x00000000020a7210 */ /* 0x000fe40007c7e007 */
[----:B------:R-:W-:Y:S02]  /*6240*/  SHF.R.S32.HI R5, RZ, 0x1f, R2 ;  /* 0x0000001fff057819 */ /* 0x000fe40000011402 */
[----:B------:R-:W-:Y:S02]  /*6250*/  @P0 LOP3.LUT R2, R3, 0xffffe000, RZ, 0xc0, !PT ;  /* 0xffffe00003020812 */ /* 0x000fe400078ec0ff */
[----:B------:R-:W-:Y:S01]  /*6260*/  IADD3.X R11, R5, R6, R9, P3, P4 ;  /* 0x00000006050b7210 */ /* 0x000fe20001fe8409 */
[----:B------:R-:W-:Y:S01]  /*6270*/  IMAD.SHL.U32 R5, R16, 0x2000, RZ ;  /* 0x0000200010057824 */ /* 0x000fe200078e00ff */
[----:B------:R-:W-:Y:S02]  /*6280*/  @P0 SHF.R.S32.HI R3, RZ, 0x1f, R2 ;  /* 0x0000001fff030819 */ /* 0x000fe40000011402 */
[----:B------:R-:W-:-:S02]  /*6290*/  @!P0 CS2R R2, SRZ ;  /* 0x0000000000028805 */ /* 0x000fc4000001ff00 */
[----:B------:R-:W-:Y:S01]  /*62a0*/  LEA R0, R4, UR4, 0x2 ;  /* 0x0000000404007c11 */ /* 0x000fe2000f8e10ff */
[----:B-1----:R-:W-:Y:S01]  /*62b0*/  IMAD R6, R9, R14, RZ ;  /* 0x0000000e09067224 */ /* 0x002fe200078e02ff */
[----:B------:R-:W-:Y:S02]  /*62c0*/  SHF.L.U64.HI R11, R10, 0x2, R11 ;  /* 0x000000020a0b7819 */ /* 0x000fe4000001020b */
[----:B------:R-:W-:Y:S01]  /*62d0*/  IADD3 R4, P3, R5, R2, RZ ;  /* 0x0000000205047210 */ /* 0x000fe20007f7e0ff */
[-C--:B------:R-:W-:Y:S01]  /*62e0*/  IMAD R2, R9, R12.reuse, RZ ;  /* 0x0000000c09027224 */ /* 0x080fe200078e02ff */
[----:B------:R1:W-:Y:S01]  /*62f0*/  STS.128 [R0], R152 ;  /* 0x0000009800007388 */ /* 0x0003e20000000c00 */
[----:B------:R-:W-:Y:S01]  /*6300*/  IMAD R15, R7, R15, R6 ;  /* 0x0000000f070f7224 */ /* 0x000fe200078e0206 */
[----:B------:R-:W-:Y:S01]  /*6310*/  LEA.HI.X.SX32 R5, R5, R3, 0x1, P3 ;  /* 0x0000000305057211 */ /* 0x000fe200018f0eff */
[C---:B------:R-:W-:Y:S01]  /*6320*/  IMAD R9, R7.reuse, R13, R2 ;  /* 0x0000000d07097224 */ /* 0x040fe200078e0202 */
[----:B------:R-:W-:Y:S01]  /*6330*/  SHF.R.S32.HI R6, RZ, 0x1f, R26 ;  /* 0x0000001fff067819 */ /* 0x000fe2000001141a */
[----:B------:R1:W-:Y:S01]  /*6340*/  STS.128 [R0+0x800], R156 ;  /* 0x0008009c00007388 */ /* 0x0003e20000000c00 */
[----:B------:R-:W-:-:S02]  /*6350*/  IMAD.WIDE.U32 R2, R7, R12, R4 ;  /* 0x0000000c07027225 */ /* 0x000fc400078e0004 */
[----:B------:R-:W-:Y:S01]  /*6360*/  SEL R13, R6, RZ, !P0 ;  /* 0x000000ff060d7207 */ /* 0x000fe20004000000 */
[----:B------:R1:W-:Y:S01]  /*6370*/  STS.128 [R0+0x1000], R160 ;  /* 0x001000a000007388 */ /* 0x0003e20000000c00 */
[----:B------:R-:W-:-:S03]  /*6380*/  IMAD.WIDE.U32 R4, R7, R14, R4 ;  /* 0x0000000e07047225 */ /* 0x000fc600078e0004 */
[----:B------:R1:W-:Y:S01]  /*6390*/  STS.128 [R0+0x1800], R164 ;  /* 0x001800a400007388 */ /* 0x0003e20000000c00 */
[----:B------:R-:W-:Y:S01]  /*63a0*/  IMAD.IADD R3, R3, 0x1, R9 ;  /* 0x0000000103037824 */ /* 0x000fe200078e0209 */
[----:B------:R-:W-:Y:S02]  /*63b0*/  SEL R9, R26, RZ, !P0 ;  /* 0x000000ff1a097207 */ /* 0x000fe40004000000 */
[----:B------:R1:W-:Y:S01]  /*63c0*/  STS.128 [R0+0x2000], R168 ;  /* 0x002000a800007388 */ /* 0x0003e20000000c00 */
[----:B--2---:R-:W-:Y:S01]  /*63d0*/  IMAD R6, R13, R18, RZ ;  /* 0x000000120d067224 */ /* 0x004fe200078e02ff */
[----:B------:R-:W-:Y:S01]  /*63e0*/  IADD3 R5, R5, R15, RZ ;  /* 0x0000000f05057210 */ /* 0x000fe20007ffe0ff */
[----:B------:R-:W-:Y:S01]  /*63f0*/  IMAD R12, R13, R20, RZ ;  /* 0x000000140d0c7224 */ /* 0x000fe200078e02ff */
[----:B------:R1:W-:Y:S01]  /*6400*/  STS.128 [R0+0x2800], R172 ;  /* 0x002800ac00007388 */ /* 0x0003e20000000c00 */
[----:B------:R-:W-:Y:S02]  /*6410*/  IMAD.SHL.U32 R13, R10, 0x4, RZ ;  /* 0x000000040a0d7824 */ /* 0x000fe400078e00ff */
[C---:B------:R-:W-:Y:S01]  /*6420*/  IMAD R15, R9.reuse, R19, R6 ;  /* 0x00000013090f7224 */ /* 0x040fe200078e0206 */
[----:B------:R1:W-:Y:S01]  /*6430*/  STS.128 [R0+0x3000], R176 ;  /* 0x003000b000007388 */ /* 0x0003e20000000c00 */
[----:B------:R-:W-:Y:S01]  /*6440*/  IMAD.WIDE.U32 R2, R9, R18, R2 ;  /* 0x0000001209027225 */ /* 0x000fe200078e0002 */
[----:B------:R-:W-:-:S02]  /*6450*/  IADD3 R6, P4, R13, UR6, RZ ;  /* 0x000000060d067c10 */ /* 0x000fc4000ff9e0ff */
[----:B------:R1:W-:Y:S01]  /*6460*/  STS.128 [R0+0x3800], R180 ;  /* 0x003800b400007388 */ /* 0x0003e20000000c00 */
[----:B------:R-:W-:Y:S01]  /*6470*/  IMAD.WIDE.U32 R4, R9, R20, R4 ;  /* 0x0000001409047225 */ /* 0x000fe200078e0004 */
[----:B------:R-:W-:-:S03]  /*6480*/  LEA R22, P3, R2, R22, 0x2 ;  /* 0x0000001602167211 */ /* 0x000fc600078610ff */
[----:B------:R-:W-:Y:S01]  /*6490*/  IMAD.MOV R10, RZ, RZ, -R7 ;  /* 0x000000ffff0a7224 */ /* 0x000fe200078e0a07 */
[----:B------:R-:W-:Y:S01]  /*64a0*/  IADD3.X R7, R11, UR7, RZ, P4, !PT ;  /* 0x000000070b077c10 */ /* 0x000fe2000a7fe4ff */
[----:B------:R-:W-:Y:S01]  /*64b0*/  IMAD R9, R9, R21, R12 ;  /* 0x0000001509097224 */ /* 0x000fe200078e020c */
[----:B------:R-:W-:Y:S01]  /*64c0*/  LEA R24, P0, R4, R24, 0x2 ;  /* 0x0000001804187211 */ /* 0x000fe200078010ff */
[----:B------:R-:W-:Y:S02]  /*64d0*/  IMAD R17, R17, R10, R8 ;  /* 0x0000000a11117224 */ /* 0x000fe400078e0208 */
[----:B------:R-:W-:Y:S01]  /*64e0*/  IMAD.IADD R10, R3, 0x1, R15 ;  /* 0x00000001030a7824 */ /* 0x000fe200078e020f */
[----:B------:R-:W-:Y:S01]  /*64f0*/  IADD3 R9, R5, R9, RZ ;  /* 0x0000000905097210 */ /* 0x000fe20007ffe0ff */
[----:B------:R-:W-:Y:S08]  /*6500*/  @P2 BRA `(.L_x_917) ;  /* 0x0000000000142947 */ /* 0x000ff00003800000 */
.L_x_918:
[----:B------:R-:W2:Y:S04]  /*6510*/  LDG.E.STRONG.GPU R8, desc[UR38][R6.64] ;  /* 0x0000002606087981 */ /* 0x000ea8000c1ef900 */
[----:B--2---:R-:W-:Y:S01]  /*6520*/  CCTL.IVALL ;  /* 0x00000000ff00798f */ /* 0x004fe20002000000 */
[----:B------:R-:W-:Y:S05]  /*6530*/  YIELD ;  /* 0x0000000000007946 */ /* 0x000fea0003800000 */
[----:B------:R-:W-:-:S13]  /*6540*/  ISETP.NE.AND P2, PT, R8, R17, PT ;  /* 0x000000110800720c */ /* 0x000fda0003f45270 */
[----:B------:R-:W-:Y:S05]  /*6550*/  @P2 BRA `(.L_x_918) ;  /* 0xfffffffc00ec2947 */ /* 0x000fea000383ffff */
.L_x_917:
[----:B------:R-:W-:Y:S05]  /*6560*/  BSYNC B0 ;  /* 0x0000000000007941 */ /* 0x000fea0003800000 */
.L_x_916:
[----:B------:R-:W-:Y:S01]  /*6570*/  UMOV UR5, 0xffffffff ;  /* 0xffffffff00057882 */ /* 0x000fe20000000000 */
[----:B------:R-:W-:Y:S02]  /*6580*/  LEA.HI.X R10, R2, R23, R10, 0x2, P3 ;  /* 0x00000017020a7211 */ /* 0x000fe400018f140a */
[----:B------:R-:W-:Y:S01]  /*6590*/  LEA.HI.X R9, R4, R25, R9, 0x2, P0 ;  /* 0x0000001904097211 */ /* 0x000fe200000f1409 */
[----:B------:R-:W-:Y:S06]  /*65a0*/  BRA.DIV UR5, `(.L_x_919) ;  /* 0x0000003e056c7947 */ /* 0x000fec000b800000 */
[----:B------:R-:W-:Y:S01]  /*65b0*/  NOP ;  /* 0x0000000000007918 */ /* 0x000fe20000000000 */
.L_x_1009:
[----:B------:R-:W-:Y:S01]  /*65c0*/  @!PT LDS RZ, [RZ] ;  /* 0x00000000fffff984 */ /* 0x000fe20000000800 */
[----:B------:R-:W-:Y:S01]  /*65d0*/  @!PT LDS RZ, [RZ] ;  /* 0x00000000fffff984 */ /* 0x000fe20000000800 */
[----:B------:R-:W-:Y:S01]  /*65e0*/  @!PT LDS RZ, [RZ] ;  /* 0x00000000fffff984 */ /* 0x000fe20000000800 */
[----:B------:R-:W-:Y:S01]  /*65f0*/  @!PT LDS RZ, [RZ] ;  /* 0x00000000fffff984 */ /* 0x000fe20000000800 */
[----:B------:R2:W-:Y:S06]  /*6600*/  MEMBAR.ALL.CTA ;  /* 0x0000000000007992 */ /* 0x0005ec0000008000 */
[----:B--2---:R-:W2:Y:S01]  /*6610*/  FENCE.VIEW.ASYNC.S ;  /* 0x00000000000073c6 */ /* 0x004ea20000000000 */
[----:B------:R-:W-:Y:S05]  /*6620*/  WARPSYNC.ALL ;  /* 0x0000000000007948 */ /* 0x000fea0003800000 */
[----:B------:R-:W-:Y:S01]  /*6630*/  BSSY B0, `(.L_x_920) ;  /* 0x0000010000007945 */ /* 0x000fe20003800000 */
[----:B--2---:R-:W-:Y:S06]  /*6640*/  BAR.SYNC.DEFER_BLOCKING 0x1, 0x100 ;  /* 0x0044000000007b1d */ /* 0x004fec0000010000 */
[----:B------:R-:W-:Y:S05]  /*6650*/  @P1 BRA `(.L_x_921) ;  /* 0x0000000000341947 */ /* 0x000fea0003800000 */
[----:B------:R-:W-:Y:S01]  /*6660*/  R2UR UR6, R24 ;  /* 0x00000000180672ca */ /* 0x000fe200000e0000 */
[----:B------:R-:W-:Y:S01]  /*6670*/  UMOV UR5, 0x800 ;  /* 0x0000080000057882 */ /* 0x000fe20000000000 */
[----:B------:R-:W-:Y:S01]  /*6680*/  R2UR UR7, R9 ;  /* 0x00000000090772ca */ /* 0x000fe200000e0000 */
[----:B------:R-:W-:Y:S01]  /*6690*/  UMOV UR8, 0x0 ;  /* 0x0000000000087882 */ /* 0x000fe20000000000 */
[----:B------:R-:W-:Y:S01]  /*66a0*/  PLOP3.LUT P0, PT, PT, PT, PT, 0x80, 0x0 ;  /* 0x000000000000781c */ /* 0x000fe20003f0f070 */
[----:B------:R-:W-:-:S12]  /*66b0*/  UMOV UR9, 0x14f00000 ;  /* 0x14f0000000097882 */ /* 0x000fd80000000000 */
.L_x_922:
[----:B------:R-:W-:Y:S01]  /*66c0*/  @P0 ELECT P2, URZ, PT ;  /* 0x00000000003f082f */ /* 0x000fe20003840000 */
[----:B------:R2:W-:-:S12]  /*66d0*/  UBLKRED.G.S.ADD.F32.RN [UR6], [UR4], UR5, desc[UR8] ;  /* 0x00000806040073bb */ /* 0x0005d800080a1405 */
[----:B------:R-:W-:Y:S02]  /*66e0*/  @P2 PLOP3.LUT P0, PT, P2, PT, PT, 0x8, 0x0 ;  /* 0x000000000000281c */ /* 0x000fe4000170e170 */
[----:B------:R-:W-:-:S11]  /*66f0*/  PLOP3.LUT P2, PT, PT, PT, PT, 0x8, 0x0 ;  /* 0x000000000000781c */ /* 0x000fd60003f4e170 */
[----:B--2---:R-:W-:Y:S05]  /*6700*/  @P0 BRA.U.ANY `(.L_x_922) ;  /* 0xfffffffd00ec0947 */ /* 0x004fea000393ffff */
[----:B------:R0:W-:Y:S01]  /*6710*/  UTMACMDFLUSH ;  /* 0x00000000000079b7 */ /* 0x0001e20000000000 */
[----:B------:R-:W-:-:S04]  /*6720*/  DEPBAR.LE SB0, 0x0 ;  /* 0x000080000000791a */ /* 0x000fc80000000000 */
.L_x_921:
[----:B------:R-:W-:Y:S05]  /*6730*/  BSYNC B0 ;  /* 0x0000000000007941 */ /* 0x000fea0003800000 */
.L_x_920:
        /* <DEDUP_REMOVED lines=12> */
[----:B------:R-:W-:-:S05]  /*6800*/  IMAD.MOV.U32 R3, RZ, RZ, 0x1 ;  /* 0x00000001ff037424 */ /* 0x000fca00078e00ff */
[----:B------:R2:W-:Y:S02]  /*6810*/  REDG.E.ADD.S32.STRONG.GPU desc[UR38][R6.64], R3 ;  /* 0x000000030600798e */ /* 0x0005e4000c10e3a6 */
.L_x_924:
[----:B------:R-:W-:Y:S05]  /*6820*/  BSYNC B0 ;  /* 0x0000000000007941 */ /* 0x000fea0003800000 */
.L_x_923:
[----:B------:R-:W-:Y:S06]  /*6830*/  BAR.SYNC.DEFER_BLOCKING 0x1, 0x100 ;  /* 0x0044000000007b1d */ /* 0x000fec0000010000 */
[----:B------:R-:W-:Y:S01]  /*6840*/  ULDC.64 UR6, c[0x0][0x860] ;  /* 0x0002180000067ab9 */ /* 0x000fe20000000a00 */
[----:B------:R-:W-:Y:S01]  /*6850*/  BSSY B0, `(.L_x_925) ;  /* 0x0000011000007945 */ /* 0x000fe20003800000 */
[----:B------:R-:W-:-:S04]  /*6860*/  IADD3 R2, P0, R13, UR6, RZ ;  /* 0x000000060d027c10 */ /* 0x000fc8000ff1e0ff */
[----:B--2---:R-:W-:Y:S01]  /*6870*/  IADD3.X R3, R11, UR7, RZ, P0, !PT ;  /* 0x000000070b037c10 */ /* 0x004fe200087fe4ff */
        /* <DEDUP_REMOVED lines=9> */
.L_x_927:
[----:B-12---:R-:W2:Y:S04]  /*6910*/  LDG.E.STRONG.GPU R0, desc[UR38][R2.64] ;  /* 0x0000002602007981 */ /* 0x006ea8000c1ef900 */
[----:B--2---:R-:W-:Y:S01]  /*6920*/  CCTL.IVALL ;  /* 0x00000000ff00798f */ /* 0x004fe20002000000 */
[----:B------:R-:W-:Y:S05]  /*6930*/  YIELD ;  /* 0x0000000000007946 */ /* 0x000fea0003800000 */
[----:B------:R-:W-:-:S13]  /*6940*/  ISETP.NE.AND P0, PT, R0, R17, PT ;  /* 0x000000110000720c */ /* 0x000fda0003f05270 */
[----:B------:R-:W-:Y:S05]  /*6950*/  @P0 BRA `(.L_x_927) ;  /* 0xfffffffc00ec0947 */ /* 0x000fea000383ffff */
.L_x_926:
[----:B------:R-:W-:Y:S05]  /*6960*/  BSYNC B0 ;  /* 0x0000000000007941 */ /* 0x000fea0003800000 */
.L_x_925:
[----:B------:R-:W-:-:S03]  /*6970*/  UMOV UR5, 0xffffffff ;  /* 0xffffffff00057882 */ /* 0x000fc60000000000 */
[----:B------:R-:W-:Y:S05]  /*6980*/  BRA.DIV UR5, `(.L_x_928) ;  /* 0x0000003a05907947 */ /* 0x000fea000b800000 */
[----:B------:R-:W-:Y:S01]  /*6990*/  NOP ;  /* 0x0000000000007918 */ /* 0x000fe20000000000 */
.L_x_1012:
[----:B------:R-:W-:Y:S01]  /*69a0*/  @!PT LDS RZ, [RZ] ;  /* 0x00000000fffff984 */ /* 0x000fe20000000800 */
[----:B------:R-:W-:Y:S01]  /*69b0*/  @!PT LDS RZ, [RZ] ;  /* 0x00000000fffff984 */ /* 0x000fe20000000800 */
[----:B------:R-:W-:Y:S01]  /*69c0*/  @!PT LDS RZ, [RZ] ;  /* 0x00000000fffff984 */ /* 0x000fe20000000800 */
[----:B------:R-:W-:Y:S01]  /*69d0*/  @!PT LDS RZ, [RZ] ;  /* 0x00000000fffff984 */ /* 0x000fe20000000800 */
[----:B------:R3:W-:Y:S06]  /*69e0*/  MEMBAR.ALL.CTA ;  /* 0x0000000000007992 */ /* 0x0007ec0000008000 */
[----:B---3--:R-:W3:Y:S01]  /*69f0*/  FENCE.VIEW.ASYNC.S ;  /* 0x00000000000073c6 */ /* 0x008ee20000000000 */
[----:B------:R-:W-:Y:S05]  /*6a00*/  WARPSYNC.ALL ;  /* 0x0000000000007948 */ /* 0x000fea0003800000 */
[----:B------:R-:W-:Y:S01]  /*6a10*/  BSSY B0, `(.L_x_929) ;  /* 0x0000010000007945 */ /* 0x000fe20003800000 */
[----:B---3--:R-:W-:Y:S06]  /*6a20*/  BAR.SYNC.DEFER_BLOCKING 0x1, 0x100 ;  /* 0x0044000000007b1d */ /* 0x008fec0000010000 */
[----:B------:R-:W-:Y:S05]  /*6a30*/  @P1 BRA `(.L_x_930) ;  /* 0x0000000000341947 */ /* 0x000fea0003800000 */
[----:B------:R-:W-:Y:S01]  /*6a40*/  R2UR UR6, R22 ;  /* 0x00000000160672ca */ /* 0x000fe200000e0000 */
[----:B------:R-:W-:Y:S01]  /*6a50*/  UMOV UR5, 0x800 ;  /* 0x0000080000057882 */ /* 0x000fe20000000000 */
[----:B------:R-:W-:Y:S01]  /*6a60*/  R2UR UR7, R10 ;  /* 0x000000000a0772ca */ /* 0x000fe200000e0000 */
[----:B------:R-:W-:Y:S01]  /*6a70*/  UMOV UR8, 0x0 ;  /* 0x0000000000087882 */ /* 0x000fe20000000000 */
[----:B------:R-:W-:Y:S01]  /*6a80*/  PLOP3.LUT P0, PT, PT, PT, PT, 0x80, 0x0 ;  /* 0x000000000000781c */ /* 0x000fe20003f0f070 */
[----:B------:R-:W-:-:S12]  /*6a90*/  UMOV UR9, 0x14f00000 ;  /* 0x14f0000000097882 */ /* 0x000fd80000000000 */
.L_x_931:
[----:B------:R-:W-:Y:S01]  /*6aa0*/  @P0 ELECT P2, URZ, PT ;  /* 0x00000000003f082f */ /* 0x000fe20003840000 */
[----:B------:R3:W-:-:S12]  /*6ab0*/  UBLKRED.G.S.ADD.F32.RN [UR6], [UR4], UR5, desc[UR8] ;  /* 0x00000806040073bb */ /* 0x0007d800080a1405 */
[----:B------:R-:W-:Y:S02]  /*6ac0*/  @P2 PLOP3.LUT P0, PT, P2, PT, PT, 0x8, 0x0 ;  /* 0x000000000000281c */ /* 0x000fe4000170e170 */
[----:B------:R-:W-:-:S11]  /*6ad0*/  PLOP3.LUT P2, PT, PT, PT, PT, 0x8, 0x0 ;  /* 0x000000000000781c */ /* 0x000fd60003f4e170 */
[----:B---3--:R-:W-:Y:S05]  /*6ae0*/  @P0 BRA.U.ANY `(.L_x_931) ;  /* 0xfffffffd00ec0947 */ /* 0x008fea000393ffff */
[----:B------:R0:W-:Y:S01]  /*6af0*/  UTMACMDFLUSH ;  /* 0x00000000000079b7 */ /* 0x0001e20000000000 */
[----:B------:R-:W-:-:S04]  /*6b00*/  DEPBAR.LE SB0, 0x0 ;  /* 0x000080000000791a */ /* 0x000fc80000000000 */
.L_x_930:
[----:B------:R-:W-:Y:S05]  /*6b10*/  BSYNC B0 ;  /* 0x0000000000007941 */ /* 0x000fea0003800000 */
.L_x_929:
[----:B------:R-:W-:Y:S01]  /*6b20*/  NOP ;  /* 0x0000000000007918 */ /* 0x000fe20000000000 */
[----:B------:R-:W-:Y:S05]  /*6b30*/  @P1 BRA `(.L_x_892) ;  /* 0x0000003400a81947 */ /* 0x000fea0003800000 */
[----:B------:R-:W-:Y:S01]  /*6b40*/  IMAD.MOV.U32 R5, RZ, RZ, 0x1 ;  /* 0x00000001ff057424 */ /* 0x000fe200078e00ff */
[----:B------:R-:W-:Y:S01]  /*6b50*/  @!PT LDS RZ, [RZ] ;  /* 0x00000000fffff984 */ /* 0x000fe20000000800 */
[----:B------:R-:W-:Y:S01]  /*6b60*/  @!PT LDS RZ, [RZ] ;  /* 0x00000000fffff984 */ /* 0x000fe20000000800 */
[----:B------:R-:W-:Y:S01]  /*6b70*/  @!PT LDS RZ, [RZ] ;  /* 0x00000000fffff984 */ /* 0x000fe20000000800 */
[----:B------:R-:W-:Y:S01]  /*6b80*/  @!PT LDS RZ, [RZ] ;  /* 0x00000000fffff984 */ /* 0x000fe20000000800 */
[----:B------:R3:W-:Y:S06]  /*6b90*/  MEMBAR.ALL.CTA ;  /* 0x0000000000007992 */ /* 0x0007ec0000008000 */
[----:B---3--:R-:W-:Y:S06]  /*6ba0*/  MEMBAR.ALL.GPU ;  /* 0x0000000000007992 */ /* 0x008fec000000a000 */
[----:B------:R-:W-:-:S00]  /*6bb0*/  ERRBAR ;  /* 0x00000000000079ab */ /* 0x000fc00000000000 */
[----:B------:R-:W-:Y:S06]  /*6bc0*/  CGAERRBAR ;  /* 0x00000000000075ab */ /* 0x000fec0000000000 */
[----:B012345:R-:W-:Y:S04]  /*6bd0*/  CCTL.IVALL ;  /* 0x00000000ff00798f */ /* 0x03ffe80002000000 */
[----:B------:R3:W-:Y:S01]  /*6be0*/  REDG.E.ADD.S32.STRONG.GPU desc[UR38][R2.64], R5 ;  /* 0x000000050200798e */ /* 0x0007e2000c10e3a6 */
[----:B------:R-:W-:Y:S05]  /*6bf0*/  BRA `(.L_x_892) ;  /* 0x0000003400787947 */ /* 0x000fea0003800000 */
.L_x_887:
        /* <DEDUP_REMOVED lines=16> */
[----:B------:R-:W-:Y:S01]  /*6d00*/  IMAD.U32 R2, RZ, RZ, UR4 ;  /* 0x00000004ff027e24 */ /* 0x000fe2000f8e00ff */
[----:B------:R-:W-:-:S05]  /*6d10*/  MOV R3, UR5 ;  /* 0x0000000500037c02 */ /* 0x000fca0008000f00 */
[----:B------:R-:W2:Y:S02]  /*6d20*/  LDG.E R2, desc[UR38][R2.64] ;  /* 0x0000002602027981 */ /* 0x000ea4000c1e1900 */
[----:B--2---:R-:W-:Y:S01]  /*6d30*/  R2UR UR4, R2 ;  /* 0x00000000020472ca */ /* 0x004fe200000e0000 */
[----:B------:R-:W-:-:S14]  /*6d40*/  BRA `(.L_x_934) ;  /* 0x0000000000387947 */ /* 0x000fdc0003800000 */
.L_x_933:
[----:B------:R-:W-:Y:S02]  /*6d50*/  ULDC.64 UR4, c[0x0][0x8d8] ;  /* 0x0002360000047ab9 */ /* 0x000fe40000000a00 */
[----:B------:R-:W-:-:S04]  /*6d60*/  ISETP.NE.U32.AND P0, PT, RZ, UR4, PT ;  /* 0x00000004ff007c0c */ /* 0x000fc8000bf05070 */
[----:B------:R-:W-:-:S13]  /*6d70*/  ISETP.NE.AND.EX P0, PT, RZ, UR5, PT, P0 ;  /* 0x00000005ff007c0c */ /* 0x000fda000bf05300 */
[----:B------:R-:W-:Y:S05]  /*6d80*/  @!P0 BRA `(.L_x_935) ;  /* 0x0000000000248947 */ /* 0x000fea0003800000 */
[----:B------:R-:W-:Y:S02]  /*6d90*/  ULDC.64 UR4, c[0x0][0x8d8] ;  /* 0x0002360000047ab9 */ /* 0x000fe40000000a00 */
[----:B--2---:R-:W-:-:S06]  /*6da0*/  UIMAD.WIDE UR4, UR12, 0x4, UR4 ;  /* 0x000000040c0478a5 */ /* 0x004fcc000f8e0204 */
[----:B------:R-:W-:Y:S02]  /*6db0*/  IMAD.U32 R2, RZ, RZ, UR4 ;  /* 0x00000004ff027e24 */ /* 0x000fe4000f8e00ff */
[----:B------:R-:W-:-:S05]  /*6dc0*/  IMAD.U32 R3, RZ, RZ, UR5 ;  /* 0x00000005ff037e24 */ /* 0x000fca000f8e00ff */
[----:B------:R-:W2:Y:S04]  /*6dd0*/  LDG.E R0, desc[UR38][R2.64] ;  /* 0x0000002602007981 */ /* 0x000ea8000c1e1900 */
[----:B------:R-:W2:Y:S02]  /*6de0*/  LDG.E R5, desc[UR38][R2.64+0x4] ;  /* 0x0000042602057981 */ /* 0x000ea4000c1e1900 */
[----:B--2---:R-:W-:-:S05]  /*6df0*/  IMAD.IADD R0, R5, 0x1, -R0 ;  /* 0x0000000105007824 */ /* 0x004fca00078e0a00 */
[----:B------:R-:W-:Y:S01]  /*6e00*/  R2UR UR4, R0 ;  /* 0x00000000000472ca */ /* 0x000fe200000e0000 */
[----:B------:R-:W-:-:S14]  /*6e10*/  BRA `(.L_x_934) ;  /* 0x0000000000047947 */ /* 0x000fdc0003800000 */
.L_x_935:
[----:B------:R-:W-:-:S05]  /*6e20*/  ULDC UR4, c[0x0][0x8c4] ;  /* 0x0002310000047ab9 */ /* 0x000fca0000000800 */
.L_x_934:
        /* <DEDUP_REMOVED lines=11> */
[----:B------:R-:W-:Y:S01]  /*6ee0*/  MOV R2, UR4 ;  /* 0x0000000400027c02 */ /* 0x000fe20008000f00 */
[----:B------:R-:W-:Y:S01]  /*6ef0*/  IMAD.U32 R3, RZ, RZ, UR5 ;  /* 0x00000005ff037e24 */ /* 0x000fe2000f8e00ff */
[----:B------:R-:W-:Y:S02]  /*6f00*/  ULDC.64 UR4, c[0x0][0x780] ;  /* 0x0001e00000047ab9 */ /* 0x000fe40000000a00 */
[----:B------:R-:W-:-:S04]  /*6f10*/  UISETP.NE.U32.AND UP1, UPT, UR4, URZ, UPT ;  /* 0x0000003f0400728c */ /* 0x000fc8000bf25070 */
[----:B------:R-:W2:Y:S01]  /*6f20*/  @P0 LDG.E R6, desc[UR38][R2.64] ;  /* 0x0000002602060981 */ /* 0x000ea2000c1e1900 */
[----:B------:R-:W-:Y:S01]  /*6f30*/  UISETP.NE.AND.EX UP1, UPT, UR5, URZ, UPT, UP1 ;  /* 0x0000003f0500728c */ /* 0x000fe2000bf25310 */
[----:B------:R-:W-:Y:S02]  /*6f40*/  ULDC UR6, c[0x0][0x280] ;  /* 0x0000a00000067ab9 */ /* 0x000fe40000000800 */
[----:B------:R-:W-:-:S03]  /*6f50*/  IMAD.U32 R0, RZ, RZ, UR6 ;  /* 0x00000006ff007e24 */ /* 0x000fc6000f8e00ff */
[----:B------:R-:W-:-:S05]  /*6f60*/  PLOP3.LUT P1, PT, PT, PT, UP1, 0x80, 0x0 ;  /* 0x000000000000781c */ /* 0x000fca0003f2f018 */
[----:B------:R-:W-:Y:S02]  /*6f70*/  @UP1 ULDC.64 UR4, c[0x0][0x780] ;  /* 0x0001e00000041ab9 */ /* 0x000fe40000000a00 */
[----:B------:R-:W-:-:S06]  /*6f80*/  @UP1 UIMAD.WIDE UR4, UR12, 0x4, UR4 ;  /* 0x000000040c0418a5 */ /* 0x000fcc000f8e0204 */
[----:B------:R-:W-:Y:S01]  /*6f90*/  IMAD.U32 R4, RZ, RZ, UR4 ;  /* 0x00000004ff047e24 */ /* 0x000fe2000f8e00ff */
[----:B------:R-:W-:-:S05]  /*6fa0*/  MOV R5, UR5 ;  /* 0x0000000500057c02 */ /* 0x000fca0008000f00 */
        /* <DEDUP_REMOVED lines=13> */
.L_x_936:
        /* <DEDUP_REMOVED lines=18> */
[----:B------:R-:W-:Y:S01]  /*71a0*/  USEL UR18, UR12, URZ, !UP0 ;  /* 0x0000003f0c127287 */ /* 0x000fe2000c000000 */
[----:B------:R-:W-:Y:S01]  /*71b0*/  LEA.HI R3, R3, R2, RZ, 0x7 ;  /* 0x0000000203037211 */ /* 0x000fe200078f38ff */
[----:B------:R-:W-:-:S02]  /*71c0*/  USEL UR13, UR5, URZ, !UP0 ;  /* 0x0000003f050d7287 */ /* 0x000fc4000c000000 */
[----:B------:R-:W-:Y:S01]  /*71d0*/  UIADD3 UR8, UP0, UR6, UR14, URZ ;  /* 0x0000000e06087290 */ /* 0x000fe2000ff1e03f */
[----:B------:R-:W-:Y:S01]  /*71e0*/  SHF.R.S32.HI R3, RZ, 0x7, R3 ;  /* 0x00000007ff037819 */ /* 0x000fe20000011403 */
[----:B------:R-:W-:Y:S01]  /*71f0*/  UIADD3 UR5, UR15, UR9, URZ ;  /* 0x000000090f057290 */ /* 0x000fe2000fffe03f */
[----:B------:R-:W-:Y:S01]  /*7200*/  ULDC UR10, c[0x0][0x288] ;  /* 0x0000a200000a7ab9 */ /* 0x000fe20000000800 */
[----:B------:R-:W-:Y:S01]  /*7210*/  ULDC.64 UR16, c[0x0][0x2e0] ;  /* 0x0000b80000107ab9 */ /* 0x000fe20000000a00 */
[----:B------:R-:W-:Y:S01]  /*7220*/  UIMAD UR12, UR12, UR10, URZ ;  /* 0x0000000a0c0c72a4 */ /* 0x000fe2000f8e023f */
[----:B------:R-:W-:Y:S01]  /*7230*/  VIMNMX R3, R3, 0x1, !PT ;  /* 0x0000000103037848 */ /* 0x000fe20007fe0100 */
[----:B------:R-:W-:Y:S01]  /*7240*/  ULDC UR11, c[0x0][0x760] ;  /* 0x0001d800000b7ab9 */ /* 0x000fe20000000800 */
[----:B------:R-:W-:Y:S02]  /*7250*/  UIADD3.X UR9, UR7, UR5, URZ, UP0, !UPT ;  /* 0x0000000507097290 */ /* 0x000fe400087fe43f */
[----:B------:R-:W-:Y:S01]  /*7260*/  UIMAD UR13, UR13, UR16, URZ ;  /* 0x000000100d0d72a4 */ /* 0x000fe2000f8e023f */
[----:B------:R-:W-:Y:S01]  /*7270*/  LOP3.LUT R6, R3, 0x1, RZ, 0xc0, !PT ;  /* 0x0000000103067812 */ /* 0x000fe200078ec0ff */
[----:B------:R-:W-:-:S02]  /*7280*/  UIMAD UR10, UR10, UR11, URZ ;  /* 0x0000000b0a0a72a4 */ /* 0x000fc4000f8e023f */
[----:B------:R-:W-:Y:S02]  /*7290*/  UIADD3 UR11, UP0, UR12, UR19, URZ ;  /* 0x000000130c0b7290 */ /* 0x000fe4000ff1e03f */
[----:B------:R-:W-:Y:S01]  /*72a0*/  UIMAD UR13, UR18, UR17, UR13 ;  /* 0x00000011120d72a4 */ /* 0x000fe2000f8e020d */
[----:B-1----:R-:W-:Y:S01]  /*72b0*/  LOP3.LUT R0, R4, 0x1f, RZ, 0xc0, !PT ;  /* 0x0000001f04007812 */ /* 0x002fe200078ec0ff */
[----:B------:R-:W-:Y:S02]  /*72c0*/  UIMAD.WIDE.U32 UR8, UR18, UR16, UR8 ;  /* 0x00000010120872a5 */ /* 0x000fe4000f8e0008 */
[----:B------:R-:W-:Y:S01]  /*72d0*/  ULEA.HI.X.SX32 UR12, UR12, UR4, 0x1, UP0 ;  /* 0x000000040c0c7291 */ /* 0x000fe200080f0e3f */
[----:B------:R-:W-:Y:S01]  /*72e0*/  ELECT P0, URZ, PT ;  /* 0x00000000003f782f */ /* 0x000fe20003800000 */
        /* <DEDUP_REMOVED lines=19> */
.L_x_962:
[----:B------:R-:W-:Y:S01]  /*7420*/  UIMAD UR13, UR10, UR4, URZ ;  /* 0x000000040a0d72a4 */ /* 0x000fe2000f8e023f */
[----:B------:R-:W-:Y:S01]  /*7430*/  ISETP.NE.AND P1, PT, R0, RZ, PT ;  /* 0x000000ff0000720c */ /* 0x000fe20003f25270 */
[----:B------:R-:W-:Y:S01]  /*7440*/  ULDC.64 UR6, c[0x0][0x768] ;  /* 0x0001da0000067ab9 */ /* 0x000fe20000000a00 */
[----:B------:R-:W-:Y:S01]  /*7450*/  USHF.L.U32 UR14, UR5, 0xe, URZ ;  /* 0x0000000e050e7899 */ /* 0x000fe2000800063f */
[----:B------:R-:W-:Y:S01]  /*7460*/  IADD3 R4, R4, -0x2, RZ ;  /* 0xfffffffe04047810 */ /* 0x000fe20007ffe0ff */
[----:B------:R-:W-:Y:S01]  /*7470*/  UIADD3 UR15, UP0, UR13, UR11, URZ ;  /* 0x0000000b0d0f7290 */ /* 0x000fe2000ff1e03f */
[----:B------:R-:W-:Y:S01]  /*7480*/  BSSY B0, `(.L_x_938) ;  /* 0x0000010000007945 */ /* 0x000fe20003800000 */
[----:B------:R-:W-:Y:S01]  /*7490*/  UIMAD.WIDE UR30, UR14, 0x4, UR16 ;  /* 0x000000040e1e78a5 */ /* 0x000fe2000f8e0210 */
[----:B------:R-:W-:Y:S01]  /*74a0*/  ISETP.NE.AND P2, PT, R4, RZ, PT ;  /* 0x000000ff0400720c */ /* 0x000fe20003f45270 */
[----:B------:R-:W-:Y:S02]  /*74b0*/  ULEA.HI.X.SX32 UR22, UR13, UR12, 0x1, UP0 ;  /* 0x0000000c0d167291 */ /* 0x000fe400080f0e3f */
[----:B------:R-:W-:-:S02]  /*74c0*/  ULEA UR23, UP0, UR15, UR6, 0x2 ;  /* 0x000000060f177291 */ /* 0x000fc4000f80103f */
[----:B------:R-:W-:Y:S02]  /*74d0*/  UIMAD.WIDE UR26, UR14, 0x4, UR18 ;  /* 0x000000040e1a78a5 */ /* 0x000fe4000f8e0212 */
[----:B------:R-:W-:Y:S02]  /*74e0*/  ULEA.HI.X UR22, UR15, UR7, UR22, 0x2, UP0 ;  /* 0x000000070f167291 */ /* 0x000fe400080f1416 */
[----:B-1----:R-:W-:Y:S01]  /*74f0*/  IMAD.U32 R2, RZ, RZ, UR23 ;  /* 0x00000017ff027e24 */ /* 0x002fe2000f8e00ff */
[----:B------:R-:W-:-:S03]  /*7500*/  UIMAD.WIDE UR14, UR14, 0x4, UR20 ;  /* 0x000000040e0e78a5 */ /* 0x000fc6000f8e0214 */
[----:B------:R-:W-:Y:S01]  /*7510*/  IMAD.U32 R3, RZ, RZ, UR22 ;  /* 0x00000016ff037e24 */ /* 0x000fe2000f8e00ff */
[----:B------:R-:W-:Y:S08]  /*7520*/  @P1 BRA `(.L_x_939) ;  /* 0x0000000000141947 */ /* 0x000ff00003800000 */
.L_x_940:
[----:B------:R-:W2:Y:S04]  /*7530*/  LDG.E.STRONG.GPU R5, desc[UR38][R2.64] ;  /* 0x0000002602057981 */ /* 0x000ea8000c1ef900 */
[----:B--2---:R-:W-:Y:S01]  /*7540*/  CCTL.IVALL ;  /* 0x00000000ff00798f */ /* 0x004fe20002000000 */
[----:B------:R-:W-:Y:S05]  /*7550*/  YIELD ;  /* 0x0000000000007946 */ /* 0x000fea0003800000 */
[----:B------:R-:W-:-:S13]  /*7560*/  ISETP.NE.AND P3, PT, R5, UR24, PT ;  /* 0x0000001805007c0c */ /* 0x000fda000bf65270 */
[----:B------:R-:W-:Y:S05]  /*7570*/  @P3 BRA `(.L_x_940) ;  /* 0xfffffffc00ec3947 */ /* 0x000fea000383ffff */
.L_x_939:
[----:B------:R-:W-:Y:S05]  /*7580*/  BSYNC B0 ;  /* 0x0000000000007941 */ /* 0x000fea0003800000 */
.L_x_938:
[----:B------:R-:W-:-:S03]  /*7590*/  UMOV UR22, 0xffffffff ;  /* 0xffffffff00167882 */ /* 0x000fc60000000000 */
[----:B------:R-:W-:Y:S05]  /*75a0*/  BRA.DIV UR22, `(.L_x_941) ;  /* 0x0000002e16a47947 */ /* 0x000fea000b800000 */
[----:B------:R-:W-:Y:S01]  /*75b0*/  NOP ;  /* 0x0000000000007918 */ /* 0x000fe20000000000 */
.L_x_1015:
        /* <DEDUP_REMOVED lines=19> */
.L_x_943:
[----:B------:R-:W-:Y:S05]  /*76f0*/  BSYNC B0 ;  /* 0x0000000000007941 */ /* 0x000fea0003800000 */
.L_x_942:
        /* <DEDUP_REMOVED lines=13> */
.L_x_945:
[----:B------:R-:W-:Y:S05]  /*77d0*/  BSYNC B0 ;  /* 0x0000000000007941 */ /* 0x000fea0003800000 */
.L_x_944:
[----:B------:R-:W-:Y:S06]  /*77e0*/  BAR.ARV 0xa, 0xa0 ;  /* 0x0282800000007b1d */ /* 0x000fec0000002000 */
[----:B------:R-:W-:Y:S04]  /*77f0*/  BSSY B0, `(.L_x_946) ;  /* 0x0000003000007945 */ /* 0x000fe80003800000 */
[----:B------:R-:W-:Y:S05]  /*7800*/  @!P0 BRA `(.L_x_947) ;  /* 0x0000000000048947 */ /* 0x000fea0003800000 */
[----:B------:R-:W-:-:S04]  /*7810*/  DEPBAR.LE SB0, 0x0 ;  /* 0x000080000000791a */ /* 0x000fc80000000000 */
.L_x_947:
[----:B------:R-:W-:Y:S05]  /*7820*/  BSYNC B0 ;  /* 0x0000000000007941 */ /* 0x000fea0003800000 */
.L_x_946:
        /* <DEDUP_REMOVED lines=19> */
.L_x_949:
[----:B------:R-:W-:Y:S05]  /*7960*/  BSYNC B0 ;  /* 0x0000000000007941 */ /* 0x000fea0003800000 */
.L_x_948:
[----:B------:R-:W-:Y:S01]  /*7970*/  UIADD3 UR13, UR10, UR13, URZ ;  /* 0x0000000d0a0d7290 */ /* 0x000fe2000fffe03f */
[----:B------:R-:W-:Y:S03]  /*7980*/  BSSY B0, `(.L_x_950) ;  /* 0x000000d000007945 */ /* 0x000fe60003800000 */
[----:B------:R-:W-:-:S04]  /*7990*/  UIADD3 UR22, UP0, UR13, UR11, URZ ;  /* 0x0000000b0d167290 */ /* 0x000fc8000ff1e03f */
[----:B------:R-:W-:Y:S02]  /*79a0*/  ULEA.HI.X.SX32 UR13, UR13, UR12, 0x1, UP0 ;  /* 0x0000000c0d0d7291 */ /* 0x000fe400080f0e3f */
[----:B------:R-:W-:-:S04]  /*79b0*/  ULEA UR6, UP0, UR22, UR6, 0x2 ;  /* 0x0000000616067291 */ /* 0x000fc8000f80103f */
[----:B------:R-:W-:Y:S02]  /*79c0*/  ULEA.HI.X UR13, UR22, UR7, UR13, 0x2, UP0 ;  /* 0x00000007160d7291 */ /* 0x000fe400080f140d */
[----:B-1----:R-:W-:-:S04]  /*79d0*/  IMAD.U32 R2, RZ, RZ, UR6 ;  /* 0x00000006ff027e24 */ /* 0x002fc8000f8e00ff */
[----:B------:R-:W-:Y:S01]  /*79e0*/  MOV R3, UR13 ;  /* 0x0000000d00037c02 */ /* 0x000fe20008000f00 */
[----:B------:R-:W-:Y:S06]  /*79f0*/  @P1 BRA `(.L_x_951) ;  /* 0x0000000000141947 */ /* 0x000fec0003800000 */
.L_x_952:
[----:B------:R-:W2:Y:S04]  /*7a00*/  LDG.E.STRONG.GPU R5, desc[UR38][R2.64] ;  /* 0x0000002602057981 */ /* 0x000ea8000c1ef900 */
[----:B--2---:R-:W-:Y:S01]  /*7a10*/  CCTL.IVALL ;  /* 0x00000000ff00798f */ /* 0x004fe20002000000 */
[----:B------:R-:W-:Y:S05]  /*7a20*/  YIELD ;  /* 0x0000000000007946 */ /* 0x000fea0003800000 */
[----:B------:R-:W-:-:S13]  /*7a30*/  ISETP.NE.AND P3, PT, R5, UR24, PT ;  /* 0x0000001805007c0c */ /* 0x000fda000bf65270 */
[----:B------:R-:W-:Y:S05]  /*7a40*/  @P3 BRA `(.L_x_952) ;  /* 0xfffffffc00ec3947 */ /* 0x000fea000383ffff */
.L_x_951:
[----:B------:R-:W-:Y:S05]  /*7a50*/  BSYNC B0 ;  /* 0x0000000000007941 */ /* 0x000fea0003800000 */
.L_x_950:
[----:B------:R-:W-:-:S03]  /*7a60*/  UMOV UR6, 0xffffffff ;  /* 0xffffffff00067882 */ /* 0x000fc60000000000 */
[----:B------:R-:W-:Y:S05]  /*7a70*/  BRA.DIV UR6, `(.L_x_953) ;  /* 0x0000002a068c7947 */ /* 0x000fea000b800000 */
[----:B------:R-:W-:Y:S01]  /*7a80*/  NOP ;  /* 0x0000000000007918 */ /* 0x000fe20000000000 */
.L_x_1018:
        /* <DEDUP_REMOVED lines=13> */
.L_x_955:
[----:B------:R-:W-:Y:S05]  /*7b60*/  BSYNC B0 ;  /* 0x0000000000007941 */ /* 0x000fea0003800000 */
.L_x_954:
        /* <DEDUP_REMOVED lines=13> */
.L_x_957:
[----:B------:R-:W-:Y:S05]  /*7c40*/  BSYNC B0 ;  /* 0x0000000000007941 */ /* 0x000fea0003800000 */
.L_x_956:
[----:B------:R-:W-:Y:S06]  /*7c50*/  BAR.ARV 0xa, 0xa0 ;  /* 0x0282800000007b1d */ /* 0x000fec0000002000 */
[----:B------:R-:W-:Y:S04]  /*7c60*/  BSSY B0, `(.L_x_958) ;  /* 0x0000003000007945 */ /* 0x000fe80003800000 */
[----:B------:R-:W-:Y:S05]  /*7c70*/  @!P0 BRA `(.L_x_959) ;  /* 0x0000000000048947 */ /* 0x000fea0003800000 */
[----:B------:R-:W-:-:S04]  /*7c80*/  DEPBAR.LE SB0, 0x0 ;  /* 0x000080000000791a */ /* 0x000fc80000000000 */
.L_x_959:
[----:B------:R-:W-:Y:S05]  /*7c90*/  BSYNC B0 ;  /* 0x0000000000007941 */ /* 0x000fea0003800000 */
.L_x_958:
        /* <DEDUP_REMOVED lines=19> */
.L_x_961:
[----:B------:R-:W-:Y:S05]  /*7dd0*/  BSYNC B0 ;  /* 0x0000000000007941 */ /* 0x000fea0003800000 */
.L_x_960:
[----:B------:R-:W-:Y:S02]  /*7de0*/  UIADD3 UR4, UR4, 0x2, URZ ;  /* 0x0000000204047890 */ /* 0x000fe4000fffe03f */
[----:B------:R-:W-:Y:S01]  /*7df0*/  UIADD3 UR5, UR5, 0x1, URZ ;  /* 0x0000000105057890 */ /* 0x000fe2000fffe03f */
[----:B------:R-:W-:Y:S11]  /*7e00*/  @P2 BRA `(.L_x_962) ;  /* 0xfffffff400842947 */ /* 0x000ff6000383ffff */
.L_x_937:
        /* <DEDUP_REMOVED lines=11> */
[----:B------:R-:W-:Y:S01]  /*7ec0*/  IMAD.U32 R3, RZ, RZ, UR5 ;  /* 0x00000005ff037e24 */ /* 0x000fe2000f8e00ff */
[----:B------:R-:W-:Y:S06]  /*7ed0*/  @P3 BRA `(.L_x_964) ;  /* 0x0000000000143947 */ /* 0x000fec0003800000 */
.L_x_965:
[----:B------:R-:W2:Y:S04]  /*7ee0*/  LDG.E.STRONG.GPU R0, desc[UR38][R2.64] ;  /* 0x0000002602007981 */ /* 0x000ea8000c1ef900 */
[----:B--2---:R-:W-:Y:S01]  /*7ef0*/  CCTL.IVALL ;  /* 0x00000000ff00798f */ /* 0x004fe20002000000 */
[----:B------:R-:W-:Y:S05]  /*7f00*/  YIELD ;  /* 0x0000000000007946 */ /* 0x000fea0003800000 */
[----:B------:R-:W-:-:S13]  /*7f10*/  ISETP.NE.AND P1, PT, R0, UR24, PT ;  /* 0x0000001800007c0c */ /* 0x000fda000bf25270 */
[----:B------:R-:W-:Y:S05]  /*7f20*/  @P1 BRA `(.L_x_965) ;  /* 0xfffffffc00ec1947 */ /* 0x000fea000383ffff */
.L_x_964:
[----:B------:R-:W-:Y:S05]  /*7f30*/  BSYNC B0 ;  /* 0x0000000000007941 */ /* 0x000fea0003800000 */
.L_x_963:
[----:B------:R-:W-:-:S03]  /*7f40*/  UMOV UR5, 0xffffffff ;  /* 0xffffffff00057882 */ /* 0x000fc60000000000 */
[----:B------:R-:W-:Y:S05]  /*7f50*/  BRA.DIV UR5, `(.L_x_966) ;  /* 0x0000002605707947 */ /* 0x000fea000b800000 */
[----:B------:R-:W-:Y:S01]  /*7f60*/  NOP ;  /* 0x0000000000007918 */ /* 0x000fe20000000000 */
.L_x_1021:
        /* <DEDUP_REMOVED lines=22> */
.L_x_968:
[----:B------:R-:W-:Y:S05]  /*80d0*/  BSYNC B0 ;  /* 0x0000000000007941 */ /* 0x000fea0003800000 */
.L_x_967:
        /* <DEDUP_REMOVED lines=20> */
.L_x_970:
[----:B------:R-:W-:Y:S05]  /*8220*/  BSYNC B0 ;  /* 0x0000000000007941 */ /* 0x000fea0003800000 */
.L_x_969:
[----:B------:R-:W-:Y:S06]  /*8230*/  BAR.ARV 0xa, 0xa0 ;  /* 0x0282800000007b1d */ /* 0x000fec0000002000 */
[----:B------:R-:W-:Y:S04]  /*8240*/  BSSY B0, `(.L_x_971) ;  /* 0x0000003000007945 */ /* 0x000fe80003800000 */
[----:B------:R-:W-:Y:S05]  /*8250*/  @!P0 BRA `(.L_x_972) ;  /* 0x0000000000048947 */ /* 0x000fea0003800000 */
[----:B------:R-:W-:-:S04]  /*8260*/  DEPBAR.LE SB0, 0x0 ;  /* 0x000080000000791a */ /* 0x000fc80000000000 */
.L_x_972:
[----:B------:R-:W-:Y:S05]  /*8270*/  BSYNC B0 ;  /* 0x0000000000007941 */ /* 0x000fea0003800000 */
.L_x_971:
        /* <DEDUP_REMOVED lines=19> */
.L_x_932:
        /* <DEDUP_REMOVED lines=10> */
.L_x_973:
        /* <DEDUP_REMOVED lines=10> */
.L_x_975:
[----:B------:R-:W3:Y:S02]  /*84f0*/  LDC R5, c[0x0][0x8c4] ;  /* 0x00023100ff057b82 */ /* 0x000ee40000000800 */
.L_x_974:
[----:B------:R-:W4:Y:S01]  /*8500*/  S2R R14, SR_CTAID.X ;  /* 0x00000000000e7919 */ /* 0x000f220000002500 */
[----:B------:R-:W-:Y:S01]  /*8510*/  IMAD.MOV.U32 R0, RZ, RZ, 0x1 ;  /* 0x00000001ff007424 */ /* 0x000fe200078e00ff */
[----:B------:R-:W-:Y:S01]  /*8520*/  MOV R9, RZ ;  /* 0x000000ff00097202 */ /* 0x000fe20000000f00 */
[----:B----4-:R-:W-:-:S05]  /*8530*/  IMAD.SHL.U32 R14, R14, 0x80, RZ ;  /* 0x000000800e0e7824 */ /* 0x010fca00078e00ff */
        /* <DEDUP_REMOVED lines=19> */
[----:B------:R-:W-:Y:S01]  /*8670*/  IMAD.MOV.U32 R5, RZ, RZ, RZ ;  /* 0x000000ffff057224 */ /* 0x000fe200078e00ff */
[----:B------:R-:W-:Y:S01]  /*8680*/  ULDC UR4, c[0x0][0x280] ;  /* 0x0000a00000047ab9 */ /* 0x000fe20000000800 */
[----:B-1----:R-:W-:-:S05]  /*8690*/  @P0 IMAD.WIDE R2, R8, 0x4, R2 ;  /* 0x0000000408020825 */ /* 0x002fca00078e0202 */
[----:B------:R2:W5:Y:S01]  /*86a0*/  @P0 LDG.E R5, desc[UR38][R2.64] ;  /* 0x0000002602050981 */ /* 0x000562000c1e1900 */
[----:B------:R-:W-:Y:S02]  /*86b0*/  IMAD.U32 R4, RZ, RZ, UR4 ;  /* 0x00000004ff047e24 */ /* 0x000fe4000f8e00ff */
[----:B--2---:R-:W-:Y:S01]  /*86c0*/  @P2 IMAD.WIDE R2, R8, 0x4, R12 ;  /* 0x0000000408022825 */ /* 0x004fe200078e020c */
[----:B------:R-:W-:-:S04]  /*86d0*/  VOTEU.ANY UP0, P1 ;  /* 0x00000000003f7886 */ /* 0x000fc80000800100 */
[----:B------:R1:W5:Y:S02]  /*86e0*/  @P2 LDG.E R4, desc[UR38][R2.64] ;  /* 0x0000002602042981 */ /* 0x000364000c1e1900 */
[----:B-1----:R-:W-:Y:S02]  /*86f0*/  CS2R R2, SRZ ;  /* 0x0000000000027805 */ /* 0x002fe4000001ff00 */
[----:B---3--:R-:W-:-:S04]  /*8700*/  @P1 LEA R9, R8, R9, 0x7 ;  /* 0x0000000908091211 */ /* 0x008fc800078e38ff */
[----:B------:R-:W-:-:S04]  /*8710*/  @P1 SHF.R.S32.HI R12, RZ, 0x1f, R9 ;  /* 0x0000001fff0c1819 */ /* 0x000fc80000011409 */
[----:B------:R-:W-:-:S04]  /*8720*/  @P1 LEA.HI R12, R12, R9, RZ, 0x7 ;  /* 0x000000090c0c1211 */ /* 0x000fc800078f38ff */
[----:B------:R-:W-:Y:S02]  /*8730*/  @P1 LOP3.LUT R12, R12, 0xffffff80, RZ, 0xc0, !PT ;  /* 0xffffff800c0c1812 */ /* 0x000fe400078ec0ff */
[----:B----4-:R-:W-:Y:S02]  /*8740*/  @P1 R2UR UR4, R15 ;  /* 0x000000000f0412ca */ /* 0x010fe400000e0000 */
        /* <DEDUP_REMOVED lines=8> */
.L_x_977:
        /* <DEDUP_REMOVED lines=8> */
[----:B------:R-:W-:Y:S01]  /*8850*/  ULDC UR4, c[0x0][0x2e8] ;  /* 0x0000ba0000047ab9 */ /* 0x000fe20000000800 */
[----:B------:R-:W-:Y:S01]  /*8860*/  R2UR UR13, R8 ;  /* 0x00000000080d72ca */ /* 0x000fe200000e0000 */
[----:B------:R-:W-:Y:S01]  /*8870*/  VOTEU.ANY UP1, P0 ;  /* 0x00000000003f7886 */ /* 0x000fe20000020100 */
[----:B------:R-:W-:Y:S02]  /*8880*/  ISETP.NE.AND.EX P1, PT, R11, RZ, PT, P1 ;  /* 0x000000ff0b00720c */ /* 0x000fe40003f25310 */
[----:B------:R-:W-:Y:S02]  /*8890*/  ELECT P0, URZ, PT ;  /* 0x00000000003f782f */ /* 0x000fe40003800000 */
[----:B------:R-:W-:Y:S01]  /*88a0*/  SHF.R.S32.HI R8, RZ, 0x1f, R8 ;  /* 0x0000001fff087819 */ /* 0x000fe20000011408 */
[----:B------:R-:W3:Y:S01]  /*88b0*/  LDC.64 R10, c[0x0][0x720] ;  /* 0x0001c800ff0a7b82 */ /* 0x000ee20000000a00 */
[----:B------:R-:W-:Y:S01]  /*88c0*/  MOV R7, R3 ;  /* 0x0000000300077202 */ /* 0x000fe20000000f00 */
[----:B------:R-:W-:Y:S01]  /*88d0*/  UMOV UR12, UR20 ;  /* 0x00000014000c7c82 */ /* 0x000fe20008000000 */
[----:B------:R-:W-:Y:S01]  /*88e0*/  SEL R8, R8, RZ, !P1 ;  /* 0x000000ff08087207 */ /* 0x000fe20004800000 */
[----:B------:R-:W-:Y:S01]  /*88f0*/  BSSY B0, `(.L_x_976) ;  /* 0x0000169000007945 */ /* 0x000fe20003800000 */
[----:B------:R-:W-:-:S02]  /*8900*/  R2UR UR11, R14 ;  /* 0x000000000e0b72ca */ /* 0x000fc400000e0000 */
[----:B------:R-:W-:Y:S01]  /*8910*/  R2UR UR8, R5 ;  /* 0x00000000050872ca */ /* 0x000fe200000e0000 */
[----:B------:R-:W-:Y:S01]  /*8920*/  VOTEU.ANY UP0, P1 ;  /* 0x00000000003f7886 */ /* 0x000fe20000800100 */
[----:B------:R-:W-:Y:S02]  /*8930*/  USEL UR21, UR13, URZ, !UP0 ;  /* 0x0000003f0d157287 */ /* 0x000fe4000c000000 */
[----:B------:R-:W-:Y:S02]  /*8940*/  UISETP.NE.AND UP0, UPT, UR4, 0x1, UPT ;  /* 0x000000010400788c */ /* 0x000fe4000bf05270 */
[----:B------:R-:W-:-:S07]  /*8950*/  USEL UR13, UR13, URZ, !UP1 ;  /* 0x0000003f0d0d7287 */ /* 0x000fce000c800000 */
[----:B------:R-:W-:Y:S01]  /*8960*/  UIADD3 UR11, UR11, UR8, URZ ;  /* 0x000000080b0b7290 */ /* 0x000fe2000fffe03f */
[----:B-1----:R-:W-:Y:S01]  /*8970*/  SHF.R.S32.HI R9, RZ, 0x1f, R9 ;  /* 0x0000001fff097819 */ /* 0x002fe20000011409 */
[----:B------:R-:W-:Y:S01]  /*8980*/  @UP0 ULDC UR6, c[0x0][0x2ec] ;  /* 0x0000bb0000060ab9 */ /* 0x000fe20000000800 */
[----:B------:R-:W-:Y:S01]  /*8990*/  @UP0 ULDC UR8, c[0x0][0x2f0] ;  /* 0x0000bc0000080ab9 */ /* 0x000fe20000000800 */
[----:B------:R-:W-:Y:S02]  /*89a0*/  UIMAD.WIDE.U32 UR6, UR20, UR6, URZ ;  /* 0x00000006140672a5 */ /* 0x000fe4000f8e003f */
[----:B--2---:R-:W-:Y:S02]  /*89b0*/  IMAD R6, R9, R12, RZ ;  /* 0x0000000c09067224 */ /* 0x004fe400078e02ff */
[----:B------:R-:W-:Y:S02]  /*89c0*/  @UP0 USHF.R.U32.HI UR12, URZ, UR8, UR7 ;  /* 0x000000083f0c0299 */ /* 0x000fe40008011607 */
[----:B------:R-:W-:-:S02]  /*89d0*/  IMAD R13, R13, UR20, R6 ;  /* 0x000000140d0d7c24 */ /* 0x000fc4000f8e0206 */
[----:B------:R-:W-:-:S04]  /*89e0*/  IMAD.MOV.U32 R6, RZ, RZ, R2 ;  /* 0x000000ffff067224 */ /* 0x000fc800078e0002 */
[----:B------:R-:W-:-:S04]  /*89f0*/  IMAD.WIDE.U32 R2, R12, UR20, R6 ;  /* 0x000000140c027c25 */ /* 0x000fc8000f8e0006 */
[----:B---3--:R-:W-:Y:S02]  /*8a00*/  IMAD R12, R8, R10, RZ ;  /* 0x0000000a080c7224 */ /* 0x008fe400078e02ff */
[----:B------:R-:W-:Y:S02]  /*8a10*/  IMAD.IADD R3, R3, 0x1, R13 ;  /* 0x0000000103037824 */ /* 0x000fe400078e020d */
        /* <DEDUP_REMOVED lines=14> */
[----:B------:R-:W-:Y:S01]  /*8b00*/  IADD3 R7, R7, R11, RZ ;  /* 0x0000000b07077210 */ /* 0x000fe20007ffe0ff */
        /* <DEDUP_REMOVED lines=14> */
.L_x_1022:
[----:B------:R-:W-:Y:S01]  /*8bf0*/  IADD3 R11, R7, R11, RZ ;  /* 0x0000000b070b7210 */ /* 0x000fe20007ffe0ff */
        /* <DEDUP_REMOVED lines=8> */
.L_x_980:
        /* <DEDUP_REMOVED lines=31> */
[----:B------:R-:W-:Y:S01]  /*8e70*/  R2UR UR31, R0 ;  /* 0x00000000001f72ca */ /* 0x000fe200000e0000 */
[----:B------:R-:W-:Y:S01]  /*8e80*/  IMAD.X R3, RZ, RZ, R8, P1 ;  /* 0x000000ffff037224 */ /* 0x000fe200008e0608 */
[----:B------:R-:W-:Y:S02]  /*8e90*/  IADD3.X R0, RZ, R8, RZ, P2, !PT ;  /* 0x00000008ff007210 */ /* 0x000fe400017fe4ff */
        /* <DEDUP_REMOVED lines=9> */
[----:B--2---:R-:W-:Y:S01]  /*8f30*/  MOV R5, RZ ;  /* 0x000000ff00057202 */ /* 0x004fe20000000f00 */
[----:B------:R1:W-:Y:S02]  /*8f40*/  UTMALDG.4D [UR32], [UR40], desc[UR16] ;  /* 0x00001020280075b4 */ /* 0x0003e40008019000 */
[----:B-1----:R-:W-:Y:S05]  /*8f50*/  @!P1 BRA `(.L_x_981) ;  /* 0x0000000c00489947 */ /* 0x002fea0003800000 */
[----:B------:R-:W1:Y:S01]  /*8f60*/  S2R R13, SR_TID.X ;  /* 0x00000000000d7919 */ /* 0x000e620000002100 */
[C---:B------:R-:W-:Y:S01]  /*8f70*/  VIADD R0, R4.reuse, 0x7f ;  /* 0x0000007f04007836 */ /* 0x040fe20000000000 */
[----:B------:R-:W-:Y:S02]  /*8f80*/  ISETP.GE.AND P1, PT, R4, 0x101, PT ;  /* 0x000001010400780c */ /* 0x000fe40003f26270 */
[----:B------:R-:W-:Y:S02]  /*8f90*/  MOV R10, 0x1 ;  /* 0x00000001000a7802 */ /* 0x000fe40000000f00 */
        /* <DEDUP_REMOVED lines=10> */
[----:B------:R-:W-:Y:S01]  /*9040*/  IMAD.IADD R17, R17, 0x1, -R18 ;  /* 0x0000000111117824 */ /* 0x000fe200078e0a12 */
[----:B------:R-:W-:Y:S01]  /*9050*/  MOV R10, 0x1 ;  /* 0x00000001000a7802 */ /* 0x000fe20000000f00 */
[----:B------:R-:W-:-:S07]  /*9060*/  IMAD.MOV.U32 R19, RZ, RZ, RZ ;  /* 0x000000ffff137224 */ /* 0x000fce00078e00ff */
.L_x_991:
[----:B------:R-:W-:-:S04]  /*9070*/  SHF.L.U32 R21, R10, 0x1f, RZ ;  /* 0x0000001f0a157819 */ /* 0x000fc800000006ff */
[----:B-1----:R-:W1:Y:S02]  /*9080*/  SYNCS.PHASECHK.TRANS64.TRYWAIT P1, [R12+URZ+0x30c40], R21 ;  /* 0x030c40150c0075a7 */ /* 0x002e64000802017f */
[----:B-12--5:R-:W-:Y:S05]  /*9090*/  @!P1 BRA `(.L_x_983) ;  /* 0x0000001400509947 */ /* 0x026fea0003800000 */
.L_x_1023:
[----:B------:R-:W-:Y:S05]  /*90a0*/  @P0 BRA `(.L_x_984) ;  /* 0x0000000000140947 */ /* 0x000fea0003800000 */
[----:B------:R-:W-:Y:S01]  /*90b0*/  ISETP.NE.AND P1, PT, R20, RZ, PT ;  /* 0x000000ff1400720c */ /* 0x000fe20003f25270 */
[----:B------:R-:W-:-:S04]  /*90c0*/  IMAD.MOV.U32 R3, RZ, RZ, 0x4200 ;  /* 0x00004200ff037424 */ /* 0x000fc800078e00ff */
[----:B------:R2:W-:Y:S08]  /*90d0*/  SYNCS.ARRIVE.TRANS64 RZ, [R12+URZ+0x30c30], R3 ;  /* 0x030c30030cff79a7 */ /* 0x0005f0000800003f */
[----:B------:R-:W-:Y:S05]  /*90e0*/  @!P1 BRA `(.L_x_984) ;  /* 0x0000000000049947 */ /* 0x000fea0003800000 */
[----:B------:R-:W-:Y:S01]  /*90f0*/  BPT.TRAP 0x1 ;  /* 0x000000040000795c */ /* 0x000fe20000300000 */
.L_x_984:
        /* <DEDUP_REMOVED lines=17> */
[----:B------:R-:W-:Y:S02]  /*9210*/  LEA.HI.X.SX32 R3, R16, R11, 0x1, P1 ;  /* 0x0000000b10037211 */ /* 0x000fe400008f0eff */
[----:B---3--:R-:W-:Y:S01]  /*9220*/  MOV R9, R4 ;  /* 0x0000000400097202 */ /* 0x008fe20000000f00 */
[----:B------:R-:W-:Y:S01]  /*9230*/  IMAD.MOV.U32 R8, RZ, RZ, R5 ;  /* 0x000000ffff087224 */ /* 0x000fe200078e0005 */
        /* <DEDUP_REMOVED lines=10> */
.L_x_1024:
[----:B------:R-:W-:Y:S05]  /*92e0*/  @P0 BRA `(.L_x_986) ;  /* 0x0000000000140947 */ /* 0x000fea0003800000 */
[----:B------:R-:W-:Y:S02]  /*92f0*/  ISETP.NE.AND P1, PT, R20, RZ, PT ;  /* 0x000000ff1400720c */ /* 0x000fe40003f25270 */
[----:B------:R-:W-:-:S04]  /*9300*/  MOV R2, 0x4200 ;  /* 0x0000420000027802 */ /* 0x000fc80000000f00 */
[----:B------:R3:W-:Y:S07]  /*9310*/  SYNCS.ARRIVE.TRANS64 RZ, [R12+URZ+0x30c18], R2 ;  /* 0x030c18020cff79a7 */ /* 0x0007ee000800003f */
[----:B------:R-:W-:Y:S05]  /*9320*/  @!P1 BRA `(.L_x_986) ;  /* 0x0000000000049947 */ /* 0x000fea0003800000 */
[----:B------:R-:W-:Y:S01]  /*9330*/  BPT.TRAP 0x1 ;  /* 0x000000040000795c */ /* 0x000fe20000300000 */
.L_x_986:
        /* <DEDUP_REMOVED lines=22> */
.L_x_1025:
        /* <DEDUP_REMOVED lines=9> */
.L_x_988:
        /* <DEDUP_REMOVED lines=24> */
.L_x_1027:
[----:B------:R-:W-:Y:S05]  /*96b0*/  @P0 BRA `(.L_x_990) ;  /* 0x0000000000140947 */ /* 0x000fea0003800000 */
[----:B------:R-:W-:Y:S02]  /*96c0*/  ISETP.NE.AND P1, PT, R20, RZ, PT ;  /* 0x000000ff1400720c */ /* 0x000fe40003f25270 */
[----:B-1----:R-:W-:-:S04]  /*96d0*/  MOV R5, 0x4200 ;  /* 0x0000420000057802 */ /* 0x002fc80000000f00 */
[----:B------:R2:W-:Y:S07]  /*96e0*/  SYNCS.ARRIVE.TRANS64 RZ, [R12+URZ+0x30c10], R5 ;  /* 0x030c10050cff79a7 */ /* 0x0005ee000800003f */
[----:B------:R-:W-:Y:S05]  /*96f0*/  @!P1 BRA `(.L_x_990) ;  /* 0x0000000000049947 */ /* 0x000fea0003800000 */
[----:B------:R-:W-:Y:S01]  /*9700*/  BPT.TRAP 0x1 ;  /* 0x000000040000795c */ /* 0x000fe20000300000 */
.L_x_990:
        /* <DEDUP_REMOVED lines=22> */
[----:B-12---:R-:W-:-:S07]  /*9870*/  MOV R5, UR7 ;  /* 0x0000000700057c02 */ /* 0x006fce0008000f00 */
.L_x_982:
[----:B------:R-:W-:-:S13]  /*9880*/  ISETP.NE.AND P1, PT, R18, RZ, PT ;  /* 0x000000ff1200720c */ /* 0x000fda0003f25270 */
[----:B------:R-:W-:Y:S05]  /*9890*/  @!P1 BRA `(.L_x_981) ;  /* 0x0000000000f89947 */ /* 0x000fea0003800000 */
[----:B------:R-:W-:-:S04]  /*98a0*/  SHF.L.U32 R13, R10, 0x1f, RZ ;  /* 0x0000001f0a0d7819 */ /* 0x000fc800000006ff */
[----:B------:R-:W1:Y:S02]  /*98b0*/  SYNCS.PHASECHK.TRANS64.TRYWAIT P1, [R12+URZ+0x30c40], R13 ;  /* 0x030c400d0c0075a7 */ /* 0x000e64000802017f */
[----:B-1----:R-:W-:Y:S05]  /*98c0*/  @!P1 BRA `(.L_x_992) ;  /* 0x0000000c00989947 */ /* 0x002fea0003800000 */
.L_x_1028:
[----:B------:R-:W-:Y:S05]  /*98d0*/  @P0 BRA `(.L_x_993) ;  /* 0x0000000000140947 */ /* 0x000fea0003800000 */
[----:B------:R-:W-:Y:S01]  /*98e0*/  ISETP.NE.AND P1, PT, R20, RZ, PT ;  /* 0x000000ff1400720c */ /* 0x000fe20003f25270 */
[----:B------:R-:W-:-:S04]  /*98f0*/  IMAD.MOV.U32 R5, RZ, RZ, 0x4200 ;  /* 0x00004200ff057424 */ /* 0x000fc800078e00ff */
[----:B------:R2:W-:Y:S08]  /*9900*/  SYNCS.ARRIVE.TRANS64 RZ, [R12+URZ+0x30c30], R5 ;  /* 0x030c30050cff79a7 */ /* 0x0005f0000800003f */
[----:B------:R-:W-:Y:S05]  /*9910*/  @!P1 BRA `(.L_x_993) ;  /* 0x0000000000049947 */ /* 0x000fea0003800000 */
[----:B------:R-:W-:Y:S01]  /*9920*/  BPT.TRAP 0x1 ;  /* 0x000000040000795c */ /* 0x000fe20000300000 */
.L_x_993:
        /* <DEDUP_REMOVED lines=25> */
[----:B------:R-:W3:Y:S02]  /*9ac0*/  SYNCS.PHASECHK.TRANS64.TRYWAIT P1, [R12+URZ+0x30c28], R13 ;  /* 0x030c280d0c0075a7 */ /* 0x000ee4000802017f */
[----:B--23--:R-:W-:Y:S05]  /*9ad0*/  @!P1 BRA `(.L_x_994) ;  /* 0x0000000c00289947 */ /* 0x00cfea0003800000 */
.L_x_1029:
[----:B------:R-:W-:Y:S05]  /*9ae0*/  @P0 BRA `(.L_x_995) ;  /* 0x0000000000140947 */ /* 0x000fea0003800000 */
[----:B------:R-:W-:Y:S01]  /*9af0*/  ISETP.NE.AND P0, PT, R20, RZ, PT ;  /* 0x000000ff1400720c */ /* 0x000fe20003f05270 */
[----:B------:R-:W-:-:S04]  /*9b00*/  IMAD.MOV.U32 R5, RZ, RZ, 0x4200 ;  /* 0x00004200ff057424 */ /* 0x000fc800078e00ff */
[----:B------:R3:W-:Y:S08]  /*9b10*/  SYNCS.ARRIVE.TRANS64 RZ, [R12+URZ+0x30c18], R5 ;  /* 0x030c18050cff79a7 */ /* 0x0007f0000800003f */
[----:B------:R-:W-:Y:S05]  /*9b20*/  @!P0 BRA `(.L_x_995) ;  /* 0x0000000000048947 */ /* 0x000fea0003800000 */
[----:B------:R-:W-:Y:S01]  /*9b30*/  BPT.TRAP 0x1 ;  /* 0x000000040000795c */ /* 0x000fe20000300000 */
.L_x_995:
        /* <DEDUP_REMOVED lines=20> */
.L_x_981:
[----:B------:R-:W3:Y:S01]  /*9c80*/  S2R R2, SR_TID.X ;  /* 0x0000000000027919 */ /* 0x000ee20000002100 */
[----:B-12--5:R-:W-:Y:S01]  /*9c90*/  IMAD R13, R0, 0x8, R12 ;  /* 0x00000008000d7824 */ /* 0x026fe200078e020c */
[----:B---3--:R-:W-:Y:S02]  /*9ca0*/  LOP3.LUT R3, R2, 0x7f, RZ, 0xc0, !PT ;  /* 0x0000007f02037812 */ /* 0x008fe400078ec0ff */
[----:B------:R-:W-:Y:S02]  /*9cb0*/  SHF.L.U32 R2, R10, 0x1f, RZ ;  /* 0x0000001f0a027819 */ /* 0x000fe400000006ff */
[----:B------:R-:W-:Y:S02]  /*9cc0*/  ISETP.NE.AND P1, PT, R3, RZ, PT ;  /* 0x000000ff0300720c */ /* 0x000fe40003f25270 */
[----:B------:R-:W1:Y:S02]  /*9cd0*/  SYNCS.PHASECHK.TRANS64.TRYWAIT P0, [R13+URZ+0x30c40], R2 ;  /* 0x030c40020d0075a7 */ /* 0x000e64000800017f */
[----:B-1----:R-:W-:Y:S09]  /*9ce0*/  @!P0 BRA `(.L_x_996) ;  /* 0x0000000800b88947 */ /* 0x002ff20003800000 */
.L_x_1030:
[----:B------:R-:W-:Y:S05]  /*9cf0*/  @P1 BRA `(.L_x_997) ;  /* 0x0000000000181947 */ /* 0x000fea0003800000 */
[----:B------:R-:W2:Y:S01]  /*9d00*/  S2R R3, SR_TID.X ;  /* 0x0000000000037919 */ /* 0x000ea20000002100 */
[----:B-1----:R-:W-:-:S04]  /*9d10*/  IMAD.MOV.U32 R2, RZ, RZ, 0x4200 ;  /* 0x00004200ff027424 */ /* 0x002fc800078e00ff */
[----:B------:R3:W-:Y:S01]  /*9d20*/  SYNCS.ARRIVE.TRANS64 RZ, [R13+URZ+0x30c30], R2 ;  /* 0x030c30020dff79a7 */ /* 0x0007e2000800003f */
[----:B--2---:R-:W-:-:S13]  /*9d30*/  LOP3.LUT P0, RZ, R3, 0x1f, RZ, 0xc0, !PT ;  /* 0x0000001f03ff7812 */ /* 0x004fda000780c0ff */
[----:B---3--:R-:W-:Y:S05]  /*9d40*/  @!P0 BRA `(.L_x_997) ;  /* 0x0000000000048947 */ /* 0x008fea0003800000 */
[----:B------:R-:W-:Y:S01]  /*9d50*/  BPT.TRAP 0x1 ;  /* 0x000000040000795c */ /* 0x000fe20000300000 */
.L_x_997:
[----:B-1----:R-:W1:Y:S01]  /*9d60*/  LDC.64 R2, c[0x0][0x728] ;  /* 0x0001ca00ff027b82 */ /* 0x002e620000000a00 */
[C---:B------:R-:W-:Y:S01]  /*9d70*/  IADD3 R6, P0, R5.reuse, R6, RZ ;  /* 0x0000000605067210 */ /* 0x040fe20007f1e0ff */
[----:B------:R-:W-:Y:S01]  /*9d80*/  UMOV UR8, 0x0 ;  /* 0x0000000000087882 */ /* 0x000fe20000000000 */
[C---:B------:R-:W-:Y:S01]  /*9d90*/  LEA R4, R0.reuse, R12, 0xe ;  /* 0x0000000c00047211 */ /* 0x040fe200078e70ff */
[----:B------:R-:W-:Y:S01]  /*9da0*/  IMAD R12, R0, 0x200, R12 ;  /* 0x00000200000c7824 */ /* 0x000fe200078e020c */
        /* <DEDUP_REMOVED lines=19> */
[----:B------:R-:W-:Y:S02]  /*9ee0*/  R2UR UR23, R3 ;  /* 0x00000000031772ca */ /* 0x000fe400000e0000 */
[----:B------:R-:W-:Y:S02]  /*9ef0*/  IADD3 R9, R0, 0x1, RZ ;  /* 0x0000000100097810 */ /* 0x000fe40007ffe0ff */
        /* <DEDUP_REMOVED lines=8> */
.L_x_978:
[----:B------:R-:W-:Y:S05]  /*9f80*/  BSYNC B0 ;  /* 0x0000000000007941 */ /* 0x000fea0003800000 */
.L_x_976:
[----:B------:R-:W-:-:S03]  /*9f90*/  UMOV UR6, 0xffffffff ;  /* 0xffffffff00067882 */ /* 0x000fc60000000000 */
[----:B------:R-:W-:Y:S05]  /*9fa0*/  BRA.DIV UR6, `(.L_x_998) ;  /* 0x0000000a061c7947 */ /* 0x000fea000b800000 */
[----:B------:R-:W-:-:S13]  /*9fb0*/  ELECT P0, URZ, PT ;  /* 0x00000000003f782f */ /* 0x000fda0003800000 */
.L_x_1033:
[----:B------:R-:W-:Y:S05]  /*9fc0*/  @!P0 BRA `(.L_x_892) ;  /* 0x0000000000848947 */ /* 0x000fea0003800000 */
[----:B------:R-:W3:Y:S02]  /*9fd0*/  LDL.LU R2, [R1] ;  /* 0x0000000001027983 */ /* 0x000ee40000300800 */
[----:B---3--:R-:W-:-:S04]  /*9fe0*/  LOP3.LUT R2, R2, 0x2, RZ, 0xfc, !PT ;  /* 0x0000000202027812 */ /* 0x008fc800078efcff */
[----:B------:R-:W-:-:S13]  /*9ff0*/  ISETP.NE.AND P0, PT, R2, 0x3, PT ;  /* 0x000000030200780c */ /* 0x000fda0003f05270 */
[----:B------:R-:W-:Y:S05]  /*a000*/  @!P0 BRA `(.L_x_999) ;  /* 0x0000000000048947 */ /* 0x000fea0003800000 */
[----:B--2---:R-:W-:Y:S01]  /*a010*/  BPT.TRAP 0x1 ;  /* 0x000000040000795c */ /* 0x004fe20000300000 */
.L_x_999:
[----:B------:R-:W1:Y:S01]  /*a020*/  S2R R3, SR_CgaCtaId ;  /* 0x0000000000037919 */ /* 0x000e620000008800 */
[----:B------:R-:W-:Y:S02]  /*a030*/  MOV R2, 0x400 ;  /* 0x0000040000027802 */ /* 0x000fe40000000f00 */
[----:B------:R-:W-:Y:S02]  /*a040*/  SHF.L.U32 R4, R0, 0x1f, RZ ;  /* 0x0000001f00047819 */ /* 0x000fe400000006ff */
[----:B-1----:R-:W-:Y:S02]  /*a050*/  LEA R6, R3, R2, 0x18 ;  /* 0x0000000203067211 */ /* 0x002fe400078ec0ff */
[----:B------:R-:W-:-:S03]  /*a060*/  IADD3 R3, R9, 0x1, RZ ;  /* 0x0000000109037810 */ /* 0x000fc60007ffe0ff */
[----:B------:R-:W-:Y:S01]  /*a070*/  VIADD R2, R6, 0x30c20 ;  /* 0x00030c2006027836 */ /* 0x000fe20000000000 */
[----:B------:R-:W-:-:S03]  /*a080*/  ISETP.NE.AND P2, PT, R3, 0x2, PT ;  /* 0x000000020300780c */ /* 0x000fc60003f45270 */
[----:B------:R-:W-:Y:S01]  /*a090*/  IMAD R7, R9, 0x8, R2 ;  /* 0x0000000809077824 */ /* 0x000fe200078e0202 */
[----:B------:R-:W-:Y:S02]  /*a0a0*/  SEL R5, RZ, 0x1, P2 ;  /* 0x00000001ff057807 */ /* 0x000fe40001000000 */
[----:B------:R-:W-:Y:S01]  /*a0b0*/  SEL R3, R3, RZ, P2 ;  /* 0x000000ff03037207 */ /* 0x000fe20001000000 */
[----:B------:R-:W1:Y:S01]  /*a0c0*/  SYNCS.PHASECHK.TRANS64.TRYWAIT P1, [R7+URZ], R4 ;  /* 0x00000004070075a7 */ /* 0x000e62000802017f */
[----:B------:R-:W-:-:S03]  /*a0d0*/  LOP3.LUT R5, R0, R5, RZ, 0x3c, !PT ;  /* 0x0000000500057212 */ /* 0x000fc600078e3cff */
[----:B------:R-:W-:Y:S01]  /*a0e0*/  IMAD R11, R3, 0x8, R2 ;  /* 0x00000008030b7824 */ /* 0x000fe200078e0202 */
[----:B------:R-:W-:Y:S01]  /*a0f0*/  SHF.L.U32 R2, R5, 0x1f, RZ ;  /* 0x0000001f05027819 */ /* 0x000fe200000006ff */
[----:B-1----:R-:W-:Y:S06]  /*a100*/  @!P1 BRA `(.L_x_1000) ;  /* 0x0000000400e89947 */ /* 0x002fec0003800000 */
.L_x_1034:
[----:B------:R-:W3:Y:S02]  /*a110*/  SYNCS.PHASECHK.TRANS64.TRYWAIT P1, [R11+URZ], R2 ;  /* 0x000000020b0075a7 */ /* 0x000ee4000802017f */
[----:B---3--:R-:W-:Y:S05]  /*a120*/  @!P1 BRA `(.L_x_1001) ;  /* 0x0000000400f49947 */ /* 0x008fea0003800000 */
.L_x_1035:
[----:B------:R-:W-:Y:S05]  /*a130*/  @!P0 BRA `(.L_x_1002) ;  /* 0x0000000000048947 */ /* 0x000fea0003800000 */
[----:B--2---:R-:W-:Y:S01]  /*a140*/  BPT.TRAP 0x1 ;  /* 0x000000040000795c */ /* 0x004fe20000300000 */
.L_x_1002:
[----:B------:R-:W-:-:S05]  /*a150*/  VIADD R0, R6, 0x30c40 ;  /* 0x00030c4006007836 */ /* 0x000fca0000000000 */
[----:B------:R-:W-:-:S04]  /*a160*/  LEA R9, R9, R0, 0x3 ;  /* 0x0000000009097211 */ /* 0x000fc800078e18ff */
[----:B------:R-:W4:Y:S02]  /*a170*/  SYNCS.PHASECHK.TRANS64.TRYWAIT P0, [R9+URZ], R4 ;  /* 0x00000004090075a7 */ /* 0x000f24000800017f */
[----:B----4-:R-:W-:Y:S05]  /*a180*/  @!P0 BRA `(.L_x_1003) ;  /* 0x0000000400f08947 */ /* 0x010fea0003800000 */
.L_x_1036:
[----:B------:R-:W-:-:S07]  /*a190*/  IMAD R3, R3, 0x8, R0 ;  /* 0x0000000803037824 */ /* 0x000fce00078e0200 */
.L_x_1004:
[----:B------:R1:W1:Y:S02]  /*a1a0*/  SYNCS.PHASECHK.TRANS64.TRYWAIT P0, [R3+URZ], R2 ;  /* 0x00000002030075a7 */ /* 0x000264000800017f */
[----:B-1----:R-:W-:Y:S05]  /*a1b0*/  @!P0 NANOSLEEP.SYNCS 0x989680 ;  /* 0x009896800000895d */ /* 0x002fea0003900000 */
[----:B------:R-:W1:Y:S02]  /*a1c0*/  @!P0 SYNCS.PHASECHK.TRANS64 P0, [R3+URZ], R2 ;  /* 0x00000002030085a7 */ /* 0x000e64000800007f */
[----:B-1----:R-:W-:Y:S05]  /*a1d0*/  @!P0 BRA `(.L_x_1004) ;  /* 0xfffffffc00f08947 */ /* 0x002fea000383ffff */
.L_x_892:
[----:B--2---:R-:W-:Y:S05]  /*a1e0*/  BSYNC B6 ;  /* 0x0000000000067941 */ /* 0x004fea0003800000 */
.L_x_886:
[----:B------:R-:W-:Y:S05]  /*a1f0*/  EXIT ;  /* 0x000000000000794d */ /* 0x000fea0003800000 */
.L_x_902:
[----:B------:R-:W-:Y:S01]  /*a200*/  IMAD.MOV.U32 R12, RZ, RZ, RZ ;  /* 0x000000ffff0c7224 */ /* 0x000fe200078e00ff */
[----:B------:R-:W-:Y:S01]  /*a210*/  MOV R11, 0x1f ;  /* 0x0000001f000b7802 */ /* 0x000fe20000000f00 */
[----:B------:R-:W-:-:S07]  /*a220*/  IMAD.MOV.U32 R15, RZ, RZ, -0x1 ;  /* 0xffffffffff0f7424 */ /* 0x000fce00078e00ff */
[----:B------:R-:W-:Y:S05]  /*a230*/  WARPSYNC.COLLECTIVE R15, `(.L_x_1005) ;  /* 0x000000000f087348 */ /* 0x000fea0003c00000 */
[----:B------:R1:W2:Y:S02]  /*a240*/  SHFL.IDX P6, R14, R13, R12, R11 ;  /* 0x0000000c0d0e7389 */ /* 0x0002a400000c000b */
[----:B-12---:R-:W-:Y:S01]  /*a250*/  ENDCOLLECTIVE ;  /* 0x000000000000791b */ /* 0x006fe20003800000 */
.L_x_1005:
[----:B------:R-:W-:Y:S05]  /*a260*/  BRA `(.L_x_1006) ;  /* 0xffffff6c00c47947 */ /* 0x000fea000383ffff */
.L_x_904:
[----:B--2---:R2:W3:Y:S02]  /*a270*/  SYNCS.PHASECHK.TRANS64.TRYWAIT P0, [R2+URZ+0x30c00], R17 ;  /* 0x030c0011020075a7 */ /* 0x0044e4000800017f */
[----:B---3--:R-:W-:Y:S05]  /*a280*/  @!P0 NANOSLEEP.SYNCS 0x989680 ;  /* 0x009896800000895d */ /* 0x008fea0003900000 */
[----:B------:R-:W3:Y:S02]  /*a290*/  @!P0 SYNCS.PHASECHK.TRANS64 P0, [R2+URZ+0x30c00], R17 ;  /* 0x030c0011020085a7 */ /* 0x000ee4000800007f */
[----:B---3--:R-:W-:Y:S05]  /*a2a0*/  @!P0 BRA `(.L_x_904) ;  /* 0xfffffffc00f08947 */ /* 0x008fea000383ffff */
[----:B------:R-:W-:Y:S05]  /*a2b0*/  BRA `(.L_x_903) ;  /* 0xffffff7000287947 */ /* 0x000fea000383ffff */
.L_x_908:
[----:B--2---:R2:W3:Y:S02]  /*a2c0*/  SYNCS.PHASECHK.TRANS64.TRYWAIT P1, [R25+URZ+0x30c10], R22 ;  /* 0x030c1016190075a7 */ /* 0x0044e4000802017f */
[----:B---3--:R-:W-:Y:S05]  /*a2d0*/  @!P1 NANOSLEEP.SYNCS 0x989680 ;  /* 0x009896800000995d */ /* 0x008fea0003900000 */
[----:B------:R-:W3:Y:S02]  /*a2e0*/  @!P1 SYNCS.PHASECHK.TRANS64 P1, [R25+URZ+0x30c10], R22 ;  /* 0x030c1016190095a7 */ /* 0x000ee4000802007f */
[----:B---3--:R-:W-:Y:S05]  /*a2f0*/  @!P1 BRA `(.L_x_908) ;  /* 0xfffffffc00f09947 */ /* 0x008fea000383ffff */
[----:B------:R-:W-:Y:S05]  /*a300*/  BRA `(.L_x_907) ;  /* 0xffffff7800087947 */ /* 0x000fea000383ffff */
.L_x_912:
[----:B------:R1:W1:Y:S02]  /*a310*/  SYNCS.PHASECHK.TRANS64.TRYWAIT P1, [R25+URZ+0x30c30], R22 ;  /* 0x030c3016190075a7 */ /* 0x000264000802017f */
[----:B-1----:R-:W-:Y:S05]  /*a320*/  @!P1 NANOSLEEP.SYNCS 0x989680 ;  /* 0x009896800000995d */ /* 0x002fea0003900000 */
[----:B------:R-:W1:Y:S02]  /*a330*/  @!P1 SYNCS.PHASECHK.TRANS64 P1, [R25+URZ+0x30c30], R22 ;  /* 0x030c3016190095a7 */ /* 0x000e64000802007f */
[----:B-1----:R-:W-:Y:S05]  /*a340*/  @!P1 BRA `(.L_x_912) ;  /* 0xfffffffc00f09947 */ /* 0x002fea000383ffff */
[----:B------:R-:W-:Y:S05]  /*a350*/  BRA `(.L_x_911) ;  /* 0xffffff7c001c7947 */ /* 0x000fea000383ffff */
.L_x_919:
[----:B------:R-:W-:Y:S01]  /*a360*/  BSSY B0, `(.L_x_1007) ;  /* 0x0000005000007945 */ /* 0x000fe20003800000 */
[----:B------:R-:W-:-:S07]  /*a370*/  IMAD.MOV.U32 R15, RZ, RZ, -0x1 ;  /* 0xffffffffff0f7424 */ /* 0x000fce00078e00ff */
[----:B-1----:R-:W-:Y:S05]  /*a380*/  WARPSYNC.COLLECTIVE R15, `(.L_x_1008) ;  /* 0x000000000f087348 */ /* 0x002fea0003c00000 */
[----:B------:R-:W-:Y:S01]  /*a390*/  NOP ;  /* 0x0000000000007918 */ /* 0x000fe20000000000 */
[----:B-1----:R-:W-:Y:S01]  /*a3a0*/  ENDCOLLECTIVE ;  /* 0x000000000000791b */ /* 0x002fe20003800000 */
.L_x_1008:
[----:B------:R-:W-:Y:S05]  /*a3b0*/  BSYNC B0 ;  /* 0x0000000000007941 */ /* 0x000fea0003800000 */
.L_x_1007:
[----:B------:R-:W-:Y:S05]  /*a3c0*/  BRA `(.L_x_1009) ;  /* 0xffffffc0007c7947 */ /* 0x000fea000383ffff */
.L_x_928:
[----:B------:R-:W-:Y:S01]  /*a3d0*/  BSSY B0, `(.L_x_1010) ;  /* 0x0000005000007945 */ /* 0x000fe20003800000 */
[----:B------:R-:W-:-:S07]  /*a3e0*/  MOV R15, 0xffffffff ;  /* 0xffffffff000f7802 */ /* 0x000fce0000000f00 */
[----:B-12---:R-:W-:Y:S05]  /*a3f0*/  WARPSYNC.COLLECTIVE R15, `(.L_x_1011) ;  /* 0x000000000f087348 */ /* 0x006fea0003c00000 */
[----:B------:R-:W-:Y:S01]  /*a400*/  NOP ;  /* 0x0000000000007918 */ /* 0x000fe20000000000 */
[----:B-12---:R-:W-:Y:S01]  /*a410*/  ENDCOLLECTIVE ;  /* 0x000000000000791b */ /* 0x006fe20003800000 */
.L_x_1011:
[----:B------:R-:W-:Y:S05]  /*a420*/  BSYNC B0 ;  /* 0x0000000000007941 */ /* 0x000fea0003800000 */
.L_x_1010:
[----:B------:R-:W-:Y:S05]  /*a430*/  BRA `(.L_x_1012) ;  /* 0xffffffc400587947 */ /* 0x000fea000383ffff */
.L_x_941:
[----:B------:R-:W-:Y:S01]  /*a440*/  BSSY B0, `(.L_x_1013) ;  /* 0x0000005000007945 */ /* 0x000fe20003800000 */
[----:B------:R-:W-:-:S07]  /*a450*/  IMAD.MOV.U32 R15, RZ, RZ, -0x1 ;  /* 0xffffffffff0f7424 */ /* 0x000fce00078e00ff */
[----:B------:R-:W-:Y:S05]  /*a460*/  WARPSYNC.COLLECTIVE R15, `(.L_x_1014) ;  /* 0x000000000f087348 */ /* 0x000fea0003c00000 */
[----:B------:R-:W-:Y:S01]  /*a470*/  NOP ;  /* 0x0000000000007918 */ /* 0x000fe20000000000 */
[----:B------:R-:W-:Y:S01]  /*a480*/  ENDCOLLECTIVE ;  /* 0x000000000000791b */ /* 0x000fe20003800000 */
.L_x_1014:
[----:B------:R-:W-:Y:S05]  /*a490*/  BSYNC B0 ;  /* 0x0000000000007941 */ /* 0x000fea0003800000 */
.L_x_1013:
[----:B------:R-:W-:Y:S05]  /*a4a0*/  BRA `(.L_x_1015) ;  /* 0xffffffd000447947 */ /* 0x000fea000383ffff */
.L_x_953:
[----:B------:R-:W-:Y:S01]  /*a4b0*/  BSSY B0, `(.L_x_1016) ;  /* 0x0000005000007945 */ /* 0x000fe20003800000 */
[----:B------:R-:W-:-:S07]  /*a4c0*/  IMAD.MOV.U32 R15, RZ, RZ, -0x1 ;  /* 0xffffffffff0f7424 */ /* 0x000fce00078e00ff */
[----:B------:R-:W-:Y:S05]  /*a4d0*/  WARPSYNC.COLLECTIVE R15, `(.L_x_1017) ;  /* 0x000000000f087348 */ /* 0x000fea0003c00000 */
[----:B------:R-:W-:Y:S01]  /*a4e0*/  NOP ;  /* 0x0000000000007918 */ /* 0x000fe20000000000 */
[----:B------:R-:W-:Y:S01]  /*a4f0*/  ENDCOLLECTIVE ;  /* 0x000000000000791b */ /* 0x000fe20003800000 */
.L_x_1017:
[----:B------:R-:W-:Y:S05]  /*a500*/  BSYNC B0 ;  /* 0x0000000000007941 */ /* 0x000fea0003800000 */
.L_x_1016:
[----:B------:R-:W-:Y:S05]  /*a510*/  BRA `(.L_x_1018) ;  /* 0xffffffd4005c7947 */ /* 0x000fea000383ffff */
.L_x_966:
[----:B------:R-:W-:Y:S01]  /*a520*/  BSSY B0, `(.L_x_1019) ;  /* 0x0000005000007945 */ /* 0x000fe20003800000 */
[----:B------:R-:W-:-:S07]  /*a530*/  MOV R15, 0xffffffff ;  /* 0xffffffff000f7802 */ /* 0x000fce0000000f00 */
[----:B------:R-:W-:Y:S05]  /*a540*/  WARPSYNC.COLLECTIVE R15, `(.L_x_1020) ;  /* 0x000000000f087348 */ /* 0x000fea0003c00000 */
[----:B------:R-:W-:Y:S01]  /*a550*/  NOP ;  /* 0x0000000000007918 */ /* 0x000fe20000000000 */
[----:B------:R-:W-:Y:S01]  /*a560*/  ENDCOLLECTIVE ;  /* 0x000000000000791b */ /* 0x000fe20003800000 */
.L_x_1020:
[----:B------:R-:W-:Y:S05]  /*a570*/  BSYNC B0 ;  /* 0x0000000000007941 */ /* 0x000fea0003800000 */
.L_x_1019:
[----:B------:R-:W-:Y:S05]  /*a580*/  BRA `(.L_x_1021) ;  /* 0xffffffd800787947 */ /* 0x000fea000383ffff */
.L_x_979:
[----:B-1----:R1:W2:Y:S02]  /*a590*/  SYNCS.PHASECHK.TRANS64.TRYWAIT P1, [R12+URZ+0x30c20], R3 ;  /* 0x030c20030c0075a7 */ /* 0x0022a4000802017f */
[----:B--2---:R-:W-:Y:S05]  /*a5a0*/  @!P1 NANOSLEEP.SYNCS 0x989680 ;  /* 0x009896800000995d */ /* 0x004fea0003900000 */
[----:B------:R-:W2:Y:S02]  /*a5b0*/  @!P1 SYNCS.PHASECHK.TRANS64 P1, [R12+URZ+0x30c20], R3 ;  /* 0x030c20030c0095a7 */ /* 0x000ea4000802007f */
[----:B--2---:R-:W-:Y:S05]  /*a5c0*/  @!P1 BRA `(.L_x_979) ;  /* 0xfffffffc00f09947 */ /* 0x004fea000383ffff */
[----:B------:R-:W-:Y:S05]  /*a5d0*/  BRA `(.L_x_1022) ;  /* 0xffffffe400847947 */ /* 0x000fea000383ffff */
.L_x_983:
[----:B-1----:R1:W2:Y:S02]  /*a5e0*/  SYNCS.PHASECHK.TRANS64.TRYWAIT P1, [R12+URZ+0x30c40], R21 ;  /* 0x030c40150c0075a7 */ /* 0x0022a4000802017f */
[----:B--2---:R-:W-:Y:S05]  /*a5f0*/  @!P1 NANOSLEEP.SYNCS 0x989680 ;  /* 0x009896800000995d */ /* 0x004fea0003900000 */
[----:B------:R-:W2:Y:S02]  /*a600*/  @!P1 SYNCS.PHASECHK.TRANS64 P1, [R12+URZ+0x30c40], R21 ;  /* 0x030c40150c0095a7 */ /* 0x000ea4000802007f */
[----:B--2---:R-:W-:Y:S05]  /*a610*/  @!P1 BRA `(.L_x_983) ;  /* 0xfffffffc00f09947 */ /* 0x004fea000383ffff */
[----:B------:R-:W-:Y:S05]  /*a620*/  BRA `(.L_x_1023) ;  /* 0xffffffe8009c7947 */ /* 0x000fea000383ffff */
.L_x_985:
[----:B--2---:R2:W3:Y:S02]  /*a630*/  SYNCS.PHASECHK.TRANS64.TRYWAIT P1, [R12+URZ+0x30c28], R21 ;  /* 0x030c28150c0075a7 */ /* 0x0044e4000802017f */
[----:B---3--:R-:W-:Y:S05]  /*a640*/  @!P1 NANOSLEEP.SYNCS 0x989680 ;  /* 0x009896800000995d */ /* 0x008fea0003900000 */
[----:B------:R-:W3:Y:S02]  /*a650*/  @!P1 SYNCS.PHASECHK.TRANS64 P1, [R12+URZ+0x30c28], R21 ;  /* 0x030c28150c0095a7 */ /* 0x000ee4000802007f */
[----:B---3--:R-:W-:Y:S05]  /*a660*/  @!P1 BRA `(.L_x_985) ;  /* 0xfffffffc00f09947 */ /* 0x008fea000383ffff */
[----:B------:R-:W-:Y:S05]  /*a670*/  BRA `(.L_x_1024) ;  /* 0xffffffec00187947 */ /* 0x000fea000383ffff */
.L_x_987:
[----:B---3--:R3:W4:Y:S02]  /*a680*/  SYNCS.PHASECHK.TRANS64.TRYWAIT P1, [R12+URZ+0x30c48], R21 ;  /* 0x030c48150c0075a7 */ /* 0x008724000802017f */
[----:B----4-:R-:W-:Y:S05]  /*a690*/  @!P1 NANOSLEEP.SYNCS 0x989680 ;  /* 0x009896800000995d */ /* 0x010fea0003900000 */
[----:B------:R-:W4:Y:S02]  /*a6a0*/  @!P1 SYNCS.PHASECHK.TRANS64 P1, [R12+URZ+0x30c48], R21 ;  /* 0x030c48150c0095a7 */ /* 0x000f24000802007f */
[----:B----4-:R-:W-:Y:S05]  /*a6b0*/  @!P1 BRA `(.L_x_987) ;  /* 0xfffffffc00f09947 */ /* 0x010fea000383ffff */
[----:B------:R-:W-:Y:S05]  /*a6c0*/  BRA `(.L_x_1025) ;  /* 0xffffffec00747947 */ /* 0x000fea000383ffff */
.L_x_989:
[----:B------:R-:W-:-:S07]  /*a6d0*/  SHF.L.U32 R5, R10, 0x1f, RZ ;  /* 0x0000001f0a057819 */ /* 0x000fce00000006ff */
.L_x_1026:
[----:B-1----:R1:W2:Y:S02]  /*a6e0*/  SYNCS.PHASECHK.TRANS64.TRYWAIT P1, [R12+URZ+0x30c20], R5 ;  /* 0x030c20050c0075a7 */ /* 0x0022a4000802017f */
[----:B--2---:R-:W-:Y:S05]  /*a6f0*/  @!P1 NANOSLEEP.SYNCS 0x989680 ;  /* 0x009896800000995d */ /* 0x004fea0003900000 */
[----:B------:R-:W2:Y:S02]  /*a700*/  @!P1 SYNCS.PHASECHK.TRANS64 P1, [R12+URZ+0x30c20], R5 ;  /* 0x030c20050c0095a7 */ /* 0x000ea4000802007f */
[----:B--2---:R-:W-:Y:S05]  /*a710*/  @!P1 BRA `(.L_x_1026) ;  /* 0xfffffffc00f09947 */ /* 0x004fea000383ffff */
[----:B------:R-:W-:Y:S05]  /*a720*/  BRA `(.L_x_1027) ;  /* 0xffffffec00e07947 */ /* 0x000fea000383ffff */
.L_x_992:
[----:B-1----:R1:W2:Y:S02]  /*a730*/  SYNCS.PHASECHK.TRANS64.TRYWAIT P1, [R12+URZ+0x30c40], R13 ;  /* 0x030c400d0c0075a7 */ /* 0x0022a4000802017f */
[----:B--2---:R-:W-:Y:S05]  /*a740*/  @!P1 NANOSLEEP.SYNCS 0x989680 ;  /* 0x009896800000995d */ /* 0x004fea0003900000 */
[----:B------:R-:W2:Y:S02]  /*a750*/  @!P1 SYNCS.PHASECHK.TRANS64 P1, [R12+URZ+0x30c40], R13 ;  /* 0x030c400d0c0095a7 */ /* 0x000ea4000802007f */
[----:B--2---:R-:W-:Y:S05]  /*a760*/  @!P1 BRA `(.L_x_992) ;  /* 0xfffffffc00f09947 */ /* 0x004fea000383ffff */
[----:B------:R-:W-:Y:S05]  /*a770*/  BRA `(.L_x_1028) ;  /* 0xfffffff000547947 */ /* 0x000fea000383ffff */
.L_x_994:
[----:B--2---:R2:W3:Y:S02]  /*a780*/  SYNCS.PHASECHK.TRANS64.TRYWAIT P1, [R12+URZ+0x30c28], R13 ;  /* 0x030c280d0c0075a7 */ /* 0x0044e4000802017f */
[----:B---3--:R-:W-:Y:S05]  /*a790*/  @!P1 NANOSLEEP.SYNCS 0x989680 ;  /* 0x009896800000995d */ /* 0x008fea0003900000 */
[----:B------:R-:W3:Y:S02]  /*a7a0*/  @!P1 SYNCS.PHASECHK.TRANS64 P1, [R12+URZ+0x30c28], R13 ;  /* 0x030c280d0c0095a7 */ /* 0x000ee4000802007f */
[----:B---3--:R-:W-:Y:S05]  /*a7b0*/  @!P1 BRA `(.L_x_994) ;  /* 0xfffffffc00f09947 */ /* 0x008fea000383ffff */
[----:B------:R-:W-:Y:S05]  /*a7c0*/  BRA `(.L_x_1029) ;  /* 0xfffffff000c47947 */ /* 0x000fea000383ffff */
.L_x_996:
[----:B-1----:R1:W2:Y:S02]  /*a7d0*/  SYNCS.PHASECHK.TRANS64.TRYWAIT P0, [R13+URZ+0x30c40], R2 ;  /* 0x030c40020d0075a7 */ /* 0x0022a4000800017f */
[----:B--2---:R-:W-:Y:S05]  /*a7e0*/  @!P0 NANOSLEEP.SYNCS 0x989680 ;  /* 0x009896800000895d */ /* 0x004fea0003900000 */
[----:B------:R-:W2:Y:S02]  /*a7f0*/  @!P0 SYNCS.PHASECHK.TRANS64 P0, [R13+URZ+0x30c40], R2 ;  /* 0x030c40020d0085a7 */ /* 0x000ea4000800007f */
[----:B--2---:R-:W-:Y:S05]  /*a800*/  @!P0 BRA `(.L_x_996) ;  /* 0xfffffffc00f08947 */ /* 0x004fea000383ffff */
[----:B------:R-:W-:Y:S05]  /*a810*/  BRA `(.L_x_1030) ;  /* 0xfffffff400347947 */ /* 0x000fea000383ffff */
.L_x_998:
[----:B------:R-:W-:Y:S01]  /*a820*/  BSSY B0, `(.L_x_1031) ;  /* 0x0000006000007945 */ /* 0x000fe20003800000 */
[----:B------:R-:W-:-:S07]  /*a830*/  IMAD.MOV.U32 R15, RZ, RZ, -0x1 ;  /* 0xffffffffff0f7424 */ /* 0x000fce00078e00ff */
[----:B--2---:R-:W-:Y:S05]  /*a840*/  WARPSYNC.COLLECTIVE R15, `(.L_x_1032) ;  /* 0x000000000f0c7348 */ /* 0x004fea0003c00000 */
[----:B------:R-:W-:Y:S02]  /*a850*/  ELECT P6, UR62, PT ;  /* 0x00000000003e782f */ /* 0x000fe400038c0000 */
[----:B------:R-:W-:Y:S01]  /*a860*/  MOV R14, UR62 ;  /* 0x0000003e000e7c02 */ /* 0x000fe20008000f00 */
[----:B--2---:R-:W-:Y:S10]  /*a870*/  ENDCOLLECTIVE ;  /* 0x000000000000791b */ /* 0x004ff40003800000 */
.L_x_1032:
[----:B------:R-:W-:Y:S05]  /*a880*/  BSYNC B0 ;  /* 0x0000000000007941 */ /* 0x000fea0003800000 */
.L_x_1031:
[----:B------:R-:W-:Y:S01]  /*a890*/  PLOP3.LUT P0, PT, P6, PT, PT, 0x80, 0x0 ;  /* 0x000000000000781c */ /* 0x000fe2000370f070 */
[----:B------:R-:W-:-:S12]  /*a8a0*/  BRA `(.L_x_1033) ;  /* 0xfffffff400c47947 */ /* 0x000fd8000383ffff */
.L_x_1000:
[----:B-1----:R1:W3:Y:S02]  /*a8b0*/  SYNCS.PHASECHK.TRANS64.TRYWAIT P1, [R7+URZ], R4 ;  /* 0x00000004070075a7 */ /* 0x0022e4000802017f */
[----:B---3--:R-:W-:Y:S05]  /*a8c0*/  @!P1 NANOSLEEP.SYNCS 0x989680 ;  /* 0x009896800000995d */ /* 0x008fea0003900000 */
[----:B------:R-:W3:Y:S02]  /*a8d0*/  @!P1 SYNCS.PHASECHK.TRANS64 P1, [R7+URZ], R4 ;  /* 0x00000004070095a7 */ /* 0x000ee4000802007f */
[----:B---3--:R-:W-:Y:S05]  /*a8e0*/  @!P1 BRA `(.L_x_1000) ;  /* 0xfffffffc00f09947 */ /* 0x008fea000383ffff */
[----:B------:R-:W-:Y:S05]  /*a8f0*/  BRA `(.L_x_1034) ;  /* 0xfffffff800047947 */ /* 0x000fea000383ffff */
.L_x_1001:
[----:B---3--:R3:W4:Y:S02]  /*a900*/  SYNCS.PHASECHK.TRANS64.TRYWAIT P1, [R11+URZ], R2 ;  /* 0x000000020b0075a7 */ /* 0x008724000802017f */
[----:B----4-:R-:W-:Y:S05]  /*a910*/  @!P1 NANOSLEEP.SYNCS 0x989680 ;  /* 0x009896800000995d */ /* 0x010fea0003900000 */
[----:B------:R-:W4:Y:S02]  /*a920*/  @!P1 SYNCS.PHASECHK.TRANS64 P1, [R11+URZ], R2 ;  /* 0x000000020b0095a7 */ /* 0x000f24000802007f */
[----:B----4-:R-:W-:Y:S05]  /*a930*/  @!P1 BRA `(.L_x_1001) ;  /* 0xfffffffc00f09947 */ /* 0x010fea000383ffff */
[----:B------:R-:W-:Y:S05]  /*a940*/  BRA `(.L_x_1035) ;  /* 0xfffffff400f87947 */ /* 0x000fea000383ffff */
.L_x_1003:
[----:B----4-:R4:W1:Y:S02]  /*a950*/  SYNCS.PHASECHK.TRANS64.TRYWAIT P0, [R9+URZ], R4 ;  /* 0x00000004090075a7 */ /* 0x010864000800017f */
[----:B-1----:R-:W-:Y:S05]  /*a960*/  @!P0 NANOSLEEP.SYNCS 0x989680 ;  /* 0x009896800000895d */ /* 0x002fea0003900000 */
[----:B------:R-:W1:Y:S02]  /*a970*/  @!P0 SYNCS.PHASECHK.TRANS64 P0, [R9+URZ], R4 ;  /* 0x00000004090085a7 */ /* 0x000e64000800007f */
[----:B-1----:R-:W-:Y:S05]  /*a980*/  @!P0 BRA `(.L_x_1003) ;  /* 0xfffffffc00f08947 */ /* 0x002fea000383ffff */
[----:B------:R-:W-:Y:S05]  /*a990*/  BRA `(.L_x_1036) ;  /* 0xfffffff400fc7947 */ /* 0x000fea000383ffff */
.L_x_1037:
        /* <DEDUP_REMOVED lines=14> */
.L_x_3725:


//--------------------- .text._ZN7cutlass13device_kernelIN5flash11enable_sm90INS1_16FlashAttnBwdSm90INS1_25CollectiveMainloopBwdSm90ILi2ELi2ELi2EN4cute5tupleIJNS5_1CILi1EEES8_S8_EEENS6_IJNS7_ILi128EEESA_NS7_ILi64EEEEEENS_10bfloat16_tEfNS_4arch4Sm90ELb0ELb1ELb1ELb0ELb0ELb1ELb0ELb0ELi2ELi1ELi2ELi2ELb0EEENS1_21CollectiveEpilogueBwdISC_SD_SF_Li256ELb0ELb0ELi1EEENS1_19SingleTileSchedulerILb0ELb0ELb0ELi128EEEEEEEEEvNT_6ParamsE --------------------------
	.section	.text._ZN7cutlass13device_kernelIN5flash11enable_sm90INS1_16FlashAttnBwdSm90INS1_25CollectiveMainloopBwdSm90ILi2ELi2ELi2EN4cute5tupleIJNS5_1CILi1EEES8_S8_EEENS6_IJNS7_ILi128EEESA_NS7_ILi64EEEEEENS_10bfloat16_tEfNS_4arch4Sm90ELb0ELb1ELb1ELb0ELb0ELb1ELb0ELb0ELi2ELi1ELi2ELi2ELb0EEENS1_21CollectiveEpilogueBwdISC_SD_SF_Li256ELb0ELb0ELi1EEENS1_19SingleTileSchedulerILb0ELb0ELb0ELi128EEEEEEEEEvNT_6ParamsE,"ax",@progbits
	.align	128
.text._ZN7cutlass13device_kernelIN5flash11enable_sm90INS1_16FlashAttnBwdSm90INS1_25CollectiveMainloopBwdSm90ILi2ELi2ELi2EN4cute5tupleIJNS5_1CILi1EEES8_S8_EEENS6_IJNS7_ILi128EEESA_NS7_ILi64EEEEEENS_10bfloat16_tEfNS_4arch4Sm90ELb0ELb1ELb1ELb0ELb0ELb1ELb0ELb0ELi2ELi1ELi2ELi2ELb0EEENS1_21CollectiveEpilogueBwdISC_SD_SF_Li256ELb0ELb0ELi1EEENS1_19SingleTileSchedulerILb0ELb0ELb0ELi128EEEEEEEEEvNT_6ParamsE:
        .type           _ZN7cutlass13device_kernelIN5flash11enable_sm90INS1_16FlashAttnBwdSm90INS1_25CollectiveMainloopBwdSm90ILi2ELi2ELi2EN4cute5tupleIJNS5_1CILi1EEES8_S8_EEENS6_IJNS7_ILi128EEESA_NS7_ILi64EEEEEENS_10bfloat16_tEfNS_4arch4Sm90ELb0ELb1ELb1ELb0ELb0ELb1ELb0ELb0ELi2ELi1ELi2ELi2ELb0EEENS1_21CollectiveEpilogueBwdISC_SD_SF_Li256ELb0ELb0ELi1EEENS1_19SingleTileSchedulerILb0ELb0ELb0ELi128EEEEEEEEEvNT_6ParamsE,@function
        .size           _ZN7cutlass13device_kernelIN5flash11enable_sm90INS1_16FlashAttnBwdSm90INS1_25CollectiveMainloopBwdSm90ILi2ELi2ELi2EN4cute5tupleIJNS5_1CILi1EEES8_S8_EEENS6_IJNS7_ILi128EEESA_NS7_ILi64EEEEEENS_10bfloat16_tEfNS_4arch4Sm90ELb0ELb1ELb1ELb0ELb0ELb1ELb0ELb0ELi2ELi1ELi2ELi2ELb0EEENS1_21CollectiveEpilogueBwdISC_SD_SF_Li256ELb0ELb0ELi1EEENS1_19SingleTileSchedulerILb0ELb0ELb0ELi128EEEEEEEEEvNT_6ParamsE,(.L_x_3726 - _ZN7cutlass13device_kernelIN5flash11enable_sm90INS1_16FlashAttnBwdSm90INS1_25CollectiveMainloopBwdSm90ILi2ELi2ELi2EN4cute5tupleIJNS5_1CILi1EEES8_S8_EEENS6_IJNS7_ILi128EEESA_NS7_ILi64EEEEEENS_10bfloat16_tEfNS_4arch4Sm90ELb0ELb1ELb1ELb0ELb0ELb1ELb0ELb0ELi2ELi1ELi2ELi2ELb0EEENS1_21CollectiveEpilogueBwdISC_SD_SF_Li256ELb0ELb0ELi1EEENS1_19SingleTileSchedulerILb0ELb0ELb0ELi128EEEEEEEEEvNT_6ParamsE)
        .other          _ZN7cutlass13device_kernelIN5flash11enable_sm90INS1_16FlashAttnBwdSm90INS1_25CollectiveMainloopBwdSm90ILi2ELi2ELi2EN4cute5tupleIJNS5_1CILi1EEES8_S8_EEENS6_IJNS7_ILi128EEESA_NS7_ILi64EEEEEENS_10bfloat16_tEfNS_4arch4Sm90ELb0ELb1ELb1ELb0ELb0ELb1ELb0ELb0ELi2ELi1ELi2ELi2ELb0EEENS1_21CollectiveEpilogueBwdISC_SD_SF_Li256ELb0ELb0ELi1EEENS1_19SingleTileSchedulerILb0ELb0ELb0ELi128EEEEEEEEEvNT_6ParamsE,@"STO_CUDA_ENTRY STV_DEFAULT"
_ZN7cutlass13device_kernelIN5flash11enable_sm90INS1_16FlashAttnBwdSm90INS1_25CollectiveMainloopBwdSm90ILi2ELi2ELi2EN4cute5tupleIJNS5_1CILi1EEES8_S8_EEENS6_IJNS7_ILi128EEESA_NS7_ILi64EEEEEENS_10bfloat16_tEfNS_4arch4Sm90ELb0ELb1ELb1ELb0ELb0ELb1ELb0ELb0ELi2ELi1ELi2ELi2ELb0EEENS1_21CollectiveEpilogueBwdISC_SD_SF_Li256ELb0ELb0ELi1EEENS1_19SingleTileSchedulerILb0ELb0ELb0ELi128EEEEEEEEEvNT_6ParamsE:
[----:B------:R-:W1:Y:S02]  /*0000*/  LDC R1, c[0x0][0x28] ;  /* 0x00000a00ff017b82 */ /* 0x000e640000000800 */
[----:B-1----:R-:W-:Y:S01]  /*0010*/  VIADD R1, R1, 0xfffffeb8 ;  /* 0xfffffeb801017836 */ /* 0x002fe20000000000 */
[----:B------:R-:W1:Y:S01]  /*0020*/  S2R R3, SR_TID.X ;  /* 0x0000000000037919 */ /* 0x000e620000002100 */
[----:B------:R-:W-:Y:S01]  /*0030*/  ELECT P0, URZ, PT ;  /* 0x00000000003f782f */ /* 0x000fe20003800000 */
[----:B------:R-:W-:Y:S01]  /*0040*/  BSSY B0, `(.L_x_1038) ;  /* 0x000001a000007945 */ /* 0x000fe20003800000 */
[--C-:B-1----:R-:W-:Y:S02]  /*0050*/  SHF.R.U32.HI R0, RZ, 0x5, R3.reuse ;  /* 0x00000005ff007819 */ /* 0x102fe40000011603 */
[----:B------:R-:W-:-:S03]  /*0060*/  SHF.R.U32.HI R3, RZ, 0x7, R3 ;  /* 0x00000007ff037819 */ /* 0x000fc60000011603 */
        /* <DEDUP_REMOVED lines=23> */
.L_x_1039:
[----:B------:R-:W-:Y:S05]  /*01e0*/  BSYNC B0 ;  /* 0x0000000000007941 */ /* 0x000fea0003800000 */
.L_x_1038:
[----:B------:R-:W-:Y:S01]  /*01f0*/  VOTEU.ANY UP0, P0 ;  /* 0x00000000003f7886 */ /* 0x000fe20000000100 */
[----:B------:R-:W1:Y:S01]  /*0200*/  SHFL.IDX PT, R3, R3, RZ, 0x1f ;  /* 0x00001fff03037589 */ /* 0x000e6200000e0000 */
[----:B------:R-:W-:Y:S01]  /*0210*/  UMOV UR4, 0x1 ;  /* 0x0000000100047882 */ /* 0x000fe20000000000 */
[----:B------:R-:W-:Y:S01]  /*0220*/  VOTEU.ANY UP1, P0 ;  /* 0x00000000003f7886 */ /* 0x000fe20000020100 */
[----:B------:R-:W-:Y:S01]  /*0230*/  UMOV UR36, 0x1 ;  /* 0x0000000100247882 */ /* 0x000fe20000000000 */
[----:B------:R-:W2:Y:S01]  /*0240*/  @UP0 S2UR UR7, SR_CgaCtaId ;  /* 0x00000000000709c3 */ /* 0x000ea20000008800 */
[----:B------:R-:W3:Y:S01]  /*0250*/  SHFL.IDX PT, R2, R0, RZ, 0x1f ;  /* 0x00001fff00027589 */ /* 0x000ee200000e0000 */
[----:B------:R-:W-:Y:S01]  /*0260*/  @UP0 UMOV UR6, 0x400 ;  /* 0x0000040000060882 */ /* 0x000fe20000000000 */
[----:B------:R-:W-:-:S04]  /*0270*/  @UP0 UIADD3 UR4, -UR4, 0x100000, URZ ;  /* 0x0010000004040890 */ /* 0x000fc8000fffe13f */
[----:B------:R-:W-:Y:S02]  /*0280*/  @UP0 USHF.L.U32 UR5, UR4, 0xb, URZ ;  /* 0x0000000b04050899 */ /* 0x000fe4000800063f */
[----:B------:R-:W-:Y:S01]  /*0290*/  @UP0 USHF.L.U32 UR4, UR4, 0x1, URZ ;  /* 0x0000000104040899 */ /* 0x000fe2000800063f */
[----:B-1----:R-:W-:Y:S01]  /*02a0*/  R2UR UR8, R3 ;  /* 0x00000000030872ca */ /* 0x002fe200000e0000 */
[----:B--2---:R-:W-:Y:S01]  /*02b0*/  @UP0 ULEA UR6, UR7, UR6, 0x18 ;  /* 0x0000000607060291 */ /* 0x004fe2000f8ec03f */
[----:B---3--:R-:W-:-:S11]  /*02c0*/  ISETP.NE.AND P1, PT, R2, RZ, PT ;  /* 0x000000ff0200720c */ /* 0x008fd60003f25270 */
[----:B------:R-:W-:Y:S01]  /*02d0*/  UISETP.NE.AND UP0, UPT, UR8, URZ, UPT ;  /* 0x0000003f0800728c */ /* 0x000fe2000bf05270 */
[----:B------:R-:W1:Y:S02]  /*02e0*/  FENCE.VIEW.ASYNC.S ;  /* 0x00000000000073c6 */ /* 0x000e640000000000 */
[----:B-1----:R1:W2:Y:S01]  /*02f0*/  @UP1 SYNCS.EXCH.64 URZ, [UR6+0x30c00], UR4 ;  /* 0x030c0004063f15b2 */ /* 0x0022a20008000100 */
[----:B------:R-:W-:Y:S01]  /*0300*/  USEL UR36, UR36, 0x2, !UP0 ;  /* 0x0000000224247887 */ /* 0x000fe2000c000000 */
[----:B------:R-:W-:Y:S11]  /*0310*/  @P1 BRA `(.L_x_1040) ;  /* 0x0000000000481947 */ /* 0x000ff60003800000 */
[----:B-1----:R-:W1:Y:S01]  /*0320*/  S2UR UR5, SR_CgaCtaId ;  /* 0x00000000000579c3 */ /* 0x002e620000008800 */
        /* <DEDUP_REMOVED lines=15> */
[----:B------:R3:W1:Y:S02]  /*0420*/  SYNCS.EXCH.64 URZ, [UR8+0x30c28], UR4 ;  /* 0x030c2804083f75b2 */ /* 0x0006640008000100 */
[----:B---3--:R-:W-:Y:S01]  /*0430*/  NOP ;  /* 0x0000000000007918 */ /* 0x008fe20000000000 */
.L_x_1040:
[----:B------:R-:W3:Y:S01]  /*0440*/  SHFL.IDX PT, R2, R0, RZ, 0x1f ;  /* 0x00001fff00027589 */ /* 0x000ee200000e0000 */
[----:B------:R-:W-:Y:S01]  /*0450*/  NOP ;  /* 0x0000000000007918 */ /* 0x000fe20000000000 */
[----:B---3--:R-:W-:-:S13]  /*0460*/  ISETP.NE.AND P0, PT, R2, RZ, PT ;  /* 0x000000ff0200720c */ /* 0x008fda0003f05270 */
        /* <DEDUP_REMOVED lines=17> */
[----:B------:R3:W1:Y:S02]  /*0580*/  SYNCS.EXCH.64 URZ, [UR8+0x30c48], UR6 ;  /* 0x030c4806083f75b2 */ /* 0x0006640008000100 */
[----:B---3--:R-:W-:Y:S01]  /*0590*/  NOP ;  /* 0x0000000000007918 */ /* 0x008fe20000000000 */
.L_x_1041:
[----:B------:R-:W-:Y:S01]  /*05a0*/  PLOP3.LUT P0, PT, PT, PT, UP0, 0x80, 0x0 ;  /* 0x000000000000781c */ /* 0x000fe20003f0f008 */
[----:B------:R-:W-:Y:S01]  /*05b0*/  NOP ;  /* 0x0000000000007918 */ /* 0x000fe20000000000 */
[----:B------:R-:W-:Y:S01]  /*05c0*/  BSSY B6, `(.L_x_1042) ;  /* 0x00014f0000067945 */ /* 0x000fe20003800000 */
[----:B-12-4-:R-:W-:Y:S10]  /*05d0*/  BAR.SYNC.DEFER_BLOCKING 0x0 ;  /* 0x0000000000007b1d */ /* 0x016ff40000010000 */
[----:B------:R-:W-:Y:S05]  /*05e0*/  @!P0 BRA `(.L_x_1043) ;  /* 0x0000012400548947 */ /* 0x000fea0003800000 */
.L_x_1044:
        /* <DEDUP_REMOVED lines=10> */
[----:B------:R-:W-:-:S05]  /*0690*/  @!P0 VIADD R2, R2, 0x9 ;  /* 0x0000000902028836 */ /* 0x000fca0000000000 */
[----:B------:R1:W-:Y:S06]  /*06a0*/  @!P0 BAR.ARV R2, 0xa0 ;  /* 0x000280020000851d */ /* 0x0003ec0000002000 */
[----:B--2---:R-:W-:-:S13]  /*06b0*/  ISETP.LE.AND P0, PT, RZ, UR4, PT ;  /* 0x00000004ff007c0c */ /* 0x004fda000bf03270 */
[----:B-1----:R-:W-:Y:S05]  /*06c0*/  @!P0 BRA `(.L_x_1045) ;  /* 0x0000014c007c8947 */ /* 0x002fea0003800000 */
[----:B------:R-:W1:Y:S01]  /*06d0*/  S2UR UR39, SR_CTAID.X ;  /* 0x00000000002779c3 */ /* 0x000e620000002500 */
[----:B------:R-:W2:Y:S01]  /*06e0*/  S2R R3, SR_TID.X ;  /* 0x0000000000037919 */ /* 0x000ea20000002100 */
[----:B------:R-:W-:Y:S01]  /*06f0*/  ULDC UR6, c[0x0][0x280] ;  /* 0x0000a00000067ab9 */ /* 0x000fe20000000800 */
[----:B------:R-:W-:Y:S01]  /*0700*/  ULDC UR7, c[0x0][0x290] ;  /* 0x0000a40000077ab9 */ /* 0x000fe20000000800 */
[----:B------:R-:W-:Y:S01]  /*0710*/  ULDC UR4, c[0x0][0x74c] ;  /* 0x0001d30000047ab9 */ /* 0x000fe20000000800 */
[----:B------:R-:W-:Y:S01]  /*0720*/  UIADD3 UR40, UR6, 0x7f, URZ ;  /* 0x0000007f06287890 */ /* 0x000fe2000fffe03f */
[----:B------:R-:W-:Y:S02]  /*0730*/  PLOP3.LUT P0, PT, PT, PT, PT, 0x80, 0x0 ;  /* 0x000000000000781c */ /* 0x000fe40003f0f070 */
        /* <DEDUP_REMOVED lines=16> */
[----:B------:R-:W-:Y:S01]  /*0840*/  CS2R R202, SRZ ;  /* 0x0000000000ca7805 */ /* 0x000fe2000001ff00 */
[----:B-1----:R-:W-:Y:S02]  /*0850*/  ULEA UR5, UR39, UR6, 0x7 ;  /* 0x0000000627057291 */ /* 0x002fe4000f8e383f */
[----:B------:R-:W-:Y:S02]  /*0860*/  ISETP.LE.AND P1, PT, RZ, UR39, PT ;  /* 0x00000027ff007c0c */ /* 0x000fe4000bf23270 */
[----:B------:R-:W-:Y:S02]  /*0870*/  CS2R R200, SRZ ;  /* 0x0000000000c87805 */ /* 0x000fe4000001ff00 */
[----:B------:R-:W-:Y:S01]  /*0880*/  CS2R R198, SRZ ;  /* 0x0000000000c67805 */ /* 0x000fe2000001ff00 */
[----:B------:R-:W-:Y:S01]  /*0890*/  UIADD3 UR4, -UR4, UR5, -UR7 ;  /* 0x0000000504047290 */ /* 0x000fe2000fffe907 */
[----:B------:R-:W-:-:S02]  /*08a0*/  CS2R R196, SRZ ;  /* 0x0000000000c47805 */ /* 0x000fc4000001ff00 */
[----:B------:R-:W-:Y:S02]  /*08b0*/  CS2R R194, SRZ ;  /* 0x0000000000c27805 */ /* 0x000fe4000001ff00 */
[----:B------:R-:W-:Y:S01]  /*08c0*/  CS2R R192, SRZ ;  /* 0x0000000000c07805 */ /* 0x000fe2000001ff00 */
[----:B------:R-:W-:Y:S01]  /*08d0*/  USHF.R.S32.HI UR5, URZ, 0x1f, UR4 ;  /* 0x0000001f3f057899 */ /* 0x000fe20008011404 */
[----:B--2---:R-:W-:Y:S02]  /*08e0*/  IADD3 R17, R3, -0x80, RZ ;  /* 0xffffff8003117810 */ /* 0x004fe40007ffe0ff */
[----:B------:R-:W-:Y:S02]  /*08f0*/  CS2R R190, SRZ ;  /* 0x0000000000be7805 */ /* 0x000fe4000001ff00 */
[----:B------:R-:W-:Y:S01]  /*0900*/  CS2R R188, SRZ ;  /* 0x0000000000bc7805 */ /* 0x000fe2000001ff00 */
[----:B------:R-:W-:Y:S01]  /*0910*/  ULEA.HI UR5, UR5, UR4, URZ, 0x7 ;  /* 0x0000000405057291 */ /* 0x000fe2000f8f383f */
[----:B------:R-:W-:Y:S01]  /*0920*/  CS2R R186, SRZ ;  /* 0x0000000000ba7805 */ /* 0x000fe2000001ff00 */
[----:B------:R-:W-:Y:S01]  /*0930*/  USHF.R.S32.HI UR4, URZ, 0x1f, UR40 ;  /* 0x0000001f3f047899 */ /* 0x000fe20008011428 */
[----:B------:R-:W-:Y:S01]  /*0940*/  CS2R R184, SRZ ;  /* 0x0000000000b87805 */ /* 0x000fe2000001ff00 */
[----:B------:R-:W-:Y:S01]  /*0950*/  USHF.R.S32.HI UR5, URZ, 0x7, UR5 ;  /* 0x000000073f057899 */ /* 0x000fe20008011405 */
[----:B------:R-:W-:Y:S01]  /*0960*/  IMAD.MOV.U32 R183, RZ, RZ, RZ ;  /* 0x000000ffffb77224 */ /* 0x000fe200078e00ff */
[----:B------:R-:W-:-:S02]  /*0970*/  ULEA.HI UR4, UR4, UR40, URZ, 0x7 ;  /* 0x0000002804047291 */ /* 0x000fc4000f8f383f */
[----:B------:R-:W-:Y:S02]  /*0980*/  UISETP.LT.AND UP0, UPT, URZ, UR5, UPT ;  /* 0x000000053f00728c */ /* 0x000fe4000bf01270 */
[----:B------:R-:W-:Y:S02]  /*0990*/  USHF.R.S32.HI UR37, URZ, 0x7, UR4 ;  /* 0x000000073f257899 */ /* 0x000fe40008011404 */
[----:B------:R-:W-:Y:S01]  /*09a0*/  USEL UR38, URZ, UR5, !UP0 ;  /* 0x000000053f267287 */ /* 0x000fe2000c000000 */
[----:B------:R-:W-:Y:S11]  /*09b0*/  @!P1 BRA `(.L_x_1046) ;  /* 0x0000000000289947 */ /* 0x000ff60003800000 */
[----:B------:R-:W-:Y:S01]  /*09c0*/  ULEA UR4, UR39, UR6, 0x7 ;  /* 0x0000000627047291 */ /* 0x000fe2000f8e383f */
[----:B------:R-:W-:-:S03]  /*09d0*/  ULDC UR5, c[0x0][0x290] ;  /* 0x0000a40000057ab9 */ /* 0x000fc60000000800 */
[----:B------:R-:W-:-:S03]  /*09e0*/  UIADD3 UR4, -UR5, 0xff, UR4 ;  /* 0x000000ff05047890 */ /* 0x000fc6000fffe104 */
[----:B------:R-:W-:Y:S02]  /*09f0*/  ULDC UR5, c[0x0][0x748] ;  /* 0x0001d20000057ab9 */ /* 0x000fe40000000800 */
[----:B------:R-:W-:-:S04]  /*0a00*/  UIADD3 UR4, UR4, UR5, URZ ;  /* 0x0000000504047290 */ /* 0x000fc8000fffe03f */
[----:B------:R-:W-:-:S04]  /*0a10*/  USHF.R.S32.HI UR5, URZ, 0x1f, UR4 ;  /* 0x0000001f3f057899 */ /* 0x000fc80008011404 */
[----:B------:R-:W-:-:S04]  /*0a20*/  ULEA.HI UR5, UR5, UR4, URZ, 0x7 ;  /* 0x0000000405057291 */ /* 0x000fc8000f8f383f */
[----:B------:R-:W-:-:S04]  /*0a30*/  USHF.R.S32.HI UR5, URZ, 0x7, UR5 ;  /* 0x000000073f057899 */ /* 0x000fc80008011405 */
[----:B------:R-:W-:-:S04]  /*0a40*/  UISETP.LT.AND UP0, UPT, UR37, UR5, UPT ;  /* 0x000000052500728c */ /* 0x000fc8000bf01270 */
[----:B------:R-:W-:-:S12]  /*0a50*/  USEL UR37, UR37, UR5, UP0 ;  /* 0x0000000525257287 */ /* 0x000fd80008000000 */
.L_x_1046:
[----:B------:R-:W-:Y:S01]  /*0a60*/  UISETP.GT.AND UP0, UPT, UR37, UR38, UPT ;  /* 0x000000262500728c */ /* 0x000fe2000bf04270 */
[----:B------:R-:W-:Y:S01]  /*0a70*/  IMAD.MOV.U32 R182, RZ, RZ, RZ ;  /* 0x000000ffffb67224 */ /* 0x000fe200078e00ff */
[----:B------:R-:W-:Y:S02]  /*0a80*/  CS2R R180, SRZ ;  /* 0x0000000000b47805 */ /* 0x000fe4000001ff00 */
[----:B------:R-:W-:Y:S02]  /*0a90*/  CS2R R178, SRZ ;  /* 0x0000000000b27805 */ /* 0x000fe4000001ff00 */
[----:B------:R-:W-:Y:S02]  /*0aa0*/  CS2R R176, SRZ ;  /* 0x0000000000b07805 */ /* 0x000fe4000001ff00 */
[----:B------:R-:W-:Y:S02]  /*0ab0*/  CS2R R174, SRZ ;  /* 0x0000000000ae7805 */ /* 0x000fe4000001ff00 */
[----:B------:R-:W-:-:S02]  /*0ac0*/  PLOP3.LUT P1, PT, PT, PT, UP0, 0x80, 0x0 ;  /* 0x000000000000781c */ /* 0x000fc40003f2f008 */
[----:B------:R-:W-:-:S11]  /*0ad0*/  CS2R R172, SRZ ;  /* 0x0000000000ac7805 */ /* 0x000fd6000001ff00 */
[----:B------:R-:W-:Y:S05]  /*0ae0*/  @!P1 BRA `(.L_x_1047) ;  /* 0x0000010800409947 */ /* 0x000fea0003800000 */
[----:B------:R-:W-:-:S04]  /*0af0*/  MOV R0, RZ ;  /* 0x000000ff00007202 */ /* 0x000fc80000000f00 */
        /* <DEDUP_REMOVED lines=18> */
.L_x_1049:
[----:B------:R-:W1:Y:S01]  /*0c20*/  LDC.64 R2, c[0x4][R2] ;  /* 0x0100000002027b82 */ /* 0x000e620000000a00 */
        /* <DEDUP_REMOVED lines=14> */
.L_x_1048:
[----:B------:R-:W1:Y:S01]  /*0d10*/  S2R R3, SR_CgaCtaId ;  /* 0x0000000000037919 */ /* 0x000e620000008800 */
        /* <DEDUP_REMOVED lines=15> */
[----:B------:R-:W-:Y:S01]  /*0e10*/  MOV R11, UR7 ;  /* 0x00000007000b7c02 */ /* 0x000fe20008000f00 */
[----:B------:R-:W-:Y:S01]  /*0e20*/  IMAD.MOV.U32 R8, RZ, RZ, 0x70 ;  /* 0x00000070ff087424 */ /* 0x000fe200078e00ff */
[----:B------:R-:W-:Y:S01]  /*0e30*/  MOV R13, RZ ;  /* 0x000000ff000d7202 */ /* 0x000fe20000000f00 */
[----:B-1----:R-:W-:-:S07]  /*0e40*/  IMAD.MOV.U32 R12, RZ, RZ, 0x1 ;  /* 0x00000001ff0c7424 */ /* 0x002fce00078e00ff */
[----:B------:R-:W-:-:S07]  /*0e50*/  LEPC R20, `(.L_x_1051) ;  /* 0x000000001014794e */ /* 0x000fce0000000000 */
[----:B--2---:R-:W-:Y:S05]  /*0e60*/  CALL.ABS.NOINC R14 ;  /* 0x000000000e007343 */ /* 0x004fea0003c00000 */
.L_x_1051:
[----:B------:R-:W1:Y:S01]  /*0e70*/  LDC.64 R2, c[0x4][R2] ;  /* 0x0100000002027b82 */ /* 0x000e620000000a00 */
[----:B------:R-:W-:Y:S01]  /*0e80*/  ULDC.64 UR4, c[0x4][0x90] ;  /* 0x0100240000047ab9 */ /* 0x000fe20000000a00 */
[----:B------:R-:W-:Y:S01]  /*0e90*/  ULDC.64 UR6, c[0x4][0x30] ;  /* 0x01000c0000067ab9 */ /* 0x000fe20000000a00 */
[----:B------:R-:W-:Y:S01]  /*0ea0*/  IMAD.U32 R4, RZ, RZ, UR4 ;  /* 0x00000004ff047e24 */ /* 0x000fe2000f8e00ff */
[----:B------:R-:W-:Y:S01]  /*0eb0*/  MOV R11, UR7 ;  /* 0x00000007000b7c02 */ /* 0x000fe20008000f00 */
[----:B------:R-:W-:Y:S01]  /*0ec0*/  IMAD.U32 R5, RZ, RZ, UR5 ;  /* 0x00000005ff057e24 */ /* 0x000fe2000f8e00ff */
[----:B------:R-:W-:Y:S01]  /*0ed0*/  ULDC.64 UR4, c[0x4][0x98] ;  /* 0x0100260000047ab9 */ /* 0x000fe20000000a00 */
[----:B------:R-:W-:Y:S01]  /*0ee0*/  IMAD.U32 R10, RZ, RZ, UR6 ;  /* 0x00000006ff0a7e24 */ /* 0x000fe2000f8e00ff */
[----:B------:R-:W-:Y:S01]  /*0ef0*/  MOV R6, UR4 ;  /* 0x0000000400067c02 */ /* 0x000fe20008000f00 */
[----:B------:R-:W-:Y:S01]  /*0f00*/  IMAD.U32 R7, RZ, RZ, UR5 ;  /* 0x00000005ff077e24 */ /* 0x000fe2000f8e00ff */
[----:B------:R-:W-:Y:S01]  /*0f10*/  MOV R13, RZ ;  /* 0x000000ff000d7202 */ /* 0x000fe20000000f00 */
[----:B------:R-:W-:-:S02]  /*0f20*/  IMAD.MOV.U32 R8, RZ, RZ, 0x70 ;  /* 0x00000070ff087424 */ /* 0x000fc400078e00ff */
[----:B------:R-:W-:-:S07]  /*0f30*/  IMAD.MOV.U32 R12, RZ, RZ, 0x1 ;  /* 0x00000001ff0c7424 */ /* 0x000fce00078e00ff */
[----:B------:R-:W-:-:S07]  /*0f40*/  LEPC R20, `(.L_x_1050) ;  /* 0x000000001014794e */ /* 0x000fce0000000000 */
[----:B-1----:R-:W-:Y:S05]  /*0f50*/  CALL.ABS.NOINC R2 ;  /* 0x0000000002007343 */ /* 0x002fea0003c00000 */
.L_x_1050:
[----:B------:R-:W-:Y:S01]  /*0f60*/  SHF.R.S32.HI R6, RZ, 0x1f, R17 ;  /* 0x0000001fff067819 */ /* 0x000fe20000011411 */
[----:B------:R-:W-:-:S03]  /*0f70*/  UMOV UR4, 0xffffffff ;  /* 0xffffffff00047882 */ /* 0x000fc60000000000 */
[----:B------:R-:W-:-:S04]  /*0f80*/  LEA.HI R0, R6, R17, RZ, 0x7 ;  /* 0x0000001106007211 */ /* 0x000fc800078f38ff */
[----:B------:R-:W-:Y:S01]  /*0f90*/  SHF.R.S32.HI R18, RZ, 0x7, R0 ;  /* 0x00000007ff127819 */ /* 0x000fe20000011400 */
[----:B------:R-:W-:Y:S06]  /*0fa0*/  BRA.DIV UR4, `(.L_x_1052) ;  /* 0x00000146044c7947 */ /* 0x000fec000b800000 */
[----:B------:R1:W2:Y:S02]  /*0fb0*/  SHFL.IDX PT, R14, R18, RZ, 0x1f ;  /* 0x00001fff120e7589 */ /* 0x0002a400000e0000 */
.L_x_1165:
[----:B------:R-:W-:Y:S01]  /*0fc0*/  SHF.L.U32 R11, RZ, 0x1f, RZ ;  /* 0x0000001fff0b7819 */ /* 0x000fe200000006ff */
[----:B------:R-:W-:Y:S01]  /*0fd0*/  IMAD.SHL.U32 R2, R17, 0x40, RZ ;  /* 0x0000004011027824 */ /* 0x000fe200078e00ff */
[CC--:B------:R-:W-:Y:S02]  /*0fe0*/  LEA.HI R8, R6.reuse, R17.reuse, RZ, 0x4 ;  /* 0x0000001106087211 */ /* 0x0c0fe400078f20ff */
[----:B------:R-:W3:Y:S01]  /*0ff0*/  SYNCS.PHASECHK.TRANS64.TRYWAIT P0, [R16+URZ+0x30c00], R11 ;  /* 0x030c000b100075a7 */ /* 0x000ee2000800017f */
[----:B------:R-:W-:Y:S02]  /*1000*/  LEA.HI R5, R6, R17, RZ, 0x5 ;  /* 0x0000001106057211 */ /* 0x000fe400078f28ff */
[----:B------:R-:W-:Y:S02]  /*1010*/  SHF.R.S32.HI R9, RZ, 0x4, R8 ;  /* 0x00000004ff097819 */ /* 0x000fe40000011408 */
[----:B------:R-:W-:Y:S02]  /*1020*/  LOP3.LUT R4, R2, 0x1c0, RZ, 0xc0, !PT ;  /* 0x000001c002047812 */ /* 0x000fe400078ec0ff */
[----:B------:R-:W-:-:S02]  /*1030*/  SHF.R.U32.HI R7, RZ, 0x1, R5 ;  /* 0x00000001ff077819 */ /* 0x000fc40000011605 */
[----:B------:R-:W-:Y:S02]  /*1040*/  LEA.HI R10, R8, R9, RZ, 0x1 ;  /* 0x00000009080a7211 */ /* 0x000fe400078f08ff */
[----:B------:R-:W-:Y:S02]  /*1050*/  LEA.HI R3, R6, R17, RZ, 0x3 ;  /* 0x0000001106037211 */ /* 0x000fe400078f18ff */
[----:B------:R-:W-:Y:S02]  /*1060*/  LOP3.LUT R8, R4, 0x30, R7, 0xf8, !PT ;  /* 0x0000003004087812 */ /* 0x000fe400078ef807 */
[----:B--2---:R-:W-:Y:S02]  /*1070*/  LEA.HI R2, R14, R14, RZ, 0x1 ;  /* 0x0000000e0e027211 */ /* 0x004fe400078f08ff */
[----:B------:R-:W-:Y:S02]  /*1080*/  LOP3.LUT R8, R8, 0x8, R3, 0xf8, !PT ;  /* 0x0000000808087812 */ /* 0x000fe400078ef803 */
[----:B------:R-:W-:-:S02]  /*1090*/  LOP3.LUT R3, R2, 0xffffe, RZ, 0xc0, !PT ;  /* 0x000ffffe02037812 */ /* 0x000fc400078ec0ff */
[----:B------:R-:W-:Y:S02]  /*10a0*/  LOP3.LUT R10, R10, 0x7ffffe, RZ, 0xc0, !PT ;  /* 0x007ffffe0a0a7812 */ /* 0x000fe400078ec0ff */
[----:B------:R-:W-:Y:S02]  /*10b0*/  IADD3 R2, R14, -R3, RZ ;  /* 0x800000030e027210 */ /* 0x000fe40007ffe0ff */
[----:B------:R-:W-:Y:S01]  /*10c0*/  SHF.R.U32.HI R7, RZ, 0x3, R4 ;  /* 0x00000003ff077819 */ /* 0x000fe20000011604 */
[----:B------:R-:W-:Y:S02]  /*10d0*/  IMAD.IADD R10, R9, 0x1, -R10 ;  /* 0x00000001090a7824 */ /* 0x000fe400078e0a0a */
[----:B------:R2:W-:Y:S01]  /*10e0*/  STL [R1+0x50], R2 ;  /* 0x0000500201007387 */ /* 0x0005e20000100800 */
[----:B------:R-:W-:Y:S01]  /*10f0*/  LOP3.LUT R7, R8, R7, RZ, 0x3c, !PT ;  /* 0x0000000708077212 */ /* 0x000fe200078e3cff */
[----:B------:R-:W-:Y:S01]  /*1100*/  IMAD R10, R18, 0x10, R10 ;  /* 0x00000010120a7824 */ /* 0x000fe200078e020a */
[----:B--23--:R-:W-:Y:S06]  /*1110*/  @P0 BRA `(.L_x_1053) ;  /* 0x0000000000080947 */ /* 0x00cfec0003800000 */
[----:B------:R-:W2:Y:S02]  /*1120*/  SYNCS.PHASECHK.TRANS64.TRYWAIT P0, [R16+URZ+0x30c00], R11 ;  /* 0x030c000b100075a7 */ /* 0x000ea4000800017f */
[----:B--2---:R-:W-:Y:S05]  /*1130*/  @!P0 BRA `(.L_x_1054) ;  /* 0x0000014400088947 */ /* 0x004fea0003800000 */
.L_x_1053:
[----:B------:R-:W-:Y:S01]  /*1140*/  ULDC UR6, c[0x0][0x290] ;  /* 0x0000a40000067ab9 */ /* 0x000fe20000000800 */
[----:B------:R-:W-:Y:S01]  /*1150*/  ULDC UR5, c[0x0][0x74c] ;  /* 0x0001d30000057ab9 */ /* 0x000fe20000000800 */
[----:B------:R-:W-:Y:S01]  /*1160*/  UIADD3 UR4, UR40, -UR6, URZ ;  /* 0x8000000628047290 */ /* 0x000fe2000fffe03f */
[----:B------:R-:W-:Y:S01]  /*1170*/  LOP3.LUT R2, R0, 0xffffff80, RZ, 0xc0, !PT ;  /* 0xffffff8000027812 */ /* 0x000fe200078ec0ff */
[----:B------:R-:W-:Y:S01]  /*1180*/  IMAD.U32 R3, R10, 0x200, R7 ;  /* 0x000002000a037824 */ /* 0x000fe200078e0007 */
[----:B------:R-:W-:Y:S01]  /*1190*/  LEA.HI R12, R6, R17, RZ, 0x7 ;  /* 0x00000011060c7211 */ /* 0x000fe200078f38ff */
[----:B------:R-:W-:Y:S01]  /*11a0*/  ULEA UR4, UR39, UR4, 0x7 ;  /* 0x0000000427047291 */ /* 0x000fe2000f8e383f */
[----:B------:R-:W-:Y:S01]  /*11b0*/  MOV R0, RZ ;  /* 0x000000ff00007202 */ /* 0x000fe20000000f00 */
[----:B------:R-:W-:Y:S01]  /*11c0*/  IMAD.IADD R13, R17, 0x1, -R2 ;  /* 0x00000001110d7824 */ /* 0x000fe200078e0a02 */
[----:B------:R3:W-:Y:S01]  /*11d0*/  STL [R1+0x70], R3 ;  /* 0x0000700301007387 */ /* 0x0007e20000100800 */
[----:B------:R-:W-:Y:S01]  /*11e0*/  UIADD3 UR4, UR4, -UR5, URZ ;  /* 0x8000000504047290 */ /* 0x000fe2000fffe03f */
[----:B------:R-:W-:Y:S01]  /*11f0*/  SHF.R.S32.HI R12, RZ, 0x7, R12 ;  /* 0x00000007ff0c7819 */ /* 0x000fe2000001140c */
[----:B------:R-:W-:Y:S01]  /*1200*/  IMAD.MOV.U32 R4, RZ, RZ, RZ ;  /* 0x000000ffff047224 */ /* 0x000fe200078e00ff */
[--C-:B--2---:R-:W-:Y:S01]  /*1210*/  SHF.R.S32.HI R11, RZ, 0x1f, R13.reuse ;  /* 0x0000001fff0b7819 */ /* 0x104fe2000001140d */
[----:B------:R-:W-:Y:S01]  /*1220*/  USHF.R.S32.HI UR5, URZ, 0x1f, UR4 ;  /* 0x0000001f3f057899 */ /* 0x000fe20008011404 */
[----:B------:R-:W-:Y:S01]  /*1230*/  STL [R1+0x6c], R13 ;  /* 0x00006c0d01007387 */ /* 0x000fe20000100800 */
[----:B------:R-:W-:Y:S01]  /*1240*/  IMAD R7, R12, 0x400, R13 ;  /* 0x000004000c077824 */ /* 0x000fe200078e020d */
[----:B------:R-:W-:Y:S01]  /*1250*/  LEA.HI R8, R11, R13, RZ, 0x2 ;  /* 0x0000000d0b087211 */ /* 0x000fe200078f10ff */
[----:B------:R-:W-:Y:S01]  /*1260*/  ULEA.HI UR5, UR5, UR4, URZ, 0x7 ;  /* 0x0000000405057291 */ /* 0x000fe2000f8f383f */
[----:B------:R-:W-:Y:S01]  /*1270*/  STL [R1+0x88], R11 ;  /* 0x0000880b01007387 */ /* 0x000fe20000100800 */
[----:B------:R-:W-:Y:S01]  /*1280*/  IMAD.SHL.U32 R7, R7, 0x4, RZ ;  /* 0x0000000407077824 */ /* 0x000fe200078e00ff */
[----:B------:R-:W-:Y:S01]  /*1290*/  CS2R R170, SRZ ;  /* 0x0000000000aa7805 */ /* 0x000fe2000001ff00 */
[----:B------:R-:W-:Y:S01]  /*12a0*/  ULEA.HI.SX32 UR5, UR5, 0x1, 0x19 ;  /* 0x0000000105057891 */ /* 0x000fe2000f8fca3f */
[----:B------:R-:W-:-:S02]  /*12b0*/  CS2R R168, SRZ ;  /* 0x0000000000a87805 */ /* 0x000fc4000001ff00 */
[----:B------:R-:W-:Y:S02]  /*12c0*/  CS2R R166, SRZ ;  /* 0x0000000000a67805 */ /* 0x000fe4000001ff00 */
[----:B------:R-:W-:Y:S02]  /*12d0*/  CS2R R164, SRZ ;  /* 0x0000000000a47805 */ /* 0x000fe4000001ff00 */
[----:B------:R-:W-:Y:S02]  /*12e0*/  CS2R R162, SRZ ;  /* 0x0000000000a27805 */ /* 0x000fe4000001ff00 */
[----:B------:R-:W-:Y:S02]  /*12f0*/  CS2R R160, SRZ ;  /* 0x0000000000a07805 */ /* 0x000fe4000001ff00 */
[----:B------:R-:W-:Y:S02]  /*1300*/  MOV R2, UR5 ;  /* 0x0000000500027c02 */ /* 0x000fe40008000f00 */
[----:B------:R-:W-:-:S02]  /*1310*/  CS2R R158, SRZ ;  /* 0x00000000009e7805 */ /* 0x000fc4000001ff00 */
[----:B------:R-:W-:Y:S02]  /*1320*/  CS2R R156, SRZ ;  /* 0x00000000009c7805 */ /* 0x000fe4000001ff00 */
[----:B------:R-:W-:Y:S02]  /*1330*/  CS2R R154, SRZ ;  /* 0x00000000009a7805 */ /* 0x000fe4000001ff00 */
[----:B---3--:R-:W-:Y:S02]  /*1340*/  VIMNMX R3, R2, UR37, PT ;  /* 0x0000002502037c48 */ /* 0x008fe4000bfe0100 */
[----:B------:R-:W-:Y:S02]  /*1350*/  CS2R R152, SRZ ;  /* 0x0000000000987805 */ /* 0x000fe4000001ff00 */
[----:B------:R-:W-:Y:S02]  /*1360*/  CS2R R150, SRZ ;  /* 0x0000000000967805 */ /* 0x000fe4000001ff00 */
[----:B------:R-:W-:-:S02]  /*1370*/  CS2R R148, SRZ ;  /* 0x0000000000947805 */ /* 0x000fc4000001ff00 */
[----:B------:R-:W-:Y:S01]  /*1380*/  ISETP.LE.AND P0, PT, R3, UR38, PT ;  /* 0x0000002603007c0c */ /* 0x000fe2000bf03270 */
[----:B------:R2:W-:Y:S01]  /*1390*/  STL [R1+0x54], R3 ;  /* 0x0000540301007387 */ /* 0x0005e20000100800 */
[----:B------:R-:W-:Y:S02]  /*13a0*/  CS2R R146, SRZ ;  /* 0x0000000000927805 */ /* 0x000fe4000001ff00 */
[----:B------:R-:W-:Y:S02]  /*13b0*/  CS2R R144, SRZ ;  /* 0x0000000000907805 */ /* 0x000fe4000001ff00 */
[----:B------:R-:W-:Y:S01]  /*13c0*/  CS2R R142, SRZ ;  /* 0x00000000008e7805 */ /* 0x000fe2000001ff00 */
[----:B------:R3:W-:Y:S01]  /*13d0*/  STL [R1+0x68], R8 ;  /* 0x0000680801007387 */ /* 0x0007e20000100800 */
[----:B------:R-:W-:Y:S02]  /*13e0*/  CS2R R140, SRZ ;  /* 0x00000000008c7805 */ /* 0x000fe4000001ff00 */
[----:B------:R-:W-:-:S02]  /*13f0*/  CS2R R202, SRZ ;  /* 0x0000000000ca7805 */ /* 0x000fc4000001ff00 */
[----:B------:R-:W-:Y:S02]  /*1400*/  CS2R R200, SRZ ;  /* 0x0000000000c87805 */ /* 0x000fe4000001ff00 */
[----:B------:R-:W-:Y:S02]  /*1410*/  CS2R R198, SRZ ;  /* 0x0000000000c67805 */ /* 0x000fe4000001ff00 */
[----:B------:R-:W-:Y:S02]  /*1420*/  CS2R R196, SRZ ;  /* 0x0000000000c47805 */ /* 0x000fe4000001ff00 */
[----:B--2---:R-:W-:Y:S02]  /*1430*/  LOP3.LUT R3, R8, 0x7ffffffc, RZ, 0xc0, !PT ;  /* 0x7ffffffc08037812 */ /* 0x004fe400078ec0ff */
        /* <DEDUP_REMOVED lines=12> */
[----:B------:R-:W-:Y:S01]  /*1500*/  LEA R2, R7, R16, 0x2 ;  /* 0x0000001007027211 */ /* 0x000fe200078e10ff */
[----:B------:R-:W-:Y:S01]  /*1510*/  IMAD.IADD R3, R13, 0x1, -R3 ;  /* 0x000000010d037824 */ /* 0x000fe200078e0a03 */
[----:B---3--:R-:W-:Y:S06]  /*1520*/  @P0 BRA `(.L_x_1055) ;  /* 0x00000054004c0947 */ /* 0x008fec0003800000 */
[----:B------:R-:W-:Y:S01]  /*1530*/  LOP3.LUT R0, R5, 0xffffffe0, RZ, 0xc0, !PT ;  /* 0xffffffe005007812 */ /* 0x000fe200078ec0ff */
[----:B------:R-:W2:Y:S01]  /*1540*/  S2R R19, SR_CTAID.X ;  /* 0x0000000000137919 */ /* 0x000ea20000002500 */
[----:B------:R-:W-:Y:S01]  /*1550*/  LEA.HI R4, R6, R17, RZ, 0x2 ;  /* 0x0000001106047211 */ /* 0x000fe200078f10ff */
[----:B------:R-:W-:Y:S01]  /*1560*/  UIMAD UR4, UR39, -0x80, UR6 ;  /* 0xffffff80270478a4 */ /* 0x000fe2000f8e0206 */
[----:B------:R-:W-:Y:S01]  /*1570*/  SHF.R.S32.HI R6, RZ, 0x2, R8 ;  /* 0x00000002ff067819 */ /* 0x000fe20000011408 */
[----:B------:R-:W-:Y:S01]  /*1580*/  IMAD.IADD R0, R17, 0x1, -R0 ;  /* 0x0000000111007824 */ /* 0x000fe200078e0a00 */
[----:B------:R-:W-:Y:S01]  /*1590*/  SHF.R.S32.HI R5, RZ, 0x1f, R8 ;  /* 0x0000001fff057819 */ /* 0x000fe20000011408 */
[----:B------:R-:W-:Y:S01]  /*15a0*/  IMAD.MOV.U32 R171, RZ, RZ, RZ ;  /* 0x000000ffffab7224 */ /* 0x000fe200078e00ff */
[----:B------:R-:W-:Y:S02]  /*15b0*/  LOP3.LUT R8, R4, 0xfffffffc, RZ, 0xc0, !PT ;  /* 0xfffffffc04087812 */ /* 0x000fe400078ec0ff */
[----:B------:R-:W-:-:S02]  /*15c0*/  LEA.HI R4, R5, R6, RZ, 0x3 ;  /* 0x0000000605047211 */ /* 0x000fc400078f18ff */
[----:B------:R-:W-:Y:S02]  /*15d0*/  SHF.R.S32.HI R5, RZ, 0x1f, R0 ;  /* 0x0000001fff057819 */ /* 0x000fe40000011400 */
[----:B------:R-:W-:Y:S02]  /*15e0*/  LOP3.LUT R7, R4, 0xfffffff8, RZ, 0xc0, !PT ;  /* 0xfffffff804077812 */ /* 0x000fe400078ec0ff */
[CC--:B------:R-:W-:Y:S02]  /*15f0*/  LEA.HI R4, R5.reuse, R0.reuse, RZ, 0x3 ;  /* 0x0000000005047211 */ /* 0x0c0fe400078f18ff */
[----:B------:R-:W-:Y:S01]  /*1600*/  LEA.HI R5, R5, R0, RZ, 0x2 ;  /* 0x0000000005057211 */ /* 0x000fe200078f10ff */
[----:B------:R-:W-:Y:S01]  /*1610*/  IMAD.IADD R6, R6, 0x1, -R7 ;  /* 0x0000000106067824 */ /* 0x000fe200078e0a07 */
[--C-:B------:R-:W-:Y:S02]  /*1620*/  SHF.R.S32.HI R0, RZ, 0x3, R4.reuse ;  /* 0x00000003ff007819 */ /* 0x100fe40000011404 */
[----:B------:R-:W-:-:S02]  /*1630*/  SHF.R.S32.HI R7, RZ, 0x1f, R4 ;  /* 0x0000001fff077819 */ /* 0x000fc40000011404 */
[----:B------:R-:W-:Y:S02]  /*1640*/  SHF.R.S32.HI R4, RZ, 0x2, R5 ;  /* 0x00000002ff047819 */ /* 0x000fe40000011405 */
[----:B------:R-:W-:Y:S02]  /*1650*/  IADD3 R9, R17, -R8, RZ ;  /* 0x8000000811097210 */ /* 0x000fe40007ffe0ff */
[----:B------:R-:W-:Y:S02]  /*1660*/  LEA.HI R8, R11, R13, RZ, 0x5 ;  /* 0x0000000d0b087211 */ /* 0x000fe400078f28ff */
[----:B------:R-:W-:Y:S02]  /*1670*/  LEA.HI R10, R12, R12, RZ, 0x1 ;  /* 0x0000000c0c0a7211 */ /* 0x000fe400078f08ff */
[----:B------:R-:W-:Y:S02]  /*1680*/  LEA.HI R7, R7, R0, RZ, 0x4 ;  /* 0x0000000007077211 */ /* 0x000fe400078f20ff */
[----:B------:R-:W-:-:S02]  /*1690*/  LEA.HI R5, R5, R4, RZ, 0x1 ;  /* 0x0000000405057211 */ /* 0x000fc400078f08ff */
[----:B------:R-:W-:Y:S02]  /*16a0*/  SHF.R.S32.HI R11, RZ, 0x5, R8 ;  /* 0x00000005ff0b7819 */ /* 0x000fe40000011408 */
[----:B------:R-:W-:Y:S02]  /*16b0*/  LOP3.LUT R10, R10, 0x3fffffe, RZ, 0xc0, !PT ;  /* 0x03fffffe0a0a7812 */ /* 0x000fe400078ec0ff */
[----:B------:R-:W-:Y:S01]  /*16c0*/  LOP3.LUT R7, R7, 0x1ffffff0, RZ, 0xc0, !PT ;  /* 0x1ffffff007077812 */ /* 0x000fe200078ec0ff */
[----:B------:R-:W-:Y:S01]  /*16d0*/  IMAD R11, R11, 0x10, R6 ;  /* 0x000000100b0b7824 */ /* 0x000fe200078e0206 */
[----:B------:R-:W-:Y:S01]  /*16e0*/  LOP3.LUT R5, R5, 0xfffffffe, RZ, 0xc0, !PT ;  /* 0xfffffffe05057812 */ /* 0x000fe200078ec0ff */
[----:B------:R-:W-:Y:S01]  /*16f0*/  VIADD R6, R4, 0x8 ;  /* 0x0000000804067836 */ /* 0x000fe20000000000 */
[----:B------:R-:W-:Y:S02]  /*1700*/  IADD3 R10, R12, -R10, RZ ;  /* 0x8000000a0c0a7210 */ /* 0x000fe40007ffe0ff */
[----:B------:R-:W-:Y:S01]  /*1710*/  IADD3 R0, R0, -R7, RZ ;  /* 0x8000000700007210 */ /* 0x000fe20007ffe0ff */
[----:B------:R-:W-:Y:S01]  /*1720*/  IMAD.IADD R5, R4, 0x1, -R5 ;  /* 0x0000000104057824 */ /* 0x000fe200078e0a05 */
[----:B------:R-:W-:Y:S01]  /*1730*/  LEA.HI R8, R6, R6, RZ, 0x1 ;  /* 0x0000000606087211 */ /* 0x000fe200078f08ff */
[----:B-1----:R-:W-:Y:S01]  /*1740*/  IMAD R18, R10, 0x40, R11 ;  /* 0x000000400a127824 */ /* 0x002fe200078e020b */
[----:B------:R-:W-:Y:S01]  /*1750*/  IADD3 R12, R4, 0x18, RZ ;  /* 0x00000018040c7810 */ /* 0x000fe20007ffe0ff */
[----:B------:R-:W-:Y:S01]  /*1760*/  IMAD R0, R0, 0x8, R5 ;  /* 0x0000000800007824 */ /* 0x000fe200078e0205 */
[----:B------:R-:W-:Y:S01]  /*1770*/  LOP3.LUT R7, R8, 0xfffffffe, RZ, 0xc0, !PT ;  /* 0xfffffffe08077812 */ /* 0x000fe200078ec0ff */
[----:B------:R-:W-:Y:S01]  /*1780*/  VIADD R10, R4, 0x10 ;  /* 0x00000010040a7836 */ /* 0x000fe20000000000 */
[----:B------:R-:W-:-:S02]  /*1790*/  SHF.R.S32.HI R5, RZ, 0x1f, R8 ;  /* 0x0000001fff057819 */ /* 0x000fc40000011408 */
[----:B------:R1:W-:Y:S01]  /*17a0*/  STL [R1+0x64], R0 ;  /* 0x0000640001007387 */ /* 0x0003e20000100800 */
[----:B------:R-:W-:Y:S01]  /*17b0*/  LEA.HI R14, R12, R12, RZ, 0x1 ;  /* 0x0000000c0c0e7211 */ /* 0x000fe200078f08ff */
[----:B------:R-:W-:Y:S01]  /*17c0*/  IMAD.IADD R7, R6, 0x1, -R7 ;  /* 0x0000000106077824 */ /* 0x000fe200078e0a07 */
[----:B------:R-:W-:Y:S02]  /*17d0*/  LEA.HI R4, R10, R10, RZ, 0x1 ;  /* 0x0000000a0a047211 */ /* 0x000fe400078f08ff */
[----:B------:R-:W-:Y:S02]  /*17e0*/  SHF.R.S32.HI R15, RZ, 0x1f, R14 ;  /* 0x0000001fff0f7819 */ /* 0x000fe4000001140e */
[--C-:B------:R-:W-:Y:S02]  /*17f0*/  SHF.R.S32.HI R6, RZ, 0x1, R4.reuse ;  /* 0x00000001ff067819 */ /* 0x100fe40000011404 */
[----:B------:R-:W-:Y:S02]  /*1800*/  SHF.R.S32.HI R13, RZ, 0x1f, R4 ;  /* 0x0000001fff0d7819 */ /* 0x000fe40000011404 */
[----:B-1----:R-:W-:-:S02]  /*1810*/  SHF.R.S32.HI R0, RZ, 0x1, R8 ;  /* 0x00000001ff007819 */ /* 0x002fc40000011408 */
[----:B------:R-:W-:Y:S02]  /*1820*/  LOP3.LUT R11, R4, 0xfffffffe, RZ, 0xc0, !PT ;  /* 0xfffffffe040b7812 */ /* 0x000fe400078ec0ff */
[----:B------:R-:W-:Y:S02]  /*1830*/  LEA.HI R5, R5, R0, RZ, 0x4 ;  /* 0x0000000005057211 */ /* 0x000fe400078f20ff */
[----:B------:R-:W-:Y:S02]  /*1840*/  SHF.R.S32.HI R4, RZ, 0x1, R14 ;  /* 0x00000001ff047819 */ /* 0x000fe4000001140e */
[----:B------:R-:W-:Y:S02]  /*1850*/  LEA.HI R13, R13, R6, RZ, 0x4 ;  /* 0x000000060d0d7211 */ /* 0x000fe400078f20ff */
[----:B------:R-:W-:Y:S02]  /*1860*/  LOP3.LUT R5, R5, 0x1ffffff0, RZ, 0xc0, !PT ;  /* 0x1ffffff005057812 */ /* 0x000fe400078ec0ff */
[----:B------:R-:W-:-:S02]  /*1870*/  LEA.HI R8, R15, R4, RZ, 0x4 ;  /* 0x000000040f087211 */ /* 0x000fc400078f20ff */
[----:B------:R-:W-:Y:S01]  /*1880*/  LOP3.LUT R13, R13, 0x1ffffff0, RZ, 0xc0, !PT ;  /* 0x1ffffff00d0d7812 */ /* 0x000fe200078ec0ff */
[----:B------:R-:W-:Y:S01]  /*1890*/  IMAD.IADD R0, R0, 0x1, -R5 ;  /* 0x0000000100007824 */ /* 0x000fe200078e0a05 */
[----:B------:R-:W-:Y:S02]  /*18a0*/  LOP3.LUT R15, R14, 0xfffffffe, RZ, 0xc0, !PT ;  /* 0xfffffffe0e0f7812 */ /* 0x000fe400078ec0ff */
[----:B------:R-:W-:Y:S01]  /*18b0*/  LOP3.LUT R17, R8, 0x1ffffff0, RZ, 0xc0, !PT ;  /* 0x1ffffff008117812 */ /* 0x000fe200078ec0ff */
[----:B------:R-:W-:Y:S01]  /*18c0*/  IMAD.IADD R6, R6, 0x1, -R13 ;  /* 0x0000000106067824 */ /* 0x000fe200078e0a0d */
[----:B------:R-:W-:Y:S01]  /*18d0*/  IADD3 R11, R10, -R11, RZ ;  /* 0x8000000b0a0b7210 */ /* 0x000fe20007ffe0ff */
[----:B------:R-:W-:Y:S01]  /*18e0*/  IMAD R5, R0, 0x8, R7 ;  /* 0x0000000800057824 */ /* 0x000fe200078e0207 */
[----:B------:R-:W-:Y:S01]  /*18f0*/  IADD3 R15, R12, -R15, RZ ;  /* 0x8000000f0c0f7210 */ /* 0x000fe20007ffe0ff */
[----:B------:R-:W-:Y:S01]  /*1900*/  IMAD.IADD R4, R4, 0x1, -R17 ;  /* 0x0000000104047824 */ /* 0x000fe200078e0a11 */
[----:B------:R-:W-:Y:S01]  /*1910*/  LEA R0, R6, R11, 0x3 ;  /* 0x0000000b06007211 */ /* 0x000fe200078e18ff */
[----:B--2---:R-:W-:Y:S01]  /*1920*/  IMAD R8, R19, -0x80, -R18 ;  /* 0xffffff8013087824 */ /* 0x004fe200078e0a12 */
[----:B------:R1:W-:Y:S01]  /*1930*/  STL [R1+0x60], R5 ;  /* 0x0000600501007387 */ /* 0x0003e20000100800 */
[----:B------:R-:W-:-:S03]  /*1940*/  IADD3 R7, -R18, UR4, RZ ;  /* 0x0000000412077c10 */ /* 0x000fc6000fffe1ff */
[----:B------:R2:W-:Y:S01]  /*1950*/  STL [R1+0x5c], R0 ;  /* 0x00005c0001007387 */ /* 0x0005e20000100800 */
[----:B-1----:R-:W-:Y:S02]  /*1960*/  IMAD R5, R4, 0x8, R15 ;  /* 0x0000000804057824 */ /* 0x002fe400078e020f */
[----:B------:R-:W-:Y:S01]  /*1970*/  IMAD.MOV.U32 R4, RZ, RZ, RZ ;  /* 0x000000ffff047224 */ /* 0x000fe200078e00ff */
[----:B--2---:R-:W-:Y:S02]  /*1980*/  MOV R0, RZ ;  /* 0x000000ff00007202 */ /* 0x004fe40000000f00 */
[----:B------:R1:W-:Y:S05]  /*1990*/  STL [R1+0x58], R5 ;  /* 0x0000580501007387 */ /* 0x0003ea0000100800 */
.L_x_1066:
[----:B------:R-:W-:Y:S05]  /*19a0*/  YIELD ;  /* 0x0000000000007946 */ /* 0x000fea0003800000 */
[----:B------:R-:W-:-:S06]  /*19b0*/  ULOP3.LUT UR4, UR36, 0x1, URZ, 0xfc, !UPT ;  /* 0x0000000124047892 */ /* 0x000fcc000f8efc3f */
[----:B-1----:R-:W-:-:S05]  /*19c0*/  IMAD.U32 R5, RZ, RZ, UR4 ;  /* 0x00000004ff057e24 */ /* 0x002fca000f8e00ff */
[----:B------:R-:W-:-:S13]  /*19d0*/  ISETP.NE.AND P6, PT, R5, 0x3, PT ;  /* 0x000000030500780c */ /* 0x000fda0003fc5270 */
[----:B------:R-:W-:Y:S05]  /*19e0*/  @!P6 BRA `(.L_x_1056) ;  /* 0x000000000004e947 */ /* 0x000fea0003800000 */
[----:B------:R-:W-:Y:S01]  /*19f0*/  BPT.TRAP 0x1 ;  /* 0x000000040000795c */ /* 0x000fe20000300000 */
.L_x_1056:
[----:B------:R-:W-:Y:S02]  /*1a00*/  LEA R6, R0, R16, 0x3 ;  /* 0x0000001000067211 */ /* 0x000fe400078e18ff */
[----:B------:R-:W-:-:S04]  /*1a10*/  SHF.L.U32 R23, R4, 0x1f, RZ ;  /* 0x0000001f04177819 */ /* 0x000fc800000006ff */
[----:B------:R1:W2:Y:S01]  /*1a20*/  SYNCS.PHASECHK.TRANS64.TRYWAIT P0, [R6+URZ+0x30c10], R23 ;  /* 0x030c1017060075a7 */ /* 0x0002a2000800017f */
[----:B------:R-:W-:Y:S05]  /*1a30*/  @!P6 BRA `(.L_x_1057) ;  /* 0x000000000004e947 */ /* 0x000fea0003800000 */
[----:B------:R-:W-:Y:S01]  /*1a40*/  BPT.TRAP 0x1 ;  /* 0x000000040000795c */ /* 0x000fe20000300000 */
.L_x_1057:
[----:B------:R-:W-:-:S05]  /*1a50*/  VIADD R5, R16, 0x10000 ;  /* 0x0001000010057836 */ /* 0x000fca0000000000 */
[----:B------:R-:W-:-:S04]  /*1a60*/  SHF.R.U32.HI R5, RZ, 0x4, R5 ;  /* 0x00000004ff057819 */ /* 0x000fc80000011605 */
[----:B------:R-:W-:Y:S01]  /*1a70*/  LOP3.LUT R5, R5, 0x3fff, RZ, 0xc0, !PT ;  /* 0x00003fff05057812 */ /* 0x000fe200078ec0ff */
[----:B--2---:R-:W-:Y:S06]  /*1a80*/  @P0 BRA `(.L_x_1058) ;  /* 0x0000000000080947 */ /* 0x004fec0003800000 */
[----:B------:R-:W2:Y:S02]  /*1a90*/  SYNCS.PHASECHK.TRANS64.TRYWAIT P0, [R6+URZ+0x30c10], R23 ;  /* 0x030c1017060075a7 */ /* 0x000ea4000800017f */
[----:B--2---:R-:W-:Y:S05]  /*1aa0*/  @!P0 BRA `(.L_x_1059) ;  /* 0x0000013800c08947 */ /* 0x004fea0003800000 */
.L_x_1058:
[----:B------:R-:W-:Y:S05]  /*1ab0*/  WARPSYNC.ALL ;  /* 0x0000000000007948 */ /* 0x000fea0003800000 */
[----:B------:R-:W-:Y:S01]  /*1ac0*/  LOP3.LUT R11, R5, 0x10000, RZ, 0xfc, !PT ;  /* 0x00010000050b7812 */ /* 0x000fe200078efcff */
[----:B------:R-:W3:Y:S03]  /*1ad0*/  LDL R10, [R1+0x50] ;  /* 0x00005000010a7983 */ /* 0x000ee60000100800 */
[----:B------:R-:W-:Y:S01]  /*1ae0*/  LEA R11, R0, R11, 0xa ;  /* 0x0000000b000b7211 */ /* 0x000fe200078e50ff */
[----:B------:R-:W4:Y:S03]  /*1af0*/  LDL R12, [R1+0x60] ;  /* 0x00006000010c7983 */ /* 0x000f260000100800 */
[----:B------:R-:W-:Y:S01]  /*1b00*/  R2UR UR8, R11 ;  /* 0x000000000b0872ca */ /* 0x000fe200000e0000 */
[----:B------:R-:W-:Y:S01]  /*1b10*/  WARPGROUP.ARRIVE ;  /* 0x00000000000079c5 */ /* 0x000fe20000000000 */
[----:B------:R-:W-:Y:S01]  /*1b20*/  UMOV UR7, 0x40000040 ;  /* 0x4000004000077882 */ /* 0x000fe20000000000 */
[----:B------:R-:W-:Y:S01]  /*1b30*/  UMOV UR5, 0x40000040 ;  /* 0x4000004000057882 */ /* 0x000fe20000000000 */
[----:B------:R-:W5:Y:S04]  /*1b40*/  LDL R15, [R1+0x64] ;  /* 0x00006400010f7983 */ /* 0x000f680000100800 */
[----:B------:R-:W2:Y:S04]  /*1b50*/  LDL R14, [R1+0x5c] ;  /* 0x00005c00010e7983 */ /* 0x000ea80000100800 */
[----:B------:R-:W5:Y:S01]  /*1b60*/  LDL R13, [R1+0x58] ;  /* 0x00005800010d7983 */ /* 0x000f620000100800 */
[----:B------:R-:W-:Y:S01]  /*1b70*/  UMOV UR6, UR8 ;  /* 0x0000000800067c82 */ /* 0x000fe20008000000 */
[----:B---3--:R-:W-:-:S05]  /*1b80*/  IMAD R10, R10, 0x2000, R16 ;  /* 0x000020000a0a7824 */ /* 0x008fca00078e0210 */
[----:B------:R-:W-:-:S13]  /*1b90*/  R2UR UR9, R10 ;  /* 0x000000000a0972ca */ /* 0x000fda00000e0000 */
[----:B------:R-:W-:-:S04]  /*1ba0*/  USHF.R.U32.HI UR4, URZ, 0x4, UR9 ;  /* 0x000000043f047899 */ /* 0x000fc80008011609 */
[----:B------:R-:W-:-:S04]  /*1bb0*/  ULOP3.LUT UR4, UR4, 0x3fff, URZ, 0xc0, !UPT ;  /* 0x00003fff04047892 */ /* 0x000fc8000f8ec03f */
        /* <DEDUP_REMOVED lines=21> */
[C---:B----4-:R-:W-:Y:S01]  /*1d10*/  IMAD R12, R0.reuse, 0x80, R12 ;  /* 0x00000080000c7824 */ /* 0x050fe200078e020c */
[C---:B--2---:R-:W-:Y:S01]  /*1d20*/  LEA R14, R0.reuse, R14, 0x7 ;  /* 0x0000000e000e7211 */ /* 0x044fe200078e38ff */
[C---:B-----5:R-:W-:Y:S02]  /*1d30*/  IMAD R10, R0.reuse, 0x80, R15 ;  /* 0x00000080000a7824 */ /* 0x060fe400078e020f */
[----:B------:R-:W-:Y:S01]  /*1d40*/  IMAD R18, R0, 0x80, R13 ;  /* 0x0000008000127824 */ /* 0x000fe200078e020d */
        /* <DEDUP_REMOVED lines=23> */
.L_x_1060:
[----:B------:R1:W1:Y:S01]  /*1ec0*/  SYNCS.PHASECHK.TRANS64.TRYWAIT P0, [R6+URZ+0x30c30], R23 ;  /* 0x030c3017060075a7 */ /* 0x000262000800017f */
[----:B------:R-:W-:Y:S05]  /*1ed0*/  @!P6 BRA `(.L_x_1061) ;  /* 0x000000000004e947 */ /* 0x000fea0003800000 */
[----:B------:R-:W-:Y:S01]  /*1ee0*/  BPT.TRAP 0x1 ;  /* 0x000000040000795c */ /* 0x000fe20000300000 */
.L_x_1061:
[----:B-1----:R-:W-:Y:S05]  /*1ef0*/  @P0 BRA `(.L_x_1062) ;  /* 0x0000000000080947 */ /* 0x002fea0003800000 */
[----:B------:R-:W1:Y:S02]  /*1f00*/  SYNCS.PHASECHK.TRANS64.TRYWAIT P0, [R6+URZ+0x30c30], R23 ;  /* 0x030c3017060075a7 */ /* 0x000e64000800017f */
[----:B-1----:R-:W-:Y:S05]  /*1f10*/  @!P0 BRA `(.L_x_1063) ;  /* 0x0000013400b88947 */ /* 0x002fea0003800000 */
.L_x_1062:
[----:B------:R-:W-:Y:S01]  /*1f20*/  IADD3 R24, R16, 0x18000, RZ ;  /* 0x0001800010187810 */ /* 0x000fe20007ffe0ff */
[----:B------:R-:W-:Y:S01]  /*1f30*/  UIADD3 UR9, UR9, 0x4000, URZ ;  /* 0x0000400009097890 */ /* 0x000fe2000fffe03f */
[----:B------:R1:W-:Y:S01]  /*1f40*/  STL [R1+0x140], R194 ;  /* 0x000140c201007387 */ /* 0x0003e20000100800 */
[----:B------:R-:W-:Y:S01]  /*1f50*/  ULDC UR13, c[0x0][0x75c] ;  /* 0x0001d700000d7ab9 */ /* 0x000fe20000000800 */
[----:B------:R-:W-:Y:S01]  /*1f60*/  SHF.R.U32.HI R24, RZ, 0x4, R24 ;  /* 0x00000004ff187819 */ /* 0x000fe20000011618 */
[----:B------:R-:W-:Y:S01]  /*1f70*/  USHF.R.U32.HI UR9, URZ, 0x4, UR9 ;  /* 0x000000043f097899 */ /* 0x000fe20008011609 */
[----:B------:R-:W-:Y:S01]  /*1f80*/  FMUL.FTZ R81, R81, UR13 ;  /* 0x0000000d51517c20 */ /* 0x000fe20008410000 */
[----:B------:R-:W-:Y:S01]  /*1f90*/  FMUL.FTZ R84, R84, UR13 ;  /* 0x0000000d54547c20 */ /* 0x000fe20008410000 */
[----:B------:R-:W-:Y:S01]  /*1fa0*/  LOP3.LUT R132, R24, 0x3fff, RZ, 0xc0, !PT ;  /* 0x00003fff18847812 */ /* 0x000fe200078ec0ff */
[----:B------:R-:W-:Y:S01]  /*1fb0*/  ULOP3.LUT UR9, UR9, 0x3fff, URZ, 0xc0, !UPT ;  /* 0x00003fff09097892 */ /* 0x000fe2000f8ec03f */
[----:B------:R-:W-:Y:S01]  /*1fc0*/  FMUL.FTZ R85, R85, UR13 ;  /* 0x0000000d55557c20 */ /* 0x000fe20008410000 */
[----:B------:R2:W-:Y:S01]  /*1fd0*/  STL [R1+0x13c], R195 ;  /* 0x00013cc301007387 */ /* 0x0005e20000100800 */
[----:B------:R-:W-:Y:S01]  /*1fe0*/  LOP3.LUT R25, R132, 0x10000, RZ, 0xfc, !PT ;  /* 0x0001000084197812 */ /* 0x000fe200078efcff */
[----:B------:R-:W-:Y:S01]  /*1ff0*/  ULOP3.LUT UR9, UR9, 0x10000, URZ, 0xfc, !UPT ;  /* 0x0001000009097892 */ /* 0x000fe2000f8efc3f */
[----:B------:R-:W-:Y:S01]  /*2000*/  FMUL.FTZ R18, R68, UR13 ;  /* 0x0000000d44127c20 */ /* 0x000fe20008410000 */
[----:B------:R3:W-:Y:S01]  /*2010*/  STL [R1+0x138], R196 ;  /* 0x000138c401007387 */ /* 0x0007e20000100800 */
        /* <DEDUP_REMOVED lines=14> */
[----:B-1----:R-:W-:Y:S01]  /*2100*/  MUFU.TANH R194, R81 ;  /* 0x0000005100c27308 */ /* 0x002fe20000002400 */
[----:B------:R-:W-:Y:S01]  /*2110*/  FMUL.FTZ R236, R82, UR13 ;  /* 0x0000000d52ec7c20 */ /* 0x000fe20008410000 */
[----:B------:R-:W-:Y:S01]  /*2120*/  FMUL.FTZ R234, R83, UR13 ;  /* 0x0000000d53ea7c20 */ /* 0x000fe20008410000 */
[----:B------:R-:W-:Y:S01]  /*2130*/  FMUL.FTZ R133, R86, UR13 ;  /* 0x0000000d56857c20 */ /* 0x000fe20008410000 */
[----:B------:R-:W-:Y:S01]  /*2140*/  FMUL.FTZ R134, R87, UR13 ;  /* 0x0000000d57867c20 */ /* 0x000fe20008410000 */
[----:B------:R-:W-:Y:S01]  /*2150*/  UMOV UR6, UR8 ;  /* 0x0000000800067c82 */ /* 0x000fe20008000000 */
[----:B------:R-:W-:Y:S01]  /*2160*/  UMOV UR7, 0x40000040 ;  /* 0x4000004000077882 */ /* 0x000fe20000000000 */
[----:B------:R-:W-:Y:S01]  /*2170*/  UMOV UR4, UR9 ;  /* 0x0000000900047c82 */ /* 0x000fe20008000000 */
[----:B--2---:R-:W-:Y:S01]  /*2180*/  MUFU.TANH R195, R84 ;  /* 0x0000005400c37308 */ /* 0x004fe20000002400 */
[----:B------:R-:W-:Y:S01]  /*2190*/  UMOV UR5, 0x40000040 ;  /* 0x4000004000057882 */ /* 0x000fe20000000000 */
[----:B------:R-:W-:Y:S01]  /*21a0*/  STL [R1+0x134], R197 ;  /* 0x000134c501007387 */ /* 0x000fe20000100800 */
[----:B------:R-:W-:Y:S01]  /*21b0*/  FMUL.FTZ R90, R90, UR13 ;  /* 0x0000000d5a5a7c20 */ /* 0x000fe20008410000 */
[----:B------:R-:W-:Y:S01]  /*21c0*/  FMUL.FTZ R88, R88, UR13 ;  /* 0x0000000d58587c20 */ /* 0x000fe20008410000 */
[----:B------:R-:W-:Y:S01]  /*21d0*/  FMUL.FTZ R89, R89, UR13 ;  /* 0x0000000d59597c20 */ /* 0x000fe20008410000 */
[----:B------:R-:W-:Y:S01]  /*21e0*/  STL [R1+0x130], R198 ;  /* 0x000130c601007387 */ /* 0x000fe20000100800 */
[----:B------:R-:W-:Y:S01]  /*21f0*/  FMUL.FTZ R115, R115, UR13 ;  /* 0x0000000d73737c20 */ /* 0x000fe20008410000 */
[----:B---3--:R1:W-:Y:S01]  /*2200*/  MUFU.TANH R196, R85 ;  /* 0x0000005500c47308 */ /* 0x0083e20000002400 */
[----:B------:R-:W-:Y:S01]  /*2210*/  FMUL.FTZ R91, R91, UR13 ;  /* 0x0000000d5b5b7c20 */ /* 0x000fe20008410000 */
[----:B------:R2:W-:Y:S01]  /*2220*/  STL [R1+0x12c], R199 ;  /* 0x00012cc701007387 */ /* 0x0005e20000100800 */
[----:B------:R-:W-:Y:S01]  /*2230*/  ISETP.GT.AND P2, PT, R8, RZ, PT ;  /* 0x000000ff0800720c */ /* 0x000fe20003f44270 */
[----:B------:R-:W-:Y:S01]  /*2240*/  FMUL.FTZ R92, R92, UR13 ;  /* 0x0000000d5c5c7c20 */ /* 0x000fe20008410000 */
[C---:B------:R-:W-:Y:S01]  /*2250*/  ISETP.GT.AND P1, PT, R7.reuse, RZ, PT ;  /* 0x000000ff0700720c */ /* 0x040fe20003f24270 */
[----:B------:R-:W-:Y:S01]  /*2260*/  STL [R1+0x128], R200 ;  /* 0x000128c801007387 */ /* 0x000fe20000100800 */
[----:B------:R-:W-:Y:S01]  /*2270*/  ISETP.GT.AND P0, PT, R8, 0x8, PT ;  /* 0x000000080800780c */ /* 0x000fe20003f04270 */
[----:B------:R-:W3:Y:S01]  /*2280*/  MUFU.TANH R18, R18 ;  /* 0x0000001200127308 */ /* 0x000ee20000002400 */
[----:B-1----:R-:W-:Y:S01]  /*2290*/  WARPGROUP.ARRIVE ;  /* 0x00000000000079c5 */ /* 0x002fe20000000000 */
[----:B------:R1:W-:Y:S01]  /*22a0*/  STL [R1+0x124], R201 ;  /* 0x000124c901007387 */ /* 0x0003e20000100800 */
[----:B------:R-:W-:Y:S01]  /*22b0*/  ISETP.GT.AND P3, PT, R7, 0x8, PT ;  /* 0x000000080700780c */ /* 0x000fe20003f64270 */
[----:B------:R-:W-:Y:S01]  /*22c0*/  FMUL.FTZ R93, R93, UR13 ;  /* 0x0000000d5d5d7c20 */ /* 0x000fe20008410000 */
[----:B------:R-:W-:Y:S01]  /*22d0*/  FMUL.FTZ R96, R96, UR13 ;  /* 0x0000000d60607c20 */ /* 0x000fe20008410000 */
[----:B------:R-:W-:Y:S01]  /*22e0*/  STL [R1+0x120], R202 ;  /* 0x000120ca01007387 */ /* 0x000fe20000100800 */
[----:B------:R-:W-:Y:S01]  /*22f0*/  HGMMA.64x128x16.F32.BF16 R24, gdesc[UR4], RZ, !UPT, gsb0 ;  /* 0x01e00000041879f0 */ /* 0x000fe2000c0018ff */
[----:B------:R-:W-:Y:S01]  /*2300*/  UIADD3 UR6, UR8, 0x2, URZ ;  /* 0x0000000208067890 */ /* 0x000fe2000fffe03f */
[----:B--2---:R-:W-:Y:S01]  /*2310*/  MUFU.TANH R199, R88 ;  /* 0x0000005800c77308 */ /* 0x004fe20000002400 */
[----:B------:R-:W-:Y:S01]  /*2320*/  UIADD3 UR4, UR9, 0x2, URZ ;  /* 0x0000000209047890 */ /* 0x000fe2000fffe03f */
[----:B------:R-:W-:Y:S01]  /*2330*/  STL [R1+0x11c], R203 ;  /* 0x00011ccb01007387 */ /* 0x000fe20000100800 */
[----:B------:R-:W-:Y:S01]  /*2340*/  UMOV UR7, 0x40000040 ;  /* 0x4000004000077882 */ /* 0x000fe20000000000 */
[----:B------:R-:W-:Y:S01]  /*2350*/  UMOV UR5, 0x40000040 ;  /* 0x4000004000057882 */ /* 0x000fe20000000000 */
[----:B------:R-:W-:Y:S01]  /*2360*/  FMUL.FTZ R97, R97, UR13 ;  /* 0x0000000d61617c20 */ /* 0x000fe20008410000 */
[----:B------:R2:W-:Y:S01]  /*2370*/  STL [R1+0x118], R171 ;  /* 0x000118ab01007387 */ /* 0x0005e20000100800 */
[----:B------:R-:W-:Y:S01]  /*2380*/  UIADD3 UR10, UR8, 0x6, URZ ;  /* 0x00000006080a7890 */ /* 0x000fe2000fffe03f */
[----:B-1----:R-:W-:Y:S01]  /*2390*/  MUFU.TANH R201, R90 ;  /* 0x0000005a00c97308 */ /* 0x002fe20000002400 */
[----:B------:R-:W-:Y:S01]  /*23a0*/  UMOV UR11, 0x40000040 ;  /* 0x40000040000b7882 */ /* 0x000fe20000000000 */
[----:B------:R-:W-:Y:S01]  /*23b0*/  STL [R1+0x114], R170 ;  /* 0x000114aa01007387 */ /* 0x000fe20000100800 */
[----:B------:R-:W-:Y:S01]  /*23c0*/  FMUL.FTZ R105, R105, UR13 ;  /* 0x0000000d69697c20 */ /* 0x000fe20008410000 */
[----:B------:R-:W-:Y:S01]  /*23d0*/  FMUL.FTZ R112, R112, UR13 ;  /* 0x0000000d70707c20 */ /* 0x000fe20008410000 */
[----:B------:R-:W-:Y:S01]  /*23e0*/  FMUL.FTZ R113, R113, UR13 ;  /* 0x0000000d71717c20 */ /* 0x000fe20008410000 */
[----:B------:R-:W-:Y:S01]  /*23f0*/  STL [R1+0x110], R169 ;  /* 0x000110a901007387 */ /* 0x000fe20000100800 */
[----:B------:R-:W-:Y:S01]  /*2400*/  FMUL.FTZ R94, R94, UR13 ;  /* 0x0000000d5e5e7c20 */ /* 0x000fe20008410000 */
[----:B------:R1:W-:Y:S01]  /*2410*/  MUFU.TANH R200, R89 ;  /* 0x0000005900c87308 */ /* 0x0003e20000002400 */
[----:B------:R-:W-:Y:S01]  /*2420*/  FMUL.FTZ R95, R95, UR13 ;  /* 0x0000000d5f5f7c20 */ /* 0x000fe20008410000 */
[----:B------:R4:W-:Y:S01]  /*2430*/  STL [R1+0x10c], R168 ;  /* 0x00010ca801007387 */ /* 0x0009e20000100800 */
[----:B------:R-:W-:Y:S01]  /*2440*/  FMUL.FTZ R98, R98, UR13 ;  /* 0x0000000d62627c20 */ /* 0x000fe20008410000 */
[----:B------:R-:W-:Y:S01]  /*2450*/  FMUL.FTZ R99, R99, UR13 ;  /* 0x0000000d63637c20 */ /* 0x000fe20008410000 */
[----:B------:R-:W-:Y:S01]  /*2460*/  FMUL.FTZ R100, R100, UR13 ;  /* 0x0000000d64647c20 */ /* 0x000fe20008410000 */
[----:B------:R-:W-:Y:S01]  /*2470*/  STL [R1+0x108], R167 ;  /* 0x000108a701007387 */ /* 0x000fe20000100800 */
[----:B------:R-:W-:Y:S01]  /*2480*/  FMUL.FTZ R101, R101, UR13 ;  /* 0x0000000d65657c20 */ /* 0x000fe20008410000 */
[----:B------:R-:W3:Y:S01]  /*2490*/  MUFU.TANH R22, R22 ;  /* 0x0000001600167308 */ /* 0x000ee20000002400 */
[----:B-1----:R-:W1:Y:S01]  /*24a0*/  LDC.64 R88, c[0x0][0x748] ;  /* 0x0001d200ff587b82 */ /* 0x002e620000000a00 */
[----:B------:R-:W-:Y:S01]  /*24b0*/  STL [R1+0x104], R166 ;  /* 0x000104a601007387 */ /* 0x000fe20000100800 */
[----:B------:R-:W-:-:S02]  /*24c0*/  IMAD R132, R0, 0x400, R132 ;  /* 0x0000040000847824 */ /* 0x000fc400078e0284 */
[----:B------:R-:W-:Y:S01]  /*24d0*/  FMUL.FTZ R104, R104, UR13 ;  /* 0x0000000d68687c20 */ /* 0x000fe20008410000 */
[----:B------:R-:W-:Y:S01]  /*24e0*/  FMUL.FTZ R108, R108, UR13 ;  /* 0x0000000d6c6c7c20 */ /* 0x000fe20008410000 */
[----:B------:R-:W-:Y:S01]  /*24f0*/  STL [R1+0x100], R165 ;  /* 0x000100a501007387 */ /* 0x000fe20000100800 */
[----:B------:R-:W-:Y:S01]  /*2500*/  FMUL.FTZ R109, R109, UR13 ;  /* 0x0000000d6d6d7c20 */ /* 0x000fe20008410000 */
[----:B------:R-:W3:Y:S01]  /*2510*/  MUFU.TANH R230, R230 ;  /* 0x000000e600e67308 */ /* 0x000ee20000002400 */
[----:B------:R-:W-:Y:S01]  /*2520*/  FMUL.FTZ R121, R121, UR13 ;  /* 0x0000000d79797c20 */ /* 0x000fe20008410000 */
[----:B------:R-:W-:Y:S01]  /*2530*/  STL [R1+0xfc], R164 ;  /* 0x0000fca401007387 */ /* 0x000fe20000100800 */
[----:B------:R-:W-:Y:S01]  /*2540*/  R2UR UR12, R132 ;  /* 0x00000000840c72ca */ /* 0x000fe200000e0000 */
[----:B------:R-:W-:Y:S01]  /*2550*/  FMUL.FTZ R102, R102, UR13 ;  /* 0x0000000d66667c20 */ /* 0x000fe20008410000 */
[----:B------:R-:W-:Y:S01]  /*2560*/  FMUL.FTZ R114, R114, UR13 ;  /* 0x0000000d72727c20 */ /* 0x000fe20008410000 */
[----:B------:R-:W-:Y:S01]  /*2570*/  STL [R1+0xf8], R163 ;  /* 0x0000f8a301007387 */ /* 0x000fe20000100800 */
[----:B------:R-:W-:Y:S01]  /*2580*/  FMUL.FTZ R103, R103, UR13 ;  /* 0x0000000d67677c20 */ /* 0x000fe20008410000 */
        /* <DEDUP_REMOVED lines=16> */
[----:B--2---:R1:W-:Y:S01]  /*2690*/  MUFU.TANH R171, R91 ;  /* 0x0000005b00ab7308 */ /* 0x0043e20000002400 */
[----:B------:R-:W-:Y:S01]  /*26a0*/  FMUL.FTZ R123, R123, UR13 ;  /* 0x0000000d7b7b7c20 */ /* 0x000fe20008410000 */
[----:B------:R-:W-:Y:S01]  /*26b0*/  STL [R1+0xe4], R158 ;  /* 0x0000e49e01007387 */ /* 0x000fe20000100800 */
[----:B------:R-:W-:Y:S01]  /*26c0*/  FMUL.FTZ R126, R126, UR13 ;  /* 0x0000000d7e7e7c20 */ /* 0x000fe20008410000 */
[----:B------:R-:W-:Y:S01]  /*26d0*/  FMUL.FTZ R125, R125, UR13 ;  /* 0x0000000d7d7d7c20 */ /* 0x000fe20008410000 */
[----:B------:R-:W-:Y:S01]  /*26e0*/  FMUL.FTZ R127, R127, UR13 ;  /* 0x0000000d7f7f7c20 */ /* 0x000fe20008410000 */
[----:B------:R-:W-:Y:S01]  /*26f0*/  STL [R1+0xe0], R157 ;  /* 0x0000e09d01007387 */ /* 0x000fe20000100800 */
[----:B------:R-:W-:Y:S01]  /*2700*/  FMUL.FTZ R227, R129, UR13 ;  /* 0x0000000d81e37c20 */ /* 0x000fe20008410000 */
[----:B------:R-:W2:Y:S01]  /*2710*/  MUFU.TANH R229, R229 ;  /* 0x000000e500e57308 */ /* 0x000ea20000002400 */
[----:B------:R-:W-:Y:S01]  /*2720*/  FMUL.FTZ R131, R131, UR13 ;  /* 0x0000000d83837c20 */ /* 0x000fe20008410000 */
[----:B------:R-:W-:Y:S04]  /*2730*/  STL [R1+0xdc], R156 ;  /* 0x0000dc9c01007387 */ /* 0x000fe80000100800 */
[----:B------:R-:W-:Y:S02]  /*2740*/  STL [R1+0xd8], R155 ;  /* 0x0000d89b01007387 */ /* 0x000fe40000100800 */
[----:B------:R-:W2:Y:S02]  /*2750*/  MUFU.TANH R235, R235 ;  /* 0x000000eb00eb7308 */ /* 0x000ea40000002400 */
[----:B------:R-:W-:Y:S04]  /*2760*/  STL [R1+0xd4], R154 ;  /* 0x0000d49a01007387 */ /* 0x000fe80000100800 */
[----:B------:R-:W-:Y:S02]  /*2770*/  STL [R1+0xd0], R153 ;  /* 0x0000d09901007387 */ /* 0x000fe40000100800 */
[----:B------:R-:W2:Y:S02]  /*2780*/  MUFU.TANH R202, R92 ;  /* 0x0000005c00ca7308 */ /* 0x000ea40000002400 */
[----:B------:R-:W-:Y:S04]  /*2790*/  STL [R1+0xcc], R152 ;  /* 0x0000cc9801007387 */ /* 0x000fe80000100800 */
[----:B------:R-:W-:Y:S02]  /*27a0*/  STL [R1+0xc8], R151 ;  /* 0x0000c89701007387 */ /* 0x000fe40000100800 */
[----:B------:R-:W2:Y:S02]  /*27b0*/  MUFU.TANH R203, R93 ;  /* 0x0000005d00cb7308 */ /* 0x000ea40000002400 */
[----:B------:R-:W-:Y:S04]  /*27c0*/  STL [R1+0xc4], R150 ;  /* 0x0000c49601007387 */ /* 0x000fe80000100800 */
[----:B------:R3:W-:Y:S02]  /*27d0*/  STL [R1+0xc0], R149 ;  /* 0x0000c09501007387 */ /* 0x0007e40000100800 */
[----:B----4-:R-:W4:Y:S02]  /*27e0*/  MUFU.TANH R168, R96 ;  /* 0x0000006000a87308 */ /* 0x010f240000002400 */
[----:B------:R-:W-:Y:S04]  /*27f0*/  STL [R1+0xbc], R148 ;  /* 0x0000bc9401007387 */ /* 0x000fe80000100800 */
[----:B------:R-:W-:Y:S02]  /*2800*/  STL [R1+0xb8], R147 ;  /* 0x0000b89301007387 */ /* 0x000fe40000100800 */
[----:B---3--:R3:W-:Y:S02]  /*2810*/  MUFU.TANH R149, R115 ;  /* 0x0000007300957308 */ /* 0x0087e40000002400 */
[----:B------:R-:W-:Y:S04]  /*2820*/  STL [R1+0xb4], R146 ;  /* 0x0000b49201007387 */ /* 0x000fe80000100800 */
[----:B------:R-:W-:Y:S02]  /*2830*/  STL [R1+0xb0], R145 ;  /* 0x0000b09101007387 */ /* 0x000fe40000100800 */
[----:B------:R-:W4:Y:S02]  /*2840*/  MUFU.TANH R167, R97 ;  /* 0x0000006100a77308 */ /* 0x000f240000002400 */
[----:B------:R-:W-:Y:S04]  /*2850*/  STL [R1+0xac], R144 ;  /* 0x0000ac9001007387 */ /* 0x000fe80000100800 */
[----:B------:R-:W-:Y:S02]  /*2860*/  STL [R1+0xa8], R143 ;  /* 0x0000a88f01007387 */ /* 0x000fe40000100800 */
[----:B------:R4:W-:Y:S02]  /*2870*/  MUFU.TANH R197, R133 ;  /* 0x0000008500c57308 */ /* 0x0009e40000002400 */
[----:B------:R-:W-:Y:S04]  /*2880*/  STL [R1+0xa4], R142 ;  /* 0x0000a48e01007387 */ /* 0x000fe80000100800 */
[----:B------:R-:W-:Y:S02]  /*2890*/  STL [R1+0xa0], R141 ;  /* 0x0000a08d01007387 */ /* 0x000fe40000100800 */
[----:B------:R-:W4:Y:S02]  /*28a0*/  MUFU.TANH R20, R20 ;  /* 0x0000001400147308 */ /* 0x000f240000002400 */
[----:B------:R2:W-:Y:S01]  /*28b0*/  STL [R1+0x9c], R140 ;  /* 0x00009c8c01007387 */ /* 0x0005e20000100800 */
[----:B------:R-:W-:-:S02]  /*28c0*/  WARPGROUP.DEPBAR.LE gsb0, 0x0 ;  /* 0x00008000000079c5 */ /* 0x000fc40000010000 */
[----:B------:R-:W-:Y:S01]  /*28d0*/  WARPGROUP.ARRIVE ;  /* 0x00000000000079c5 */ /* 0x000fe20000000000 */
[----:B------:R-:W-:Y:S02]  /*28e0*/  STL [R1+0x98], R6 ;  /* 0x0000980601007387 */ /* 0x000fe40000100800 */
[----:B------:R-:W4:Y:S02]  /*28f0*/  MUFU.TANH R21, R21 ;  /* 0x0000001500157308 */ /* 0x000f240000002400 */
[----:B------:R-:W-:Y:S01]  /*2900*/  STL [R1+0x94], R5 ;  /* 0x0000940501007387 */ /* 0x000fe20000100800 */
[----:B------:R-:W-:Y:S01]  /*2910*/  HGMMA.64x128x16.F32.BF16 R24, gdesc[UR4], R24, gsb0 ;  /* 0x01e00000041879f0 */ /* 0x000fe20008001818 */
[----:B------:R-:W-:Y:S01]  /*2920*/  ULDC UR4, c[0x0][0x280] ;  /* 0x0000a00000047ab9 */ /* 0x000fe20000000800 */
[----:B------:R-:W-:Y:S01]  /*2930*/  UIADD3 UR6, UR8, 0x4, URZ ;  /* 0x0000000408067890 */ /* 0x000fe2000fffe03f */
[----:B------:R-:W-:Y:S01]  /*2940*/  STL [R1+0x90], R4 ;  /* 0x0000900401007387 */ /* 0x000fe20000100800 */
[----:B------:R-:W-:Y:S01]  /*2950*/  ULEA UR4, UR38, -UR4, 0x7 ;  /* 0x8000000426047291 */ /* 0x000fe2000f8e383f */
[----:B------:R-:W4:Y:S01]  /*2960*/  MUFU.TANH R23, R23 ;  /* 0x0000001700177308 */ /* 0x000f220000002400 */
[----:B------:R-:W-:Y:S01]  /*2970*/  UMOV UR7, 0x40000040 ;  /* 0x4000004000077882 */ /* 0x000fe20000000000 */
[----:B------:R-:W-:Y:S01]  /*2980*/  UMOV UR5, 0x40000040 ;  /* 0x4000004000057882 */ /* 0x000fe20000000000 */
[----:B------:R-:W-:Y:S01]  /*2990*/  UIADD3 UR8, UR9, 0x6, URZ ;  /* 0x0000000609087890 */ /* 0x000fe2000fffe03f */
[----:B------:R-:W-:Y:S01]  /*29a0*/  STL [R1+0x8c], R2 ;  /* 0x00008c0201007387 */ /* 0x000fe20000100800 */
[----:B------:R-:W-:Y:S01]  /*29b0*/  LEA R90, R3, UR4, 0x1 ;  /* 0x00000004035a7c11 */ /* 0x000fe2000f8e08ff */
[----:B------:R-:W-:-:S02]  /*29c0*/  UIADD3 UR4, UR9, 0x4, URZ ;  /* 0x0000000409047890 */ /* 0x000fc4000fffe03f */
[----:B------:R-:W4:Y:S01]  /*29d0*/  MUFU.TANH R232, R232 ;  /* 0x000000e800e87308 */ /* 0x000f220000002400 */
[----:B------:R-:W-:Y:S01]  /*29e0*/  IADD3 R90, R7, R90, RZ ;  /* 0x0000005a075a7210 */ /* 0x000fe20007ffe0ff */
[----:B------:R-:W-:-:S03]  /*29f0*/  UMOV UR9, 0x40000040 ;  /* 0x4000004000097882 */ /* 0x000fc60000000000 */
[--C-:B-1----:R-:W-:Y:S01]  /*2a00*/  IADD3 R91, RZ, -R90, -R89.reuse ;  /* 0x8000005aff5b7210 */ /* 0x102fe20007ffe859 */
[C-C-:B---3--:R-:W-:Y:S01]  /*2a10*/  IMAD.IADD R115, R88.reuse, 0x1, -R90.reuse ;  /* 0x0000000158737824 */ /* 0x148fe200078e0a5a */
[----:B------:R-:W-:Y:S01]  /*2a20*/  IADD3 R215, R88, 0x8, -R90 ;  /* 0x0000000858d77810 */ /* 0x000fe20007ffe85a */
[----:B------:R-:W-:Y:S01]  /*2a30*/  FMUL.FTZ R88, R124, UR13 ;  /* 0x0000000d7c587c20 */ /* 0x000fe20008410000 */
[----:B------:R-:W-:Y:S01]  /*2a40*/  IADD3 R214, -R90, 0x8, -R89 ;  /* 0x000000085ad67810 */ /* 0x000fe20007ffe959 */
[----:B------:R-:W1:Y:S01]  /*2a50*/  MUFU.TANH R228, R228 ;  /* 0x000000e400e47308 */ /* 0x000e620000002400 */
[----:B------:R-:W-:Y:S02]  /*2a60*/  SEL R115, R115, 0x80, !P2 ;  /* 0x0000008073737807 */ /* 0x000fe40005000000 */
[----:B------:R-:W-:Y:S02]  /*2a70*/  SEL R124, R91, 0x80, P1 ;  /* 0x000000805b7c7807 */ /* 0x000fe40000800000 */
[----:B------:R-:W-:-:S02]  /*2a80*/  SEL R215, R215, 0x80, !P0 ;  /* 0x00000080d7d77807 */ /* 0x000fc40004000000 */
[C---:B------:R-:W-:Y:S01]  /*2a90*/  ISETP.GE.AND P4, PT, R115.reuse, RZ, PT ;  /* 0x000000ff7300720c */ /* 0x040fe20003f86270 */
[----:B------:R-:W3:Y:S01]  /*2aa0*/  MUFU.TANH R237, R237 ;  /* 0x000000ed00ed7308 */ /* 0x000ee20000002400 */
[C---:B------:R-:W-:Y:S02]  /*2ab0*/  ISETP.GE.AND P2, PT, R115.reuse, 0x8, PT ;  /* 0x000000087300780c */ /* 0x040fe40003f46270 */
[C---:B------:R-:W-:Y:S02]  /*2ac0*/  ISETP.GE.AND P0, PT, R115.reuse, 0x9, PT ;  /* 0x000000097300780c */ /* 0x040fe40003f06270 */
[C---:B------:R-:W-:Y:S02]  /*2ad0*/  ISETP.GE.AND P1, PT, R115.reuse, 0x10, PT ;  /* 0x000000107300780c */ /* 0x040fe40003f26270 */
[----:B------:R-:W-:Y:S01]  /*2ae0*/  SEL R214, R214, 0x80, P3 ;  /* 0x00000080d6d67807 */ /* 0x000fe20001800000 */
[----:B------:R1:W-:Y:S01]  /*2af0*/  MUFU.TANH R198, R134 ;  /* 0x0000008600c67308 */ /* 0x0003e20000002400 */
[----:B------:R-:W-:-:S02]  /*2b00*/  ISETP.GE.AND P3, PT, R115, 0x1, PT ;  /* 0x000000017300780c */ /* 0x000fc40003f66270 */
[C---:B------:R-:W-:Y:S02]  /*2b10*/  ISETP.GT.OR P4, PT, R124.reuse, RZ, !P4 ;  /* 0x000000ff7c00720c */ /* 0x040fe40006784670 */
[C---:B------:R-:W-:Y:S02]  /*2b20*/  ISETP.GT.OR P2, PT, R124.reuse, 0x8, !P2 ;  /* 0x000000087c00780c */ /* 0x040fe40005744670 */
[C---:B------:R-:W-:Y:S01]  /*2b30*/  ISETP.GT.OR P0, PT, R124.reuse, 0x9, !P0 ;  /* 0x000000097c00780c */ /* 0x040fe20004704670 */
[----:B------:R-:W-:Y:S01]  /*2b40*/  MUFU.TANH R159, R105 ;  /* 0x00000069009f7308 */ /* 0x000fe20000002400 */
[C---:B------:R-:W-:Y:S02]  /*2b50*/  ISETP.GT.OR P1, PT, R124.reuse, 0x10, !P1 ;  /* 0x000000107c00780c */ /* 0x040fe40004f24670 */
[----:B------:R-:W-:Y:S02]  /*2b60*/  ISETP.GT.OR P3, PT, R124, 0x1, !P3 ;  /* 0x000000017c00780c */ /* 0x000fe40005f64670 */
[----:B------:R-:W-:-:S02]  /*2b70*/  FSEL R210, R18, -INF , !P4 ;  /* 0xff80000012d27808 */ /* 0x000fc40006000000 */
[----:B------:R-:W-:Y:S01]  /*2b80*/  FSEL R220, R22, -INF , !P2 ;  /* 0xff80000016dc7808 */ /* 0x000fe20005000000 */
[----:B------:R3:W-:Y:S01]  /*2b90*/  MUFU.TANH R153, R112 ;  /* 0x0000007000997308 */ /* 0x0007e20000002400 */
[C---:B------:R-:W-:Y:S01]  /*2ba0*/  FSEL R225, R230.reuse, -INF , !P0 ;  /* 0xff800000e6e17808 */ /* 0x040fe20004000000 */
[----:B------:R-:W-:Y:S01]  /*2bb0*/  FFMA.FTZ R230, -R230, R230, 1 ;  /* 0x3f800000e6e67423 */ /* 0x000fe200000101e6 */
[----:B------:R-:W-:Y:S02]  /*2bc0*/  FSEL R209, R231, -INF , !P1 ;  /* 0xff800000e7d17808 */ /* 0x000fe40004800000 */
[C---:B------:R-:W-:Y:S02]  /*2bd0*/  ISETP.GE.AND P4, PT, R115.reuse, 0x11, PT ;  /* 0x000000117300780c */ /* 0x040fe40003f86270 */
[C---:B------:R-:W-:Y:S01]  /*2be0*/  ISETP.GE.AND P2, PT, R115.reuse, 0x19, PT ;  /* 0x000000197300780c */ /* 0x040fe20003f46270 */
[----:B------:R3:W-:Y:S01]  /*2bf0*/  MUFU.TANH R151, R113 ;  /* 0x0000007100977308 */ /* 0x0007e20000002400 */
[----:B------:R-:W-:-:S02]  /*2c00*/  ISETP.GE.AND P0, PT, R115, 0x20, PT ;  /* 0x000000207300780c */ /* 0x000fc40003f06270 */
[----:B------:R-:W-:Y:S02]  /*2c10*/  ISETP.GE.AND P1, PT, R115, 0x21, PT ;  /* 0x000000217300780c */ /* 0x000fe40003f26270 */
[----:B------:R-:W-:Y:S02]  /*2c20*/  FSEL R211, R19, -INF , !P3 ;  /* 0xff80000013d37808 */ /* 0x000fe40005800000 */
[----:B------:R-:W-:Y:S01]  /*2c30*/  ISETP.GE.AND P3, PT, R115, 0x18, PT ;  /* 0x000000187300780c */ /* 0x000fe20003f66270 */
[----:B------:R-:W3:Y:S01]  /*2c40*/  MUFU.TANH R236, R236 ;  /* 0x000000ec00ec7308 */ /* 0x000ee20000002400 */
[C---:B------:R-:W-:Y:S02]  /*2c50*/  ISETP.GT.OR P4, PT, R124.reuse, 0x11, !P4 ;  /* 0x000000117c00780c */ /* 0x040fe40006784670 */
[C---:B------:R-:W-:Y:S02]  /*2c60*/  ISETP.GT.OR P2, PT, R124.reuse, 0x19, !P2 ;  /* 0x000000197c00780c */ /* 0x040fe40005744670 */
[----:B------:R-:W-:-:S02]  /*2c70*/  ISETP.GT.OR P0, PT, R124, 0x20, !P0 ;  /* 0x000000207c00780c */ /* 0x000fc40004704670 */
[C---:B------:R-:W-:Y:S01]  /*2c80*/  ISETP.GT.OR P1, PT, R124.reuse, 0x21, !P1 ;  /* 0x000000217c00780c */ /* 0x040fe20004f24670 */
[----:B------:R-:W3:Y:S01]  /*2c90*/  MUFU.TANH R234, R234 ;  /* 0x000000ea00ea7308 */ /* 0x000ee20000002400 */
[----:B------:R-:W-:Y:S02]  /*2ca0*/  ISETP.GT.OR P3, PT, R124, 0x18, !P3 ;  /* 0x000000187c00780c */ /* 0x000fe40005f64670 */
[----:B--2---:R-:W-:Y:S02]  /*2cb0*/  FSEL R207, R229, -INF , !P4 ;  /* 0xff800000e5cf7808 */ /* 0x004fe40006000000 */
[----:B------:R-:W-:Y:S02]  /*2cc0*/  FSEL R138, R194, -INF , !P2 ;  /* 0xff800000c28a7808 */ /* 0x000fe40005000000 */
[----:B------:R-:W-:Y:S01]  /*2cd0*/  FSEL R136, R195, -INF , !P0 ;  /* 0xff800000c3887808 */ /* 0x000fe20004000000 */
[----:B------:R2:W-:Y:S01]  /*2ce0*/  MUFU.TANH R140, R88 ;  /* 0x00000058008c7308 */ /* 0x0005e20000002400 */
[----:B----4-:R-:W-:-:S02]  /*2cf0*/  FSEL R133, R196, -INF , !P1 ;  /* 0xff800000c4857808 */ /* 0x010fc40004800000 */
[C---:B------:R-:W-:Y:S02]  /*2d00*/  ISETP.GE.AND P4, PT, R115.reuse, 0x28, PT ;  /* 0x000000287300780c */ /* 0x040fe40003f86270 */
[C---:B------:R-:W-:Y:S02]  /*2d10*/  ISETP.GE.AND P2, PT, R115.reuse, 0x30, PT ;  /* 0x000000307300780c */ /* 0x040fe40003f46270 */
[C---:B------:R-:W-:Y:S01]  /*2d20*/  ISETP.GE.AND P0, PT, R115.reuse, 0x31, PT ;  /* 0x000000317300780c */ /* 0x040fe20003f06270 */
[----:B------:R-:W4:Y:S01]  /*2d30*/  MUFU.TANH R170, R94 ;  /* 0x0000005e00aa7308 */ /* 0x000f220000002400 */
[----:B------:R-:W-:Y:S02]  /*2d40*/  ISETP.GE.AND P1, PT, R115, 0x38, PT ;  /* 0x000000387300780c */ /* 0x000fe40003f26270 */
[C---:B------:R-:W-:Y:S01]  /*2d50*/  FSEL R205, R235.reuse, -INF , !P3 ;  /* 0xff800000ebcd7808 */ /* 0x040fe20005800000 */
[----:B------:R-:W-:Y:S01]  /*2d60*/  FFMA.FTZ R235, -R235, R235, 1 ;  /* 0x3f800000ebeb7423 */ /* 0x000fe200000101eb */
[----:B------:R-:W-:-:S02]  /*2d70*/  ISETP.GE.AND P3, PT, R115, 0x29, PT ;  /* 0x000000297300780c */ /* 0x000fc40003f66270 */
[----:B------:R-:W-:Y:S01]  /*2d80*/  ISETP.GE.AND P5, PT, R115, 0x39, PT ;  /* 0x000000397300780c */ /* 0x000fe20003fa6270 */
[----:B------:R-:W4:Y:S01]  /*2d90*/  MUFU.TANH R169, R95 ;  /* 0x0000005f00a97308 */ /* 0x000f220000002400 */
[C---:B------:R-:W-:Y:S02]  /*2da0*/  ISETP.GT.OR P4, PT, R124.reuse, 0x28, !P4 ;  /* 0x000000287c00780c */ /* 0x040fe40006784670 */
[C---:B------:R-:W-:Y:S02]  /*2db0*/  ISETP.GT.OR P2, PT, R124.reuse, 0x30, !P2 ;  /* 0x000000307c00780c */ /* 0x040fe40005744670 */
[C---:B------:R-:W-:Y:S02]  /*2dc0*/  ISETP.GT.OR P0, PT, R124.reuse, 0x31, !P0 ;  /* 0x000000317c00780c */ /* 0x040fe40004704670 */
[C---:B------:R-:W-:Y:S01]  /*2dd0*/  ISETP.GT.OR P1, PT, R124.reuse, 0x38, !P1 ;  /* 0x000000387c00780c */ /* 0x040fe20004f24670 */
[----:B------:R-:W4:Y:S01]  /*2de0*/  MUFU.TANH R166, R98 ;  /* 0x0000006200a67308 */ /* 0x000f220000002400 */
[----:B------:R-:W-:-:S02]  /*2df0*/  ISETP.GT.OR P3, PT, R124, 0x29, !P3 ;  /* 0x000000297c00780c */ /* 0x000fc40005f64670 */
[----:B------:R-:W-:Y:S02]  /*2e00*/  ISETP.GT.OR P5, PT, R124, 0x39, !P5 ;  /* 0x000000397c00780c */ /* 0x000fe40006fa4670 */
[----:B-1----:R-:W-:Y:S02]  /*2e10*/  FSEL R134, R199, -INF , !P4 ;  /* 0xff800000c7867808 */ /* 0x002fe40006000000 */
[----:B---3--:R-:W-:Y:S01]  /*2e20*/  FSEL R112, R202, -INF , !P2 ;  /* 0xff800000ca707808 */ /* 0x008fe20005000000 */
[----:B------:R-:W1:Y:S01]  /*2e30*/  MUFU.TANH R165, R99 ;  /* 0x0000006300a57308 */ /* 0x000e620000002400 */
[----:B------:R-:W-:Y:S02]  /*2e40*/  FSEL R113, R203, -INF , !P0 ;  /* 0xff800000cb717808 */ /* 0x000fe40004000000 */
[----:B------:R-:W-:Y:S02]  /*2e50*/  FSEL R105, R168, -INF , !P1 ;  /* 0xff800000a8697808 */ /* 0x000fe40004800000 */
[----:B------:R-:W-:-:S02]  /*2e60*/  ISETP.GE.AND P4, PT, R215, RZ, PT ;  /* 0x000000ffd700720c */ /* 0x000fc40003f86270 */
[C---:B------:R-:W-:Y:S01]  /*2e70*/  ISETP.GE.AND P2, PT, R215.reuse, 0x1, PT ;  /* 0x00000001d700780c */ /* 0x040fe20003f46270 */
[----:B------:R-:W3:Y:S01]  /*2e80*/  MUFU.TANH R164, R100 ;  /* 0x0000006400a47308 */ /* 0x000ee20000002400 */
[C---:B------:R-:W-:Y:S02]  /*2e90*/  ISETP.GE.AND P0, PT, R215.reuse, 0x8, PT ;  /* 0x00000008d700780c */ /* 0x040fe40003f06270 */
[----:B------:R-:W-:Y:S02]  /*2ea0*/  ISETP.GE.AND P1, PT, R215, 0x9, PT ;  /* 0x00000009d700780c */ /* 0x000fe40003f26270 */
[----:B--2---:R-:W-:Y:S01]  /*2eb0*/  FSEL R88, R200, -INF , !P3 ;  /* 0xff800000c8587808 */ /* 0x004fe20005800000 */
[----:B------:R-:W-:Y:S02]  /*2ec0*/  WARPGROUP.DEPBAR.LE gsb0, 0x0 ;  /* 0x00008000000079c5 */ /* 0x000fe40000010000 */
[----:B------:R-:W2:Y:S01]  /*2ed0*/  LDS R218, [R218+0x400] ;  /* 0x00040000dada7984 */ /* 0x000ea20000000800 */
[----:B------:R-:W-:Y:S01]  /*2ee0*/  WARPGROUP.ARRIVE ;  /* 0x00000000000079c5 */ /* 0x000fe20000000000 */
[----:B------:R-:W-:Y:S01]  /*2ef0*/  FSEL R92, R167, -INF , !P5 ;  /* 0xff800000a75c7808 */ /* 0x000fe20006800000 */
[----:B------:R-:W3:Y:S01]  /*2f00*/  MUFU.TANH R163, R101 ;  /* 0x0000006500a37308 */ /* 0x000ee20000002400 */
[----:B------:R-:W-:-:S02]  /*2f10*/  ISETP.GE.AND P3, PT, R215, 0x10, PT ;  /* 0x00000010d700780c */ /* 0x000fc40003f66270 */
[----:B------:R-:W-:Y:S01]  /*2f20*/  ISETP.GE.AND P5, PT, R215, 0x11, PT ;  /* 0x00000011d700780c */ /* 0x000fe20003fa6270 */
[----:B------:R-:W-:Y:S01]  /*2f30*/  HGMMA.64x128x16.F32.BF16 R24, gdesc[UR4], R24, gsb0 ;  /* 0x01e00000041879f0 */ /* 0x000fe20008001818 */
[C---:B------:R-:W-:Y:S01]  /*2f40*/  ISETP.GT.OR P4, PT, R214.reuse, RZ, !P4 ;  /* 0x000000ffd600720c */ /* 0x040fe20006784670 */
[----:B------:R-:W-:Y:S01]  /*2f50*/  ULDC UR4, c[0x0][0x744] ;  /* 0x0001d10000047ab9 */ /* 0x000fe20000000800 */
[C---:B------:R-:W-:Y:S01]  /*2f60*/  ISETP.GT.OR P2, PT, R214.reuse, 0x1, !P2 ;  /* 0x00000001d600780c */ /* 0x040fe20005744670 */
[----:B------:R-:W3:Y:S01]  /*2f70*/  MUFU.TANH R160, R104 ;  /* 0x0000006800a07308 */ /* 0x000ee20000002400 */
[C---:B------:R-:W-:Y:S02]  /*2f80*/  ISETP.GT.OR P0, PT, R214.reuse, 0x8, !P0 ;  /* 0x00000008d600780c */ /* 0x040fe40004704670 */
[C---:B------:R-:W-:Y:S02]  /*2f90*/  ISETP.GT.OR P1, PT, R214.reuse, 0x9, !P1 ;  /* 0x00000009d600780c */ /* 0x040fe40004f24670 */
[----:B------:R-:W-:-:S02]  /*2fa0*/  ISETP.GT.OR P3, PT, R214, 0x10, !P3 ;  /* 0x00000010d600780c */ /* 0x000fc40005f64670 */
[----:B------:R-:W-:Y:S01]  /*2fb0*/  ISETP.GT.OR P5, PT, R214, 0x11, !P5 ;  /* 0x00000011d600780c */ /* 0x000fe20006fa4670 */
[----:B------:R-:W3:Y:S01]  /*2fc0*/  MUFU.TANH R156, R108 ;  /* 0x0000006c009c7308 */ /* 0x000ee20000002400 */
[----:B------:R-:W-:Y:S02]  /*2fd0*/  FSEL R212, R20, -INF , !P4 ;  /* 0xff80000014d47808 */ /* 0x000fe40006000000 */
[C---:B------:R-:W-:Y:S01]  /*2fe0*/  FSEL R213, R21.reuse, -INF , !P2 ;  /* 0xff80000015d57808 */ /* 0x040fe20005000000 */
[----:B------:R-:W-:Y:S01]  /*2ff0*/  FFMA.FTZ R21, -R21, R21, 1 ;  /* 0x3f80000015157423 */ /* 0x000fe20000010115 */
[C---:B------:R-:W-:Y:S01]  /*3000*/  FSEL R219, R23.reuse, -INF , !P0 ;  /* 0xff80000017db7808 */ /* 0x040fe20004000000 */
[----:B------:R-:W-:Y:S01]  /*3010*/  FFMA.FTZ R23, -R23, R23, 1 ;  /* 0x3f80000017177423 */ /* 0x000fe20000010117 */
[----:B------:R-:W-:Y:S01]  /*3020*/  FSEL R224, R232, -INF , !P1 ;  /* 0xff800000e8e07808 */ /* 0x000fe20004800000 */
[----:B------:R-:W3:Y:S01]  /*3030*/  MUFU.TANH R155, R109 ;  /* 0x0000006d009b7308 */ /* 0x000ee20000002400 */
[----:B------:R-:W-:-:S02]  /*3040*/  ISETP.GE.AND P4, PT, R215, 0x18, PT ;  /* 0x00000018d700780c */ /* 0x000fc40003f86270 */
[C---:B------:R-:W-:Y:S02]  /*3050*/  ISETP.GE.AND P2, PT, R215.reuse, 0x19, PT ;  /* 0x00000019d700780c */ /* 0x040fe40003f46270 */
[C---:B------:R-:W-:Y:S02]  /*3060*/  ISETP.GE.AND P0, PT, R215.reuse, 0x20, PT ;  /* 0x00000020d700780c */ /* 0x040fe40003f06270 */
[----:B------:R-:W-:Y:S01]  /*3070*/  ISETP.GE.AND P1, PT, R215, 0x21, PT ;  /* 0x00000021d700780c */ /* 0x000fe20003f26270 */
[----:B------:R4:W-:Y:S01]  /*3080*/  MUFU.TANH R143, R121 ;  /* 0x00000079008f7308 */ /* 0x0009e20000002400 */
[C---:B------:R-:W-:Y:S01]  /*3090*/  FSEL R208, R228.reuse, -INF , !P3 ;  /* 0xff800000e4d07808 */ /* 0x040fe20005800000 */
[----:B------:R-:W-:Y:S01]  /*30a0*/  FFMA.FTZ R228, -R228, R228, 1 ;  /* 0x3f800000e4e47423 */ /* 0x000fe200000101e4 */
[----:B------:R-:W-:Y:S02]  /*30b0*/  FSEL R206, R237, -INF , !P5 ;  /* 0xff800000edce7808 */ /* 0x000fe40006800000 */
[C---:B------:R-:W-:Y:S01]  /*30c0*/  ISETP.GE.AND P3, PT, R215.reuse, 0x28, PT ;  /* 0x00000028d700780c */ /* 0x040fe20003f66270 */
[----:B--2---:R-:W-:Y:S01]  /*30d0*/  SHFL.IDX PT, R223, R218, R9, 0x1f ;  /* 0x00001f09dadf7589 */ /* 0x004fe200000e0000 */
[----:B------:R-:W-:Y:S01]  /*30e0*/  ISETP.GE.AND P5, PT, R215, 0x29, PT ;  /* 0x00000029d700780c */ /* 0x000fe20003fa6270 */
[----:B------:R-:W2:Y:S01]  /*30f0*/  MUFU.TANH R162, R102 ;  /* 0x0000006600a27308 */ /* 0x000ea20000002400 */
[----:B------:R-:W-:-:S02]  /*3100*/  ISETP.GT.OR P4, PT, R214, 0x18, !P4 ;  /* 0x00000018d600780c */ /* 0x000fc40006784670 */
[C---:B------:R-:W-:Y:S02]  /*3110*/  ISETP.GT.OR P2, PT, R214.reuse, 0x19, !P2 ;  /* 0x00000019d600780c */ /* 0x040fe40005744670 */
[C---:B------:R-:W-:Y:S02]  /*3120*/  ISETP.GT.OR P0, PT, R214.reuse, 0x20, !P0 ;  /* 0x00000020d600780c */ /* 0x040fe40004704670 */
[C---:B------:R-:W-:Y:S01]  /*3130*/  ISETP.GT.OR P1, PT, R214.reuse, 0x21, !P1 ;  /* 0x00000021d600780c */ /* 0x040fe20004f24670 */
[----:B------:R1:W-:Y:S01]  /*3140*/  MUFU.TANH R150, R114 ;  /* 0x0000007200967308 */ /* 0x0003e20000002400 */
[C---:B------:R-:W-:Y:S02]  /*3150*/  ISETP.GT.OR P3, PT, R214.reuse, 0x28, !P3 ;  /* 0x00000028d600780c */ /* 0x040fe40005f64670 */
[----:B------:R-:W-:Y:S02]  /*3160*/  ISETP.GT.OR P5, PT, R214, 0x29, !P5 ;  /* 0x00000029d600780c */ /* 0x000fe40006fa4670 */
[----:B------:R-:W-:-:S02]  /*3170*/  FSEL R204, R236, -INF , !P4 ;  /* 0xff800000eccc7808 */ /* 0x000fc40006000000 */
[----:B------:R-:W-:Y:S01]  /*3180*/  FSEL R139, R234, -INF , !P2 ;  /* 0xff800000ea8b7808 */ /* 0x000fe20005000000 */
[----:B------:R-:W2:Y:S01]  /*3190*/  MUFU.TANH R161, R103 ;  /* 0x0000006700a17308 */ /* 0x000ea20000002400 */
[----:B------:R-:W-:Y:S02]  /*31a0*/  FSEL R137, R197, -INF , !P0 ;  /* 0xff800000c5897808 */ /* 0x000fe40004000000 */
[----:B------:R-:W-:Y:S02]  /*31b0*/  FSEL R135, R198, -INF , !P1 ;  /* 0xff800000c6877808 */ /* 0x000fe40004800000 */
[C---:B------:R-:W-:Y:S02]  /*31c0*/  ISETP.GE.AND P4, PT, R215.reuse, 0x30, PT ;  /* 0x00000030d700780c */ /* 0x040fe40003f86270 */
[C---:B------:R-:W-:Y:S01]  /*31d0*/  ISETP.GE.AND P2, PT, R215.reuse, 0x31, PT ;  /* 0x00000031d700780c */ /* 0x040fe20003f46270 */
[----:B------:R-:W2:Y:S01]  /*31e0*/  MUFU.TANH R158, R106 ;  /* 0x0000006a009e7308 */ /* 0x000ea20000002400 */
[----:B------:R-:W-:-:S02]  /*31f0*/  ISETP.GE.AND P0, PT, R215, 0x38, PT ;  /* 0x00000038d700780c */ /* 0x000fc40003f06270 */
[----:B------:R-:W-:Y:S02]  /*3200*/  ISETP.GE.AND P1, PT, R215, 0x39, PT ;  /* 0x00000039d700780c */ /* 0x000fe40003f26270 */
[----:B------:R-:W-:Y:S02]  /*3210*/  FSEL R132, R201, -INF , !P3 ;  /* 0xff800000c9847808 */ /* 0x000fe40005800000 */
[----:B----4-:R-:W-:Y:S01]  /*3220*/  FSEL R121, R171, -INF , !P5 ;  /* 0xff800000ab797808 */ /* 0x010fe20006800000 */
[----:B------:R-:W4:Y:S01]  /*3230*/  MUFU.TANH R157, R107 ;  /* 0x0000006b009d7308 */ /* 0x000f220000002400 */
[C---:B------:R-:W-:Y:S02]  /*3240*/  ISETP.GE.AND P3, PT, R115.reuse, 0x40, PT ;  /* 0x000000407300780c */ /* 0x040fe40003f66270 */
[----:B------:R-:W-:Y:S02]  /*3250*/  ISETP.GE.AND P5, PT, R115, 0x41, PT ;  /* 0x000000417300780c */ /* 0x000fe40003fa6270 */
[----:B------:R-:W-:-:S02]  /*3260*/  ISETP.GT.OR P4, PT, R214, 0x30, !P4 ;  /* 0x00000030d600780c */ /* 0x000fc40006784670 */
[C---:B------:R-:W-:Y:S01]  /*3270*/  ISETP.GT.OR P2, PT, R214.reuse, 0x31, !P2 ;  /* 0x00000031d600780c */ /* 0x040fe20005744670 */
[----:B------:R2:W-:Y:S01]  /*3280*/  MUFU.TANH R152, R111 ;  /* 0x0000006f00987308 */ /* 0x0005e20000002400 */
[C---:B------:R-:W-:Y:S02]  /*3290*/  ISETP.GT.OR P0, PT, R214.reuse, 0x38, !P0 ;  /* 0x00000038d600780c */ /* 0x040fe40004704670 */
[----:B------:R-:W-:Y:S02]  /*32a0*/  ISETP.GT.OR P1, PT, R214, 0x39, !P1 ;  /* 0x00000039d600780c */ /* 0x000fe40004f24670 */
[C---:B------:R-:W-:Y:S02]  /*32b0*/  ISETP.GT.OR P3, PT, R124.reuse, 0x40, !P3 ;  /* 0x000000407c00780c */ /* 0x040fe40005f64670 */
[----:B------:R-:W-:Y:S01]  /*32c0*/  ISETP.GT.OR P5, PT, R124, 0x41, !P5 ;  /* 0x000000417c00780c */ /* 0x000fe20006fa4670 */
[----:B------:R-:W4:Y:S01]  /*32d0*/  MUFU.TANH R154, R110 ;  /* 0x0000006e009a7308 */ /* 0x000f220000002400 */
[----:B-1----:R-:W-:-:S02]  /*32e0*/  FSEL R114, R170, -INF , !P4 ;  /* 0xff800000aa727808 */ /* 0x002fc40006000000 */
[----:B------:R-:W-:Y:S02]  /*32f0*/  FSEL R89, R169, -INF , !P2 ;  /* 0xff800000a9597808 */ /* 0x000fe40005000000 */
[----:B------:R-:W-:Y:S02]  /*3300*/  FSEL R102, R166, -INF , !P0 ;  /* 0xff800000a6667808 */ /* 0x000fe40004000000 */
[----:B------:R-:W-:Y:S01]  /*3310*/  FSEL R91, R165, -INF , !P1 ;  /* 0xff800000a55b7808 */ /* 0x000fe20004800000 */
[----:B------:R-:W1:Y:S01]  /*3320*/  MUFU.TANH R148, R116 ;  /* 0x0000007400947308 */ /* 0x000e620000002400 */
[C---:B------:R-:W-:Y:S02]  /*3330*/  ISETP.GE.AND P4, PT, R115.reuse, 0x48, PT ;  /* 0x000000487300780c */ /* 0x040fe40003f86270 */
[C---:B------:R-:W-:Y:S02]  /*3340*/  ISETP.GE.AND P2, PT, R115.reuse, 0x49, PT ;  /* 0x000000497300780c */ /* 0x040fe40003f46270 */
[----:B------:R-:W-:-:S02]  /*3350*/  ISETP.GE.AND P0, PT, R115, 0x50, PT ;  /* 0x000000507300780c */ /* 0x000fc40003f06270 */
[----:B------:R-:W-:Y:S01]  /*3360*/  ISETP.GE.AND P1, PT, R115, 0x51, PT ;  /* 0x000000517300780c */ /* 0x000fe20003f26270 */
[----:B------:R-:W1:Y:S01]  /*3370*/  MUFU.TANH R147, R117 ;  /* 0x0000007500937308 */ /* 0x000e620000002400 */
[----:B---3--:R-:W-:Y:S02]  /*3380*/  FSEL R109, R164, -INF , !P3 ;  /* 0xff800000a46d7808 */ /* 0x008fe40005800000 */
[----:B--2---:R-:W-:Y:S02]  /*3390*/  FSEL R111, R163, -INF , !P5 ;  /* 0xff800000a36f7808 */ /* 0x004fe40006800000 */
[C---:B------:R-:W-:Y:S02]  /*33a0*/  ISETP.GE.AND P3, PT, R115.reuse, 0x58, PT ;  /* 0x000000587300780c */ /* 0x040fe40003f66270 */
[----:B------:R-:W-:Y:S01]  /*33b0*/  ISETP.GE.AND P5, PT, R115, 0x59, PT ;  /* 0x000000597300780c */ /* 0x000fe20003fa6270 */
[----:B------:R-:W2:Y:S01]  /*33c0*/  MUFU.TANH R144, R120 ;  /* 0x0000007800907308 */ /* 0x000ea20000002400 */
[----:B------:R-:W-:-:S02]  /*33d0*/  ISETP.GT.OR P4, PT, R124, 0x48, !P4 ;  /* 0x000000487c00780c */ /* 0x000fc40006784670 */
[C---:B------:R-:W-:Y:S02]  /*33e0*/  ISETP.GT.OR P2, PT, R124.reuse, 0x49, !P2 ;  /* 0x000000497c00780c */ /* 0x040fe40005744670 */
[C---:B------:R-:W-:Y:S02]  /*33f0*/  ISETP.GT.OR P0, PT, R124.reuse, 0x50, !P0 ;  /* 0x000000507c00780c */ /* 0x040fe40004704670 */
[C---:B------:R-:W-:Y:S01]  /*3400*/  ISETP.GT.OR P1, PT, R124.reuse, 0x51, !P1 ;  /* 0x000000517c00780c */ /* 0x040fe20004f24670 */
[----:B------:R-:W3:Y:S01]  /*3410*/  MUFU.TANH R146, R118 ;  /* 0x0000007600927308 */ /* 0x000ee20000002400 */
[C---:B------:R-:W-:Y:S02]  /*3420*/  ISETP.GT.OR P3, PT, R124.reuse, 0x58, !P3 ;  /* 0x000000587c00780c */ /* 0x040fe40005f64670 */
[----:B------:R-:W-:Y:S02]  /*3430*/  ISETP.GT.OR P5, PT, R124, 0x59, !P5 ;  /* 0x000000597c00780c */ /* 0x000fe40006fa4670 */
[----:B------:R-:W-:-:S02]  /*3440*/  FSEL R95, R160, -INF , !P4 ;  /* 0xff800000a05f7808 */ /* 0x000fc40006000000 */
[----:B------:R-:W-:Y:S01]  /*3450*/  FSEL R100, R159, -INF , !P2 ;  /* 0xff8000009f647808 */ /* 0x000fe20005000000 */
[----:B------:R-:W3:Y:S01]  /*3460*/  MUFU.TANH R145, R119 ;  /* 0x0000007700917308 */ /* 0x000ee20000002400 */
[----:B------:R-:W-:Y:S02]  /*3470*/  FSEL R97, R156, -INF , !P0 ;  /* 0xff8000009c617808 */ /* 0x000fe40004000000 */
[----:B------:R-:W-:Y:S02]  /*3480*/  FSEL R98, R155, -INF , !P1 ;  /* 0xff8000009b627808 */ /* 0x000fe40004800000 */
[C---:B------:R-:W-:Y:S02]  /*3490*/  ISETP.GE.AND P4, PT, R215.reuse, 0x40, PT ;  /* 0x00000040d700780c */ /* 0x040fe40003f86270 */
[C---:B------:R-:W-:Y:S01]  /*34a0*/  ISETP.GE.AND P2, PT, R215.reuse, 0x41, PT ;  /* 0x00000041d700780c */ /* 0x040fe20003f46270 */
[----:B------:R-:W3:Y:S01]  /*34b0*/  MUFU.TANH R142, R122 ;  /* 0x0000007a008e7308 */ /* 0x000ee20000002400 */
[----:B------:R-:W-:Y:S01]  /*34c0*/  ISETP.GE.AND P0, PT, R215, 0x48, PT ;  /* 0x00000048d700780c */ /* 0x000fe20003f06270 */
[----:B------:R-:W-:-:S02]  /*34d0*/  WARPGROUP.DEPBAR.LE gsb0, 0x0 ;  /* 0x00008000000079c5 */ /* 0x000fc40000010000 */
[----:B------:R-:W-:Y:S01]  /*34e0*/  WARPGROUP.ARRIVE ;  /* 0x00000000000079c5 */ /* 0x000fe20000000000 */
[----:B------:R-:W-:Y:S02]  /*34f0*/  ISETP.GE.AND P1, PT, R215, 0x49, PT ;  /* 0x00000049d700780c */ /* 0x000fe40003f26270 */
[----:B------:R-:W-:Y:S01]  /*3500*/  FSEL R108, R153, -INF , !P3 ;  /* 0xff800000996c7808 */ /* 0x000fe20005800000 */
[----:B------:R-:W3:Y:S01]  /*3510*/  MUFU.TANH R141, R123 ;  /* 0x0000007b008d7308 */ /* 0x000ee20000002400 */
[----:B------:R-:W-:Y:S01]  /*3520*/  FSEL R103, R151, -INF , !P5 ;  /* 0xff80000097677808 */ /* 0x000fe20006800000 */
[----:B------:R-:W-:Y:S01]  /*3530*/  HGMMA.64x128x16.F32.BF16 R24, gdesc[UR8], R24, gsb0 ;  /* 0x01e00000081879f0 */ /* 0x000fe20008001818 */
[C---:B------:R-:W-:Y:S02]  /*3540*/  ISETP.GE.AND P3, PT, R215.reuse, 0x50, PT ;  /* 0x00000050d700780c */ /* 0x040fe40003f66270 */
[----:B------:R-:W-:Y:S02]  /*3550*/  ISETP.GE.AND P5, PT, R215, 0x51, PT ;  /* 0x00000051d700780c */ /* 0x000fe40003fa6270 */
[C---:B------:R-:W-:Y:S01]  /*3560*/  ISETP.GT.OR P4, PT, R214.reuse, 0x40, !P4 ;  /* 0x00000040d600780c */ /* 0x040fe20006784670 */
[----:B------:R-:W3:Y:S01]  /*3570*/  MUFU.TANH R5, R126 ;  /* 0x0000007e00057308 */ /* 0x000ee20000002400 */
[----:B------:R-:W-:-:S02]  /*3580*/  ISETP.GT.OR P2, PT, R214, 0x41, !P2 ;  /* 0x00000041d600780c */ /* 0x000fc40005744670 */
[C---:B------:R-:W-:Y:S02]  /*3590*/  ISETP.GT.OR P0, PT, R214.reuse, 0x48, !P0 ;  /* 0x00000048d600780c */ /* 0x040fe40004704670 */
[C---:B------:R-:W-:Y:S02]  /*35a0*/  ISETP.GT.OR P1, PT, R214.reuse, 0x49, !P1 ;  /* 0x00000049d600780c */ /* 0x040fe40004f24670 */
[C---:B------:R-:W-:Y:S01]  /*35b0*/  ISETP.GT.OR P3, PT, R214.reuse, 0x50, !P3 ;  /* 0x00000050d600780c */ /* 0x040fe20005f64670 */
[----:B------:R1:W-:Y:S01]  /*35c0*/  MUFU.TANH R6, R125 ;  /* 0x0000007d00067308 */ /* 0x0003e20000002400 */
[----:B------:R-:W-:Y:S02]  /*35d0*/  ISETP.GT.OR P5, PT, R214, 0x51, !P5 ;  /* 0x00000051d600780c */ /* 0x000fe40006fa4670 */
[----:B------:R-:W-:Y:S02]  /*35e0*/  FSEL R101, R162, -INF , !P4 ;  /* 0xff800000a2657808 */ /* 0x000fe40006000000 */
[----:B------:R-:W-:-:S02]  /*35f0*/  FSEL R93, R161, -INF , !P2 ;  /* 0xff800000a15d7808 */ /* 0x000fc40005000000 */
[----:B------:R-:W-:Y:S01]  /*3600*/  FSEL R104, R158, -INF , !P0 ;  /* 0xff8000009e687808 */ /* 0x000fe20004000000 */
[----:B------:R2:W-:Y:S01]  /*3610*/  MUFU.TANH R4, R127 ;  /* 0x0000007f00047308 */ /* 0x0005e20000002400 */
[----:B----4-:R-:W-:Y:S01]  /*3620*/  FSEL R99, R157, -INF , !P1 ;  /* 0xff8000009d637808 */ /* 0x010fe20004800000 */
[----:B-1----:R-:W-:Y:S01]  /*3630*/  FMUL.FTZ R125, R128, UR13 ;  /* 0x0000000d807d7c20 */ /* 0x002fe20008410000 */
[C---:B------:R-:W-:Y:S02]  /*3640*/  ISETP.GE.AND P4, PT, R215.reuse, 0x58, PT ;  /* 0x00000058d700780c */ /* 0x040fe40003f86270 */
[----:B------:R-:W-:Y:S02]  /*3650*/  ISETP.GE.AND P2, PT, R215, 0x59, PT ;  /* 0x00000059d700780c */ /* 0x000fe40003f46270 */
[C---:B------:R-:W-:Y:S01]  /*3660*/  ISETP.GE.AND P0, PT, R115.reuse, 0x60, PT ;  /* 0x000000607300780c */ /* 0x040fe20003f06270 */
[----:B------:R1:W-:Y:S01]  /*3670*/  MUFU.TANH R2, R125 ;  /* 0x0000007d00027308 */ /* 0x0003e20000002400 */
[----:B------:R-:W-:Y:S01]  /*3680*/  ISETP.GE.AND P1, PT, R115, 0x61, PT ;  /* 0x000000617300780c */ /* 0x000fe20003f26270 */
[----:B--2---:R-:W-:Y:S01]  /*3690*/  FMUL.FTZ R127, R130, UR13 ;  /* 0x0000000d827f7c20 */ /* 0x004fe20008410000 */
[----:B------:R-:W-:-:S02]  /*36a0*/  FSEL R96, R154, -INF , !P3 ;  /* 0xff8000009a607808 */ /* 0x000fc40005800000 */
[----:B------:R-:W-:Y:S02]  /*36b0*/  FSEL R107, R152, -INF , !P5 ;  /* 0xff800000986b7808 */ /* 0x000fe40006800000 */
[C---:B------:R-:W-:Y:S01]  /*36c0*/  ISETP.GE.AND P3, PT, R115.reuse, 0x68, PT ;  /* 0x000000687300780c */ /* 0x040fe20003f66270 */
[----:B------:R-:W-:Y:S01]  /*36d0*/  MUFU.TANH R127, R127 ;  /* 0x0000007f007f7308 */ /* 0x000fe20000002400 */
[----:B------:R-:W-:Y:S01]  /*36e0*/  ISETP.GE.AND P5, PT, R115, 0x69, PT ;  /* 0x000000697300780c */ /* 0x000fe20003fa6270 */
[----:B-1----:R-:W-:Y:S01]  /*36f0*/  VIADD R125, R9, 0xc ;  /* 0x0000000c097d7836 */ /* 0x002fe20000000000 */
[C---:B------:R-:W-:Y:S02]  /*3700*/  ISETP.GT.OR P4, PT, R214.reuse, 0x58, !P4 ;  /* 0x00000058d600780c */ /* 0x040fe40006784670 */
[----:B------:R-:W-:Y:S02]  /*3710*/  ISETP.GT.OR P2, PT, R214, 0x59, !P2 ;  /* 0x00000059d600780c */ /* 0x000fe40005744670 */
[C---:B------:R-:W-:Y:S01]  /*3720*/  ISETP.GT.OR P0, PT, R124.reuse, 0x60, !P0 ;  /* 0x000000607c00780c */ /* 0x040fe20004704670 */
[----:B------:R-:W1:Y:S01]  /*3730*/  SHFL.IDX PT, R233, R17, R125, 0x1f ;  /* 0x00001f7d11e97589 */ /* 0x000e6200000e0000 */
[C---:B------:R-:W-:Y:S01]  /*3740*/  ISETP.GT.OR P1, PT, R124.reuse, 0x61, !P1 ;  /* 0x000000617c00780c */ /* 0x040fe20004f24670 */
[----:B------:R-:W-:Y:S01]  /*3750*/  MUFU.TANH R227, R227 ;  /* 0x000000e300e37308 */ /* 0x000fe20000002400 */
[----:B------:R-:W-:-:S02]  /*3760*/  ISETP.GT.OR P3, PT, R124, 0x68, !P3 ;  /* 0x000000687c00780c */ /* 0x000fc40005f64670 */
[----:B------:R-:W-:Y:S02]  /*3770*/  ISETP.GT.OR P5, PT, R124, 0x69, !P5 ;  /* 0x000000697c00780c */ /* 0x000fe40006fa4670 */
[----:B------:R-:W-:Y:S02]  /*3780*/  FSEL R90, R150, -INF , !P4 ;  /* 0xff800000965a7808 */ /* 0x000fe40006000000 */
[----:B------:R-:W-:Y:S01]  /*3790*/  FSEL R110, R149, -INF , !P2 ;  /* 0xff800000956e7808 */ /* 0x000fe20005000000 */
[----:B------:R-:W-:Y:S01]  /*37a0*/  MUFU.TANH R131, R131 ;  /* 0x0000008300837308 */ /* 0x000fe20000002400 */
[----:B------:R-:W-:Y:S02]  /*37b0*/  FSEL R106, R148, -INF , !P0 ;  /* 0xff800000946a7808 */ /* 0x000fe40004000000 */
[----:B------:R-:W-:Y:S02]  /*37c0*/  FSEL R94, R147, -INF , !P1 ;  /* 0xff800000935e7808 */ /* 0x000fe40004800000 */
[----:B------:R-:W-:-:S02]  /*37d0*/  ISETP.GE.AND P4, PT, R115, 0x70, PT ;  /* 0x000000707300780c */ /* 0x000fc40003f86270 */
[C---:B------:R-:W-:Y:S02]  /*37e0*/  ISETP.GE.AND P2, PT, R115.reuse, 0x71, PT ;  /* 0x000000717300780c */ /* 0x040fe40003f46270 */
[C---:B------:R-:W-:Y:S02]  /*37f0*/  ISETP.GE.AND P0, PT, R115.reuse, 0x78, PT ;  /* 0x000000787300780c */ /* 0x040fe40003f06270 */
[----:B------:R-:W-:Y:S02]  /*3800*/  ISETP.GE.AND P1, PT, R115, 0x79, PT ;  /* 0x000000797300780c */ /* 0x000fe40003f26270 */
[----:B------:R-:W-:Y:S01]  /*3810*/  FSEL R116, R144, -INF , !P3 ;  /* 0xff80000090747808 */ /* 0x000fe20005800000 */
[----:B-1----:R-:W-:Y:S01]  /*3820*/  FFMA.FTZ R224, R224, UR4, -R233 ;  /* 0x00000004e0e07c23 */ /* 0x002fe200080108e9 */
[----:B------:R-:W-:Y:S02]  /*3830*/  FSEL R115, R143, -INF , !P5 ;  /* 0xff8000008f737808 */ /* 0x000fe40006800000 */
[----:B------:R-:W-:-:S02]  /*3840*/  ISETP.GE.AND P3, PT, R215, 0x60, PT ;  /* 0x00000060d700780c */ /* 0x000fc40003f66270 */
[----:B------:R-:W-:Y:S02]  /*3850*/  ISETP.GE.AND P5, PT, R215, 0x61, PT ;  /* 0x00000061d700780c */ /* 0x000fe40003fa6270 */
[----:B------:R-:W-:Y:S02]  /*3860*/  ISETP.GT.OR P4, PT, R124, 0x70, !P4 ;  /* 0x000000707c00780c */ /* 0x000fe40006784670 */
[C---:B------:R-:W-:Y:S02]  /*3870*/  ISETP.GT.OR P3, PT, R214.reuse, 0x60, !P3 ;  /* 0x00000060d600780c */ /* 0x040fe40005f64670 */
[----:B------:R-:W-:Y:S02]  /*3880*/  ISETP.GT.OR P5, PT, R214, 0x61, !P5 ;  /* 0x00000061d600780c */ /* 0x000fe40006fa4670 */
[----:B------:R-:W-:Y:S02]  /*3890*/  FSEL R118, R140, -INF , !P4 ;  /* 0xff8000008c767808 */ /* 0x000fe40006000000 */
[----:B---3--:R-:W-:-:S02]  /*38a0*/  FSEL R119, R146, -INF , !P3 ;  /* 0xff80000092777808 */ /* 0x008fc40005800000 */
[----:B------:R-:W-:Y:S02]  /*38b0*/  FSEL R122, R145, -INF , !P5 ;  /* 0xff800000917a7808 */ /* 0x000fe40006800000 */
[C---:B------:R-:W-:Y:S02]  /*38c0*/  ISETP.GE.AND P4, PT, R215.reuse, 0x68, PT ;  /* 0x00000068d700780c */ /* 0x040fe40003f86270 */
[C---:B------:R-:W-:Y:S02]  /*38d0*/  ISETP.GE.AND P3, PT, R215.reuse, 0x69, PT ;  /* 0x00000069d700780c */ /* 0x040fe40003f66270 */
[----:B------:R-:W-:Y:S02]  /*38e0*/  ISETP.GE.AND P5, PT, R215, 0x70, PT ;  /* 0x00000070d700780c */ /* 0x000fe40003fa6270 */
[C---:B------:R-:W-:Y:S02]  /*38f0*/  ISETP.GT.OR P2, PT, R124.reuse, 0x71, !P2 ;  /* 0x000000717c00780c */ /* 0x040fe40005744670 */
[----:B------:R-:W-:-:S02]  /*3900*/  ISETP.GT.OR P0, PT, R124, 0x78, !P0 ;  /* 0x000000787c00780c */ /* 0x000fc40004704670 */
[----:B------:R-:W-:Y:S01]  /*3910*/  ISETP.GT.OR P1, PT, R124, 0x79, !P1 ;  /* 0x000000797c00780c */ /* 0x000fe20004f24670 */
[C---:B------:R-:W-:Y:S01]  /*3920*/  VIADD R124, R9.reuse, 0x4 ;  /* 0x00000004097c7836 */ /* 0x040fe20000000000 */
[C---:B------:R-:W-:Y:S02]  /*3930*/  ISETP.GT.OR P4, PT, R214.reuse, 0x68, !P4 ;  /* 0x00000068d600780c */ /* 0x040fe40006784670 */
[C---:B------:R-:W-:Y:S02]  /*3940*/  ISETP.GT.OR P3, PT, R214.reuse, 0x69, !P3 ;  /* 0x00000069d600780c */ /* 0x040fe40005f64670 */
[----:B------:R-:W-:Y:S01]  /*3950*/  ISETP.GT.OR P5, PT, R214, 0x70, !P5 ;  /* 0x00000070d600780c */ /* 0x000fe20006fa4670 */
[----:B------:R-:W1:Y:S01]  /*3960*/  SHFL.IDX PT, R128, R218, R124, 0x1f ;  /* 0x00001f7cda807589 */ /* 0x000e6200000e0000 */
[----:B------:R-:W-:Y:S02]  /*3970*/  IADD3 R126, R9, 0x8, RZ ;  /* 0x00000008097e7810 */ /* 0x000fe40007ffe0ff */
[----:B------:R-:W-:Y:S01]  /*3980*/  FSEL R117, R142, -INF , !P4 ;  /* 0xff8000008e757808 */ /* 0x000fe20006000000 */
[----:B------:R-:W-:Y:S01]  /*3990*/  SHFL.IDX PT, R217, R17, R124, 0x1f ;  /* 0x00001f7c11d97589 */ /* 0x000fe200000e0000 */
[----:B------:R-:W-:-:S02]  /*39a0*/  FSEL R123, R141, -INF , !P3 ;  /* 0xff8000008d7b7808 */ /* 0x000fc40005800000 */
[----:B------:R-:W-:Y:S01]  /*39b0*/  FSEL R120, R5, -INF , !P5 ;  /* 0xff80000005787808 */ /* 0x000fe20006800000 */
[----:B------:R-:W2:Y:S01]  /*39c0*/  SHFL.IDX PT, R216, R218, R126, 0x1f ;  /* 0x00001f7edad87589 */ /* 0x000ea200000e0000 */
[C---:B------:R-:W-:Y:S02]  /*39d0*/  ISETP.GE.AND P4, PT, R215.reuse, 0x71, PT ;  /* 0x00000071d700780c */ /* 0x040fe40003f86270 */
[C---:B------:R-:W-:Y:S02]  /*39e0*/  ISETP.GE.AND P3, PT, R215.reuse, 0x78, PT ;  /* 0x00000078d700780c */ /* 0x040fe40003f66270 */
[----:B------:R-:W-:Y:S02]  /*39f0*/  ISETP.GE.AND P5, PT, R215, 0x79, PT ;  /* 0x00000079d700780c */ /* 0x000fe40003fa6270 */
[----:B------:R-:W3:Y:S01]  /*3a00*/  SHFL.IDX PT, R215, R17, R9, 0x1f ;  /* 0x00001f0911d77589 */ /* 0x000ee200000e0000 */
[C---:B------:R-:W-:Y:S02]  /*3a10*/  ISETP.GT.OR P4, PT, R214.reuse, 0x71, !P4 ;  /* 0x00000071d600780c */ /* 0x040fe40006784670 */
[----:B------:R-:W-:-:S02]  /*3a20*/  ISETP.GT.OR P3, PT, R214, 0x78, !P3 ;  /* 0x00000078d600780c */ /* 0x000fc40005f64670 */
[----:B------:R-:W-:Y:S02]  /*3a30*/  ISETP.GT.OR P5, PT, R214, 0x79, !P5 ;  /* 0x00000079d600780c */ /* 0x000fe40006fa4670 */
[----:B------:R-:W4:Y:S01]  /*3a40*/  SHFL.IDX PT, R214, R218, R125, 0x1f ;  /* 0x00001f7ddad67589 */ /* 0x000f2200000e0000 */
[----:B------:R-:W-:Y:S02]  /*3a50*/  WARPGROUP.DEPBAR.LE gsb0, 0x0 ;  /* 0x00008000000079c5 */ /* 0x000fe40000010000 */
[----:B-1----:R-:W-:Y:S01]  /*3a60*/  FADD.FTZ R221, R25, -R128 ;  /* 0x8000008019dd7221 */ /* 0x002fe20000010000 */
[--C-:B------:R-:W-:Y:S01]  /*3a70*/  FADD.FTZ R226, R24, -R223.reuse ;  /* 0x800000df18e27221 */ /* 0x100fe20000010000 */
[--C-:B--2---:R-:W-:Y:S01]  /*3a80*/  FADD.FTZ R129, R28, -R216.reuse ;  /* 0x800000d81c817221 */ /* 0x104fe20000010000 */
[----:B------:R-:W-:Y:S01]  /*3a90*/  FADD.FTZ R130, R30, -R216 ;  /* 0x800000d81e827221 */ /* 0x000fe20000010000 */
[----:B------:R-:W-:Y:S01]  /*3aa0*/  FADD.FTZ R223, R26, -R223 ;  /* 0x800000df1adf7221 */ /* 0x000fe20000010000 */
[--C-:B------:R-:W-:Y:S01]  /*3ab0*/  FFMA.FTZ R211, R211, UR4, -R217.reuse ;  /* 0x00000004d3d37c23 */ /* 0x100fe200080108d9 */
[----:B------:R-:W-:Y:S01]  /*3ac0*/  FFMA.FTZ R26, R213, UR4, -R217 ;  /* 0x00000004d51a7c23 */ /* 0x000fe200080108d9 */
[----:B------:R-:W-:Y:S01]  /*3ad0*/  FADD.FTZ R128, R27, -R128 ;  /* 0x800000801b807221 */ /* 0x000fe20000010000 */
[C---:B------:R-:W-:Y:S01]  /*3ae0*/  IADD3 R217, R9.reuse, 0x14, RZ ;  /* 0x0000001409d97810 */ /* 0x040fe20007ffe0ff */
[--C-:B---3--:R-:W-:Y:S01]  /*3af0*/  FFMA.FTZ R216, R210, UR4, -R215.reuse ;  /* 0x00000004d2d87c23 */ /* 0x108fe200080108d7 */
[----:B------:R-:W-:Y:S01]  /*3b00*/  FFMA.FTZ R25, R212, UR4, -R215 ;  /* 0x00000004d4197c23 */ /* 0x000fe200080108d7 */
[C---:B------:R-:W-:Y:S01]  /*3b10*/  VIADD R215, R9.reuse, 0x10 ;  /* 0x0000001009d77836 */ /* 0x040fe20000000000 */
[----:B------:R-:W1:Y:S01]  /*3b20*/  SHFL.IDX PT, R28, R17, R126, 0x1f ;  /* 0x00001f7e111c7589 */ /* 0x000e6200000e0000 */
[C---:B------:R-:W-:Y:S01]  /*3b30*/  VIADD R213, R9.reuse, 0x1c ;  /* 0x0000001c09d57836 */ /* 0x040fe20000000000 */
[----:B------:R-:W2:Y:S01]  /*3b40*/  MUFU.EX2 R211, R211 ;  /* 0x000000d300d37308 */ /* 0x000ea20000000800 */
[----:B------:R-:W-:Y:S01]  /*3b50*/  VIADD R212, R9, 0x18 ;  /* 0x0000001809d47836 */ /* 0x000fe20000000000 */
[----:B------:R-:W3:Y:S01]  /*3b60*/  SHFL.IDX PT, R27, R218, R215, 0x1f ;  /* 0x00001fd7da1b7589 */ /* 0x000ee200000e0000 */
[--C-:B----4-:R-:W-:Y:S01]  /*3b70*/  FADD.FTZ R210, R29, -R214.reuse ;  /* 0x800000d61dd27221 */ /* 0x110fe20000010000 */
[----:B------:R-:W-:-:S02]  /*3b80*/  FADD.FTZ R214, R31, -R214 ;  /* 0x800000d61fd67221 */ /* 0x000fc40000010000 */
[----:B------:R-:W4:Y:S02]  /*3b90*/  SHFL.IDX PT, R222, R218, R217, 0x1f ;  /* 0x00001fd9dade7589 */ /* 0x000f2400000e0000 */
[----:B------:R-:W3:Y:S02]  /*3ba0*/  MUFU.EX2 R26, R26 ;  /* 0x0000001a001a7308 */ /* 0x000ee40000000800 */
[----:B------:R-:W4:Y:S04]  /*3bb0*/  SHFL.IDX PT, R29, R218, R213, 0x1f ;  /* 0x00001fd5da1d7589 */ /* 0x000f2800000e0000 */
[----:B------:R3:W4:Y:S02]  /*3bc0*/  SHFL.IDX PT, R30, R218, R212, 0x1f ;  /* 0x00001fd4da1e7589 */ /* 0x00072400000e0000 */
[----:B------:R-:W4:Y:S01]  /*3bd0*/  MUFU.EX2 R25, R25 ;  /* 0x0000001900197308 */ /* 0x000f220000000800 */
[----:B--2---:R-:W-:Y:S01]  /*3be0*/  FMUL.FTZ R221, R211, R221 ;  /* 0x000000ddd3dd7220 */ /* 0x004fe20000410000 */
[----:B------:R-:W2:Y:S01]  /*3bf0*/  SHFL.IDX PT, R31, R17, R215, 0x1f ;  /* 0x00001fd7111f7589 */ /* 0x000ea200000e0000 */
[--C-:B-1----:R-:W-:Y:S01]  /*3c00*/  FFMA.FTZ R24, R220, UR4, -R28.reuse ;  /* 0x00000004dc187c23 */ /* 0x102fe2000801081c */
[----:B------:R-:W-:Y:S01]  /*3c10*/  FFMA.FTZ R28, R219, UR4, -R28 ;  /* 0x00000004db1c7c23 */ /* 0x000fe2000801081c */
[----:B------:R-:W-:Y:S01]  /*3c20*/  FFMA.FTZ R234, -R234, R234, 1 ;  /* 0x3f800000eaea7423 */ /* 0x000fe200000101ea */
[----:B---3--:R-:W-:Y:S01]  /*3c30*/  FMUL.FTZ R128, R26, R128 ;  /* 0x000000801a807220 */ /* 0x008fe20000410000 */
[--C-:B------:R-:W-:Y:S01]  /*3c40*/  FADD.FTZ R218, R32, -R27.reuse ;  /* 0x8000001b20da7221 */ /* 0x100fe20000010000 */
[----:B------:R-:W-:Y:S01]  /*3c50*/  FADD.FTZ R219, R34, -R27 ;  /* 0x8000001b22db7221 */ /* 0x000fe20000010000 */
[----:B------:R-:W1:Y:S01]  /*3c60*/  SHFL.IDX PT, R32, R17, R217, 0x1f ;  /* 0x00001fd911207589 */ /* 0x000e6200000e0000 */
[----:B------:R-:W3:Y:S01]  /*3c70*/  MUFU.EX2 R24, R24 ;  /* 0x0000001800187308 */ /* 0x000ee20000000800 */
[--C-:B----4-:R-:W-:Y:S01]  /*3c80*/  FADD.FTZ R220, R33, -R222.reuse ;  /* 0x800000de21dc7221 */ /* 0x110fe20000010000 */
[----:B------:R-:W-:Y:S01]  /*3c90*/  FADD.FTZ R222, R35, -R222 ;  /* 0x800000de23de7221 */ /* 0x000fe20000010000 */
[----:B------:R-:W4:Y:S01]  /*3ca0*/  SHFL.IDX PT, R33, R17, R212, 0x1f ;  /* 0x00001fd411217589 */ /* 0x000f2200000e0000 */
[----:B------:R-:W-:Y:S01]  /*3cb0*/  FMUL.FTZ R223, R25, R223 ;  /* 0x000000df19df7220 */ /* 0x000fe20000410000 */
[--C-:B------:R-:W-:Y:S01]  /*3cc0*/  FADD.FTZ R37, R37, -R29.reuse ;  /* 0x8000001d25257221 */ /* 0x100fe20000010000 */
[----:B------:R-:W-:Y:S01]  /*3cd0*/  FADD.FTZ R39, R39, -R29 ;  /* 0x8000001d27277221 */ /* 0x000fe20000010000 */
[----:B------:R-:W4:Y:S01]  /*3ce0*/  SHFL.IDX PT, R34, R17, R213, 0x1f ;  /* 0x00001fd511227589 */ /* 0x000f2200000e0000 */
[----:B------:R3:W-:Y:S01]  /*3cf0*/  MUFU.EX2 R27, R28 ;  /* 0x0000001c001b7308 */ /* 0x0007e20000000800 */
[--C-:B------:R-:W-:Y:S01]  /*3d00*/  FADD.FTZ R36, R36, -R30.reuse ;  /* 0x8000001e24247221 */ /* 0x100fe20000010000 */
[----:B------:R-:W-:Y:S01]  /*3d10*/  FADD.FTZ R38, R38, -R30 ;  /* 0x8000001e26267221 */ /* 0x000fe20000010000 */
[----:B------:R-:W-:Y:S01]  /*3d20*/  SHFL.IDX PT, R35, R15, R9, 0x1f ;  /* 0x00001f090f237589 */ /* 0x000fe200000e0000 */
[--C-:B--2---:R-:W-:Y:S01]  /*3d30*/  FFMA.FTZ R29, R209, UR4, -R31.reuse ;  /* 0x00000004d11d7c23 */ /* 0x104fe2000801081f */
[----:B------:R-:W-:Y:S01]  /*3d40*/  FFMA.FTZ R31, R208, UR4, -R31 ;  /* 0x00000004d01f7c23 */ /* 0x000fe2000801081f */
[----:B------:R-:W-:Y:S01]  /*3d50*/  FFMA.FTZ R208, -R18, R18, 1 ;  /* 0x3f80000012d07423 */ /* 0x000fe20000010112 */
[----:B------:R-:W2:Y:S01]  /*3d60*/  SHFL.IDX PT, R209, R15, R126, 0x1f ;  /* 0x00001f7e0fd17589 */ /* 0x000ea200000e0000 */
[----:B------:R-:W2:Y:S01]  /*3d70*/  MUFU.EX2 R30, R224 ;  /* 0x000000e0001e7308 */ /* 0x000ea20000000800 */
[----:B---3--:R-:W-:Y:S01]  /*3d80*/  FFMA.FTZ R28, R225, UR4, -R233 ;  /* 0x00000004e11c7c23 */ /* 0x008fe200080108e9 */
[----:B------:R-:W-:Y:S01]  /*3d90*/  FMUL.FTZ R129, R24, R129 ;  /* 0x0000008118817220 */ /* 0x000fe20000410000 */
[--C-:B-1----:R-:W-:Y:S01]  /*3da0*/  FFMA.FTZ R207, R207, UR4, -R32.reuse ;  /* 0x00000004cfcf7c23 */ /* 0x102fe20008010820 */
[----:B------:R-:W-:-:S04]  /*3db0*/  FFMA.FTZ R32, R206, UR4, -R32 ;  /* 0x00000004ce207c23 */ /* 0x000fc80008010820 */
[----:B------:R1:W-:Y:S01]  /*3dc0*/  MUFU.EX2 R18, R31 ;  /* 0x0000001f00127308 */ /* 0x0003e20000000800 */
[----:B------:R-:W-:Y:S01]  /*3dd0*/  FFMA.FTZ R206, -R20, R20, 1 ;  /* 0x3f80000014ce7423 */ /* 0x000fe20000010114 */
[----:B----4-:R-:W-:-:S03]  /*3de0*/  FFMA.FTZ R204, R204, UR4, -R33 ;  /* 0x00000004cccc7c23 */ /* 0x010fc60008010821 */
[----:B------:R-:W-:Y:S01]  /*3df0*/  FMUL.FTZ R206, R206, R223 ;  /* 0x000000dfcece7220 */ /* 0x000fe20000410000 */
[----:B------:R-:W-:Y:S02]  /*3e00*/  FFMA.FTZ R223, -R194, R194, 1 ;  /* 0x3f800000c2df7423 */ /* 0x000fe400000101c2 */
[----:B------:R3:W4:Y:S01]  /*3e10*/  MUFU.EX2 R20, R32 ;  /* 0x0000002000147308 */ /* 0x0007220000000800 */
[----:B-1----:R-:W-:Y:S01]  /*3e20*/  FFMA.FTZ R31, R205, UR4, -R33 ;  /* 0x00000004cd1f7c23 */ /* 0x002fe20008010821 */
[----:B------:R-:W-:Y:S01]  /*3e30*/  FFMA.FTZ R33, R139, UR4, -R34 ;  /* 0x000000048b217c23 */ /* 0x000fe20008010822 */
[----:B--2---:R-:W-:Y:S01]  /*3e40*/  FMUL.FTZ R214, R30, R214 ;  /* 0x000000d61ed67220 */ /* 0x004fe20000410000 */
[----:B------:R-:W1:Y:S01]  /*3e50*/  SHFL.IDX PT, R139, R15, R124, 0x1f ;  /* 0x00001f7c0f8b7589 */ /* 0x000e6200000e0000 */
[----:B------:R-:W-:-:S03]  /*3e60*/  FFMA.FTZ R205, R134, UR4, -R209 ;  /* 0x0000000486cd7c23 */ /* 0x000fc600080108d1 */
[----:B------:R2:W1:Y:S01]  /*3e70*/  MUFU.EX2 R17, R207 ;  /* 0x000000cf00117308 */ /* 0x0004620000000800 */
[----:B---3--:R-:W-:Y:S01]  /*3e80*/  FFMA.FTZ R32, -R19, R19, 1 ;  /* 0x3f80000013207423 */ /* 0x008fe20000010113 */
[----:B------:R-:W-:Y:S01]  /*3e90*/  FFMA.FTZ R134, R132, UR4, -R209 ;  /* 0x0000000484867c23 */ /* 0x000fe200080108d1 */
[----:B------:R-:W3:Y:S04]  /*3ea0*/  LDL.LU R194, [R1+0x140] ;  /* 0x0001400001c27983 */ /* 0x000ee80000300800 */
[----:B------:R-:W1:Y:S01]  /*3eb0*/  SHFL.IDX PT, R209, R10, R126, 0x1f ;  /* 0x00001f7e0ad17589 */ /* 0x000e6200000e0000 */
[----:B------:R1:W-:Y:S01]  /*3ec0*/  MUFU.EX2 R19, R204 ;  /* 0x000000cc00137308 */ /* 0x0003e20000000800 */
[----:B----4-:R-:W-:Y:S02]  /*3ed0*/  FMUL.FTZ R222, R20, R222 ;  /* 0x000000de14de7220 */ /* 0x010fe40000410000 */
[----:B--2---:R-:W2:Y:S05]  /*3ee0*/  SHFL.IDX PT, R207, R15, R125, 0x1f ;  /* 0x00001f7d0fcf7589 */ /* 0x004eaa00000e0000 */
[----:B------:R-:W-:Y:S01]  /*3ef0*/  MUFU.EX2 R33, R33 ;  /* 0x0000002100217308 */ /* 0x000fe20000000800 */
[----:B-1----:R-:W-:Y:S01]  /*3f00*/  FMUL.FTZ R204, R32, R221 ;  /* 0x000000dd20cc7220 */ /* 0x002fe20000410000 */
[----:B------:R-:W-:Y:S01]  /*3f10*/  FFMA.FTZ R32, R138, UR4, -R34 ;  /* 0x000000048a207c23 */ /* 0x000fe20008010822 */
[--C-:B------:R-:W-:Y:S01]  /*3f20*/  FFMA.FTZ R34, R136, UR4, -R35.reuse ;  /* 0x0000000488227c23 */ /* 0x100fe20008010823 */
[----:B------:R-:W-:Y:S01]  /*3f30*/  FFMA.FTZ R35, R137, UR4, -R35 ;  /* 0x0000000489237c23 */ /* 0x000fe20008010823 */
[----:B------:R-:W-:Y:S01]  /*3f40*/  SHFL.IDX PT, R138, R15, R217, 0x1f ;  /* 0x00001fd90f8a7589 */ /* 0x000fe200000e0000 */
[--C-:B------:R-:W-:Y:S01]  /*3f50*/  FFMA.FTZ R133, R133, UR4, -R139.reuse ;  /* 0x0000000485857c23 */ /* 0x100fe2000801088b */
[----:B------:R-:W-:Y:S01]  /*3f60*/  FFMA.FTZ R135, R135, UR4, -R139 ;  /* 0x0000000487877c23 */ /* 0x000fe2000801088b */
[----:B------:R-:W1:Y:S01]  /*3f70*/  MUFU.EX2 R32, R32 ;  /* 0x0000002000207308 */ /* 0x000e620000000800 */
[----:B------:R-:W4:Y:S01]  /*3f80*/  SHFL.IDX PT, R137, R15, R215, 0x1f ;  /* 0x00001fd70f897589 */ /* 0x000f2200000e0000 */
[----:B------:R-:W-:-:S03]  /*3f90*/  FMUL.FTZ R220, R17, R220 ;  /* 0x000000dc11dc7220 */ /* 0x000fc60000410000 */
[----:B------:R-:W1:Y:S01]  /*3fa0*/  SHFL.IDX PT, R221, R15, R212, 0x1f ;  /* 0x00001fd40fdd7589 */ /* 0x000e6200000e0000 */
[----:B------:R-:W-:Y:S02]  /*3fb0*/  FFMA.FTZ R104, R104, UR4, -R209 ;  /* 0x0000000468687c23 */ /* 0x000fe400080108d1 */
[----:B------:R-:W1:Y:S01]  /*3fc0*/  MUFU.EX2 R28, R28 ;  /* 0x0000001c001c7308 */ /* 0x000e620000000800 */
[----:B------:R4:W1:Y:S01]  /*3fd0*/  SHFL.IDX PT, R139, R15, R213, 0x1f ;  /* 0x00001fd50f8b7589 */ /* 0x00086200000e0000 */
[--C-:B--2---:R-:W-:Y:S01]  /*3fe0*/  FFMA.FTZ R136, R88, UR4, -R207.reuse ;  /* 0x0000000458887c23 */ /* 0x104fe200080108cf */
[----:B------:R-:W-:Y:S02]  /*3ff0*/  FFMA.FTZ R132, R121, UR4, -R207 ;  /* 0x0000000479847c23 */ /* 0x000fe400080108cf */
[----:B------:R-:W2:Y:S03]  /*4000*/  SHFL.IDX PT, R207, R10, R9, 0x1f ;  /* 0x00001f090acf7589 */ /* 0x000ea600000e0000 */
[----:B------:R1:W-:Y:S01]  /*4010*/  MUFU.EX2 R88, R135 ;  /* 0x0000008700587308 */ /* 0x0003e20000000800 */
[----:B------:R-:W2:Y:S07]  /*4020*/  SHFL.IDX PT, R121, R10, R124, 0x1f ;  /* 0x00001f7c0a797589 */ /* 0x000eae00000e0000 */
[----:B----4-:R4:W-:Y:S01]  /*4030*/  MUFU.EX2 R15, R133 ;  /* 0x00000085000f7308 */ /* 0x0109e20000000800 */
[----:B-1----:R-:W-:Y:S01]  /*4040*/  FFMA.FTZ R135, R114, UR4, -R137 ;  /* 0x0000000472877c23 */ /* 0x002fe20008010889 */
[----:B------:R-:W-:Y:S01]  /*4050*/  FMUL.FTZ R37, R32, R37 ;  /* 0x0000002520257220 */ /* 0x000fe20000410000 */
[----:B------:R-:W-:Y:S01]  /*4060*/  FMUL.FTZ R210, R28, R210 ;  /* 0x000000d21cd27220 */ /* 0x000fe20000410000 */
[----:B------:R-:W-:-:S04]  /*4070*/  FFMA.FTZ R102, R102, UR4, -R221 ;  /* 0x0000000466667c23 */ /* 0x000fc800080108dd */
[----:B------:R-:W1:Y:S01]  /*4080*/  MUFU.EX2 R29, R29 ;  /* 0x0000001d001d7308 */ /* 0x000e620000000800 */
[----:B----4-:R-:W-:Y:S01]  /*4090*/  FFMA.FTZ R133, R112, UR4, -R137 ;  /* 0x0000000470857c23 */ /* 0x010fe20008010889 */
[--C-:B------:R-:W-:Y:S01]  /*40a0*/  FFMA.FTZ R137, R113, UR4, -R138.reuse ;  /* 0x0000000471897c23 */ /* 0x100fe2000801088a */
[----:B------:R-:W-:Y:S01]  /*40b0*/  FFMA.FTZ R138, R89, UR4, -R138 ;  /* 0x00000004598a7c23 */ /* 0x000fe2000801088a */
[----:B------:R-:W-:Y:S01]  /*40c0*/  FFMA.FTZ R112, R105, UR4, -R221 ;  /* 0x0000000469707c23 */ /* 0x000fe200080108dd */
[--C-:B------:R-:W-:Y:S01]  /*40d0*/  FFMA.FTZ R105, R91, UR4, -R139.reuse ;  /* 0x000000045b697c23 */ /* 0x100fe2000801088b */
[----:B------:R-:W-:Y:S01]  /*40e0*/  LDS R221, [R13+0x400] ;  /* 0x000400000ddd7984 */ /* 0x000fe20000000800 */
[----:B------:R-:W-:Y:S01]  /*40f0*/  FFMA.FTZ R113, R92, UR4, -R139 ;  /* 0x000000045c717c23 */ /* 0x000fe2000801088b */
[----:B------:R4:W-:Y:S01]  /*4100*/  MUFU.EX2 R89, R205 ;  /* 0x000000cd00597308 */ /* 0x0009e20000000800 */
[--C-:B--2---:R-:W-:Y:S01]  /*4110*/  FFMA.FTZ R109, R109, UR4, -R207.reuse ;  /* 0x000000046d6d7c23 */ /* 0x104fe200080108cf */
[----:B------:R-:W-:Y:S01]  /*4120*/  FFMA.FTZ R114, R101, UR4, -R207 ;  /* 0x0000000465727c23 */ /* 0x000fe200080108cf */
[----:B------:R-:W2:Y:S01]  /*4130*/  SHFL.IDX PT, R139, R10, R213, 0x1f ;  /* 0x00001fd50a8b7589 */ /* 0x000ea200000e0000 */
[--C-:B------:R-:W-:Y:S01]  /*4140*/  FFMA.FTZ R101, R93, UR4, -R121.reuse ;  /* 0x000000045d657c23 */ /* 0x100fe20008010879 */
[----:B------:R-:W-:Y:S01]  /*4150*/  FFMA.FTZ R111, R111, UR4, -R121 ;  /* 0x000000046f6f7c23 */ /* 0x000fe20008010879 */
[----:B------:R-:W-:Y:S01]  /*4160*/  FFMA.FTZ R121, R95, UR4, -R209 ;  /* 0x000000045f797c23 */ /* 0x000fe200080108d1 */
[----:B------:R-:W2:Y:S01]  /*4170*/  SHFL.IDX PT, R207, R10, R217, 0x1f ;  /* 0x00001fd90acf7589 */ /* 0x000ea200000e0000 */
[----:B------:R4:W-:Y:S01]  /*4180*/  MUFU.EX2 R91, R134 ;  /* 0x00000086005b7308 */ /* 0x0009e20000000800 */
[----:B------:R-:W-:Y:S01]  /*4190*/  FFMA.FTZ R209, -R232, R232, 1 ;  /* 0x3f800000e8d17423 */ /* 0x000fe200000101e8 */
[----:B-1----:R-:W-:Y:S01]  /*41a0*/  FMUL.FTZ R218, R29, R218 ;  /* 0x000000da1dda7220 */ /* 0x002fe20000410000 */
[----:B----4-:R-:W1:Y:S02]  /*41b0*/  SHFL.IDX PT, R205, R10, R125, 0x1f ;  /* 0x00001f7d0acd7589 */ /* 0x010e6400000e0000 */
[----:B------:R-:W-:-:S03]  /*41c0*/  FMUL.FTZ R209, R209, R214 ;  /* 0x000000d6d1d17220 */ /* 0x000fc60000410000 */
[----:B------:R4:W-:Y:S01]  /*41d0*/  MUFU.EX2 R92, R136 ;  /* 0x00000088005c7308 */ /* 0x0009e20000000800 */
[----:B------:R-:W1:Y:S07]  /*41e0*/  SHFL.IDX PT, R134, R10, R215, 0x1f ;  /* 0x00001fd70a867589 */ /* 0x000e6e00000e0000 */
[----:B------:R1:W-:Y:S01]  /*41f0*/  MUFU.EX2 R93, R133 ;  /* 0x00000085005d7308 */ /* 0x0003e20000000800 */
[----:B----4-:R4:W4:Y:S01]  /*4200*/  SHFL.IDX PT, R136, R10, R212, 0x1f ;  /* 0x00001fd40a887589 */ /* 0x01092200000e0000 */
[--C-:B--2---:R-:W-:Y:S01]  /*4210*/  FFMA.FTZ R103, R103, UR4, -R139.reuse ;  /* 0x0000000467677c23 */ /* 0x104fe2000801088b */
[----:B------:R-:W-:Y:S01]  /*4220*/  FFMA.FTZ R110, R110, UR4, -R139 ;  /* 0x000000046e6e7c23 */ /* 0x000fe2000801088b */
[----:B------:R-:W-:Y:S01]  /*4230*/  FFMA.FTZ R139, -R231, R231, 1 ;  /* 0x3f800000e78b7423 */ /* 0x000fe200000101e7 */
[----:B------:R-:W-:-:S03]  /*4240*/  FFMA.FTZ R107, R107, UR4, -R207 ;  /* 0x000000046b6b7c23 */ /* 0x000fc600080108cf */
[----:B------:R2:W-:Y:S01]  /*4250*/  MUFU.EX2 R95, R135 ;  /* 0x00000087005f7308 */ /* 0x0005e20000000800 */
[----:B------:R-:W-:Y:S01]  /*4260*/  FMUL.FTZ R139, R139, R218 ;  /* 0x000000da8b8b7220 */ /* 0x000fe20000410000 */
[----:B-1----:R-:W-:Y:S01]  /*4270*/  FFMA.FTZ R100, R100, UR4, -R205 ;  /* 0x0000000464647c23 */ /* 0x002fe200080108cd */
[----:B------:R-:W-:Y:S05]  /*4280*/  SHFL.IDX PT, R214, R221, R124, 0x1f ;  /* 0x00001f7cddd67589 */ /* 0x000fea00000e0000 */
[----:B----4-:R1:W-:Y:S01]  /*4290*/  MUFU.EX2 R10, R132 ;  /* 0x00000084000a7308 */ /* 0x0103e20000000800 */
[--C-:B------:R-:W-:Y:S01]  /*42a0*/  FFMA.FTZ R133, R97, UR4, -R134.reuse ;  /* 0x0000000461857c23 */ /* 0x100fe20008010886 */
[----:B------:R-:W-:Y:S01]  /*42b0*/  FFMA.FTZ R134, R96, UR4, -R134 ;  /* 0x0000000460867c23 */ /* 0x000fe20008010886 */
[----:B------:R-:W4:Y:S01]  /*42c0*/  SHFL.IDX PT, R97, R12, R126, 0x1f ;  /* 0x00001f7e0c617589 */ /* 0x000f2200000e0000 */
[----:B--2---:R-:W-:Y:S01]  /*42d0*/  FFMA.FTZ R135, R98, UR4, -R207 ;  /* 0x0000000462877c23 */ /* 0x004fe200080108cf */
[----:B------:R-:W-:-:S02]  /*42e0*/  FSEL R207, R227, -INF , !P1 ;  /* 0xff800000e3cf7808 */ /* 0x000fc40004800000 */
[----:B------:R-:W2:Y:S01]  /*42f0*/  SHFL.IDX PT, R96, R12, R125, 0x1f ;  /* 0x00001f7d0c607589 */ /* 0x000ea200000e0000 */
[----:B------:R-:W4:Y:S01]  /*4300*/  MUFU.EX2 R31, R31 ;  /* 0x0000001f001f7308 */ /* 0x000f220000000800 */
[----:B-1----:R-:W-:Y:S01]  /*4310*/  FFMA.FTZ R132, R99, UR4, -R205 ;  /* 0x0000000463847c23 */ /* 0x002fe200080108cd */
[--C-:B------:R-:W-:Y:S01]  /*4320*/  FFMA.FTZ R108, R108, UR4, -R136.reuse ;  /* 0x000000046c6c7c23 */ /* 0x100fe20008010888 */
[----:B------:R-:W1:Y:S01]  /*4330*/  SHFL.IDX PT, R99, R12, R124, 0x1f ;  /* 0x00001f7c0c637589 */ /* 0x000e6200000e0000 */
[----:B------:R-:W-:-:S03]  /*4340*/  FFMA.FTZ R136, R90, UR4, -R136 ;  /* 0x000000045a887c23 */ /* 0x000fc60008010888 */
[----:B------:R-:W1:Y:S01]  /*4350*/  SHFL.IDX PT, R205, R12, R9, 0x1f ;  /* 0x00001f090ccd7589 */ /* 0x000e6200000e0000 */
[----:B------:R1:W-:Y:S03]  /*4360*/  MUFU.EX2 R90, R137 ;  /* 0x00000089005a7308 */ /* 0x0003e60000000800 */
[----:B------:R-:W1:Y:S04]  /*4370*/  SHFL.IDX PT, R98, R12, R215, 0x1f ;  /* 0x00001fd70c627589 */ /* 0x000e6800000e0000 */
[----:B------:R-:W-:Y:S01]  /*4380*/  SHFL.IDX PT, R218, R221, R126, 0x1f ;  /* 0x00001f7eddda7589 */ /* 0x000fe200000e0000 */
[----:B------:R-:W-:Y:S01]  /*4390*/  MUFU.EX2 R13, R113 ;  /* 0x00000071000d7308 */ /* 0x000fe20000000800 */
[----:B----4-:R-:W-:Y:S01]  /*43a0*/  FMUL.FTZ R36, R31, R36 ;  /* 0x000000241f247220 */ /* 0x010fe20000410000 */
[--C-:B------:R-:W-:Y:S01]  /*43b0*/  FFMA.FTZ R116, R116, UR4, -R97.reuse ;  /* 0x0000000474747c23 */ /* 0x100fe20008010861 */
[----:B------:R-:W-:-:S02]  /*43c0*/  FFMA.FTZ R117, R117, UR4, -R97 ;  /* 0x0000000475757c23 */ /* 0x000fc40008010861 */
[----:B------:R-:W4:Y:S01]  /*43d0*/  SHFL.IDX PT, R97, R12, R212, 0x1f ;  /* 0x00001fd40c617589 */ /* 0x000f2200000e0000 */
[--C-:B--2---:R-:W-:Y:S01]  /*43e0*/  FFMA.FTZ R115, R115, UR4, -R96.reuse ;  /* 0x0000000473737c23 */ /* 0x104fe20008010860 */
[----:B------:R-:W-:Y:S01]  /*43f0*/  FFMA.FTZ R123, R123, UR4, -R96 ;  /* 0x000000047b7b7c23 */ /* 0x000fe20008010860 */
[----:B------:R-:W2:Y:S01]  /*4400*/  MUFU.EX2 R35, R35 ;  /* 0x0000002300237308 */ /* 0x000ea20000000800 */
[--C-:B-1----:R-:W-:Y:S01]  /*4410*/  FFMA.FTZ R137, R94, UR4, -R99.reuse ;  /* 0x000000045e897c23 */ /* 0x102fe20008010863 */
[----:B------:R-:W-:Y:S02]  /*4420*/  FFMA.FTZ R122, R122, UR4, -R99 ;  /* 0x000000047a7a7c23 */ /* 0x000fe40008010863 */
[----:B------:R-:W-:Y:S01]  /*4430*/  SHFL.IDX PT, R99, R12, R217, 0x1f ;  /* 0x00001fd90c637589 */ /* 0x000fe200000e0000 */
[--C-:B------:R-:W-:Y:S01]  /*4440*/  FFMA.FTZ R106, R106, UR4, -R205.reuse ;  /* 0x000000046a6a7c23 */ /* 0x100fe200080108cd */
[----:B------:R-:W-:Y:S02]  /*4450*/  FFMA.FTZ R119, R119, UR4, -R205 ;  /* 0x0000000477777c23 */ /* 0x000fe400080108cd */
[----:B------:R1:W-:Y:S01]  /*4460*/  MUFU.EX2 R96, R112 ;  /* 0x0000007000607308 */ /* 0x0003e20000000800 */
[----:B------:R2:W2:Y:S01]  /*4470*/  SHFL.IDX PT, R205, R12, R213, 0x1f ;  /* 0x00001fd50ccd7589 */ /* 0x0004a200000e0000 */
[--C-:B------:R-:W-:Y:S01]  /*4480*/  FFMA.FTZ R118, R118, UR4, -R98.reuse ;  /* 0x0000000476767c23 */ /* 0x100fe20008010862 */
[----:B------:R-:W-:Y:S01]  /*4490*/  FFMA.FTZ R120, R120, UR4, -R98 ;  /* 0x0000000478787c23 */ /* 0x000fe20008010862 */
[----:B------:R-:W-:-:S04]  /*44a0*/  FMUL.FTZ R98, R27, R130 ;  /* 0x000000821b627220 */ /* 0x000fc80000410000 */
[----:B------:R2:W-:Y:S01]  /*44b0*/  MUFU.EX2 R94, R138 ;  /* 0x0000008a005e7308 */ /* 0x0005e20000000800 */
[----:B-1----:R-:W-:Y:S01]  /*44c0*/  FFMA.FTZ R112, -R22, R22, 1 ;  /* 0x3f80000016707423 */ /* 0x002fe20000010116 */
[----:B------:R-:W-:-:S03]  /*44d0*/  FSEL R22, R2, -INF , !P0 ;  /* 0xff80000002167808 */ /* 0x000fc60004000000 */
[----:B------:R-:W-:Y:S01]  /*44e0*/  FMUL.FTZ R112, R112, R129 ;  /* 0x0000008170707220 */ /* 0x000fe20000410000 */
[----:B------:R-:W-:Y:S01]  /*44f0*/  FSEL R129, R127, -INF , !P3 ;  /* 0xff8000007f817808 */ /* 0x000fe20005800000 */
[--C-:B----4-:R-:W-:Y:S01]  /*4500*/  FFMA.FTZ R130, R22, UR4, -R97.reuse ;  /* 0x0000000416827c23 */ /* 0x110fe20008010861 */
[----:B--2---:R1:W-:Y:S01]  /*4510*/  MUFU.EX2 R12, R102 ;  /* 0x00000066000c7308 */ /* 0x0043e20000000800 */
[----:B------:R-:W-:Y:S02]  /*4520*/  FFMA.FTZ R138, -R229, R229, 1 ;  /* 0x3f800000e58a7423 */ /* 0x000fe400000101e5 */
[----:B------:R-:W-:Y:S02]  /*4530*/  FFMA.FTZ R129, R129, UR4, -R97 ;  /* 0x0000000481817c23 */ /* 0x000fe40008010861 */
[----:B------:R-:W-:Y:S02]  /*4540*/  FMUL.FTZ R138, R138, R220 ;  /* 0x000000dc8a8a7220 */ /* 0x000fe40000410000 */
[----:B------:R-:W2:Y:S01]  /*4550*/  SHFL.IDX PT, R220, R221, R215, 0x1f ;  /* 0x00001fd7dddc7589 */ /* 0x000ea200000e0000 */
[----:B------:R4:W-:Y:S01]  /*4560*/  MUFU.EX2 R97, R111 ;  /* 0x0000006f00617308 */ /* 0x0009e20000000800 */
[----:B-1----:R-:W-:Y:S01]  /*4570*/  FMUL.FTZ R102, R21, R128 ;  /* 0x0000008015667220 */ /* 0x002fe20000410000 */
[----:B------:R-:W-:Y:S01]  /*4580*/  FSEL R21, R6, -INF , !P2 ;  /* 0xff80000006157808 */ /* 0x000fe20005000000 */
[----:B------:R-:W-:Y:S01]  /*4590*/  FFMA.FTZ R207, R207, UR4, -R205 ;  /* 0x00000004cfcf7c23 */ /* 0x000fe200080108cd */
[----:B------:R-:W-:-:S03]  /*45a0*/  FSEL R128, R4, -INF , !P4 ;  /* 0xff80000004807808 */ /* 0x000fc60006000000 */
[--C-:B------:R-:W-:Y:S01]  /*45b0*/  FFMA.FTZ R113, R21, UR4, -R99.reuse ;  /* 0x0000000415717c23 */ /* 0x100fe20008010863 */
[----:B------:R1:W-:Y:S01]  /*45c0*/  MUFU.EX2 R22, R109 ;  /* 0x0000006d00167308 */ /* 0x0003e20000000800 */
[----:B------:R-:W-:Y:S01]  /*45d0*/  FFMA.FTZ R128, R128, UR4, -R99 ;  /* 0x0000000480807c23 */ /* 0x000fe20008010863 */
[----:B----4-:R-:W-:-:S04]  /*45e0*/  FFMA.FTZ R111, -R237, R237, 1 ;  /* 0x3f800000ed6f7423 */ /* 0x010fc800000101ed */
[----:B------:R-:W-:Y:S02]  /*45f0*/  FMUL.FTZ R111, R111, R222 ;  /* 0x000000de6f6f7220 */ /* 0x000fe40000410000 */
[----:B------:R4:W-:Y:S01]  /*4600*/  MUFU.EX2 R99, R121 ;  /* 0x0000007900637308 */ /* 0x0009e20000000800 */
[----:B-1----:R-:W-:Y:S01]  /*4610*/  FMUL.FTZ R109, R230, R210 ;  /* 0x000000d2e66d7220 */ /* 0x002fe20000410000 */
[----:B------:R-:W-:Y:S04]  /*4620*/  SHFL.IDX PT, R222, R221, R217, 0x1f ;  /* 0x00001fd9ddde7589 */ /* 0x000fe800000e0000 */
[----:B------:R-:W1:Y:S02]  /*4630*/  SHFL.IDX PT, R210, R221, R9, 0x1f ;  /* 0x00001f09ddd27589 */ /* 0x000e6400000e0000 */
[----:B------:R2:W-:Y:S01]  /*4640*/  MUFU.EX2 R21, R105 ;  /* 0x0000006900157308 */ /* 0x0005e20000000800 */
[----:B----4-:R-:W-:Y:S01]  /*4650*/  FMUL.FTZ R121, R33, R39 ;  /* 0x0000002721797220 */ /* 0x010fe20000410000 */
[----:B------:R-:W-:-:S03]  /*4660*/  FMUL.FTZ R39, R223, R37 ;  /* 0x00000025df277220 */ /* 0x000fc60000410000 */
[----:B------:R-:W-:Y:S01]  /*4670*/  FMUL.FTZ R37, R234, R121 ;  /* 0x00000079ea257220 */ /* 0x000fe20000410000 */
[----:B------:R-:W-:Y:S02]  /*4680*/  FADD.FTZ R121, R41, -R214 ;  /* 0x800000d629797221 */ /* 0x000fe40000010000 */
[----:B------:R4:W-:Y:S01]  /*4690*/  LDS R41, [R11+0x400] ;  /* 0x000400000b297984 */ /* 0x0009e20000000800 */
[----:B--2---:R-:W-:Y:S01]  /*46a0*/  FMUL.FTZ R105, R23, R98 ;  /* 0x0000006217697220 */ /* 0x004fe20000410000 */
[----:B------:R-:W-:Y:S01]  /*46b0*/  FSEL R23, R131, -INF , !P5 ;  /* 0xff80000083177808 */ /* 0x000fe20006800000 */
[----:B------:R2:W-:Y:S04]  /*46c0*/  MUFU.EX2 R98, R101 ;  /* 0x0000006500627308 */ /* 0x0005e80000000800 */
[----:B------:R-:W-:-:S04]  /*46d0*/  FFMA.FTZ R205, R23, UR4, -R205 ;  /* 0x0000000417cd7c23 */ /* 0x000fc800080108cd */
[----:B------:R4:W-:Y:S01]  /*46e0*/  MUFU.EX2 R23, R114 ;  /* 0x0000007200177308 */ /* 0x0009e20000000800 */
[----:B--2---:R-:W-:Y:S02]  /*46f0*/  FMUL.FTZ R101, R235, R36 ;  /* 0x00000024eb657220 */ /* 0x004fe40000410000 */
[----:B------:R-:W-:Y:S05]  /*4700*/  SHFL.IDX PT, R36, R221, R212, 0x1f ;  /* 0x00001fd4dd247589 */ /* 0x000fea00000e0000 */
[----:B------:R-:W2:Y:S01]  /*4710*/  MUFU.EX2 R34, R34 ;  /* 0x0000002200227308 */ /* 0x000ea20000000800 */
[----:B----4-:R-:W-:Y:S02]  /*4720*/  FMUL.FTZ R114, R18, R219 ;  /* 0x000000db12727220 */ /* 0x010fe40000410000 */
[----:B------:R-:W-:Y:S01]  /*4730*/  SHFL.IDX PT, R219, R221, R125, 0x1f ;  /* 0x00001f7ddddb7589 */ /* 0x000fe200000e0000 */
[----:B------:R-:W-:Y:S01]  /*4740*/  FADD.FTZ R214, R43, -R214 ;  /* 0x800000d62bd67221 */ /* 0x000fe20000010000 */
[----:B------:R-:W-:Y:S01]  /*4750*/  FADD.FTZ R44, R44, -R218 ;  /* 0x800000da2c2c7221 */ /* 0x000fe20000010000 */
[----:B------:R-:W-:Y:S01]  /*4760*/  FADD.FTZ R50, R50, -R220 ;  /* 0x800000dc32327221 */ /* 0x000fe20000010000 */
[----:B------:R-:W4:Y:S01]  /*4770*/  SHFL.IDX PT, R221, R221, R213, 0x1f ;  /* 0x00001fd5dddd7589 */ /* 0x000f2200000e0000 */
[----:B------:R-:W-:Y:S01]  /*4780*/  FADD.FTZ R218, R46, -R218 ;  /* 0x800000da2eda7221 */ /* 0x000fe20000010000 */
[----:B------:R-:W-:Y:S01]  /*4790*/  FADD.FTZ R43, R48, -R220 ;  /* 0x800000dc302b7221 */ /* 0x000fe20000010000 */
[--C-:B-1----:R-:W-:Y:S01]  /*47a0*/  FADD.FTZ R40, R40, -R210.reuse ;  /* 0x800000d228287221 */ /* 0x102fe20000010000 */
[----:B------:R-:W-:Y:S01]  /*47b0*/  FADD.FTZ R42, R42, -R210 ;  /* 0x800000d22a2a7221 */ /* 0x000fe20000010000 */
[--C-:B------:R-:W-:Y:S01]  /*47c0*/  FADD.FTZ R220, R49, -R222.reuse ;  /* 0x800000de31dc7221 */ /* 0x100fe20000010000 */
[----:B------:R-:W-:Y:S01]  /*47d0*/  FADD.FTZ R51, R51, -R222 ;  /* 0x800000de33337221 */ /* 0x000fe20000010000 */
[----:B------:R-:W-:Y:S01]  /*47e0*/  FMUL.FTZ R121, R15, R121 ;  /* 0x000000790f797220 */ /* 0x000fe20000410000 */
[----:B------:R-:W-:Y:S01]  /*47f0*/  FFMA.FTZ R11, -R201, R201, 1 ;  /* 0x3f800000c90b7423 */ /* 0x000fe200000101c9 */
[----:B------:R-:W1:Y:S08]  /*4800*/  MUFU.EX2 R104, R104 ;  /* 0x0000006800687308 */ /* 0x000e700000000800 */
[----:B------:R-:W3:Y:S08]  /*4810*/  MUFU.EX2 R100, R100 ;  /* 0x0000006400647308 */ /* 0x000ef00000000800 */
[----:B------:R-:W-:Y:S01]  /*4820*/  MUFU.EX2 R133, R133 ;  /* 0x0000008500857308 */ /* 0x000fe20000000800 */
[--C-:B----4-:R-:W-:Y:S01]  /*4830*/  FADD.FTZ R53, R53, -R221.reuse ;  /* 0x800000dd35357221 */ /* 0x110fe20000010000 */
[----:B------:R-:W-:-:S06]  /*4840*/  FADD.FTZ R55, R55, -R221 ;  /* 0x800000dd37377221 */ /* 0x000fcc0000010000 */
[----:B------:R-:W-:Y:S01]  /*4850*/  MUFU.EX2 R135, R135 ;  /* 0x0000008700877308 */ /* 0x000fe20000000800 */
[----:B------:R-:W4:Y:S01]  /*4860*/  SHFL.IDX PT, R221, R41, R125, 0x1f ;  /* 0x00001f7d29dd7589 */ /* 0x000f2200000e0000 */
[--C-:B------:R-:W-:Y:S01]  /*4870*/  FADD.FTZ R210, R45, -R219.reuse ;  /* 0x800000db2dd27221 */ /* 0x100fe20000010000 */
[--C-:B------:R-:W-:Y:S01]  /*4880*/  FADD.FTZ R222, R52, -R36.reuse ;  /* 0x8000002434de7221 */ /* 0x100fe20000010000 */
[----:B------:R-:W-:Y:S01]  /*4890*/  FADD.FTZ R219, R47, -R219 ;  /* 0x800000db2fdb7221 */ /* 0x000fe20000010000 */
[----:B------:R-:W-:Y:S01]  /*48a0*/  FFMA.FTZ R52, -R199, R199, 1 ;  /* 0x3f800000c7347423 */ /* 0x000fe200000101c7 */
[----:B------:R-:W-:Y:S01]  /*48b0*/  FMUL.FTZ R44, R89, R44 ;  /* 0x0000002c592c7220 */ /* 0x000fe20000410000 */
[----:B------:R-:W-:Y:S01]  /*48c0*/  FFMA.FTZ R47, -R196, R196, 1 ;  /* 0x3f800000c42f7423 */ /* 0x000fe200000101c4 */
[----:B------:R-:W-:Y:S01]  /*48d0*/  FMUL.FTZ R218, R91, R218 ;  /* 0x000000da5bda7220 */ /* 0x000fe20000410000 */
[----:B------:R-:W-:Y:S01]  /*48e0*/  FFMA.FTZ R45, -R197, R197, 1 ;  /* 0x3f800000c52d7423 */ /* 0x000fe200000101c5 */
        /* <DEDUP_REMOVED lines=8> */
[----:B------:R-:W-:Y:S01]  /*4970*/  FFMA.FTZ R42, -R170, R170, 1 ;  /* 0x3f800000aa2a7423 */ /* 0x000fe200000101aa */
[----:B------:R-:W-:Y:S01]  /*4980*/  FADD.FTZ R36, R54, -R36 ;  /* 0x8000002436247221 */ /* 0x000fe20000010000 */
[----:B------:R-:W-:Y:S01]  /*4990*/  FMUL.FTZ R219, R10, R219 ;  /* 0x000000db0adb7220 */ /* 0x000fe20000410000 */
[----:B------:R-:W-:Y:S08]  /*49a0*/  MUFU.EX2 R134, R134 ;  /* 0x0000008600867308 */ /* 0x000ff00000000800 */
[----:B------:R-:W-:Y:S01]  /*49b0*/  MUFU.EX2 R107, R107 ;  /* 0x0000006b006b7308 */ /* 0x000fe20000000800 */
[--C-:B----4-:R-:W-:Y:S01]  /*49c0*/  FADD.FTZ R61, R61, -R221.reuse ;  /* 0x800000dd3d3d7221 */ /* 0x110fe20000010000 */
[----:B------:R-:W-:-:S06]  /*49d0*/  FADD.FTZ R221, R63, -R221 ;  /* 0x800000dd3fdd7221 */ /* 0x000fcc0000010000 */
[----:B------:R-:W-:Y:S01]  /*49e0*/  MUFU.EX2 R103, R103 ;  /* 0x0000006700677308 */ /* 0x000fe20000000800 */
[----:B------:R-:W-:Y:S01]  /*49f0*/  LDS R63, [R14+0x400] ;  /* 0x000400000e3f7984 */ /* 0x000fe20000000800 */
[----:B------:R-:W-:Y:S01]  /*4a00*/  FFMA.FTZ R54, -R171, R171, 1 ;  /* 0x3f800000ab367423 */ /* 0x000fe200000101ab */
[----:B------:R-:W-:Y:S01]  /*4a10*/  FMUL.FTZ R43, R11, R43 ;  /* 0x0000002b0b2b7220 */ /* 0x000fe20000410000 */
[----:B------:R-:W-:-:S04]  /*4a20*/  FMUL.FTZ R11, R42, R121 ;  /* 0x000000792a0b7220 */ /* 0x000fc80000410000 */
[----:B------:R-:W-:Y:S01]  /*4a30*/  MUFU.EX2 R106, R106 ;  /* 0x0000006a006a7308 */ /* 0x000fe20000000800 */
[----:B------:R-:W4:Y:S01]  /*4a40*/  SHFL.IDX PT, R121, R41, R126, 0x1f ;  /* 0x00001f7e29797589 */ /* 0x000f2200000e0000 */
[----:B------:R-:W-:Y:S01]  /*4a50*/  FMUL.FTZ R50, R54, R219 ;  /* 0x000000db36327220 */ /* 0x000fe20000410000 */
[----:B------:R-:W-:-:S05]  /*4a60*/  FMUL.FTZ R214, R88, R214 ;  /* 0x000000d658d67220 */ /* 0x000fca0000410000 */
[----:B------:R-:W-:Y:S01]  /*4a70*/  MUFU.EX2 R136, R136 ;  /* 0x0000008800887308 */ /* 0x000fe20000000800 */
[----:B------:R-:W1:Y:S01]  /*4a80*/  SHFL.IDX PT, R219, R41, R213, 0x1f ;  /* 0x00001fd529db7589 */ /* 0x000e6200000e0000 */
[----:B------:R-:W-:Y:S01]  /*4a90*/  FFMA.FTZ R48, -R198, R198, 1 ;  /* 0x3f800000c6307423 */ /* 0x000fe200000101c6 */
[----:B------:R-:W-:Y:S01]  /*4aa0*/  FMUL.FTZ R210, R92, R210 ;  /* 0x000000d25cd27220 */ /* 0x000fe20000410000 */
[----:B------:R-:W-:-:S04]  /*4ab0*/  FFMA.FTZ R49, -R200, R200, 1 ;  /* 0x3f800000c8317423 */ /* 0x000fc800000101c8 */
[----:B------:R-:W-:Y:S01]  /*4ac0*/  MUFU.EX2 R137, R137 ;  /* 0x0000008900897308 */ /* 0x000fe20000000800 */
[----:B------:R-:W-:-:S07]  /*4ad0*/  FMUL.FTZ R48, R48, R214 ;  /* 0x000000d630307220 */ /* 0x000fce0000410000 */
[----:B------:R-:W-:Y:S01]  /*4ae0*/  MUFU.EX2 R108, R108 ;  /* 0x0000006c006c7308 */ /* 0x000fe20000000800 */
[----:B------:R-:W3:Y:S01]  /*4af0*/  SHFL.IDX PT, R214, R41, R9, 0x1f ;  /* 0x00001f0929d67589 */ /* 0x000ee200000e0000 */
[----:B------:R-:W-:Y:S01]  /*4b00*/  FFMA.FTZ R46, -R195, R195, 1 ;  /* 0x3f800000c32e7423 */ /* 0x000fe200000101c3 */
[----:B--2---:R-:W-:Y:S01]  /*4b10*/  FMUL.FTZ R40, R34, R40 ;  /* 0x0000002822287220 */ /* 0x004fe20000410000 */
[----:B------:R-:W-:Y:S01]  /*4b20*/  FMUL.FTZ R49, R49, R210 ;  /* 0x000000d231317220 */ /* 0x000fe20000410000 */
[----:B------:R-:W-:Y:S01]  /*4b30*/  SHFL.IDX PT, R218, R41, R212, 0x1f ;  /* 0x00001fd429da7589 */ /* 0x000fe200000e0000 */
[----:B------:R-:W-:Y:S01]  /*4b40*/  FMUL.FTZ R220, R90, R220 ;  /* 0x000000dc5adc7220 */ /* 0x000fe20000410000 */
[----:B------:R-:W-:Y:S01]  /*4b50*/  FMUL.FTZ R46, R46, R40 ;  /* 0x000000282e2e7220 */ /* 0x000fe20000410000 */
[----:B------:R-:W-:Y:S01]  /*4b60*/  MUFU.EX2 R116, R116 ;  /* 0x0000007400747308 */ /* 0x000fe20000000800 */
[----:B------:R-:W2:Y:S01]  /*4b70*/  SHFL.IDX PT, R210, R41, R124, 0x1f ;  /* 0x00001f7c29d27589 */ /* 0x000ea200000e0000 */
[----:B------:R-:W-:Y:S01]  /*4b80*/  FMUL.FTZ R222, R96, R222 ;  /* 0x000000de60de7220 */ /* 0x000fe20000410000 */
[----:B------:R-:W-:Y:S01]  /*4b90*/  FFMA.FTZ R40, -R203, R203, 1 ;  /* 0x3f800000cb287423 */ /* 0x000fe200000101cb */
[----:B------:R-:W-:Y:S01]  /*4ba0*/  FFMA.FTZ R42, -R168, R168, 1 ;  /* 0x3f800000a82a7423 */ /* 0x000fe200000101a8 */
[--C-:B----4-:R-:W-:Y:S01]  /*4bb0*/  FADD.FTZ R62, R62, -R121.reuse ;  /* 0x800000793e3e7221 */ /* 0x110fe20000010000 */
[----:B------:R-:W-:Y:S01]  /*4bc0*/  FADD.FTZ R60, R60, -R121 ;  /* 0x800000793c3c7221 */ /* 0x000fe20000010000 */
[----:B------:R-:W-:Y:S01]  /*4bd0*/  FMUL.FTZ R40, R40, R220 ;  /* 0x000000dc28287220 */ /* 0x000fe20000410000 */
[----:B------:R-:W-:Y:S01]  /*4be0*/  FMUL.FTZ R42, R42, R222 ;  /* 0x000000de2a2a7220 */ /* 0x000fe20000410000 */
[----:B------:R-:W4:Y:S01]  /*4bf0*/  SHFL.IDX PT, R220, R41, R217, 0x1f ;  /* 0x00001fd929dc7589 */ /* 0x000f2200000e0000 */
[----:B------:R-:W-:Y:S01]  /*4c00*/  FFMA.FTZ R54, -R169, R169, 1 ;  /* 0x3f800000a9367423 */ /* 0x000fe200000101a9 */
[----:B------:R-:W-:Y:S08]  /*4c10*/  MUFU.EX2 R122, R122 ;  /* 0x0000007a007a7308 */ /* 0x000ff00000000800 */
[----:B------:R-:W4:Y:S01]  /*4c20*/  MUFU.EX2 R216, R216 ;  /* 0x000000d800d87308 */ /* 0x000f220000000800 */
[----:B------:R4:W4:Y:S01]  /*4c30*/  SHFL.IDX PT, R222, R41, R215, 0x1f ;  /* 0x00001fd729de7589 */ /* 0x00092200000e0000 */
[----:B------:R-:W-:Y:S01]  /*4c40*/  FMUL.FTZ R51, R94, R51 ;  /* 0x000000335e337220 */ /* 0x000fe20000410000 */
[--C-:B-1----:R-:W-:Y:S01]  /*4c50*/  FADD.FTZ R121, R69, -R219.reuse ;  /* 0x800000db45797221 */ /* 0x102fe20000010000 */
[----:B------:R-:W-:Y:S01]  /*4c60*/  FADD.FTZ R219, R71, -R219 ;  /* 0x800000db47db7221 */ /* 0x000fe20000010000 */
[----:B------:R-:W-:Y:S01]  /*4c70*/  FMUL.FTZ R62, R104, R62 ;  /* 0x0000003e683e7220 */ /* 0x000fe20000410000 */
[----:B------:R-:W-:Y:S01]  /*4c80*/  FFMA.FTZ R71, -R158, R158, 1 ;  /* 0x3f8000009e477423 */ /* 0x000fe2000001019e */
[----:B------:R-:W-:Y:S01]  /*4c90*/  FMUL.FTZ R51, R54, R51 ;  /* 0x0000003336337220 */ /* 0x000fe20000410000 */
[----:B------:R-:W-:Y:S01]  /*4ca0*/  FFMA.FTZ R54, -R167, R167, 1 ;  /* 0x3f800000a7367423 */ /* 0x000fe200000101a7 */
[----:B------:R-:W-:Y:S01]  /*4cb0*/  FMUL.FTZ R223, R12, R36 ;  /* 0x000000240cdf7220 */ /* 0x000fe20000410000 */
[----:B------:R-:W-:Y:S01]  /*4cc0*/  FMUL.FTZ R53, R13, R53 ;  /* 0x000000350d357220 */ /* 0x000fe20000410000 */
[----:B------:R-:W4:Y:S01]  /*4cd0*/  LDL.LU R195, [R1+0x13c] ;  /* 0x00013c0001c37983 */ /* 0x000f220000300800 */
[----:B------:R-:W-:Y:S01]  /*4ce0*/  FFMA.FTZ R36, -R165, R165, 1 ;  /* 0x3f800000a5247423 */ /* 0x000fe200000101a5 */
[----:B------:R-:W-:Y:S01]  /*4cf0*/  FMUL.FTZ R55, R21, R55 ;  /* 0x0000003715377220 */ /* 0x000fe20000410000 */
[----:B------:R-:W-:Y:S01]  /*4d00*/  FMUL.FTZ R71, R71, R62 ;  /* 0x0000003e47477220 */ /* 0x000fe20000410000 */
[----:B------:R-:W4:Y:S01]  /*4d10*/  LDL.LU R196, [R1+0x138] ;  /* 0x0001380001c47983 */ /* 0x000f220000300800 */
[--C-:B---3--:R-:W-:Y:S01]  /*4d20*/  FADD.FTZ R56, R56, -R214.reuse ;  /* 0x800000d638387221 */ /* 0x108fe20000010000 */
[----:B------:R-:W-:Y:S01]  /*4d30*/  FMUL.FTZ R54, R54, R53 ;  /* 0x0000003536367220 */ /* 0x000fe20000410000 */
[----:B------:R-:W-:Y:S01]  /*4d40*/  FADD.FTZ R58, R58, -R214 ;  /* 0x800000d63a3a7221 */ /* 0x000fe20000010000 */
[----:B------:R-:W1:Y:S01]  /*4d50*/  SHFL.IDX PT, R62, R63, R9, 0x1f ;  /* 0x00001f093f3e7589 */ /* 0x000e6200000e0000 */
[----:B------:R-:W-:Y:S01]  /*4d60*/  FMUL.FTZ R53, R36, R55 ;  /* 0x0000003724357220 */ /* 0x000fe20000410000 */
[----:B--2---:R-:W-:Y:S01]  /*4d70*/  FADD.FTZ R57, R57, -R210 ;  /* 0x800000d239397221 */ /* 0x004fe20000010000 */
[----:B------:R-:W-:Y:S01]  /*4d80*/  MUFU.EX2 R130, R130 ;  /* 0x0000008200827308 */ /* 0x000fe20000000800 */
[----:B------:R-:W2:Y:S01]  /*4d90*/  LDL.LU R197, [R1+0x134] ;  /* 0x0001340001c57983 */ /* 0x000ea20000300800 */
[----:B------:R-:W-:-:S06]  /*4da0*/  FADD.FTZ R36, R68, -R218 ;  /* 0x800000da44247221 */ /* 0x000fcc0000010000 */
[----:B------:R-:W3:Y:S01]  /*4db0*/  MUFU.EX2 R110, R110 ;  /* 0x0000006e006e7308 */ /* 0x000ee20000000800 */
[----:B------:R-:W2:Y:S01]  /*4dc0*/  LDL.LU R198, [R1+0x130] ;  /* 0x0001300001c67983 */ /* 0x000ea20000300800 */
[----:B------:R-:W-:Y:S01]  /*4dd0*/  FFMA.FTZ R68, -R164, R164, 1 ;  /* 0x3f800000a4447423 */ /* 0x000fe200000101a4 */
[----:B------:R-:W-:-:S05]  /*4de0*/  FMUL.FTZ R56, R22, R56 ;  /* 0x0000003816387220 */ /* 0x000fca0000410000 */
[----:B------:R-:W-:Y:S01]  /*4df0*/  MUFU.EX2 R132, R132 ;  /* 0x0000008400847308 */ /* 0x000fe20000000800 */
[----:B------:R-:W2:Y:S01]  /*4e00*/  LDL.LU R199, [R1+0x12c] ;  /* 0x00012c0001c77983 */ /* 0x000ea20000300800 */
[----:B------:R-:W-:-:S06]  /*4e10*/  FADD.FTZ R59, R59, -R210 ;  /* 0x800000d23b3b7221 */ /* 0x000fcc0000010000 */
[----:B------:R-:W-:Y:S01]  /*4e20*/  MUFU.EX2 R119, R119 ;  /* 0x0000007700777308 */ /* 0x000fe20000000800 */
[----:B------:R-:W2:Y:S07]  /*4e30*/  LDL.LU R200, [R1+0x128] ;  /* 0x0001280001c87983 */ /* 0x000eae0000300800 */
[----:B------:R-:W-:Y:S01]  /*4e40*/  MUFU.EX2 R118, R118 ;  /* 0x0000007600767308 */ /* 0x000fe20000000800 */
[----:B------:R-:W2:Y:S01]  /*4e50*/  LDL.LU R201, [R1+0x124] ;  /* 0x0001240001c97983 */ /* 0x000ea20000300800 */
[----:B------:R-:W-:-:S06]  /*4e60*/  FMUL.FTZ R68, R68, R56 ;  /* 0x0000003844447220 */ /* 0x000fcc0000410000 */
[----:B------:R-:W-:Y:S01]  /*4e70*/  MUFU.EX2 R120, R120 ;  /* 0x0000007800787308 */ /* 0x000fe20000000800 */
[----:B------:R-:W2:Y:S01]  /*4e80*/  LDL.LU R202, [R1+0x120] ;  /* 0x0001200001ca7983 */ /* 0x000ea20000300800 */
[----:B------:R-:W-:-:S06]  /*4e90*/  FFMA.FTZ R55, -R162, R162, 1 ;  /* 0x3f800000a2377423 */ /* 0x000fcc00000101a2 */
[----:B------:R-:W-:Y:S01]  /*4ea0*/  MUFU.EX2 R117, R117 ;  /* 0x0000007500757308 */ /* 0x000fe20000000800 */
[----:B------:R-:W3:Y:S01]  /*4eb0*/  SHFL.IDX PT, R124, R63, R124, 0x1f ;  /* 0x00001f7c3f7c7589 */ /* 0x000ee200000e0000 */
[----:B------:R-:W-:-:S06]  /*4ec0*/  FMUL.FTZ R58, R23, R58 ;  /* 0x0000003a173a7220 */ /* 0x000fcc0000410000 */
[----:B------:R-:W-:Y:S01]  /*4ed0*/  MUFU.EX2 R115, R115 ;  /* 0x0000007300737308 */ /* 0x000fe20000000800 */
[----:B------:R-:W-:Y:S07]  /*4ee0*/  SHFL.IDX PT, R126, R63, R126, 0x1f ;  /* 0x00001f7e3f7e7589 */ /* 0x000fee00000e0000 */
[----:B------:R-:W-:Y:S01]  /*4ef0*/  MUFU.EX2 R123, R123 ;  /* 0x0000007b007b7308 */ /* 0x000fe20000000800 */
[----:B------:R-:W-:Y:S01]  /*4f00*/  SHFL.IDX PT, R125, R63, R125, 0x1f ;  /* 0x00001f7d3f7d7589 */ /* 0x000fe200000e0000 */
[----:B------:R-:W-:Y:S01]  /*4f10*/  FFMA.FTZ R236, -R236, R236, 1 ;  /* 0x3f800000ecec7423 */ /* 0x000fe200000101ec */
[----:B------:R-:W-:Y:S01]  /*4f20*/  FMUL.FTZ R38, R19, R38 ;  /* 0x0000002613267220 */ /* 0x000fe20000410000 */
[----:B------:R-:W-:Y:S01]  /*4f30*/  FFMA.FTZ R127, -R127, R127, 1 ;  /* 0x3f8000007f7f7423 */ /* 0x000fe2000001017f */
[----:B------:R-:W-:Y:S01]  /*4f40*/  SHFL.IDX PT, R215, R63, R215, 0x1f ;  /* 0x00001fd73fd77589 */ /* 0x000fe200000e0000 */
[----:B------:R-:W-:-:S03]  /*4f50*/  FMUL.FTZ R114, R228, R114 ;  /* 0x00000072e4727220 */ /* 0x000fc60000410000 */
[----:B------:R-:W-:Y:S04]  /*4f60*/  SHFL.IDX PT, R217, R63, R217, 0x1f ;  /* 0x00001fd93fd97589 */ /* 0x000fe800000e0000 */
[----:B------:R-:W-:Y:S01]  /*4f70*/  SHFL.IDX PT, R212, R63, R212, 0x1f ;  /* 0x00001fd43fd47589 */ /* 0x000fe200000e0000 */
[----:B------:R-:W-:Y:S01]  /*4f80*/  FFMA.FTZ R14, -R163, R163, 1 ;  /* 0x3f800000a30e7423 */ /* 0x000fe200000101a3 */
[----:B------:R-:W-:Y:S01]  /*4f90*/  FMUL.FTZ R61, R100, R61 ;  /* 0x0000003d643d7220 */ /* 0x000fe20000410000 */
[--C-:B----4-:R-:W-:Y:S01]  /*4fa0*/  FADD.FTZ R65, R65, -R220.reuse ;  /* 0x800000dc41417221 */ /* 0x110fe20000010000 */
[----:B------:R-:W2:Y:S01]  /*4fb0*/  LDL.LU R203, [R1+0x11c] ;  /* 0x00011c0001cb7983 */ /* 0x000ea20000300800 */
[----:B------:R-:W-:Y:S01]  /*4fc0*/  FMUL.FTZ R56, R97, R57 ;  /* 0x0000003961387220 */ /* 0x000fe20000410000 */
[----:B------:R-:W-:Y:S01]  /*4fd0*/  FMUL.FTZ R60, R99, R60 ;  /* 0x0000003c633c7220 */ /* 0x000fe20000410000 */
[----:B------:R-:W-:Y:S01]  /*4fe0*/  FADD.FTZ R67, R67, -R220 ;  /* 0x800000dc43437221 */ /* 0x000fe20000010000 */
[----:B------:R-:W4:Y:S01]  /*4ff0*/  SHFL.IDX PT, R63, R63, R213, 0x1f ;  /* 0x00001fd53f3f7589 */ /* 0x000f2200000e0000 */
[----:B------:R-:W4:Y:S01]  /*5000*/  MUFU.EX2 R113, R113 ;  /* 0x0000007100717308 */ /* 0x000f220000000800 */
[----:B------:R-:W-:-:S02]  /*5010*/  FMUL.FTZ R226, R216, R226 ;  /* 0x000000e2d8e27220 */ /* 0x000fc40000410000 */
[----:B------:R1:W5:Y:S01]  /*5020*/  LDL.LU R171, [R1+0x118] ;  /* 0x0001180001ab7983 */ /* 0x0003620000300800 */
[----:B------:R-:W-:Y:S01]  /*5030*/  FFMA.FTZ R41, -R166, R166, 1 ;  /* 0x3f800000a6297423 */ /* 0x000fe200000101a6 */
[----:B------:R-:W-:Y:S01]  /*5040*/  FADD.FTZ R218, R70, -R218 ;  /* 0x800000da46da7221 */ /* 0x000fe20000010000 */
[----:B------:R-:W-:Y:S01]  /*5050*/  FFMA.FTZ R69, -R161, R161, 1 ;  /* 0x3f800000a1457423 */ /* 0x000fe200000101a1 */
[----:B------:R1:W5:Y:S01]  /*5060*/  LDL.LU R170, [R1+0x114] ;  /* 0x0001140001aa7983 */ /* 0x0003620000300800 */
[----:B------:R-:W-:Y:S01]  /*5070*/  FMUL.FTZ R59, R98, R59 ;  /* 0x0000003b623b7220 */ /* 0x000fe20000410000 */
[----:B------:R-:W-:Y:S01]  /*5080*/  FMUL.FTZ R57, R55, R58 ;  /* 0x0000003a37397220 */ /* 0x000fe20000410000 */
[--C-:B------:R-:W-:Y:S01]  /*5090*/  FADD.FTZ R64, R64, -R222.reuse ;  /* 0x800000de40407221 */ /* 0x100fe20000010000 */
[----:B------:R2:W5:Y:S01]  /*50a0*/  LDL.LU R169, [R1+0x110] ;  /* 0x0001100001a97983 */ /* 0x0005620000300800 */
[----:B------:R-:W-:Y:S01]  /*50b0*/  FFMA.FTZ R70, -R159, R159, 1 ;  /* 0x3f8000009f467423 */ /* 0x000fe2000001019f */
[----:B------:R-:W-:Y:S01]  /*50c0*/  FADD.FTZ R66, R66, -R222 ;  /* 0x800000de42427221 */ /* 0x000fe20000010000 */
[----:B------:R-:W-:Y:S01]  /*50d0*/  FMUL.FTZ R67, R107, R67 ;  /* 0x000000436b437220 */ /* 0x000fe20000410000 */
[----:B------:R2:W5:Y:S01]  /*50e0*/  LDL.LU R168, [R1+0x10c] ;  /* 0x00010c0001a87983 */ /* 0x0005620000300800 */
[----:B------:R-:W-:Y:S01]  /*50f0*/  FMUL.FTZ R58, R14, R56 ;  /* 0x000000380e3a7220 */ /* 0x000fe20000410000 */
[----:B------:R-:W-:Y:S01]  /*5100*/  FMUL.FTZ R121, R103, R121 ;  /* 0x0000007967797220 */ /* 0x000fe20000410000 */
[--C-:B-1----:R-:W-:Y:S01]  /*5110*/  FADD.FTZ R72, R72, -R62.reuse ;  /* 0x8000003e48487221 */ /* 0x102fe20000010000 */
[----:B------:R1:W5:Y:S01]  /*5120*/  LDL.LU R167, [R1+0x108] ;  /* 0x0001080001a77983 */ /* 0x0003620000300800 */
[----:B------:R-:W-:Y:S01]  /*5130*/  FFMA.FTZ R56, -R160, R160, 1 ;  /* 0x3f800000a0387423 */ /* 0x000fe200000101a0 */
[----:B------:R-:W-:Y:S01]  /*5140*/  FADD.FTZ R74, R74, -R62 ;  /* 0x8000003e4a4a7221 */ /* 0x000fe20000010000 */
[--C-:B---3--:R-:W-:Y:S01]  /*5150*/  FADD.FTZ R73, R73, -R124.reuse ;  /* 0x8000007c49497221 */ /* 0x108fe20000010000 */
[----:B------:R1:W5:Y:S01]  /*5160*/  LDL.LU R166, [R1+0x104] ;  /* 0x0001040001a67983 */ /* 0x0003620000300800 */
[----:B------:R-:W-:Y:S01]  /*5170*/  FMUL.FTZ R69, R69, R59 ;  /* 0x0000003b45457220 */ /* 0x000fe20000410000 */
[----:B------:R-:W-:Y:S01]  /*5180*/  FADD.FTZ R75, R75, -R124 ;  /* 0x8000007c4b4b7221 */ /* 0x000fe20000010000 */
[--C-:B----4-:R-:W-:Y:S01]  /*5190*/  FADD.FTZ R85, R85, -R63.reuse ;  /* 0x8000003f55557221 */ /* 0x110fe20000010000 */
[----:B------:R1:W5:Y:S01]  /*51a0*/  LDL.LU R165, [R1+0x100] ;  /* 0x0001000001a57983 */ /* 0x0003620000300800 */
[----:B------:R-:W-:Y:S01]  /*51b0*/  FMUL.FTZ R70, R70, R61 ;  /* 0x0000003d46467220 */ /* 0x000fe20000410000 */
[----:B------:R-:W-:Y:S01]  /*51c0*/  FADD.FTZ R87, R87, -R63 ;  /* 0x8000003f57577221 */ /* 0x000fe20000010000 */
[--C-:B------:R-:W-:Y:S01]  /*51d0*/  FADD.FTZ R84, R84, -R212.reuse ;  /* 0x800000d454547221 */ /* 0x100fe20000010000 */
[----:B------:R1:W5:Y:S01]  /*51e0*/  LDL.LU R164, [R1+0xfc] ;  /* 0x0000fc0001a47983 */ /* 0x0003620000300800 */
[----:B------:R-:W-:Y:S01]  /*51f0*/  FFMA.FTZ R59, -R156, R156, 1 ;  /* 0x3f8000009c3b7423 */ /* 0x000fe2000001019c */
[----:B------:R-:W-:Y:S01]  /*5200*/  FFMA.FTZ R55, -R155, R155, 1 ;  /* 0x3f8000009b377423 */ /* 0x000fe2000001019b */
[----:B------:R-:W-:Y:S01]  /*5210*/  FADD.FTZ R86, R86, -R212 ;  /* 0x800000d456567221 */ /* 0x000fe20000010000 */
[----:B------:R1:W5:Y:S01]  /*5220*/  LDL.LU R163, [R1+0xf8] ;  /* 0x0000f80001a37983 */ /* 0x0003620000300800 */
[----:B------:R-:W-:Y:S01]  /*5230*/  FMUL.FTZ R64, R133, R64 ;  /* 0x0000004085407220 */ /* 0x000fe20000410000 */
[----:B------:R-:W-:Y:S01]  /*5240*/  FMUL.FTZ R61, R135, R65 ;  /* 0x00000041873d7220 */ /* 0x000fe20000410000 */
[----:B------:R-:W-:Y:S01]  /*5250*/  FFMA.FTZ R210, -R144, R144, 1 ;  /* 0x3f80000090d27423 */ /* 0x000fe20000010190 */
[----:B------:R1:W5:Y:S01]  /*5260*/  LDL.LU R162, [R1+0xf4] ;  /* 0x0000f40001a27983 */ /* 0x0003620000300800 */
[----:B------:R-:W-:Y:S01]  /*5270*/  FMUL.FTZ R56, R56, R60 ;  /* 0x0000003c38387220 */ /* 0x000fe20000410000 */
[----:B------:R-:W-:Y:S01]  /*5280*/  FFMA.FTZ R60, -R154, R154, 1 ;  /* 0x3f8000009a3c7423 */ /* 0x000fe2000001019a */
[--C-:B------:R-:W-:Y:S01]  /*5290*/  FADD.FTZ R77, R77, -R125.reuse ;  /* 0x8000007d4d4d7221 */ /* 0x100fe20000010000 */
[----:B------:R1:W5:Y:S01]  /*52a0*/  LDL.LU R161, [R1+0xf0] ;  /* 0x0000f00001a17983 */ /* 0x0003620000300800 */
[----:B------:R-:W-:Y:S01]  /*52b0*/  FMUL.FTZ R66, R134, R66 ;  /* 0x0000004286427220 */ /* 0x000fe20000410000 */
[----:B------:R-:W-:Y:S01]  /*52c0*/  FFMA.FTZ R14, -R157, R157, 1 ;  /* 0x3f8000009d0e7423 */ /* 0x000fe2000001019d */
[----:B------:R-:W-:Y:S01]  /*52d0*/  FADD.FTZ R79, R79, -R125 ;  /* 0x8000007d4f4f7221 */ /* 0x000fe20000010000 */
[----:B------:R1:W5:Y:S01]  /*52e0*/  LDL.LU R160, [R1+0xec] ;  /* 0x0000ec0001a07983 */ /* 0x0003620000300800 */
[----:B------:R-:W-:Y:S01]  /*52f0*/  FMUL.FTZ R64, R59, R64 ;  /* 0x000000403b407220 */ /* 0x000fe20000410000 */
[----:B------:R-:W-:Y:S01]  /*5300*/  FMUL.FTZ R55, R55, R61 ;  /* 0x0000003d37377220 */ /* 0x000fe20000410000 */
[--C-:B------:R-:W-:Y:S01]  /*5310*/  FADD.FTZ R76, R76, -R126.reuse ;  /* 0x8000007e4c4c7221 */ /* 0x100fe20000010000 */
[----:B------:R1:W5:Y:S01]  /*5320*/  LDL.LU R159, [R1+0xe8] ;  /* 0x0000e800019f7983 */ /* 0x0003620000300800 */
[----:B------:R-:W-:Y:S01]  /*5330*/  FFMA.FTZ R59, -R152, R152, 1 ;  /* 0x3f800000983b7423 */ /* 0x000fe20000010198 */
[----:B------:R-:W-:Y:S01]  /*5340*/  FFMA.FTZ R61, -R151, R151, 1 ;  /* 0x3f800000973d7423 */ /* 0x000fe20000010197 */
[----:B------:R-:W-:Y:S01]  /*5350*/  FADD.FTZ R78, R78, -R126 ;  /* 0x8000007e4e4e7221 */ /* 0x000fe20000010000 */
[----:B------:R1:W5:Y:S01]  /*5360*/  LDL.LU R158, [R1+0xe4] ;  /* 0x0000e400019e7983 */ /* 0x0003620000300800 */
[----:B------:R-:W-:Y:S01]  /*5370*/  FMUL.FTZ R65, R60, R66 ;  /* 0x000000423c417220 */ /* 0x000fe20000410000 */
[--C-:B------:R-:W-:Y:S01]  /*5380*/  FADD.FTZ R80, R80, -R215.reuse ;  /* 0x800000d750507221 */ /* 0x100fe20000010000 */
[----:B------:R-:W-:Y:S01]  /*5390*/  FADD.FTZ R82, R82, -R215 ;  /* 0x800000d752527221 */ /* 0x000fe20000010000 */
[----:B------:R1:W5:Y:S01]  /*53a0*/  LDL.LU R157, [R1+0xe0] ;  /* 0x0000e000019d7983 */ /* 0x0003620000300800 */
[----:B------:R-:W-:Y:S01]  /*53b0*/  FFMA.FTZ R66, -R153, R153, 1 ;  /* 0x3f80000099427423 */ /* 0x000fe20000010199 */
[--C-:B------:R-:W-:Y:S01]  /*53c0*/  FADD.FTZ R81, R81, -R217.reuse ;  /* 0x800000d951517221 */ /* 0x100fe20000010000 */
[----:B------:R-:W-:Y:S01]  /*53d0*/  FADD.FTZ R83, R83, -R217 ;  /* 0x800000d953537221 */ /* 0x000fe20000010000 */
[----:B------:R1:W5:Y:S01]  /*53e0*/  LDL.LU R156, [R1+0xdc] ;  /* 0x0000dc00019c7983 */ /* 0x0003620000300800 */
[----:B------:R-:W-:Y:S01]  /*53f0*/  FMUL.FTZ R59, R59, R67 ;  /* 0x000000433b3b7220 */ /* 0x000fe20000410000 */
[----:B------:R-:W-:Y:S01]  /*5400*/  FFMA.FTZ R213, -R5, R5, 1 ;  /* 0x3f80000005d57423 */ /* 0x000fe20000010105 */
[----:B------:R-:W-:Y:S01]  /*5410*/  FFMA.FTZ R214, -R4, R4, 1 ;  /* 0x3f80000004d67423 */ /* 0x000fe20000010104 */
[----:B------:R1:W5:Y:S01]  /*5420*/  LDL.LU R155, [R1+0xd8] ;  /* 0x0000d800019b7983 */ /* 0x0003620000300800 */
[----:B------:R-:W-:Y:S01]  /*5430*/  FMUL.FTZ R61, R61, R121 ;  /* 0x000000793d3d7220 */ /* 0x000fe20000410000 */
[----:B------:R-:W3:Y:S01]  /*5440*/  MUFU.EX2 R129, R129 ;  /* 0x0000008100817308 */ /* 0x000ee20000000800 */
[----:B------:R-:W-:Y:S01]  /*5450*/  FMUL.FTZ R36, R108, R36 ;  /* 0x000000246c247220 */ /* 0x000fe20000410000 */
[----:B------:R1:W5:Y:S01]  /*5460*/  LDL.LU R154, [R1+0xd4] ;  /* 0x0000d400019a7983 */ /* 0x0003620000300800 */
[----:B------:R-:W-:Y:S01]  /*5470*/  FFMA.FTZ R67, -R150, R150, 1 ;  /* 0x3f80000096437423 */ /* 0x000fe20000010196 */
[----:B------:R-:W-:-:S04]  /*5480*/  FFMA.FTZ R62, -R148, R148, 1 ;  /* 0x3f800000943e7423 */ /* 0x000fc80000010194 */
[----:B------:R-:W4:Y:S01]  /*5490*/  MUFU.EX2 R128, R128 ;  /* 0x0000008000807308 */ /* 0x000f220000000800 */
[----:B------:R1:W5:Y:S01]  /*54a0*/  LDL.LU R153, [R1+0xd0] ;  /* 0x0000d00001997983 */ /* 0x0003620000300800 */
[----:B------:R-:W-:Y:S01]  /*54b0*/  FMUL.FTZ R121, R106, R72 ;  /* 0x000000486a797220 */ /* 0x000fe20000410000 */
[----:B------:R-:W-:-:S05]  /*54c0*/  FFMA.FTZ R60, -R149, R149, 1 ;  /* 0x3f800000953c7423 */ /* 0x000fca0000010195 */
[----:B------:R-:W1:Y:S01]  /*54d0*/  MUFU.EX2 R207, R207 ;  /* 0x000000cf00cf7308 */ /* 0x000e620000000800 */
[----:B------:R1:W5:Y:S01]  /*54e0*/  LDL.LU R152, [R1+0xcc] ;  /* 0x0000cc0001987983 */ /* 0x0003620000300800 */
[----:B------:R-:W-:-:S06]  /*54f0*/  FFMA.FTZ R124, -R147, R147, 1 ;  /* 0x3f800000937c7423 */ /* 0x000fcc0000010193 */
[----:B------:R-:W1:Y:S01]  /*5500*/  MUFU.EX2 R205, R205 ;  /* 0x000000cd00cd7308 */ /* 0x000e620000000800 */
[----:B------:R1:W5:Y:S01]  /*5510*/  LDL.LU R151, [R1+0xc8] ;  /* 0x0000c80001977983 */ /* 0x0003620000300800 */
[----:B------:R-:W-:Y:S01]  /*5520*/  FMUL.FTZ R62, R62, R121 ;  /* 0x000000793e3e7220 */ /* 0x000fe20000410000 */
[----:B------:R-:W-:Y:S01]  /*5530*/  FMUL.FTZ R219, R110, R219 ;  /* 0x000000db6edb7220 */ /* 0x000fe20000410000 */
[----:B------:R-:W-:Y:S01]  /*5540*/  FMUL.FTZ R208, R208, R226 ;  /* 0x000000e2d0d07220 */ /* 0x000fe20000410000 */
[----:B------:R1:W5:Y:S01]  /*5550*/  LDL.LU R150, [R1+0xc4] ;  /* 0x0000c40001967983 */ /* 0x0003620000300800 */
[----:B------:R-:W-:-:S03]  /*5560*/  FFMA.FTZ R63, -R146, R146, 1 ;  /* 0x3f800000923f7423 */ /* 0x000fc60000010192 */
[----:B------:R1:W5:Y:S01]  /*5570*/  LDL.LU R149, [R1+0xc0] ;  /* 0x0000c00001957983 */ /* 0x0003620000300800 */
[----:B------:R-:W-:-:S03]  /*5580*/  FFMA.FTZ R121, -R145, R145, 1 ;  /* 0x3f80000091797423 */ /* 0x000fc60000010191 */
[----:B------:R1:W5:Y:S01]  /*5590*/  LDL.LU R148, [R1+0xbc] ;  /* 0x0000bc0001947983 */ /* 0x0003620000300800 */
[----:B------:R-:W-:-:S03]  /*55a0*/  FFMA.FTZ R212, -R143, R143, 1 ;  /* 0x3f8000008fd47423 */ /* 0x000fc6000001018f */
[----:B------:R1:W5:Y:S01]  /*55b0*/  LDL.LU R147, [R1+0xb8] ;  /* 0x0000b80001937983 */ /* 0x0003620000300800 */
[----:B------:R-:W-:-:S03]  /*55c0*/  FFMA.FTZ R125, -R142, R142, 1 ;  /* 0x3f8000008e7d7423 */ /* 0x000fc6000001018e */
[----:B------:R1:W5:Y:S01]  /*55d0*/  LDL.LU R146, [R1+0xb4] ;  /* 0x0000b40001927983 */ /* 0x0003620000300800 */
[----:B------:R-:W-:-:S03]  /*55e0*/  FMUL.FTZ R218, R136, R218 ;  /* 0x000000da88da7220 */ /* 0x000fc60000410000 */
        /* <DEDUP_REMOVED lines=10> */
[----:B------:R1:W5:Y:S04]  /*5690*/  LDL.LU R140, [R1+0x9c] ;  /* 0x00009c00018c7983 */ /* 0x0003680000300800 */
[----:B------:R1:W5:Y:S04]  /*56a0*/  LDL.LU R6, [R1+0x98] ;  /* 0x0000980001067983 */ /* 0x0003680000300800 */
[----:B------:R1:W5:Y:S04]  /*56b0*/  LDL.LU R5, [R1+0x94] ;  /* 0x0000940001057983 */ /* 0x0003680000300800 */
[----:B------:R1:W5:Y:S04]  /*56c0*/  LDL.LU R4, [R1+0x90] ;  /* 0x0000900001047983 */ /* 0x0003680000300800 */
[----:B------:R1:W5:Y:S04]  /*56d0*/  LDL.LU R2, [R1+0x8c] ;  /* 0x00008c0001027983 */ /* 0x0003680000300800 */
[----:B------:R-:W2:Y:S01]  /*56e0*/  LDL R220, [R1+0x70] ;  /* 0x0000700001dc7983 */ /* 0x000ea20000100800 */
[----:B------:R-:W-:-:S04]  /*56f0*/  FMUL.FTZ R73, R137, R73 ;  /* 0x0000004989497220 */ /* 0x000fc80000410000 */
[----:B------:R-:W-:Y:S01]  /*5700*/  FMUL.FTZ R124, R124, R73 ;  /* 0x000000497c7c7220 */ /* 0x000fe20000410000 */
[----:B------:R-:W-:Y:S01]  /*5710*/  FMUL.FTZ R73, R116, R76 ;  /* 0x0000004c74497220 */ /* 0x000fe20000410000 */
[----:B------:R-:W-:Y:S01]  /*5720*/  FMUL.FTZ R66, R66, R36 ;  /* 0x0000002442427220 */ /* 0x000fe20000410000 */
[----:B------:R-:W-:Y:S02]  /*5730*/  FMUL.FTZ R36, R122, R75 ;  /* 0x0000004b7a247220 */ /* 0x000fe40000410000 */
[----:B------:R-:W-:Y:S01]  /*5740*/  FMUL.FTZ R210, R210, R73 ;  /* 0x00000049d2d27220 */ /* 0x000fe20000410000 */
[----:B------:R-:W-:Y:S01]  /*5750*/  FMUL.FTZ R73, R130, R84 ;  /* 0x0000005482497220 */ /* 0x000fe20000410000 */
[----:B------:R-:W-:Y:S01]  /*5760*/  FMUL.FTZ R121, R121, R36 ;  /* 0x0000002479797220 */ /* 0x000fe20000410000 */
[----:B------:R-:W-:Y:S02]  /*5770*/  FMUL.FTZ R36, R113, R81 ;  /* 0x0000005171247220 */ /* 0x000fe40000410000 */
[----:B------:R-:W-:Y:S01]  /*5780*/  FMUL.FTZ R218, R218, R73 ;  /* 0x00000049dada7220 */ /* 0x000fe20000410000 */
[----:B------:R-:W-:Y:S01]  /*5790*/  F2FP.BF16.F32.PACK_AB R73, R51, R11 ;  /* 0x0000000b3349723e */ /* 0x000fe200000010ff */
[----:B------:R-:W-:Y:S01]  /*57a0*/  FMUL.FTZ R221, R132, R221 ;  /* 0x000000dd84dd7220 */ /* 0x000fe20000410000 */
[----:B---3--:R-:W-:Y:S01]  /*57b0*/  FMUL.FTZ R86, R129, R86 ;  /* 0x0000005681567220 */ /* 0x008fe20000410000 */
[----:B------:R-:W-:Y:S01]  /*57c0*/  FMUL.FTZ R38, R236, R38 ;  /* 0x00000026ec267220 */ /* 0x000fe20000410000 */
[----:B------:R-:W-:Y:S01]  /*57d0*/  FMUL.FTZ R74, R119, R74 ;  /* 0x0000004a774a7220 */ /* 0x000fe20000410000 */
[----:B------:R-:W-:Y:S01]  /*57e0*/  FMUL.FTZ R80, R118, R80 ;  /* 0x0000005076507220 */ /* 0x000fe20000410000 */
[----:B------:R-:W-:Y:S01]  /*57f0*/  FMUL.FTZ R82, R120, R82 ;  /* 0x0000005278527220 */ /* 0x000fe20000410000 */
[----:B----4-:R-:W-:Y:S01]  /*5800*/  FMUL.FTZ R83, R128, R83 ;  /* 0x0000005380537220 */ /* 0x010fe20000410000 */
        /* <DEDUP_REMOVED lines=40> */
[----:B------:R-:W-:Y:S01]  /*5a90*/  F2FP.BF16.F32.PACK_AB R66, R61, R66 ;  /* 0x000000423d42723e */ /* 0x000fe200000010ff */
[----:B------:R-:W-:Y:S01]  /*5aa0*/  UMOV UR6, UR12 ;  /* 0x0000000c00067c82 */ /* 0x000fe20008000000 */
[----:B------:R-:W-:Y:S01]  /*5ab0*/  F2FP.BF16.F32.PACK_AB R67, R60, R67 ;  /* 0x000000433c43723e */ /* 0x000fe200000010ff */
[----:B------:R-:W-:Y:S01]  /*5ac0*/  UMOV UR7, 0x40000040 ;  /* 0x4000004000077882 */ /* 0x000fe20000000000 */
[----:B------:R-:W-:Y:S01]  /*5ad0*/  F2FP.BF16.F32.PACK_AB R64, R55, R64 ;  /* 0x000000403740723e */ /* 0x000fe200000010ff */
[----:B------:R-:W-:Y:S01]  /*5ae0*/  UIADD3 UR4, UR12, 0x80, URZ ;  /* 0x000000800c047890 */ /* 0x000fe2000fffe03f */
[----:B------:R-:W-:Y:S01]  /*5af0*/  F2FP.BF16.F32.PACK_AB R65, R59, R65 ;  /* 0x000000413b41723e */ /* 0x000fe200000010ff */
[----:B------:R-:W3:Y:S01]  /*5b00*/  LDL R14, [R1+0x50] ;  /* 0x00005000010e7983 */ /* 0x000ee20000100800 */
        /* <DEDUP_REMOVED lines=16> */
[----:B--2---:R-:W-:-:S05]  /*5c10*/  LEA R11, R0, R220, 0xe ;  /* 0x000000dc000b7211 */ /* 0x004fca00078e70ff */
[----:B------:R-:W-:-:S05]  /*5c20*/  IMAD R11, R11, 0x2, R16 ;  /* 0x000000020b0b7824 */ /* 0x000fca00078e0210 */
        /* <DEDUP_REMOVED lines=9> */
[----:B------:R-:W-:Y:S01]  /*5cc0*/  HGMMA.64x64x16.F32.BF16 R172, R36, gdesc[UR4].tnspB, R172, gsb0 ;  /* 0x40e0000424ac7df0 */ /* 0x000fe200080018ac */
[----:B------:R-:W-:Y:S01]  /*5cd0*/  UMOV UR6, UR4 ;  /* 0x0000000400067c82 */ /* 0x000fe20008000000 */
        /* <DEDUP_REMOVED lines=15> */
[----:B------:R-:W-:-:S06]  /*5dd0*/  UMOV UR7, 0x40000040 ;  /* 0x4000004000077882 */ /* 0x000fcc0000000000 */
[----:B------:R-:W-:Y:S01]  /*5de0*/  UMOV UR6, UR4 ;  /* 0x0000000400067c82 */ /* 0x000fe20008000000 */
        /* <DEDUP_REMOVED lines=47> */
[----:B------:R-:W-:-:S05]  /*60e0*/  VIADD R40, R16, 0x20c00 ;  /* 0x00020c0010287836 */ /* 0x000fca0000000000 */
[----:B---3--:R-:W-:-:S04]  /*60f0*/  LEA R10, R14, R40, 0xd ;  /* 0x000000280e0a7211 */ /* 0x008fc800078e68ff */
[----:B------:R-:W-:-:S04]  /*6100*/  SHF.R.U32.HI R10, RZ, 0x4, R10 ;  /* 0x00000004ff0a7819 */ /* 0x000fc8000001160a */
[----:B------:R-:W-:Y:S02]  /*6110*/  LOP3.LUT R10, R10, 0x3fff, RZ, 0xc0, !PT ;  /* 0x00003fff0a0a7812 */ /* 0x000fe400078ec0ff */
[----:B------:R-:W-:Y:S02]  /*6120*/  R2UR UR4, R16 ;  /* 0x00000000100472ca */ /* 0x000fe400000e0000 */
[----:B-1----:R-:W-:-:S05]  /*6130*/  LOP3.LUT R11, R10, 0x10000, RZ, 0xfc, !PT ;  /* 0x000100000a0b7812 */ /* 0x002fca00078efcff */
[----:B------:R-:W-:-:S05]  /*6140*/  IMAD R11, R0, 0x800, R11 ;  /* 0x00000800000b7824 */ /* 0x000fca00078e020b */
[----:B------:R-:W-:Y:S01]  /*6150*/  R2UR UR8, R11 ;  /* 0x000000000b0872ca */ /* 0x000fe200000e0000 */
[----:B------:R-:W-:Y:S01]  /*6160*/  USHF.R.U32.HI UR4, URZ, 0x4, UR4 ;  /* 0x000000043f047899 */ /* 0x000fe20008011604 */
[----:B------:R-:W-:Y:S02]  /*6170*/  WARPGROUP.DEPBAR.LE gsb0, 0x0 ;  /* 0x00008000000079c5 */ /* 0x000fe40000010000 */
[----:B------:R1:W-:Y:S06]  /*6180*/  MEMBAR.ALL.CTA ;  /* 0x0000000000007992 */ /* 0x0003ec0000008000 */
[----:B-1----:R-:W1:Y:S01]  /*6190*/  FENCE.VIEW.ASYNC.S ;  /* 0x00000000000073c6 */ /* 0x002e620000000000 */
[----:B------:R-:W-:Y:S01]  /*61a0*/  ULOP3.LUT UR9, UR4, 0x3fff, URZ, 0xc0, !UPT ;  /* 0x00003fff04097892 */ /* 0x000fe2000f8ec03f */
        /* <DEDUP_REMOVED lines=59> */
.L_x_1064:
        /* <DEDUP_REMOVED lines=68> */
.L_x_1065:
[----:B-1----:R-:W2:Y:S01]  /*69a0*/  LDL R5, [R1+0x54] ;  /* 0x0000540001057983 */ /* 0x002ea20000100800 */
[----:B------:R-:W-:Y:S01]  /*69b0*/  UIADD3 UR38, UR38, 0x1, URZ ;  /* 0x0000000126267890 */ /* 0x000fe2000fffe03f */
[----:B------:R-:W-:Y:S01]  /*69c0*/  VIADD R0, R0, 0x1 ;  /* 0x0000000100007836 */ /* 0x000fe20000000000 */
[----:B------:R-:W-:-:S04]  /*69d0*/  IADD3 R6, R6, 0x30c20, RZ ;  /* 0x00030c2006067810 */ /* 0x000fc80007ffe0ff */
[C---:B------:R-:W-:Y:S02]  /*69e0*/  ISETP.NE.AND P0, PT, R0.reuse, 0x2, PT ;  /* 0x000000020000780c */ /* 0x040fe40003f05270 */
[----:B------:R-:W-:Y:S02]  /*69f0*/  PRMT R6, RZ, 0x654, R6 ;  /* 0x00000654ff067816 */ /* 0x000fe40000000006 */
[----:B------:R-:W-:Y:S02]  /*6a00*/  SEL R0, R0, RZ, P0 ;  /* 0x000000ff00007207 */ /* 0x000fe40000000000 */
[----:B------:R3:W-:Y:S01]  /*6a10*/  SYNCS.ARRIVE.TRANS64.RED.A1T0 RZ, [R6+URZ], RZ ;  /* 0x000000ff06ff79a7 */ /* 0x0007e2000810043f */
[----:B--2---:R-:W-:Y:S02]  /*6a20*/  ISETP.LE.AND P1, PT, R5, UR38, PT ;  /* 0x0000002605007c0c */ /* 0x004fe4000bf23270 */
[----:B------:R-:W-:-:S04]  /*6a30*/  SEL R5, RZ, 0x1, P0 ;  /* 0x00000001ff057807 */ /* 0x000fc80000000000 */
[----:B------:R-:W-:-:S07]  /*6a40*/  LOP3.LUT R4, R4, R5, RZ, 0x3c, !PT ;  /* 0x0000000504047212 */ /* 0x000fce00078e3cff */
[----:B---3--:R-:W-:Y:S05]  /*6a50*/  @!P1 BRA `(.L_x_1066) ;  /* 0xffffffac00d09947 */ /* 0x008fea000383ffff */
.L_x_1055:
[----:B------:R-:W2:Y:S01]  /*6a60*/  S2R R8, SR_CTAID.X ;  /* 0x0000000000087919 */ /* 0x000ea20000002500 */
[----:B------:R-:W3:Y:S01]  /*6a70*/  LDC R5, c[0x0][0x280] ;  /* 0x0000a000ff057b82 */ /* 0x000ee20000000800 */
[----:B------:R-:W-:-:S07]  /*6a80*/  ULDC UR4, c[0x0][0x748] ;  /* 0x0001d20000047ab9 */ /* 0x000fce0000000800 */
[----:B------:R-:W3:Y:S02]  /*6a90*/  LDC R7, c[0x0][0x290] ;  /* 0x0000a400ff077b82 */ /* 0x000ee40000000800 */
[----:B---3--:R-:W-:-:S05]  /*6aa0*/  IMAD.IADD R5, R5, 0x1, -R7 ;  /* 0x0000000105057824 */ /* 0x008fca00078e0a07 */
[----:B--2---:R-:W-:-:S05]  /*6ab0*/  LEA R5, R8, R5, 0x7 ;  /* 0x0000000508057211 */ /* 0x004fca00078e38ff */
[----:B------:R-:W-:-:S05]  /*6ac0*/  VIADD R5, R5, UR4 ;  /* 0x0000000405057c36 */ /* 0x000fca0008000000 */
[----:B------:R-:W-:-:S04]  /*6ad0*/  SHF.R.S32.HI R6, RZ, 0x1f, R5 ;  /* 0x0000001fff067819 */ /* 0x000fc80000011405 */
[----:B------:R-:W-:-:S04]  /*6ae0*/  LEA.HI R6, R6, R5, RZ, 0x7 ;  /* 0x0000000506067211 */ /* 0x000fc800078f38ff */
[----:B------:R-:W-:-:S04]  /*6af0*/  SHF.R.S32.HI R6, RZ, 0x7, R6 ;  /* 0x00000007ff067819 */ /* 0x000fc80000011406 */
[----:B------:R-:W-:-:S04]  /*6b00*/  VIMNMX R9, R6, UR37, PT ;  /* 0x0000002506097c48 */ /* 0x000fc8000bfe0100 */
[----:B------:R-:W-:Y:S01]  /*6b10*/  ISETP.LE.AND P0, PT, R9, UR38, PT ;  /* 0x0000002609007c0c */ /* 0x000fe2000bf03270 */
[----:B------:R2:W-:-:S12]  /*6b20*/  STL [R1+0x40], R9 ;  /* 0x0000400901007387 */ /* 0x0005d80000100800 */
[----:B--2---:R-:W-:Y:S05]  /*6b30*/  @P0 BRA `(.L_x_1067) ;  /* 0x0000004c00700947 */ /* 0x004fea0003800000 */
[----:B------:R-:W2:Y:S04]  /*6b40*/  LDL R10, [R1+0x50] ;  /* 0x00005000010a7983 */ /* 0x000ea80000100800 */
[----:B------:R-:W3:Y:S04]  /*6b50*/  LDL R13, [R1+0x6c] ;  /* 0x00006c00010d7983 */ /* 0x000ee80000100800 */
[----:B------:R-:W3:Y:S04]  /*6b60*/  LDL R11, [R1+0x88] ;  /* 0x00008800010b7983 */ /* 0x000ee80000100800 */
[----:B------:R-:W4:Y:S01]  /*6b70*/  LDL R12, [R1+0x68] ;  /* 0x00006800010c7983 */ /* 0x000f220000100800 */
[----:B------:R-:W-:Y:S01]  /*6b80*/  IMAD R8, R8, -0x80, R7 ;  /* 0xffffff8008087824 */ /* 0x000fe200078e0207 */
[----:B------:R-:W-:Y:S01]  /*6b90*/  MOV R21, 0x40000040 ;  /* 0x4000004000157802 */ /* 0x000fe20000000f00 */
[----:B------:R-:W-:Y:S01]  /*6ba0*/  IMAD.MOV.U32 R23, RZ, RZ, 0x40000040 ;  /* 0x40000040ff177424 */ /* 0x000fe200078e00ff */
[----:B------:R-:W5:Y:S01]  /*6bb0*/  S2R R5, SR_TID.X ;  /* 0x0000000000057919 */ /* 0x000f620000002100 */
[----:B------:R-:W1:Y:S01]  /*6bc0*/  S2R R15, SR_TID.X ;  /* 0x00000000000f7919 */ /* 0x000e620000002100 */
[----:B-----5:R-:W-:Y:S01]  /*6bd0*/  IADD3 R9, R5, -0x80, RZ ;  /* 0xffffff8005097810 */ /* 0x020fe20007ffe0ff */
[----:B-1----:R-:W-:-:S02]  /*6be0*/  VIADD R17, R15, 0xffffff80 ;  /* 0xffffff800f117836 */ /* 0x002fc40000000000 */
[----:B------:R-:W-:-:S05]  /*6bf0*/  VIADD R15, R15, 0xffffff80 ;  /* 0xffffff800f0f7836 */ /* 0x000fca0000000000 */
[----:B------:R-:W-:-:S04]  /*6c00*/  SHF.R.S32.HI R15, RZ, 0x1f, R15 ;  /* 0x0000001fff0f7819 */ /* 0x000fc8000001140f */
[----:B------:R-:W-:-:S04]  /*6c10*/  LEA.HI R15, R15, R17, RZ, 0x7 ;  /* 0x000000110f0f7211 */ /* 0x000fc800078f38ff */
[----:B------:R-:W-:Y:S01]  /*6c20*/  SHF.R.S32.HI R15, RZ, 0x7, R15 ;  /* 0x00000007ff0f7819 */ /* 0x000fe2000001140f */
[----:B--2---:R-:W-:Y:S01]  /*6c30*/  IMAD.MOV.U32 R14, RZ, RZ, R10 ;  /* 0x000000ffff0e7224 */ /* 0x004fe200078e000a */
[----:B------:R-:W-:-:S03]  /*6c40*/  SHF.R.S32.HI R10, RZ, 0x1f, R9 ;  /* 0x0000001fff0a7819 */ /* 0x000fc60000011409 */
[----:B------:R-:W-:Y:S01]  /*6c50*/  IMAD.MOV.U32 R20, RZ, RZ, R14 ;  /* 0x000000ffff147224 */ /* 0x000fe200078e000e */
[CC--:B------:R-:W-:Y:S02]  /*6c60*/  LEA.HI R5, R10.reuse, R9.reuse, RZ, 0x5 ;  /* 0x000000090a057211 */ /* 0x0c0fe400078f28ff */
[----:B------:R-:W-:Y:S02]  /*6c70*/  LEA.HI R10, R10, R9, RZ, 0x2 ;  /* 0x000000090a0a7211 */ /* 0x000fe400078f10ff */
[----:B---3--:R-:W-:Y:S02]  /*6c80*/  LEA.HI R6, R11, R13, RZ, 0x5 ;  /* 0x0000000d0b067211 */ /* 0x008fe400078f28ff */
[----:B------:R-:W-:Y:S02]  /*6c90*/  LOP3.LUT R18, R10, 0xfffffffc, RZ, 0xc0, !PT ;  /* 0xfffffffc0a127812 */ /* 0x000fe400078ec0ff */
[--C-:B----4-:R-:W-:Y:S02]  /*6ca0*/  SHF.R.S32.HI R11, RZ, 0x2, R12.reuse ;  /* 0x00000002ff0b7819 */ /* 0x110fe4000001140c */
[----:B------:R-:W-:-:S02]  /*6cb0*/  SHF.R.S32.HI R12, RZ, 0x1f, R12 ;  /* 0x0000001fff0c7819 */ /* 0x000fc4000001140c */
[----:B------:R-:W-:Y:S02]  /*6cc0*/  SHF.R.S32.HI R13, RZ, 0x5, R6 ;  /* 0x00000005ff0d7819 */ /* 0x000fe40000011406 */
[----:B------:R-:W-:Y:S02]  /*6cd0*/  LOP3.LUT R6, R5, 0xffffffe0, RZ, 0xc0, !PT ;  /* 0xffffffe005067812 */ /* 0x000fe400078ec0ff */
[----:B------:R-:W-:Y:S02]  /*6ce0*/  LEA.HI R12, R12, R11, RZ, 0x3 ;  /* 0x0000000b0c0c7211 */ /* 0x000fe400078f18ff */
[----:B------:R-:W-:Y:S01]  /*6cf0*/  IADD3 R7, R9, -R6, RZ ;  /* 0x8000000609077210 */ /* 0x000fe20007ffe0ff */
[----:B------:R-:W-:Y:S01]  /*6d00*/  IMAD R6, R13, -0x10, R8 ;  /* 0xfffffff00d067824 */ /* 0x000fe200078e0208 */
[----:B------:R-:W-:Y:S02]  /*6d10*/  LOP3.LUT R12, R12, 0xfffffff8, RZ, 0xc0, !PT ;  /* 0xfffffff80c0c7812 */ /* 0x000fe400078ec0ff */
[----:B------:R-:W-:-:S02]  /*6d20*/  SHF.R.S32.HI R8, RZ, 0x1f, R7 ;  /* 0x0000001fff087819 */ /* 0x000fc40000011407 */
[----:B------:R-:W-:Y:S02]  /*6d30*/  LEA.HI R5, R15, R15, RZ, 0x1 ;  /* 0x0000000f0f057211 */ /* 0x000fe400078f08ff */
[----:B------:R-:W-:Y:S02]  /*6d40*/  IADD3 R6, R6, R12, -R11 ;  /* 0x0000000c06067210 */ /* 0x000fe40007ffe80b */
[CC--:B------:R-:W-:Y:S02]  /*6d50*/  LEA.HI R11, R8.reuse, R7.reuse, RZ, 0x3 ;  /* 0x00000007080b7211 */ /* 0x0c0fe400078f18ff */
[----:B------:R-:W-:Y:S02]  /*6d60*/  LOP3.LUT R5, R5, 0xfffffffe, RZ, 0xc0, !PT ;  /* 0xfffffffe05057812 */ /* 0x000fe400078ec0ff */
[----:B------:R-:W-:Y:S02]  /*6d70*/  LEA.HI R7, R8, R7, RZ, 0x2 ;  /* 0x0000000708077211 */ /* 0x000fe400078f10ff */
[----:B------:R-:W-:Y:S01]  /*6d80*/  SHF.R.S32.HI R12, RZ, 0x3, R11 ;  /* 0x00000003ff0c7819 */ /* 0x000fe2000001140b */
[----:B------:R-:W-:Y:S01]  /*6d90*/  IMAD.IADD R5, R15, 0x1, -R5 ;  /* 0x000000010f057824 */ /* 0x000fe200078e0a05 */
[----:B------:R-:W-:-:S02]  /*6da0*/  SHF.R.S32.HI R11, RZ, 0x1f, R11 ;  /* 0x0000001fff0b7819 */ /* 0x000fc4000001140b */
[----:B------:R-:W-:Y:S01]  /*6db0*/  SHF.R.S32.HI R14, RZ, 0x2, R7 ;  /* 0x00000002ff0e7819 */ /* 0x000fe20000011407 */
[----:B------:R-:W-:Y:S01]  /*6dc0*/  IMAD R8, R5, -0x40, R6 ;  /* 0xffffffc005087824 */ /* 0x000fe200078e0206 */
[----:B------:R-:W-:Y:S02]  /*6dd0*/  LEA.HI R11, R11, R12, RZ, 0x4 ;  /* 0x0000000c0b0b7211 */ /* 0x000fe400078f20ff */
[----:B------:R-:W-:Y:S01]  /*6de0*/  LEA.HI R7, R7, R14, RZ, 0x1 ;  /* 0x0000000e07077211 */ /* 0x000fe200078f08ff */
[C---:B------:R-:W-:Y:S01]  /*6df0*/  VIADD R15, R14.reuse, 0x18 ;  /* 0x000000180e0f7836 */ /* 0x040fe20000000000 */
[----:B------:R-:W-:Y:S02]  /*6e00*/  IADD3 R6, R14, 0x8, RZ ;  /* 0x000000080e067810 */ /* 0x000fe40007ffe0ff */
[----:B------:R-:W-:Y:S02]  /*6e10*/  LOP3.LUT R11, R11, 0x1ffffff0, RZ, 0xc0, !PT ;  /* 0x1ffffff00b0b7812 */ /* 0x000fe400078ec0ff */
[----:B------:R-:W-:Y:S01]  /*6e20*/  LOP3.LUT R5, R7, 0xfffffffe, RZ, 0xc0, !PT ;  /* 0xfffffffe07057812 */ /* 0x000fe200078ec0ff */
[----:B------:R-:W-:Y:S01]  /*6e30*/  IMAD.IADD R7, R9, 0x1, -R18 ;  /* 0x0000000109077824 */ /* 0x000fe200078e0a12 */
[----:B------:R-:W-:Y:S01]  /*6e40*/  LEA.HI R10, R6, R6, RZ, 0x1 ;  /* 0x00000006060a7211 */ /* 0x000fe200078f08ff */
[----:B------:R-:W-:Y:S01]  /*6e50*/  IMAD.IADD R12, R12, 0x1, -R11 ;  /* 0x000000010c0c7824 */ /* 0x000fe200078e0a0b */
[C---:B------:R-:W-:Y:S01]  /*6e60*/  IADD3 R5, R14.reuse, -R5, RZ ;  /* 0x800000050e057210 */ /* 0x040fe20007ffe0ff */
[----:B------:R-:W-:Y:S01]  /*6e70*/  VIADD R11, R14, 0x10 ;  /* 0x000000100e0b7836 */ /* 0x000fe20000000000 */
[----:B------:R-:W-:-:S02]  /*6e80*/  LOP3.LUT R9, R10, 0xfffffffe, RZ, 0xc0, !PT ;  /* 0xfffffffe0a097812 */ /* 0x000fc400078ec0ff */
[----:B------:R-:W-:Y:S02]  /*6e90*/  LEA R5, R12, R5, 0x3 ;  /* 0x000000050c057211 */ /* 0x000fe400078e18ff */
[----:B------:R-:W-:Y:S01]  /*6ea0*/  LEA.HI R17, R15, R15, RZ, 0x1 ;  /* 0x0000000f0f117211 */ /* 0x000fe200078f08ff */
[----:B------:R-:W-:Y:S01]  /*6eb0*/  IMAD.IADD R9, R6, 0x1, -R9 ;  /* 0x0000000106097824 */ /* 0x000fe200078e0a09 */
[----:B------:R-:W-:Y:S01]  /*6ec0*/  LEA.HI R6, R11, R11, RZ, 0x1 ;  /* 0x0000000b0b067211 */ /* 0x000fe200078f08ff */
[----:B------:R1:W-:Y:S01]  /*6ed0*/  STL [R1+0x54], R5 ;  /* 0x0000540501007387 */ /* 0x0003e20000100800 */
[----:B------:R-:W-:Y:S02]  /*6ee0*/  SHF.R.S32.HI R19, RZ, 0x1f, R17 ;  /* 0x0000001fff137819 */ /* 0x000fe40000011411 */
[--C-:B------:R-:W-:Y:S02]  /*6ef0*/  SHF.R.S32.HI R12, RZ, 0x1, R6.reuse ;  /* 0x00000001ff0c7819 */ /* 0x100fe40000011406 */
[----:B------:R-:W-:-:S02]  /*6f00*/  SHF.R.S32.HI R13, RZ, 0x1f, R6 ;  /* 0x0000001fff0d7819 */ /* 0x000fc40000011406 */
[----:B------:R-:W-:Y:S02]  /*6f10*/  LOP3.LUT R14, R6, 0xfffffffe, RZ, 0xc0, !PT ;  /* 0xfffffffe060e7812 */ /* 0x000fe400078ec0ff */
[----:B------:R-:W-:Y:S02]  /*6f20*/  LEA.HI R13, R13, R12, RZ, 0x4 ;  /* 0x0000000c0d0d7211 */ /* 0x000fe400078f20ff */
[----:B-1----:R-:W-:Y:S01]  /*6f30*/  SHF.R.S32.HI R5, RZ, 0x1, R10 ;  /* 0x00000001ff057819 */ /* 0x002fe2000001140a */
[----:B------:R-:W-:Y:S01]  /*6f40*/  IMAD.IADD R14, R11, 0x1, -R14 ;  /* 0x000000010b0e7824 */ /* 0x000fe200078e0a0e */
[----:B------:R-:W-:Y:S01]  /*6f50*/  SHF.R.S32.HI R10, RZ, 0x1f, R10 ;  /* 0x0000001fff0a7819 */ /* 0x000fe2000001140a */
[----:B------:R-:W-:Y:S01]  /*6f60*/  IMAD.MOV.U32 R11, RZ, RZ, 0x40000040 ;  /* 0x40000040ff0b7424 */ /* 0x000fe200078e00ff */
[----:B------:R-:W-:Y:S02]  /*6f70*/  SHF.R.S32.HI R6, RZ, 0x1, R17 ;  /* 0x00000001ff067819 */ /* 0x000fe40000011411 */
[----:B------:R-:W-:-:S02]  /*6f80*/  LEA.HI R10, R10, R5, RZ, 0x4 ;  /* 0x000000050a0a7211 */ /* 0x000fc400078f20ff */
[----:B------:R-:W-:Y:S02]  /*6f90*/  LOP3.LUT R13, R13, 0x1ffffff0, RZ, 0xc0, !PT ;  /* 0x1ffffff00d0d7812 */ /* 0x000fe400078ec0ff */
[----:B------:R-:W-:Y:S02]  /*6fa0*/  LOP3.LUT R10, R10, 0x1ffffff0, RZ, 0xc0, !PT ;  /* 0x1ffffff00a0a7812 */ /* 0x000fe400078ec0ff */
[----:B------:R-:W-:Y:S01]  /*6fb0*/  LEA.HI R19, R19, R6, RZ, 0x4 ;  /* 0x0000000613137211 */ /* 0x000fe200078f20ff */
[----:B------:R-:W-:Y:S01]  /*6fc0*/  IMAD.IADD R13, R12, 0x1, -R13 ;  /* 0x000000010c0d7824 */ /* 0x000fe200078e0a0d */
[----:B------:R-:W-:Y:S02]  /*6fd0*/  IADD3 R10, R5, -R10, RZ ;  /* 0x8000000a050a7210 */ /* 0x000fe40007ffe0ff */
[----:B------:R-:W-:Y:S02]  /*6fe0*/  LOP3.LUT R19, R19, 0x1ffffff0, RZ, 0xc0, !PT ;  /* 0x1ffffff013137812 */ /* 0x000fe400078ec0ff */
[----:B------:R-:W-:Y:S01]  /*6ff0*/  LEA R5, R13, R14, 0x3 ;  /* 0x0000000e0d057211 */ /* 0x000fe200078e18ff */
[----:B------:R-:W-:Y:S01]  /*7000*/  IMAD R9, R10, 0x8, R9 ;  /* 0x000000080a097824 */ /* 0x000fe200078e0209 */
[----:B------:R-:W-:Y:S01]  /*7010*/  IADD3 R19, R6, -R19, RZ ;  /* 0x8000001306137210 */ /* 0x000fe20007ffe0ff */
[----:B------:R-:W-:Y:S01]  /*7020*/  IMAD R6, R20, 0x2000, R16 ;  /* 0x0000200014067824 */ /* 0x000fe200078e0210 */
[----:B------:R-:W-:-:S02]  /*7030*/  LOP3.LUT R18, R17, 0xfffffffe, RZ, 0xc0, !PT ;  /* 0xfffffffe11127812 */ /* 0x000fc400078ec0ff */
[----:B------:R1:W-:Y:S01]  /*7040*/  STL [R1+0x4c], R9 ;  /* 0x00004c0901007387 */ /* 0x0003e20000100800 */
[----:B------:R-:W-:Y:S02]  /*7050*/  MOV R13, 0x40000040 ;  /* 0x40000040000d7802 */ /* 0x000fe40000000f00 */
[----:B------:R-:W-:Y:S01]  /*7060*/  IMAD.IADD R18, R15, 0x1, -R18 ;  /* 0x000000010f127824 */ /* 0x000fe200078e0a12 */
[----:B------:R2:W-:Y:S01]  /*7070*/  STL [R1+0x48], R5 ;  /* 0x0000480501007387 */ /* 0x0005e20000100800 */
[----:B------:R-:W-:Y:S02]  /*7080*/  IMAD.MOV.U32 R15, RZ, RZ, 0x40000040 ;  /* 0x40000040ff0f7424 */ /* 0x000fe400078e00ff */
[----:B------:R-:W-:Y:S02]  /*7090*/  IMAD R10, R19, 0x8, R18 ;  /* 0x00000008130a7824 */ /* 0x000fe400078e0212 */
[----:B------:R-:W-:Y:S02]  /*70a0*/  IMAD.MOV.U32 R19, RZ, RZ, 0x40000040 ;  /* 0x40000040ff137424 */ /* 0x000fe400078e00ff */
[C---:B-1----:R-:W-:Y:S01]  /*70b0*/  VIADD R9, R6.reuse, 0x4000 ;  /* 0x0000400006097836 */ /* 0x042fe20000000000 */
[----:B------:R1:W-:Y:S01]  /*70c0*/  STL [R1+0x44], R10 ;  /* 0x0000440a01007387 */ /* 0x0003e20000100800 */
[----:B--2---:R-:W-:-:S02]  /*70d0*/  IADD3 R5, R6, 0x20c00, RZ ;  /* 0x00020c0006057810 */ /* 0x004fc40007ffe0ff */
[----:B------:R-:W-:Y:S02]  /*70e0*/  SHF.R.U32.HI R6, RZ, 0x4, R6 ;  /* 0x00000004ff067819 */ /* 0x000fe40000011606 */
[----:B------:R-:W-:Y:S02]  /*70f0*/  SHF.R.U32.HI R5, RZ, 0x4, R5 ;  /* 0x00000004ff057819 */ /* 0x000fe40000011605 */
[----:B------:R-:W-:Y:S02]  /*7100*/  SHF.R.U32.HI R9, RZ, 0x4, R9 ;  /* 0x00000004ff097819 */ /* 0x000fe40000011609 */
[----:B------:R-:W-:Y:S02]  /*7110*/  LOP3.LUT R6, R6, 0x3fff, RZ, 0xc0, !PT ;  /* 0x00003fff06067812 */ /* 0x000fe400078ec0ff */
[----:B------:R-:W-:Y:S02]  /*7120*/  LOP3.LUT R5, R5, 0x3fff, RZ, 0xc0, !PT ;  /* 0x00003fff05057812 */ /* 0x000fe400078ec0ff */
[----:B------:R-:W-:-:S02]  /*7130*/  LOP3.LUT R9, R9, 0x3fff, RZ, 0xc0, !PT ;  /* 0x00003fff09097812 */ /* 0x000fc400078ec0ff */
[----:B------:R-:W-:Y:S02]  /*7140*/  LOP3.LUT R12, R6, 0x10000, RZ, 0xfc, !PT ;  /* 0x00010000060c7812 */ /* 0x000fe400078efcff */
[----:B------:R-:W-:Y:S02]  /*7150*/  LOP3.LUT R5, R5, 0x10000, RZ, 0xfc, !PT ;  /* 0x0001000005057812 */ /* 0x000fe400078efcff */
[----:B------:R-:W-:Y:S01]  /*7160*/  LOP3.LUT R6, R9, 0x10000, RZ, 0xfc, !PT ;  /* 0x0001000009067812 */ /* 0x000fe200078efcff */
[C---:B------:R-:W-:Y:S01]  /*7170*/  VIADD R22, R12.reuse, 0x2 ;  /* 0x000000020c167836 */ /* 0x040fe20000000000 */
[----:B------:R2:W-:Y:S01]  /*7180*/  STL [R1+0x3c], R12 ;  /* 0x00003c0c01007387 */ /* 0x0005e20000100800 */
[C---:B------:R-:W-:Y:S01]  /*7190*/  VIADD R20, R12.reuse, 0x4 ;  /* 0x000000040c147836 */ /* 0x040fe20000000000 */
[----:B------:R-:W-:Y:S01]  /*71a0*/  IADD3 R18, R12, 0x6, RZ ;  /* 0x000000060c127810 */ /* 0x000fe20007ffe0ff */
[C---:B------:R-:W-:Y:S01]  /*71b0*/  VIADD R14, R6.reuse, 0x2 ;  /* 0x00000002060e7836 */ /* 0x040fe20000000000 */
[----:B------:R3:W-:Y:S01]  /*71c0*/  STL [R1+0x58], R5 ;  /* 0x0000580501007387 */ /* 0x0007e20000100800 */
[----:B-1----:R-:W-:Y:S01]  /*71d0*/  IADD3 R10, R6, 0x6, RZ ;  /* 0x00000006060a7810 */ /* 0x002fe20007ffe0ff */
[----:B------:R-:W-:-:S02]  /*71e0*/  VIADD R9, R7, 0x8 ;  /* 0x0000000807097836 */ /* 0x000fc40000000000 */
[----:B------:R1:W-:Y:S01]  /*71f0*/  STL [R1+0x38], R6 ;  /* 0x0000380601007387 */ /* 0x0003e20000100800 */
[C---:B------:R-:W-:Y:S02]  /*7200*/  VIADD R9, R7.reuse, 0x14 ;  /* 0x0000001407097836 */ /* 0x040fe40000000000 */
[----:B--2---:R-:W-:Y:S01]  /*7210*/  VIADD R12, R6, 0x4 ;  /* 0x00000004060c7836 */ /* 0x004fe20000000000 */
[----:B------:R2:W-:Y:S01]  /*7220*/  STL.64 [R1+0x30], R22 ;  /* 0x0000301601007387 */ /* 0x0005e20000100a00 */
[----:B---3--:R-:W-:-:S03]  /*7230*/  VIADD R5, R7, 0x4 ;  /* 0x0000000407057836 */ /* 0x008fc60000000000 */
[----:B------:R2:W-:Y:S01]  /*7240*/  STL.64 [R1+0x28], R20 ;  /* 0x0000281401007387 */ /* 0x0005e20000100a00 */
[C---:B------:R-:W-:Y:S01]  /*7250*/  VIADD R5, R7.reuse, 0x10 ;  /* 0x0000001007057836 */ /* 0x040fe20000000000 */
[C---:B-1----:R-:W-:Y:S01]  /*7260*/  IADD3 R6, R7.reuse, 0xc, RZ ;  /* 0x0000000c07067810 */ /* 0x042fe20007ffe0ff */
[C---:B------:R-:W-:Y:S01]  /*7270*/  VIADD R5, R7.reuse, 0x1c ;  /* 0x0000001c07057836 */ /* 0x040fe20000000000 */
[----:B------:R2:W-:Y:S01]  /*7280*/  STL.64 [R1+0x20], R18 ;  /* 0x0000201201007387 */ /* 0x0005e20000100a00 */
[----:B------:R-:W-:-:S03]  /*7290*/  IADD3 R6, R7, 0x18, RZ ;  /* 0x0000001807067810 */ /* 0x000fc60007ffe0ff */
[----:B------:R2:W-:Y:S04]  /*72a0*/  STL.64 [R1+0x8], R10 ;  /* 0x0000080a01007387 */ /* 0x0005e80000100a00 */
[----:B------:R2:W-:Y:S04]  /*72b0*/  STL.64 [R1+0x18], R14 ;  /* 0x0000180e01007387 */ /* 0x0005e80000100a00 */
[----:B------:R2:W-:Y:S02]  /*72c0*/  STL.64 [R1+0x10], R12 ;  /* 0x0000100c01007387 */ /* 0x0005e40000100a00 */
.L_x_1078:
[----:B------:R-:W-:Y:S01]  /*72d0*/  IMAD.U32 R5, RZ, RZ, UR36 ;  /* 0x00000024ff057e24 */ /* 0x000fe2000f8e00ff */
[----:B------:R-:W-:Y:S05]  /*72e0*/  YIELD ;  /* 0x0000000000007946 */ /* 0x000fea0003800000 */
[----:B------:R-:W-:-:S04]  /*72f0*/  LOP3.LUT R5, R5, 0x1, RZ, 0xfc, !PT ;  /* 0x0000000105057812 */ /* 0x000fc800078efcff */
[----:B------:R-:W-:-:S13]  /*7300*/  ISETP.NE.AND P0, PT, R5, 0x3, PT ;  /* 0x000000030500780c */ /* 0x000fda0003f05270 */
[----:B------:R-:W-:Y:S05]  /*7310*/  @!P0 BRA `(.L_x_1068) ;  /* 0x0000000000048947 */ /* 0x000fea0003800000 */
[----:B------:R-:W-:Y:S01]  /*7320*/  BPT.TRAP 0x1 ;  /* 0x000000040000795c */ /* 0x000fe20000300000 */
.L_x_1068:
[----:B------:R-:W-:Y:S02]  /*7330*/  LEA R6, R0, R16, 0x3 ;  /* 0x0000001000067211 */ /* 0x000fe400078e18ff */
[----:B--2---:R-:W-:-:S04]  /*7340*/  SHF.L.U32 R23, R4, 0x1f, RZ ;  /* 0x0000001f04177819 */ /* 0x004fc800000006ff */
[----:B------:R1:W2:Y:S01]  /*7350*/  SYNCS.PHASECHK.TRANS64.TRYWAIT P1, [R6+URZ+0x30c10], R23 ;  /* 0x030c1017060075a7 */ /* 0x0002a2000802017f */
[----:B------:R-:W-:Y:S05]  /*7360*/  @!P0 BRA `(.L_x_1069) ;  /* 0x0000000000048947 */ /* 0x000fea0003800000 */
[----:B------:R-:W-:Y:S01]  /*7370*/  BPT.TRAP 0x1 ;  /* 0x000000040000795c */ /* 0x000fe20000300000 */
.L_x_1069:
[----:B------:R-:W-:-:S05]  /*7380*/  VIADD R5, R16, 0x10000 ;  /* 0x0001000010057836 */ /* 0x000fca0000000000 */
[----:B------:R-:W-:-:S04]  /*7390*/  SHF.R.U32.HI R5, RZ, 0x4, R5 ;  /* 0x00000004ff057819 */ /* 0x000fc80000011605 */
[----:B------:R-:W-:-:S04]  /*73a0*/  LOP3.LUT R5, R5, 0x3fff, RZ, 0xc0, !PT ;  /* 0x00003fff05057812 */ /* 0x000fc800078ec0ff */
[----:B------:R-:W-:Y:S01]  /*73b0*/  LOP3.LUT R9, R5, 0x10000, RZ, 0xfc, !PT ;  /* 0x0001000005097812 */ /* 0x000fe200078efcff */
[----:B--2---:R-:W-:Y:S06]  /*73c0*/  @P1 BRA `(.L_x_1070) ;  /* 0x0000000000081947 */ /* 0x004fec0003800000 */
[----:B------:R-:W2:Y:S02]  /*73d0*/  SYNCS.PHASECHK.TRANS64.TRYWAIT P1, [R6+URZ+0x30c10], R23 ;  /* 0x030c1017060075a7 */ /* 0x000ea4000802017f */
[----:B--2---:R-:W-:Y:S05]  /*73e0*/  @!P1 BRA `(.L_x_1071) ;  /* 0x000000e000989947 */ /* 0x004fea0003800000 */
.L_x_1070:
[----:B------:R-:W3:Y:S04]  /*73f0*/  LDL R17, [R1+0x3c] ;  /* 0x00003c0001117983 */ /* 0x000ee80000100800 */
[----:B------:R-:W4:Y:S04]  /*7400*/  LDL.64 R20, [R1+0x30] ;  /* 0x0000300001147983 */ /* 0x000f280000100a00 */
[----:B------:R-:W5:Y:S01]  /*7410*/  LDL.64 R18, [R1+0x28] ;  /* 0x0000280001127983 */ /* 0x000f620000100a00 */
[----:B------:R-:W-:Y:S01]  /*7420*/  IMAD R9, R0, 0x400, R9 ;  /* 0x0000040000097824 */ /* 0x000fe200078e0209 */
[----:B------:R-:W-:Y:S05]  /*7430*/  WARPSYNC.ALL ;  /* 0x0000000000007948 */ /* 0x000fea0003800000 */
[----:B------:R-:W-:Y:S01]  /*7440*/  R2UR UR6, R9 ;  /* 0x00000000090672ca */ /* 0x000fe200000e0000 */
[----:B------:R-:W-:Y:S01]  /*7450*/  WARPGROUP.ARRIVE ;  /* 0x00000000000079c5 */ /* 0x000fe20000000000 */
[----:B------:R-:W-:Y:S01]  /*7460*/  UMOV UR5, 0x40000040 ;  /* 0x4000004000057882 */ /* 0x000fe20000000000 */
[----:B------:R-:W-:Y:S01]  /*7470*/  UMOV UR7, 0x40000040 ;  /* 0x4000004000077882 */ /* 0x000fe20000000000 */
[----:B------:R-:W2:Y:S01]  /*7480*/  LDL.64 R14, [R1+0x20] ;  /* 0x00002000010e7983 */ /* 0x000ea20000100a00 */
[----:B------:R-:W-:-:S03]  /*7490*/  UMOV UR11, 0x40000040 ;  /* 0x40000040000b7882 */ /* 0x000fc60000000000 */
[----:B------:R-:W2:Y:S04]  /*74a0*/  LDL R13, [R1+0x48] ;  /* 0x00004800010d7983 */ /* 0x000ea80000100800 */
[----:B------:R-:W2:Y:S04]  /*74b0*/  LDL R10, [R1+0x54] ;  /* 0x00005400010a7983 */ /* 0x000ea80000100800 */
[----:B------:R-:W2:Y:S04]  /*74c0*/  LDL R12, [R1+0x4c] ;  /* 0x00004c00010c7983 */ /* 0x000ea80000100800 */
[----:B------:R-:W2:Y:S01]  /*74d0*/  LDL R11, [R1+0x44] ;  /* 0x00004400010b7983 */ /* 0x000ea20000100800 */
[----:B---3--:R-:W-:-:S13]  /*74e0*/  R2UR UR4, R17 ;  /* 0x00000000110472ca */ /* 0x008fda00000e0000 */
[----:B------:R-:W-:Y:S01]  /*74f0*/  HGMMA.64x128x16.F32.BF16 R76, gdesc[UR4], RZ, !UPT, gsb0 ;  /* 0x01e00000044c79f0 */ /* 0x000fe2000c0018ff */
[----:B----4-:R-:W-:Y:S02]  /*7500*/  R2UR UR8, R20 ;  /* 0x00000000140872ca */ /* 0x010fe400000e0000 */
[----:B------:R-:W-:Y:S01]  /*7510*/  R2UR UR9, R21 ;  /* 0x00000000150972ca */ /* 0x000fe200000e0000 */
[----:B------:R-:W-:-:S07]  /*7520*/  UIADD3 UR4, UR6, 0x2, URZ ;  /* 0x0000000206047890 */ /* 0x000fce000fffe03f */
[----:B------:R-:W-:Y:S01]  /*7530*/  UMOV UR10, UR4 ;  /* 0x00000004000a7c82 */ /* 0x000fe20008000000 */
[----:B------:R-:W-:Y:S01]  /*7540*/  UIADD3 UR4, UR6, 0x4, URZ ;  /* 0x0000000406047890 */ /* 0x000fe2000fffe03f */
[----:B------:R-:W-:Y:S02]  /*7550*/  WARPGROUP.DEPBAR.LE gsb0, 0x0 ;  /* 0x00008000000079c5 */ /* 0x000fe40000010000 */
[----:B------:R-:W-:-:S06]  /*7560*/  WARPGROUP.ARRIVE ;  /* 0x00000000000079c5 */ /* 0x000fcc0000000000 */
[----:B------:R-:W-:Y:S01]  /*7570*/  HGMMA.64x128x16.F32.BF16 R76, gdesc[UR8], R76, gsb0 ;  /* 0x01e00000084c79f0 */ /* 0x000fe2000800184c */
[----:B-----5:R-:W-:Y:S02]  /*7580*/  R2UR UR8, R18 ;  /* 0x00000000120872ca */ /* 0x020fe400000e0000 */
[----:B------:R-:W-:Y:S01]  /*7590*/  R2UR UR9, R19 ;  /* 0x00000000130972ca */ /* 0x000fe200000e0000 */
[----:B------:R-:W-:Y:S01]  /*75a0*/  UMOV UR10, UR4 ;  /* 0x00000004000a7c82 */ /* 0x000fe20008000000 */
[----:B------:R-:W-:Y:S01]  /*75b0*/  UMOV UR11, 0x40000040 ;  /* 0x40000040000b7882 */ /* 0x000fe20000000000 */
[----:B--2---:R-:W-:Y:S02]  /*75c0*/  R2UR UR4, R14 ;  /* 0x000000000e0472ca */ /* 0x004fe400000e0000 */
[----:B------:R-:W-:Y:S01]  /*75d0*/  R2UR UR5, R15 ;  /* 0x000000000f0572ca */ /* 0x000fe200000e0000 */
[----:B------:R-:W-:Y:S01]  /*75e0*/  UIADD3 UR6, UR6, 0x6, URZ ;  /* 0x0000000606067890 */ /* 0x000fe2000fffe03f */
[----:B------:R-:W-:Y:S01]  /*75f0*/  UMOV UR7, 0x40000040 ;  /* 0x4000004000077882 */ /* 0x000fe20000000000 */
[----:B------:R-:W-:-:S02]  /*7600*/  WARPGROUP.DEPBAR.LE gsb0, 0x0 ;  /* 0x00008000000079c5 */ /* 0x000fc40000010000 */
[----:B------:R-:W-:-:S06]  /*7610*/  WARPGROUP.ARRIVE ;  /* 0x00000000000079c5 */ /* 0x000fcc0000000000 */
[----:B------:R-:W-:Y:S01]  /*7620*/  HGMMA.64x128x16.F32.BF16 R76, gdesc[UR8], R76, gsb0 ;  /* 0x01e00000084c79f0 */ /* 0x000fe2000800184c */
[C---:B------:R-:W-:Y:S01]  /*7630*/  IMAD R14, R0.reuse, 0x80, R13 ;  /* 0x00000080000e7824 */ /* 0x040fe200078e020d */
[C---:B------:R-:W-:Y:S01]  /*7640*/  LEA R10, R0.reuse, R10, 0x7 ;  /* 0x0000000a000a7211 */ /* 0x040fe200078e38ff */
[C---:B------:R-:W-:Y:S01]  /*7650*/  IMAD R12, R0.reuse, 0x80, R12 ;  /* 0x00000080000c7824 */ /* 0x040fe200078e020c */
[----:B------:R-:W-:Y:S02]  /*7660*/  LEA R18, R0, R11, 0x7 ;  /* 0x0000000b00127211 */ /* 0x000fe400078e38ff */
[C---:B------:R-:W-:Y:S01]  /*7670*/  LEA R19, R3.reuse, R14, 0x1 ;  /* 0x0000000e03137211 */ /* 0x040fe200078e08ff */
[C---:B------:R-:W-:Y:S02]  /*7680*/  IMAD R15, R3.reuse, 0x2, R12 ;  /* 0x00000002030f7824 */ /* 0x040fe400078e020c */
[C---:B------:R-:W-:Y:S02]  /*7690*/  IMAD R13, R3.reuse, 0x2, R10 ;  /* 0x00000002030d7824 */ /* 0x040fe400078e020a */
[----:B------:R-:W-:Y:S01]  /*76a0*/  IMAD R21, R3, 0x2, R18 ;  /* 0x0000000203157824 */ /* 0x000fe200078e0212 */
[----:B------:R-:W-:Y:S01]  /*76b0*/  LEA R9, R15, R16, 0x2 ;  /* 0x000000100f097211 */ /* 0x000fe200078e10ff */
[----:B------:R-:W-:-:S02]  /*76c0*/  IMAD R17, R13, 0x4, R16 ;  /* 0x000000040d117824 */ /* 0x000fc400078e0210 */
        /* <DEDUP_REMOVED lines=17> */
.L_x_1072:
[----:B------:R1:W1:Y:S01]  /*77e0*/  SYNCS.PHASECHK.TRANS64.TRYWAIT P1, [R6+URZ+0x30c30], R23 ;  /* 0x030c3017060075a7 */ /* 0x000262000802017f */
[----:B------:R-:W-:Y:S05]  /*77f0*/  @!P0 BRA `(.L_x_1073) ;  /* 0x0000000000048947 */ /* 0x000fea0003800000 */
[----:B------:R-:W-:Y:S01]  /*7800*/  BPT.TRAP 0x1 ;  /* 0x000000040000795c */ /* 0x000fe20000300000 */
.L_x_1073:
[----:B-1----:R-:W-:Y:S05]  /*7810*/  @P1 BRA `(.L_x_1074) ;  /* 0x0000000000081947 */ /* 0x002fea0003800000 */
[----:B------:R-:W1:Y:S02]  /*7820*/  SYNCS.PHASECHK.TRANS64.TRYWAIT P1, [R6+URZ+0x30c30], R23 ;  /* 0x030c3017060075a7 */ /* 0x000e64000802017f */
[----:B-1----:R-:W-:Y:S05]  /*7830*/  @!P1 BRA `(.L_x_1075) ;  /* 0x000000dc00989947 */ /* 0x002fea0003800000 */
.L_x_1074:
[----:B------:R-:W2:Y:S01]  /*7840*/  LDL R26, [R1+0x38] ;  /* 0x00003800011a7983 */ /* 0x000ea20000100800 */
[----:B------:R-:W-:Y:S01]  /*7850*/  VIADD R24, R16, 0x18000 ;  /* 0x0001800010187836 */ /* 0x000fe20000000000 */
[----:B------:R-:W-:Y:S02]  /*7860*/  ULDC UR8, c[0x0][0x75c] ;  /* 0x0001d70000087ab9 */ /* 0x000fe40000000800 */
[----:B------:R-:W-:Y:S01]  /*7870*/  STL [R1+0xf8], R162 ;  /* 0x0000f8a201007387 */ /* 0x000fe20000100800 */
[----:B------:R-:W-:Y:S01]  /*7880*/  FMUL.FTZ R18, R76, UR8 ;  /* 0x000000084c127c20 */ /* 0x000fe20008410000 */
[----:B------:R-:W-:Y:S01]  /*7890*/  SHF.R.U32.HI R24, RZ, 0x4, R24 ;  /* 0x00000004ff187819 */ /* 0x000fe20000011618 */
[----:B------:R-:W-:Y:S01]  /*78a0*/  FMUL.FTZ R19, R77, UR8 ;  /* 0x000000084d137c20 */ /* 0x000fe20008410000 */
[----:B------:R-:W-:Y:S01]  /*78b0*/  STL [R1+0xf4], R161 ;  /* 0x0000f4a101007387 */ /* 0x000fe20000100800 */
[----:B------:R-:W-:Y:S01]  /*78c0*/  FMUL.FTZ R20, R78, UR8 ;  /* 0x000000084e147c20 */ /* 0x000fe20008410000 */
[----:B------:R-:W-:Y:S01]  /*78d0*/  LOP3.LUT R210, R24, 0x3fff, RZ, 0xc0, !PT ;  /* 0x00003fff18d27812 */ /* 0x000fe200078ec0ff */
[----:B------:R-:W-:Y:S01]  /*78e0*/  FMUL.FTZ R21, R79, UR8 ;  /* 0x000000084f157c20 */ /* 0x000fe20008410000 */
[----:B------:R-:W-:Y:S01]  /*78f0*/  STL [R1+0xf0], R160 ;  /* 0x0000f0a001007387 */ /* 0x000fe20000100800 */
[----:B------:R-:W-:Y:S01]  /*7900*/  FMUL.FTZ R22, R80, UR8 ;  /* 0x0000000850167c20 */ /* 0x000fe20008410000 */
[----:B------:R-:W-:Y:S01]  /*7910*/  LOP3.LUT R25, R210, 0x10000, RZ, 0xfc, !PT ;  /* 0x00010000d2197812 */ /* 0x000fe200078efcff */
[----:B------:R-:W-:Y:S01]  /*7920*/  FMUL.FTZ R23, R81, UR8 ;  /* 0x0000000851177c20 */ /* 0x000fe20008410000 */
[----:B------:R-:W-:Y:S01]  /*7930*/  STL [R1+0xec], R159 ;  /* 0x0000ec9f01007387 */ /* 0x000fe20000100800 */
[----:B------:R-:W-:Y:S01]  /*7940*/  FMUL.FTZ R204, R82, UR8 ;  /* 0x0000000852cc7c20 */ /* 0x000fe20008410000 */
[----:B------:R-:W-:Y:S01]  /*7950*/  LEA R25, R0, R25, 0xa ;  /* 0x0000001900197211 */ /* 0x000fe200078e50ff */
[----:B------:R-:W-:Y:S01]  /*7960*/  FMUL.FTZ R205, R83, UR8 ;  /* 0x0000000853cd7c20 */ /* 0x000fe20008410000 */
[----:B------:R-:W-:Y:S01]  /*7970*/  STL [R1+0xe8], R158 ;  /* 0x0000e89e01007387 */ /* 0x000fe20000100800 */
[----:B------:R-:W-:Y:S01]  /*7980*/  FMUL.FTZ R206, R84, UR8 ;  /* 0x0000000854ce7c20 */ /* 0x000fe20008410000 */
[----:B------:R-:W-:Y:S01]  /*7990*/  FMUL.FTZ R207, R85, UR8 ;  /* 0x0000000855cf7c20 */ /* 0x000fe20008410000 */
[----:B------:R-:W-:Y:S01]  /*79a0*/  FMUL.FTZ R208, R86, UR8 ;  /* 0x0000000856d07c20 */ /* 0x000fe20008410000 */
[----:B------:R-:W-:Y:S01]  /*79b0*/  STL [R1+0xe4], R157 ;  /* 0x0000e49d01007387 */ /* 0x000fe20000100800 */
[----:B------:R-:W-:Y:S01]  /*79c0*/  R2UR UR6, R25 ;  /* 0x00000000190672ca */ /* 0x000fe200000e0000 */
[----:B------:R-:W-:Y:S01]  /*79d0*/  FMUL.FTZ R209, R87, UR8 ;  /* 0x0000000857d17c20 */ /* 0x000fe20008410000 */
[----:B------:R-:W-:Y:S01]  /*79e0*/  UMOV UR5, 0x40000040 ;  /* 0x4000004000057882 */ /* 0x000fe20000000000 */
[----:B------:R-:W-:Y:S01]  /*79f0*/  STL [R1+0xe0], R156 ;  /* 0x0000e09c01007387 */ /* 0x000fe20000100800 */
[----:B------:R-:W-:Y:S01]  /*7a00*/  UMOV UR7, 0x40000040 ;  /* 0x4000004000077882 */ /* 0x000fe20000000000 */
[----:B------:R-:W-:Y:S01]  /*7a10*/  FMUL.FTZ R104, R104, UR8 ;  /* 0x0000000868687c20 */ /* 0x000fe20008410000 */
[----:B------:R-:W-:Y:S01]  /*7a20*/  FMUL.FTZ R105, R105, UR8 ;  /* 0x0000000869697c20 */ /* 0x000fe20008410000 */
[----:B------:R-:W-:Y:S01]  /*7a30*/  STL [R1+0xdc], R155 ;  /* 0x0000dc9b01007387 */ /* 0x000fe20000100800 */
[----:B------:R-:W-:Y:S01]  /*7a40*/  UMOV UR15, 0x40000040 ;  /* 0x40000040000f7882 */ /* 0x000fe20000000000 */
[----:B--2---:R-:W-:-:S02]  /*7a50*/  R2UR UR4, R26 ;  /* 0x000000001a0472ca */ /* 0x004fc400000e0000 */
[----:B------:R-:W-:Y:S01]  /*7a60*/  STL [R1+0xd8], R154 ;  /* 0x0000d89a01007387 */ /* 0x000fe20000100800 */
[----:B------:R-:W-:Y:S01]  /*7a70*/  FMUL.FTZ R112, R112, UR8 ;  /* 0x0000000870707c20 */ /* 0x000fe20008410000 */
[----:B------:R-:W-:Y:S01]  /*7a80*/  FMUL.FTZ R113, R113, UR8 ;  /* 0x0000000871717c20 */ /* 0x000fe20008410000 */
[----:B------:R-:W-:Y:S01]  /*7a90*/  FMUL.FTZ R114, R114, UR8 ;  /* 0x0000000872727c20 */ /* 0x000fe20008410000 */
        /* <DEDUP_REMOVED lines=43> */
[----:B------:R-:W-:Y:S01]  /*7d50*/  UMOV UR11, 0x40000040 ;  /* 0x40000040000b7882 */ /* 0x000fe20000000000 */
[----:B------:R-:W-:Y:S01]  /*7d60*/  STL [R1+0xa8], R142 ;  /* 0x0000a88e01007387 */ /* 0x000fe20000100800 */
[----:B------:R-:W1:Y:S03]  /*7d70*/  MUFU.TANH R18, R18 ;  /* 0x0000001200127308 */ /* 0x000e660000002400 */
[----:B------:R-:W-:Y:S04]  /*7d80*/  STL [R1+0xa4], R141 ;  /* 0x0000a48d01007387 */ /* 0x000fe80000100800 */
[----:B------:R-:W-:Y:S01]  /*7d90*/  STL [R1+0xa0], R140 ;  /* 0x0000a08c01007387 */ /* 0x000fe20000100800 */
[----:B------:R-:W2:Y:S03]  /*7da0*/  MUFU.TANH R20, R20 ;  /* 0x0000001400147308 */ /* 0x000ea60000002400 */
[----:B------:R-:W-:Y:S04]  /*7db0*/  STL [R1+0x9c], R6 ;  /* 0x00009c0601007387 */ /* 0x000fe80000100800 */
[----:B------:R-:W-:Y:S01]  /*7dc0*/  STL [R1+0x98], R5 ;  /* 0x0000980501007387 */ /* 0x000fe20000100800 */
[C---:B------:R-:W-:Y:S01]  /*7dd0*/  VIADD R230, R7.reuse, 0x4 ;  /* 0x0000000407e67836 */ /* 0x040fe20000000000 */
[----:B------:R-:W3:Y:S02]  /*7de0*/  MUFU.TANH R19, R19 ;  /* 0x0000001300137308 */ /* 0x000ee40000002400 */
[----:B------:R-:W-:Y:S04]  /*7df0*/  STL [R1+0x94], R4 ;  /* 0x0000940401007387 */ /* 0x000fe80000100800 */
[----:B------:R-:W-:Y:S01]  /*7e00*/  STL [R1+0x90], R3 ;  /* 0x0000900301007387 */ /* 0x000fe20000100800 */
[C---:B------:R-:W-:Y:S01]  /*7e10*/  ISETP.GT.AND P2, PT, R8.reuse, RZ, PT ;  /* 0x000000ff0800720c */ /* 0x040fe20003f44270 */
[----:B------:R-:W4:Y:S02]  /*7e20*/  MUFU.TANH R21, R21 ;  /* 0x0000001500157308 */ /* 0x000f240000002400 */
[----:B------:R1:W-:Y:S01]  /*7e30*/  STL [R1+0x8c], R2 ;  /* 0x00008c0201007387 */ /* 0x0003e20000100800 */
[----:B------:R-:W-:Y:S01]  /*7e40*/  VIADD R212, R7, 0x8 ;  /* 0x0000000807d47836 */ /* 0x000fe20000000000 */
[----:B------:R-:W-:-:S02]  /*7e50*/  ISETP.GT.AND P1, PT, R8, 0x8, PT ;  /* 0x000000080800780c */ /* 0x000fc40003f24270 */
[----:B------:R-:W-:Y:S02]  /*7e60*/  IADD3 R213, R7, 0xc, RZ ;  /* 0x0000000c07d57810 */ /* 0x000fe40007ffe0ff */
[----:B------:R-:W4:Y:S01]  /*7e70*/  MUFU.TANH R22, R22 ;  /* 0x0000001600167308 */ /* 0x000f220000002400 */
[----:B-1----:R-:W2:Y:S01]  /*7e80*/  LDL.64 R2, [R1+0x18] ;  /* 0x0000180001027983 */ /* 0x002ea20000100a00 */
[----:B------:R-:W-:-:S06]  /*7e90*/  WARPGROUP.ARRIVE ;  /* 0x00000000000079c5 */ /* 0x000fcc0000000000 */
[----:B------:R-:W-:Y:S01]  /*7ea0*/  MUFU.TANH R204, R204 ;  /* 0x000000cc00cc7308 */ /* 0x000fe20000002400 */
[----:B------:R-:W-:Y:S07]  /*7eb0*/  HGMMA.64x128x16.F32.BF16 R24, gdesc[UR4], RZ, !UPT, gsb0 ;  /* 0x01e00000041879f0 */ /* 0x000fee000c0018ff */
[----:B------:R-:W-:Y:S08]  /*7ec0*/  MUFU.TANH R161, R104 ;  /* 0x0000006800a17308 */ /* 0x000ff00000002400 */
[----:B------:R1:W-:Y:S01]  /*7ed0*/  MUFU.TANH R159, R105 ;  /* 0x00000069009f7308 */ /* 0x0003e20000002400 */
[----:B------:R-:W-:Y:S01]  /*7ee0*/  FMUL.FTZ R88, R90, UR8 ;  /* 0x000000085a587c20 */ /* 0x000fe20008410000 */
[----:B------:R-:W-:Y:S01]  /*7ef0*/  FMUL.FTZ R89, R94, UR8 ;  /* 0x000000085e597c20 */ /* 0x000fe20008410000 */
[----:B------:R-:W-:Y:S01]  /*7f00*/  FMUL.FTZ R91, R97, UR8 ;  /* 0x00000008615b7c20 */ /* 0x000fe20008410000 */
[----:B------:R-:W-:Y:S01]  /*7f10*/  FMUL.FTZ R92, R98, UR8 ;  /* 0x00000008625c7c20 */ /* 0x000fe20008410000 */
[----:B------:R-:W-:Y:S01]  /*7f20*/  FMUL.FTZ R93, R101, UR8 ;  /* 0x00000008655d7c20 */ /* 0x000fe20008410000 */
[----:B------:R-:W-:-:S02]  /*7f30*/  FMUL.FTZ R116, R136, UR8 ;  /* 0x0000000888747c20 */ /* 0x000fc40008410000 */
[----:B------:R3:W-:Y:S01]  /*7f40*/  MUFU.TANH R153, R112 ;  /* 0x0000007000997308 */ /* 0x0007e20000002400 */
[----:B-1----:R-:W4:Y:S01]  /*7f50*/  LDL.64 R104, [R1+0x8] ;  /* 0x0000080001687983 */ /* 0x002f220000100a00 */
[----:B------:R-:W-:-:S06]  /*7f60*/  UIADD3 UR4, UR6, 0x2, URZ ;  /* 0x0000000206047890 */ /* 0x000fcc000fffe03f */
[----:B------:R1:W-:Y:S01]  /*7f70*/  MUFU.TANH R151, R113 ;  /* 0x0000007100977308 */ /* 0x0003e20000002400 */
[----:B------:R-:W-:-:S07]  /*7f80*/  UMOV UR14, UR4 ;  /* 0x00000004000e7c82 */ /* 0x000fce0008000000 */
[----:B------:R1:W-:Y:S08]  /*7f90*/  MUFU.TANH R152, R114 ;  /* 0x0000007200987308 */ /* 0x0003f00000002400 */
[----:B------:R1:W-:Y:S08]  /*7fa0*/  MUFU.TANH R150, R115 ;  /* 0x0000007300967308 */ /* 0x0003f00000002400 */
[----:B------:R1:W-:Y:S08]  /*7fb0*/  MUFU.TANH R149, R117 ;  /* 0x0000007500957308 */ /* 0x0003f00000002400 */
[----:B------:R1:W-:Y:S01]  /*7fc0*/  MUFU.TANH R145, R121 ;  /* 0x0000007900917308 */ /* 0x0003e20000002400 */
[----:B------:R-:W4:Y:S01]  /*7fd0*/  SHFL.IDX PT, R96, R17, R7, 0x1f ;  /* 0x00001f0711607589 */ /* 0x000f2200000e0000 */
[----:B------:R-:W-:Y:S01]  /*7fe0*/  FSEL R99, R18, -INF , P2 ;  /* 0xff80000012637808 */ /* 0x000fe20001000000 */
[----:B------:R-:W-:Y:S01]  /*7ff0*/  ULDC UR5, c[0x0][0x744] ;  /* 0x0001d10000057ab9 */ /* 0x000fe20000000800 */
[----:B------:R-:W-:-:S02]  /*8000*/  VIADD R220, R7, 0x10 ;  /* 0x0000001007dc7836 */ /* 0x000fc40000000000 */
[----:B------:R-:W-:Y:S02]  /*8010*/  VIADD R224, R7, 0x14 ;  /* 0x0000001407e07836 */ /* 0x000fe40000000000 */
[----:B------:R-:W-:Y:S08]  /*8020*/  MUFU.TANH R23, R23 ;  /* 0x0000001700177308 */ /* 0x000ff00000002400 */
[----:B------:R-:W4:Y:S08]  /*8030*/  MUFU.TANH R205, R205 ;  /* 0x000000cd00cd7308 */ /* 0x000f300000002400 */
[----:B------:R-:W4:Y:S08]  /*8040*/  MUFU.TANH R206, R206 ;  /* 0x000000ce00ce7308 */ /* 0x000f300000002400 */
[----:B------:R-:W4:Y:S08]  /*8050*/  MUFU.TANH R207, R207 ;  /* 0x000000cf00cf7308 */ /* 0x000f300000002400 */
[----:B------:R-:W4:Y:S08]  /*8060*/  MUFU.TANH R208, R208 ;  /* 0x000000d000d07308 */ /* 0x000f300000002400 */
[----:B------:R-:W-:Y:S01]  /*8070*/  MUFU.TANH R209, R209 ;  /* 0x000000d100d17308 */ /* 0x000fe20000002400 */
[----:B--2---:R-:W-:-:S02]  /*8080*/  R2UR UR12, R2 ;  /* 0x00000000020c72ca */ /* 0x004fc400000e0000 */
[----:B------:R-:W-:Y:S02]  /*8090*/  R2UR UR13, R3 ;  /* 0x00000000030d72ca */ /* 0x000fe400000e0000 */
[----:B------:R-:W2:Y:S01]  /*80a0*/  LDL.64 R2, [R1+0x10] ;  /* 0x0000100001027983 */ /* 0x000ea20000100a00 */
[----:B------:R-:W-:Y:S02]  /*80b0*/  WARPGROUP.DEPBAR.LE gsb0, 0x0 ;  /* 0x00008000000079c5 */ /* 0x000fe40000010000 */
[----:B------:R-:W-:-:S08]  /*80c0*/  WARPGROUP.ARRIVE ;  /* 0x00000000000079c5 */ /* 0x000fd00000000000 */
[----:B------:R-:W-:Y:S01]  /*80d0*/  HGMMA.64x128x16.F32.BF16 R24, gdesc[UR12], R24, gsb0 ;  /* 0x01e000000c1879f0 */ /* 0x000fe20008001818 */
[----:B------:R-:W-:Y:S01]  /*80e0*/  UIADD3 UR4, UR6, 0x4, URZ ;  /* 0x0000000406047890 */ /* 0x000fe2000fffe03f */
[----:B------:R-:W-:-:S06]  /*80f0*/  UMOV UR15, 0x40000040 ;  /* 0x40000040000f7882 */ /* 0x000fcc0000000000 */
[----:B------:R-:W-:Y:S01]  /*8100*/  UMOV UR14, UR4 ;  /* 0x00000004000e7c82 */ /* 0x000fe20008000000 */
[----:B---3--:R-:W-:Y:S01]  /*8110*/  FMUL.FTZ R112, R118, UR8 ;  /* 0x0000000876707c20 */ /* 0x008fe20008410000 */
[----:B------:R-:W-:Y:S01]  /*8120*/  FMUL.FTZ R90, R95, UR8 ;  /* 0x000000085f5a7c20 */ /* 0x000fe20008410000 */
[----:B------:R-:W-:Y:S01]  /*8130*/  FMUL.FTZ R94, R102, UR8 ;  /* 0x00000008665e7c20 */ /* 0x000fe20008410000 */
[----:B-1----:R-:W-:Y:S01]  /*8140*/  FMUL.FTZ R113, R133, UR8 ;  /* 0x0000000885717c20 */ /* 0x002fe20008410000 */
[----:B------:R-:W-:Y:S01]  /*8150*/  FMUL.FTZ R114, R134, UR8 ;  /* 0x0000000886727c20 */ /* 0x000fe20008410000 */
[----:B------:R-:W-:Y:S01]  /*8160*/  FMUL.FTZ R115, R135, UR8 ;  /* 0x0000000887737c20 */ /* 0x000fe20008410000 */
[----:B------:R-:W-:Y:S01]  /*8170*/  FMUL.FTZ R117, R137, UR8 ;  /* 0x0000000889757c20 */ /* 0x000fe20008410000 */
[----:B------:R-:W-:Y:S01]  /*8180*/  FMUL.FTZ R118, R138, UR8 ;  /* 0x000000088a767c20 */ /* 0x000fe20008410000 */
[----:B------:R-:W-:Y:S01]  /*8190*/  FMUL.FTZ R121, R139, UR8 ;  /* 0x000000088b797c20 */ /* 0x000fe20008410000 */
[----:B----4-:R-:W-:-:S02]  /*81a0*/  R2UR UR8, R104 ;  /* 0x00000000680872ca */ /* 0x010fc400000e0000 */
[----:B------:R-:W-:Y:S01]  /*81b0*/  R2UR UR9, R105 ;  /* 0x00000000690972ca */ /* 0x000fe200000e0000 */
[----:B------:R-:W-:Y:S01]  /*81c0*/  UIADD3 UR6, UR6, 0x6, URZ ;  /* 0x0000000606067890 */ /* 0x000fe2000fffe03f */
[----:B------:R-:W-:Y:S02]  /*81d0*/  WARPGROUP.DEPBAR.LE gsb0, 0x0 ;  /* 0x00008000000079c5 */ /* 0x000fe40000010000 */
[----:B------:R-:W-:-:S04]  /*81e0*/  WARPGROUP.ARRIVE ;  /* 0x00000000000079c5 */ /* 0x000fc80000000000 */
[----:B------:R-:W-:Y:S01]  /*81f0*/  UMOV UR10, UR6 ;  /* 0x00000006000a7c82 */ /* 0x000fe20008000000 */
[----:B--2---:R-:W-:Y:S02]  /*8200*/  R2UR UR12, R2 ;  /* 0x00000000020c72ca */ /* 0x004fe400000e0000 */
[----:B------:R-:W-:-:S13]  /*8210*/  R2UR UR13, R3 ;  /* 0x00000000030d72ca */ /* 0x000fda00000e0000 */
[----:B------:R-:W-:Y:S01]  /*8220*/  HGMMA.64x128x16.F32.BF16 R24, gdesc[UR12], R24, gsb0 ;  /* 0x01e000000c1879f0 */ /* 0x000fe20008001818 */
[----:B------:R-:W1:Y:S01]  /*8230*/  SHFL.IDX PT, R97, R17, R230, 0x1f ;  /* 0x00001fe611617589 */ /* 0x000e6200000e0000 */
[----:B------:R-:W-:-:S03]  /*8240*/  FSEL R98, R20, -INF , P1 ;  /* 0xff80000014627808 */ /* 0x000fc60000800000 */
[----:B------:R-:W2:Y:S01]  /*8250*/  SHFL.IDX PT, R95, R17, R212, 0x1f ;  /* 0x00001fd4115f7589 */ /* 0x000ea200000e0000 */
[--C-:B------:R-:W-:Y:S01]  /*8260*/  FFMA.FTZ R99, R99, UR5, -R96.reuse ;  /* 0x0000000563637c23 */ /* 0x100fe20008010860 */
[----:B------:R-:W-:Y:S01]  /*8270*/  FFMA.FTZ R98, R98, UR5, -R96 ;  /* 0x0000000562627c23 */ /* 0x000fe20008010860 */
[----:B------:R-:W-:Y:S01]  /*8280*/  MUFU.TANH R147, R120 ;  /* 0x0000007800937308 */ /* 0x000fe20000002400 */
[----:B------:R-:W3:Y:S01]  /*8290*/  SHFL.IDX PT, R96, R17, R213, 0x1f ;  /* 0x00001fd511607589 */ /* 0x000ee200000e0000 */
[----:B------:R-:W-:-:S06]  /*82a0*/  FSEL R100, R19, -INF , P2 ;  /* 0xff80000013647808 */ /* 0x000fcc0001000000 */
[----:B------:R-:W-:Y:S01]  /*82b0*/  MUFU.EX2 R120, R99 ;  /* 0x0000006300787308 */ /* 0x000fe20000000800 */
[----:B------:R-:W-:Y:S07]  /*82c0*/  SHFL.IDX PT, R102, R17, R224, 0x1f ;  /* 0x00001fe011667589 */ /* 0x000fee00000e0000 */
[----:B------:R4:W-:Y:S01]  /*82d0*/  MUFU.EX2 R99, R98 ;  /* 0x0000006200637308 */ /* 0x0009e20000000800 */
[----:B-1----:R-:W-:Y:S01]  /*82e0*/  FFMA.FTZ R100, R100, UR5, -R97 ;  /* 0x0000000564647c23 */ /* 0x002fe20008010861 */
[----:B----4-:R-:W-:-:S06]  /*82f0*/  FSEL R98, R21, -INF , P1 ;  /* 0xff80000015627808 */ /* 0x010fcc0000800000 */
[----:B------:R1:W-:Y:S01]  /*8300*/  MUFU.TANH R162, R103 ;  /* 0x0000006700a27308 */ /* 0x0003e20000002400 */
[----:B------:R-:W-:-:S07]  /*8310*/  FFMA.FTZ R98, R98, UR5, -R97 ;  /* 0x0000000562627c23 */ /* 0x000fce0008010861 */
[----:B------:R4:W-:Y:S01]  /*8320*/  MUFU.TANH R6, R128 ;  /* 0x0000008000067308 */ /* 0x0009e20000002400 */
[----:B-1----:R-:W1:Y:S01]  /*8330*/  SHFL.IDX PT, R103, R17, R220, 0x1f ;  /* 0x00001fdc11677589 */ /* 0x002e6200000e0000 */
[----:B------:R-:W-:Y:S02]  /*8340*/  WARPGROUP.DEPBAR.LE gsb0, 0x0 ;  /* 0x00008000000079c5 */ /* 0x000fe40000010000 */
[----:B------:R-:W-:-:S06]  /*8350*/  WARPGROUP.ARRIVE ;  /* 0x00000000000079c5 */ /* 0x000fcc0000000000 */
[----:B------:R-:W-:Y:S01]  /*8360*/  HGMMA.64x128x16.F32.BF16 R24, gdesc[UR8], R24, gsb0 ;  /* 0x01e00000081879f0 */ /* 0x000fe20008001818 */
[----:B----4-:R-:W-:Y:S01]  /*8370*/  IADD3 R128, R7, 0x18, RZ ;  /* 0x0000001807807810 */ /* 0x010fe20007ffe0ff */
[----:B------:R-:W-:Y:S01]  /*8380*/  MUFU.TANH R148, R119 ;  /* 0x0000007700947308 */ /* 0x000fe20000002400 */
[----:B------:R-:W-:-:S07]  /*8390*/  FSEL R97, R22, -INF , P2 ;  /* 0xff80000016617808 */ /* 0x000fce0001000000 */
[----:B------:R-:W-:Y:S01]  /*83a0*/  MUFU.EX2 R119, R100 ;  /* 0x0000006400777308 */ /* 0x000fe20000000800 */
[----:B--2---:R-:W-:-:S07]  /*83b0*/  FFMA.FTZ R97, R97, UR5, -R95 ;  /* 0x0000000561617c23 */ /* 0x004fce000801085f */
[----:B------:R2:W-:Y:S08]  /*83c0*/  MUFU.TANH R158, R107 ;  /* 0x0000006b009e7308 */ /* 0x0005f00000002400 */
[----:B------:R4:W-:Y:S01]  /*83d0*/  MUFU.EX2 R100, R98 ;  /* 0x0000006200647308 */ /* 0x0009e20000000800 */
[----:B--2---:R-:W2:Y:S01]  /*83e0*/  SHFL.IDX PT, R107, R17, R128, 0x1f ;  /* 0x00001f80116b7589 */ /* 0x004ea200000e0000 */
[----:B------:R-:W-:-:S02]  /*83f0*/  FSEL R101, R205, -INF , P1 ;  /* 0xff800000cd657808 */ /* 0x000fc40000800000 */
[----:B----4-:R-:W-:-:S04]  /*8400*/  FSEL R98, R204, -INF , P1 ;  /* 0xff800000cc627808 */ /* 0x010fc80000800000 */
[----:B------:R-:W4:Y:S01]  /*8410*/  MUFU.TANH R225, R225 ;  /* 0x000000e100e17308 */ /* 0x000f220000002400 */
[----:B------:R-:W-:Y:S02]  /*8420*/  VIADD R221, R7, 0x1c ;  /* 0x0000001c07dd7836 */ /* 0x000fe40000000000 */
[----:B------:R-:W-:-:S05]  /*8430*/  FFMA.FTZ R95, R98, UR5, -R95 ;  /* 0x00000005625f7c23 */ /* 0x000fca000801085f */
[----:B------:R-:W2:Y:S01]  /*8440*/  MUFU.TANH R88, R88 ;  /* 0x0000005800587308 */ /* 0x000ea20000002400 */
[----:B------:R-:W-:-:S07]  /*8450*/  FSEL R98, R23, -INF , P2 ;  /* 0xff80000017627808 */ /* 0x000fce0001000000 */
[----:B------:R1:W-:Y:S01]  /*8460*/  MUFU.TANH R146, R122 ;  /* 0x0000007a00927308 */ /* 0x0003e20000002400 */
[--C-:B---3--:R-:W-:Y:S01]  /*8470*/  FFMA.FTZ R98, R98, UR5, -R96.reuse ;  /* 0x0000000562627c23 */ /* 0x108fe20008010860 */
[----:B------:R-:W-:Y:S01]  /*8480*/  FFMA.FTZ R96, R101, UR5, -R96 ;  /* 0x0000000565607c23 */ /* 0x000fe20008010860 */
[----:B------:R-:W-:Y:S01]  /*8490*/  FSEL R104, R206, -INF , P2 ;  /* 0xff800000ce687808 */ /* 0x000fe20001000000 */
[----:B-1----:R-:W1:Y:S04]  /*84a0*/  SHFL.IDX PT, R122, R9, R230, 0x1f ;  /* 0x00001fe6097a7589 */ /* 0x002e6800000e0000 */
[----:B------:R-:W3:Y:S01]  /*84b0*/  MUFU.TANH R228, R228 ;  /* 0x000000e400e47308 */ /* 0x000ee20000002400 */
[----:B------:R-:W-:Y:S02]  /*84c0*/  FSEL R105, R207, -INF , P2 ;  /* 0xff800000cf697808 */ /* 0x000fe40001000000 */
[----:B------:R-:W-:-:S05]  /*84d0*/  FSEL R101, R208, -INF , P1 ;  /* 0xff800000d0657808 */ /* 0x000fca0000800000 */
[----:B------:R-:W1:Y:S01]  /*84e0*/  MUFU.TANH R90, R90 ;  /* 0x0000005a005a7308 */ /* 0x000e620000002400 */
[----:B------:R-:W-:Y:S01]  /*84f0*/  FFMA.FTZ R104, R104, UR5, -R103 ;  /* 0x0000000568687c23 */ /* 0x000fe20008010867 */
[----:B------:R-:W-:-:S06]  /*8500*/  FFMA.FTZ R105, R105, UR5, -R102 ;  /* 0x0000000569697c23 */ /* 0x000fcc0008010866 */
[----:B------:R4:W-:Y:S01]  /*8510*/  MUFU.TANH R155, R109 ;  /* 0x0000006d009b7308 */ /* 0x0009e20000002400 */
[----:B------:R-:W-:-:S07]  /*8520*/  FFMA.FTZ R103, R101, UR5, -R103 ;  /* 0x0000000565677c23 */ /* 0x000fce0008010867 */
[----:B------:R2:W-:Y:S01]  /*8530*/  MUFU.TANH R2, R132 ;  /* 0x0000008400027308 */ /* 0x0005e20000002400 */
[----:B----4-:R4:W-:Y:S01]  /*8540*/  SHFL.IDX PT, R109, R17, R221, 0x1f ;  /* 0x00001fdd116d7589 */ /* 0x0109e200000e0000 */
[----:B------:R-:W-:-:S03]  /*8550*/  FSEL R101, R225, -INF , P2 ;  /* 0xff800000e1657808 */ /* 0x000fc60001000000 */
[----:B--2---:R-:W2:Y:S01]  /*8560*/  SHFL.IDX PT, R132, R9, R213, 0x1f ;  /* 0x00001fd509847589 */ /* 0x004ea200000e0000 */
[----:B----4-:R-:W-:Y:S02]  /*8570*/  FSEL R17, R209, -INF , P1 ;  /* 0xff800000d1117808 */ /* 0x010fe40000800000 */
[----:B------:R-:W4:Y:S01]  /*8580*/  MUFU.TANH R91, R91 ;  /* 0x0000005b005b7308 */ /* 0x000f220000002400 */
[----:B------:R-:W2:Y:S02]  /*8590*/  SHFL.IDX PT, R231, R9, R220, 0x1f ;  /* 0x00001fdc09e77589 */ /* 0x000ea400000e0000 */
[----:B------:R-:W-:Y:S01]  /*85a0*/  FFMA.FTZ R102, R17, UR5, -R102 ;  /* 0x0000000511667c23 */ /* 0x000fe20008010866 */
[----:B------:R-:W-:-:S04]  /*85b0*/  FSEL R17, R88, -INF , P1 ;  /* 0xff80000058117808 */ /* 0x000fc80000800000 */
[----:B------:R-:W-:Y:S01]  /*85c0*/  MUFU.TANH R237, R237 ;  /* 0x000000ed00ed7308 */ /* 0x000fe20000002400 */
[--C-:B------:R-:W-:Y:S01]  /*85d0*/  FFMA.FTZ R101, R101, UR5, -R107.reuse ;  /* 0x0000000565657c23 */ /* 0x100fe2000801086b */
[----:B------:R-:W-:Y:S01]  /*85e0*/  FFMA.FTZ R17, R17, UR5, -R107 ;  /* 0x0000000511117c23 */ /* 0x000fe2000801086b */
[----:B---3--:R-:W-:Y:S01]  /*85f0*/  FSEL R107, R228, -INF , P2 ;  /* 0xff800000e46b7808 */ /* 0x008fe20001000000 */
[----:B------:R-:W3:Y:S04]  /*8600*/  SHFL.IDX PT, R216, R9, R224, 0x1f ;  /* 0x00001fe009d87589 */ /* 0x000ee800000e0000 */
[----:B------:R-:W2:Y:S08]  /*8610*/  MUFU.TANH R235, R235 ;  /* 0x000000eb00eb7308 */ /* 0x000eb00000002400 */
[----:B------:R-:W3:Y:S01]  /*8620*/  MUFU.TANH R94, R94 ;  /* 0x0000005e005e7308 */ /* 0x000ee20000002400 */
[----:B-1----:R-:W-:Y:S01]  /*8630*/  FFMA.FTZ R107, R107, UR5, -R122 ;  /* 0x000000056b6b7c23 */ /* 0x002fe2000801087a */
[----:B------:R-:W1:Y:S06]  /*8640*/  SHFL.IDX PT, R138, R9, R221, 0x1f ;  /* 0x00001fdd098a7589 */ /* 0x000e6c00000e0000 */
[----:B------:R4:W-:Y:S01]  /*8650*/  MUFU.TANH R156, R110 ;  /* 0x0000006e009c7308 */ /* 0x0009e20000002400 */
[----:B------:R-:W-:-:S02]  /*8660*/  WARPGROUP.DEPBAR.LE gsb0, 0x0 ;  /* 0x00008000000079c5 */ /* 0x000fc40000010000 */
[----:B------:R-:W-:Y:S05]  /*8670*/  LDS R217, [R12+0x400] ;  /* 0x000400000cd97984 */ /* 0x000fea0000000800 */
[----:B------:R-:W1:Y:S01]  /*8680*/  MUFU.TANH R93, R93 ;  /* 0x0000005d005d7308 */ /* 0x000e620000002400 */
[----:B----4-:R-:W-:-:S07]  /*8690*/  FSEL R110, R90, -INF , P1 ;  /* 0xff8000005a6e7808 */ /* 0x010fce0000800000 */
[----:B------:R-:W4:Y:S01]  /*86a0*/  MUFU.TANH R232, R232 ;  /* 0x000000e800e87308 */ /* 0x000f220000002400 */
[----:B------:R-:W-:Y:S01]  /*86b0*/  FFMA.FTZ R122, R110, UR5, -R122 ;  /* 0x000000056e7a7c23 */ /* 0x000fe2000801087a */
[----:B------:R-:W-:Y:S01]  /*86c0*/  FSEL R110, R91, -INF , P2 ;  /* 0xff8000005b6e7808 */ /* 0x000fe20001000000 */
[----:B------:R-:W4:Y:S05]  /*86d0*/  SHFL.IDX PT, R134, R10, R230, 0x1f ;  /* 0x00001fe60a867589 */ /* 0x000f2a00000e0000 */
[----:B------:R3:W-:Y:S01]  /*86e0*/  MUFU.TANH R144, R123 ;  /* 0x0000007b00907308 */ /* 0x0007e20000002400 */
[----:B--2---:R-:W-:Y:S01]  /*86f0*/  FFMA.FTZ R110, R110, UR5, -R132 ;  /* 0x000000056e6e7c23 */ /* 0x004fe20008010884 */
[----:B------:R-:W-:-:S06]  /*8700*/  FSEL R211, R235, -INF , P2 ;  /* 0xff800000ebd37808 */ /* 0x000fcc0001000000 */
[----:B------:R-:W2:Y:S01]  /*8710*/  MUFU.TANH R154, R111 ;  /* 0x0000006f009a7308 */ /* 0x000ea20000002400 */
[----:B---3--:R-:W-:-:S07]  /*8720*/  FSEL R123, R237, -INF , P1 ;  /* 0xff800000ed7b7808 */ /* 0x008fce0000800000 */
[----:B------:R-:W3:Y:S01]  /*8730*/  MUFU.TANH R226, R226 ;  /* 0x000000e200e27308 */ /* 0x000ee20000002400 */
[----:B------:R-:W-:Y:S01]  /*8740*/  FFMA.FTZ R132, R123, UR5, -R132 ;  /* 0x000000057b847c23 */ /* 0x000fe20008010884 */
[----:B------:R-:W-:Y:S01]  /*8750*/  FSEL R123, R94, -INF , P1 ;  /* 0xff8000005e7b7808 */ /* 0x000fe20000800000 */
[----:B------:R-:W-:Y:S01]  /*8760*/  FFMA.FTZ R211, R211, UR5, -R231 ;  /* 0x00000005d3d37c23 */ /* 0x000fe200080108e7 */
[----:B-1----:R-:W-:-:S04]  /*8770*/  FSEL R214, R93, -INF , P2 ;  /* 0xff8000005dd67808 */ /* 0x002fc80001000000 */
[----:B------:R1:W-:Y:S01]  /*8780*/  MUFU.TANH R160, R106 ;  /* 0x0000006a00a07308 */ /* 0x0003e20000002400 */
[----:B------:R-:W-:Y:S01]  /*8790*/  FFMA.FTZ R231, R123, UR5, -R231 ;  /* 0x000000057be77c23 */ /* 0x000fe200080108e7 */
[----:B------:R-:W-:Y:S01]  /*87a0*/  FSEL R123, R162, -INF , P1 ;  /* 0xff800000a27b7808 */ /* 0x000fe20000800000 */
[----:B------:R-:W-:Y:S02]  /*87b0*/  IMAD R210, R0, 0x400, R210 ;  /* 0x0000040000d27824 */ /* 0x000fe400078e02d2 */
[----:B------:R-:W-:-:S03]  /*87c0*/  FFMA.FTZ R214, R214, UR5, -R216 ;  /* 0x00000005d6d67c23 */ /* 0x000fc600080108d8 */
[----:B------:R4:W-:Y:S01]  /*87d0*/  MUFU.TANH R143, R124 ;  /* 0x0000007c008f7308 */ /* 0x0009e20000002400 */
[----:B-1----:R-:W1:Y:S01]  /*87e0*/  SHFL.IDX PT, R106, R9, R7, 0x1f ;  /* 0x00001f07096a7589 */ /* 0x002e6200000e0000 */
[----:B------:R-:W-:Y:S01]  /*87f0*/  FFMA.FTZ R216, R123, UR5, -R216 ;  /* 0x000000057bd87c23 */ /* 0x000fe200080108d8 */
[----:B------:R-:W-:-:S05]  /*8800*/  FSEL R139, R159, -INF , P2 ;  /* 0xff8000009f8b7808 */ /* 0x000fca0001000000 */
[----:B------:R-:W1:Y:S01]  /*8810*/  MUFU.TANH R227, R227 ;  /* 0x000000e300e37308 */ /* 0x000e620000002400 */
[----:B----4-:R-:W-:-:S07]  /*8820*/  FSEL R124, R232, -INF , P2 ;  /* 0xff800000e87c7808 */ /* 0x010fce0001000000 */
[----:B------:R-:W4:Y:S01]  /*8830*/  MUFU.TANH R89, R89 ;  /* 0x0000005900597308 */ /* 0x000f220000002400 */
[----:B------:R-:W-:Y:S01]  /*8840*/  FFMA.FTZ R124, R124, UR5, -R109 ;  /* 0x000000057c7c7c23 */ /* 0x000fe2000801086d */
[----:B------:R-:W-:Y:S01]  /*8850*/  FSEL R123, R158, -INF , P1 ;  /* 0xff8000009e7b7808 */ /* 0x000fe20000800000 */
[----:B------:R-:W-:Y:S01]  /*8860*/  FFMA.FTZ R139, R139, UR5, -R138 ;  /* 0x000000058b8b7c23 */ /* 0x000fe2000801088a */
[----:B------:R-:W-:-:S04]  /*8870*/  R2UR UR4, R210 ;  /* 0x00000000d20472ca */ /* 0x000fc800000e0000 */
[----:B------:R2:W-:Y:S01]  /*8880*/  MUFU.TANH R142, R126 ;  /* 0x0000007e008e7308 */ /* 0x0005e20000002400 */
[----:B------:R-:W-:Y:S01]  /*8890*/  SHFL.IDX PT, R210, R9, R128, 0x1f ;  /* 0x00001f8009d27589 */ /* 0x000fe200000e0000 */
[----:B------:R-:W-:Y:S01]  /*88a0*/  FFMA.FTZ R138, R123, UR5, -R138 ;  /* 0x000000057b8a7c23 */ /* 0x000fe2000801088a */
[----:B------:R-:W-:-:S05]  /*88b0*/  FSEL R135, R155, -INF , P2 ;  /* 0xff8000009b877808 */ /* 0x000fca0001000000 */
[----:B------:R-:W4:Y:S01]  /*88c0*/  MUFU.TANH R236, R236 ;  /* 0x000000ec00ec7308 */ /* 0x000f220000002400 */
[----:B--2---:R2:W4:Y:S01]  /*88d0*/  SHFL.IDX PT, R126, R9, R212, 0x1f ;  /* 0x00001fd4097e7589 */ /* 0x00452200000e0000 */
[----:B------:R-:W-:-:S06]  /*88e0*/  FSEL R123, R154, -INF , P1 ;  /* 0xff8000009a7b7808 */ /* 0x000fcc0000800000 */
[----:B------:R-:W4:Y:S01]  /*88f0*/  MUFU.TANH R92, R92 ;  /* 0x0000005c005c7308 */ /* 0x000f220000002400 */
[--C-:B------:R-:W-:Y:S01]  /*8900*/  FFMA.FTZ R135, R135, UR5, -R134.reuse ;  /* 0x0000000587877c23 */ /* 0x100fe20008010886 */
[----:B------:R-:W-:-:S06]  /*8910*/  FFMA.FTZ R134, R123, UR5, -R134 ;  /* 0x000000057b867c23 */ /* 0x000fcc0008010886 */
[----:B------:R3:W4:Y:S01]  /*8920*/  MUFU.TANH R157, R108 ;  /* 0x0000006c009d7308 */ /* 0x0007220000002400 */
[----:B------:R-:W-:Y:S04]  /*8930*/  SHFL.IDX PT, R123, R10, R128, 0x1f ;  /* 0x00001f800a7b7589 */ /* 0x000fe800000e0000 */
[----:B------:R-:W-:Y:S03]  /*8940*/  SHFL.IDX PT, R136, R10, R7, 0x1f ;  /* 0x00001f070a887589 */ /* 0x000fe600000e0000 */
[----:B--2---:R2:W-:Y:S01]  /*8950*/  MUFU.EX2 R9, R124 ;  /* 0x0000007c00097308 */ /* 0x0045e20000000800 */
[----:B---3--:R-:W-:Y:S01]  /*8960*/  FSEL R108, R226, -INF , P1 ;  /* 0xff800000e26c7808 */ /* 0x008fe20000800000 */
[----:B------:R-:W-:Y:S04]  /*8970*/  SHFL.IDX PT, R223, R217, R7, 0x1f ;  /* 0x00001f07d9df7589 */ /* 0x000fe800000e0000 */
[----:B------:R-:W-:Y:S04]  /*8980*/  SHFL.IDX PT, R215, R10, R221, 0x1f ;  /* 0x00001fdd0ad77589 */ /* 0x000fe800000e0000 */
[----:B--2---:R-:W2:Y:S01]  /*8990*/  SHFL.IDX PT, R124, R10, R213, 0x1f ;  /* 0x00001fd50a7c7589 */ /* 0x004ea200000e0000 */
[----:B------:R-:W-:Y:S01]  /*89a0*/  FFMA.FTZ R109, R108, UR5, -R109 ;  /* 0x000000056c6d7c23 */ /* 0x000fe2000801086d */
[----:B-1----:R-:W-:-:S02]  /*89b0*/  FSEL R108, R227, -INF , P2 ;  /* 0xff800000e36c7808 */ /* 0x002fc40001000000 */
[----:B----4-:R-:W-:Y:S01]  /*89c0*/  FSEL R111, R89, -INF , P1 ;  /* 0xff800000596f7808 */ /* 0x010fe20000800000 */
[----:B------:R1:W-:Y:S01]  /*89d0*/  MUFU.TANH R3, R131 ;  /* 0x0000008300037308 */ /* 0x0003e20000002400 */
[----:B------:R-:W-:Y:S01]  /*89e0*/  FSEL R218, R161, -INF , P2 ;  /* 0xff800000a1da7808 */ /* 0x000fe20001000000 */
[----:B------:R-:W-:-:S06]  /*89f0*/  FFMA.FTZ R108, R108, UR5, -R106 ;  /* 0x000000056c6c7c23 */ /* 0x000fcc000801086a */
[----:B------:R3:W-:Y:S01]  /*8a00*/  MUFU.TANH R141, R125 ;  /* 0x0000007d008d7308 */ /* 0x0007e20000002400 */
[----:B------:R-:W-:Y:S01]  /*8a10*/  FFMA.FTZ R106, R111, UR5, -R106 ;  /* 0x000000056f6a7c23 */ /* 0x000fe2000801086a */
[----:B-1----:R-:W1:Y:S01]  /*8a20*/  SHFL.IDX PT, R131, R10, R212, 0x1f ;  /* 0x00001fd40a837589 */ /* 0x002e6200000e0000 */
[----:B------:R-:W-:-:S05]  /*8a30*/  FSEL R111, R236, -INF , P2 ;  /* 0xff800000ec6f7808 */ /* 0x000fca0001000000 */
[----:B------:R4:W-:Y:S01]  /*8a40*/  MUFU.TANH R4, R129 ;  /* 0x0000008100047308 */ /* 0x0009e20000002400 */
[----:B---3--:R-:W-:Y:S01]  /*8a50*/  FSEL R125, R92, -INF , P1 ;  /* 0xff8000005c7d7808 */ /* 0x008fe20000800000 */
[----:B------:R-:W-:Y:S01]  /*8a60*/  FFMA.FTZ R111, R111, UR5, -R126 ;  /* 0x000000056f6f7c23 */ /* 0x000fe2000801087e */
[----:B------:R-:W-:-:S05]  /*8a70*/  FSEL R12, R160, -INF , P1 ;  /* 0xff800000a00c7808 */ /* 0x000fca0000800000 */
[----:B------:R3:W-:Y:S01]  /*8a80*/  MUFU.TANH R140, R127 ;  /* 0x0000007f008c7308 */ /* 0x0007e20000002400 */
[----:B----4-:R-:W-:Y:S01]  /*8a90*/  FSEL R129, R151, -INF , P2 ;  /* 0xff80000097817808 */ /* 0x010fe20001000000 */
[----:B------:R-:W-:-:S06]  /*8aa0*/  FFMA.FTZ R126, R125, UR5, -R126 ;  /* 0x000000057d7e7c23 */ /* 0x000fcc000801087e */
[----:B------:R4:W-:Y:S01]  /*8ab0*/  MUFU.TANH R5, R130 ;  /* 0x0000008200057308 */ /* 0x0009e20000002400 */
[----:B---3--:R-:W3:Y:S01]  /*8ac0*/  SHFL.IDX PT, R127, R10, R220, 0x1f ;  /* 0x00001fdc0a7f7589 */ /* 0x008ee200000e0000 */
[----:B--2---:R-:W-:Y:S01]  /*8ad0*/  FFMA.FTZ R129, R129, UR5, -R124 ;  /* 0x0000000581817c23 */ /* 0x004fe2000801087c */
[--C-:B------:R-:W-:Y:S02]  /*8ae0*/  FFMA.FTZ R218, R218, UR5, -R210.reuse ;  /* 0x00000005dada7c23 */ /* 0x100fe400080108d2 */
[----:B------:R2:W-:Y:S01]  /*8af0*/  SHFL.IDX PT, R125, R10, R224, 0x1f ;  /* 0x00001fe00a7d7589 */ /* 0x0005e200000e0000 */
[----:B----4-:R-:W-:Y:S02]  /*8b00*/  FSEL R130, R150, -INF , P1 ;  /* 0xff80000096827808 */ /* 0x010fe40000800000 */
[----:B------:R-:W4:Y:S01]  /*8b10*/  MUFU.TANH R234, R234 ;  /* 0x000000ea00ea7308 */ /* 0x000f220000002400 */
[----:B------:R-:W-:Y:S01]  /*8b20*/  FFMA.FTZ R210, R12, UR5, -R210 ;  /* 0x000000050cd27c23 */ /* 0x000fe200080108d2 */
[----:B------:R-:W-:-:S06]  /*8b30*/  FSEL R137, R157, -INF , P2 ;  /* 0xff8000009d897808 */ /* 0x000fcc0001000000 */
[----:B------:R-:W3:Y:S01]  /*8b40*/  MUFU.TANH R112, R112 ;  /* 0x0000007000707308 */ /* 0x000ee20000002400 */
[----:B------:R-:W-:Y:S01]  /*8b50*/  FFMA.FTZ R124, R130, UR5, -R124 ;  /* 0x00000005827c7c23 */ /* 0x000fe2000801087c */
[----:B------:R-:W-:Y:S01]  /*8b60*/  FSEL R130, R146, -INF , P1 ;  /* 0xff80000092827808 */ /* 0x000fe20000800000 */
[----:B------:R1:W3:Y:S01]  /*8b70*/  SHFL.IDX PT, R229, R217, R220, 0x1f ;  /* 0x00001fdcd9e57589 */ /* 0x0002e200000e0000 */
[----:B------:R-:W-:Y:S02]  /*8b80*/  FSEL R12, R156, -INF , P1 ;  /* 0xff8000009c0c7808 */ /* 0x000fe40000800000 */
[----:B------:R-:W-:Y:S02]  /*8b90*/  FSEL R133, R153, -INF , P2 ;  /* 0xff80000099857808 */ /* 0x000fe40001000000 */
[----:B------:R-:W-:Y:S01]  /*8ba0*/  FSEL R219, R148, -INF , P1 ;  /* 0xff80000094db7808 */ /* 0x000fe20000800000 */
[----:B--2---:R2:W-:Y:S01]  /*8bb0*/  MUFU.EX2 R10, R126 ;  /* 0x0000007e000a7308 */ /* 0x0045e20000000800 */
[----:B------:R-:W3:Y:S01]  /*8bc0*/  SHFL.IDX PT, R222, R217, R230, 0x1f ;  /* 0x00001fe6d9de7589 */ /* 0x000ee200000e0000 */
[----:B------:R-:W-:Y:S01]  /*8bd0*/  FFMA.FTZ R137, R137, UR5, -R136 ;  /* 0x0000000589897c23 */ /* 0x000fe20008010888 */
[----:B-1----:R-:W-:-:S02]  /*8be0*/  FADD.FTZ R220, R24, -R223 ;  /* 0x800000df18dc7221 */ /* 0x002fc40000010000 */
[----:B------:R-:W-:Y:S01]  /*8bf0*/  SHFL.IDX PT, R233, R11, R7, 0x1f ;  /* 0x00001f070be97589 */ /* 0x000fe200000e0000 */
[----:B--2---:R-:W-:Y:S01]  /*8c00*/  FSEL R126, R147, -INF , P2 ;  /* 0xff800000937e7808 */ /* 0x004fe20001000000 */
[----:B------:R-:W-:Y:S01]  /*8c10*/  FADD.FTZ R223, R26, -R223 ;  /* 0x800000df1adf7221 */ /* 0x000fe20000010000 */
[----:B------:R-:W-:Y:S01]  /*8c20*/  FFMA.FTZ R136, R12, UR5, -R136 ;  /* 0x000000050c887c23 */ /* 0x000fe20008010888 */
[----:B------:R-:W-:Y:S01]  /*8c30*/  FSEL R26, R144, -INF , P1 ;  /* 0xff800000901a7808 */ /* 0x000fe20000800000 */
[----:B------:R-:W1:Y:S01]  /*8c40*/  MUFU.EX2 R97, R97 ;  /* 0x0000006100617308 */ /* 0x000e620000000800 */
[--C-:B------:R-:W-:Y:S01]  /*8c50*/  FFMA.FTZ R126, R126, UR5, -R123.reuse ;  /* 0x000000057e7e7c23 */ /* 0x100fe2000801087b */
[----:B------:R-:W-:Y:S01]  /*8c60*/  FFMA.FTZ R123, R130, UR5, -R123 ;  /* 0x00000005827b7c23 */ /* 0x000fe2000801087b */
[----:B------:R-:W-:Y:S01]  /*8c70*/  FSEL R130, R145, -INF , P2 ;  /* 0xff80000091827808 */ /* 0x000fe20001000000 */
[----:B------:R-:W-:Y:S01]  /*8c80*/  FFMA.FTZ R21, -R21, R21, 1 ;  /* 0x3f80000015157423 */ /* 0x000fe20000010115 */
[----:B------:R-:W-:Y:S01]  /*8c90*/  FSEL R12, R152, -INF , P1 ;  /* 0xff800000980c7808 */ /* 0x000fe20000800000 */
[----:B------:R-:W2:Y:S01]  /*8ca0*/  SHFL.IDX PT, R224, R217, R224, 0x1f ;  /* 0x00001fe0d9e07589 */ /* 0x000ea200000e0000 */
[----:B------:R-:W-:Y:S01]  /*8cb0*/  FFMA.FTZ R133, R133, UR5, -R131 ;  /* 0x0000000585857c23 */ /* 0x000fe20008010883 */
[----:B------:R3:W-:Y:S01]  /*8cc0*/  MUFU.EX2 R24, R132 ;  /* 0x0000008400187308 */ /* 0x0007e20000000800 */
[----:B------:R-:W-:Y:S01]  /*8cd0*/  FFMA.FTZ R130, R130, UR5, -R215 ;  /* 0x0000000582827c23 */ /* 0x000fe200080108d7 */
[----:B------:R-:W1:Y:S01]  /*8ce0*/  SHFL.IDX PT, R213, R217, R213, 0x1f ;  /* 0x00001fd5d9d57589 */ /* 0x000e6200000e0000 */
[----:B------:R-:W-:Y:S01]  /*8cf0*/  FFMA.FTZ R131, R12, UR5, -R131 ;  /* 0x000000050c837c23 */ /* 0x000fe20008010883 */
[----:B----4-:R-:W-:-:S04]  /*8d00*/  FSEL R128, R234, -INF , P2 ;  /* 0xff800000ea807808 */ /* 0x010fc80001000000 */
[----:B------:R-:W4:Y:S01]  /*8d10*/  MUFU.TANH R114, R114 ;  /* 0x0000007200727308 */ /* 0x000f220000002400 */
[----:B---3--:R-:W-:Y:S01]  /*8d20*/  FFMA.FTZ R132, R26, UR5, -R215 ;  /* 0x000000051a847c23 */ /* 0x008fe200080108d7 */
[----:B------:R-:W-:Y:S01]  /*8d30*/  IADD3 R215, R7, 0x18, RZ ;  /* 0x0000001807d77810 */ /* 0x000fe20007ffe0ff */
[----:B------:R-:W-:Y:S01]  /*8d40*/  FFMA.FTZ R128, R128, UR5, -R127 ;  /* 0x0000000580807c23 */ /* 0x000fe2000801087f */
[----:B------:R-:W-:-:S04]  /*8d50*/  FFMA.FTZ R22, -R22, R22, 1 ;  /* 0x3f80000016167423 */ /* 0x000fc80000010116 */
[----:B------:R-:W3:Y:S01]  /*8d60*/  MUFU.TANH R113, R113 ;  /* 0x0000007100717308 */ /* 0x000ee20000002400 */
[----:B------:R-:W-:Y:S07]  /*8d70*/  SHFL.IDX PT, R212, R217, R212, 0x1f ;  /* 0x00001fd4d9d47589 */ /* 0x000fee00000e0000 */
[----:B------:R-:W-:Y:S01]  /*8d80*/  MUFU.EX2 R95, R95 ;  /* 0x0000005f005f7308 */ /* 0x000fe20000000800 */
[----:B------:R-:W4:Y:S07]  /*8d90*/  SHFL.IDX PT, R230, R11, R230, 0x1f ;  /* 0x00001fe60be67589 */ /* 0x000f2e00000e0000 */
[----:B------:R-:W3:Y:S01]  /*8da0*/  MUFU.TANH R115, R115 ;  /* 0x0000007300737308 */ /* 0x000ee20000002400 */
[----:B------:R-:W3:Y:S07]  /*8db0*/  SHFL.IDX PT, R215, R217, R215, 0x1f ;  /* 0x00001fd7d9d77589 */ /* 0x000eee00000e0000 */
[----:B------:R-:W3:Y:S01]  /*8dc0*/  MUFU.TANH R118, R118 ;  /* 0x0000007600767308 */ /* 0x000ee20000002400 */
[----:B------:R-:W3:Y:S07]  /*8dd0*/  SHFL.IDX PT, R217, R217, R221, 0x1f ;  /* 0x00001fddd9d97589 */ /* 0x000eee00000e0000 */
[----:B------:R-:W-:Y:S08]  /*8de0*/  MUFU.EX2 R98, R98 ;  /* 0x0000006200627308 */ /* 0x000ff00000000800 */
[----:B------:R-:W3:Y:S08]  /*8df0*/  MUFU.EX2 R96, R96 ;  /* 0x0000006000607308 */ /* 0x000ef00000000800 */
[----:B------:R-:W3:Y:S08]  /*8e00*/  MUFU.TANH R116, R116 ;  /* 0x0000007400747308 */ /* 0x000ef00000002400 */
[----:B------:R-:W3:Y:S08]  /*8e10*/  MUFU.TANH R121, R121 ;  /* 0x0000007900797308 */ /* 0x000ef00000002400 */
[----:B------:R-:W3:Y:S08]  /*8e20*/  MUFU.EX2 R104, R104 ;  /* 0x0000006800687308 */ /* 0x000ef00000000800 */
[----:B------:R-:W3:Y:S01]  /*8e30*/  MUFU.EX2 R102, R102 ;  /* 0x0000006600667308 */ /* 0x000ee20000000800 */
[----:B------:R-:W-:-:S07]  /*8e40*/  FFMA.FTZ R23, -R23, R23, 1 ;  /* 0x3f80000017177423 */ /* 0x000fce0000010117 */
[----:B------:R-:W3:Y:S01]  /*8e50*/  MUFU.TANH R117, R117 ;  /* 0x0000007500757308 */ /* 0x000ee20000002400 */
[----:B------:R-:W-:-:S07]  /*8e60*/  FFMA.FTZ R205, -R205, R205, 1 ;  /* 0x3f800000cdcd7423 */ /* 0x000fce00000101cd */
[----:B------:R-:W3:Y:S01]  /*8e70*/  MUFU.EX2 R103, R103 ;  /* 0x0000006700677308 */ /* 0x000ee20000000800 */
[----:B------:R-:W-:Y:S01]  /*8e80*/  FFMA.FTZ R209, -R209, R209, 1 ;  /* 0x3f800000d1d17423 */ /* 0x000fe200000101d1 */
[----:B------:R-:W-:Y:S01]  /*8e90*/  FFMA.FTZ R88, -R88, R88, 1 ;  /* 0x3f80000058587423 */ /* 0x000fe20000010158 */
[----:B------:R-:W-:Y:S05]  /*8ea0*/  LDS R13, [R13+0x400] ;  /* 0x000400000d0d7984 */ /* 0x000fea0000000800 */
[----:B------:R2:W-:Y:S01]  /*8eb0*/  MUFU.EX2 R12, R122 ;  /* 0x0000007a000c7308 */ /* 0x0005e20000000800 */
[----:B------:R-:W-:Y:S01]  /*8ec0*/  VIADD R26, R7, 0x8 ;  /* 0x00000008071a7836 */ /* 0x000fe20000000000 */
[----:B--2---:R-:W-:-:S05]  /*8ed0*/  FSEL R122, R112, -INF , P1 ;  /* 0xff800000707a7808 */ /* 0x004fca0000800000 */
[----:B------:R-:W-:Y:S01]  /*8ee0*/  FFMA.FTZ R127, R122, UR5, -R127 ;  /* 0x000000057a7f7c23 */ /* 0x000fe2000801087f */
[----:B------:R-:W-:Y:S01]  /*8ef0*/  FSEL R122, R149, -INF , P2 ;  /* 0xff800000957a7808 */ /* 0x000fe20001000000 */
[--C-:B------:R-:W-:Y:S01]  /*8f00*/  FADD.FTZ R32, R32, -R229.reuse ;  /* 0x800000e520207221 */ /* 0x100fe20000010000 */
[----:B------:R-:W-:Y:S02]  /*8f10*/  FADD.FTZ R34, R34, -R229 ;  /* 0x800000e522227221 */ /* 0x000fe40000010000 */
[----:B------:R2:W3:Y:S01]  /*8f20*/  SHFL.IDX PT, R229, R11, R26, 0x1f ;  /* 0x00001f1a0be57589 */ /* 0x0004e200000e0000 */
[--C-:B------:R-:W-:Y:S01]  /*8f30*/  FFMA.FTZ R122, R122, UR5, -R125.reuse ;  /* 0x000000057a7a7c23 */ /* 0x100fe2000801087d */
[----:B------:R-:W-:Y:S01]  /*8f40*/  FFMA.FTZ R125, R219, UR5, -R125 ;  /* 0x00000005db7d7c23 */ /* 0x000fe2000801087d */
[--C-:B------:R-:W-:Y:S01]  /*8f50*/  FADD.FTZ R219, R25, -R222.reuse ;  /* 0x800000de19db7221 */ /* 0x100fe20000010000 */
[----:B------:R-:W-:Y:S01]  /*8f60*/  FADD.FTZ R222, R27, -R222 ;  /* 0x800000de1bde7221 */ /* 0x000fe20000010000 */
[----:B------:R-:W-:-:S02]  /*8f70*/  VIADD R27, R7, 0xc ;  /* 0x0000000c071b7836 */ /* 0x000fc40000000000 */
[--C-:B------:R-:W-:Y:S01]  /*8f80*/  FADD.FTZ R33, R33, -R224.reuse ;  /* 0x800000e021217221 */ /* 0x100fe20000010000 */
[----:B------:R-:W-:Y:S01]  /*8f90*/  FADD.FTZ R35, R35, -R224 ;  /* 0x800000e023237221 */ /* 0x000fe20000010000 */
[----:B------:R1:W-:Y:S01]  /*8fa0*/  MUFU.EX2 R25, R211 ;  /* 0x000000d300197308 */ /* 0x0003e20000000800 */
[----:B------:R4:W3:Y:S01]  /*8fb0*/  SHFL.IDX PT, R224, R11, R27, 0x1f ;  /* 0x00001f1b0be07589 */ /* 0x0008e200000e0000 */
[--C-:B-1----:R-:W-:Y:S01]  /*8fc0*/  FADD.FTZ R211, R29, -R213.reuse ;  /* 0x800000d51dd37221 */ /* 0x102fe20000010000 */
[----:B------:R-:W-:-:S05]  /*8fd0*/  FADD.FTZ R213, R31, -R213 ;  /* 0x800000d51fd57221 */ /* 0x000fca0000010000 */
[----:B--2---:R1:W-:Y:S01]  /*8fe0*/  MUFU.EX2 R26, R231 ;  /* 0x000000e7001a7308 */ /* 0x0043e20000000800 */
[----:B------:R-:W-:Y:S02]  /*8ff0*/  FSEL R29, R141, -INF , P2 ;  /* 0xff8000008d1d7808 */ /* 0x000fe40001000000 */
[----:B------:R-:W-:Y:S02]  /*9000*/  FSEL R31, R140, -INF , P1 ;  /* 0xff8000008c1f7808 */ /* 0x000fe40000800000 */
[----:B-1----:R-:W-:Y:S01]  /*9010*/  IADD3 R231, R7, 0x10, RZ ;  /* 0x0000001007e77810 */ /* 0x002fe20007ffe0ff */
[--C-:B----4-:R-:W-:Y:S02]  /*9020*/  FFMA.FTZ R29, R29, UR5, -R230.reuse ;  /* 0x000000051d1d7c23 */ /* 0x110fe400080108e6 */
[----:B------:R-:W-:Y:S01]  /*9030*/  FFMA.FTZ R31, R31, UR5, -R230 ;  /* 0x000000051f1f7c23 */ /* 0x000fe200080108e6 */
[----:B------:R1:W-:Y:S01]  /*9040*/  MUFU.EX2 R27, R214 ;  /* 0x000000d6001b7308 */ /* 0x0003e20000000800 */
[----:B------:R2:W4:Y:S01]  /*9050*/  SHFL.IDX PT, R230, R11, R231, 0x1f ;  /* 0x00001fe70be67589 */ /* 0x00052200000e0000 */
[--C-:B---3--:R-:W-:Y:S01]  /*9060*/  FADD.FTZ R36, R36, -R215.reuse ;  /* 0x800000d724247221 */ /* 0x108fe20000010000 */
[----:B------:R-:W-:Y:S01]  /*9070*/  FADD.FTZ R215, R38, -R215 ;  /* 0x800000d726d77221 */ /* 0x000fe20000010000 */
[----:B-1----:R-:W-:Y:S01]  /*9080*/  FADD.FTZ R214, R37, -R217 ;  /* 0x800000d925d67221 */ /* 0x002fe20000010000 */
[----:B------:R-:W-:Y:S01]  /*9090*/  FFMA.FTZ R37, -R20, R20, 1 ;  /* 0x3f80000014257423 */ /* 0x000fe20000010114 */
[----:B------:R-:W-:Y:S01]  /*90a0*/  FSEL R20, R6, -INF , P2 ;  /* 0xff80000006147808 */ /* 0x000fe20001000000 */
[----:B------:R-:W-:Y:S01]  /*90b0*/  FFMA.FTZ R38, -R18, R18, 1 ;  /* 0x3f80000012267423 */ /* 0x000fe20000010112 */
[----:B------:R-:W-:Y:S01]  /*90c0*/  FMUL.FTZ R223, R99, R223 ;  /* 0x000000df63df7220 */ /* 0x000fe20000410000 */
[----:B------:R1:W-:Y:S03]  /*90d0*/  MUFU.EX2 R18, R216 ;  /* 0x000000d800127308 */ /* 0x0003e60000000800 */
[----:B------:R-:W-:Y:S01]  /*90e0*/  FMUL.FTZ R37, R37, R223 ;  /* 0x000000df25257220 */ /* 0x000fe20000410000 */
[----:B------:R-:W-:Y:S01]  /*90f0*/  FMUL.FTZ R223, R119, R219 ;  /* 0x000000db77df7220 */ /* 0x000fe20000410000 */
[----:B-1----:R-:W-:Y:S01]  /*9100*/  FFMA.FTZ R216, R20, UR5, -R229 ;  /* 0x0000000514d87c23 */ /* 0x002fe200080108e5 */
[----:B------:R-:W-:-:S02]  /*9110*/  FFMA.FTZ R20, -R19, R19, 1 ;  /* 0x3f80000013147423 */ /* 0x000fc40000010113 */
[----:B------:R1:W-:Y:S01]  /*9120*/  MUFU.EX2 R19, R218 ;  /* 0x000000da00137308 */ /* 0x0003e20000000800 */
[----:B------:R-:W-:Y:S01]  /*9130*/  FMUL.FTZ R222, R100, R222 ;  /* 0x000000de64de7220 */ /* 0x000fe20000410000 */
[----:B------:R-:W-:Y:S01]  /*9140*/  FADD.FTZ R221, R28, -R212 ;  /* 0x800000d41cdd7221 */ /* 0x000fe20000010000 */
[----:B-1----:R-:W-:-:S05]  /*9150*/  FSEL R218, R3, -INF , P1 ;  /* 0xff80000003da7808 */ /* 0x002fca0000800000 */
[----:B------:R-:W-:Y:S01]  /*9160*/  FFMA.FTZ R219, R218, UR5, -R224 ;  /* 0x00000005dadb7c23 */ /* 0x000fe200080108e0 */
[----:B------:R-:W-:Y:S02]  /*9170*/  FMUL.FTZ R218, R20, R223 ;  /* 0x000000df14da7220 */ /* 0x000fe40000410000 */
[----:B------:R1:W-:Y:S01]  /*9180*/  MUFU.EX2 R20, R210 ;  /* 0x000000d200147308 */ /* 0x0003e20000000800 */
[----:B------:R-:W-:Y:S01]  /*9190*/  FMUL.FTZ R223, R97, R221 ;  /* 0x000000dd61df7220 */ /* 0x000fe20000410000 */
[----:B------:R-:W-:Y:S01]  /*91a0*/  FADD.FTZ R212, R30, -R212 ;  /* 0x800000d41ed47221 */ /* 0x000fe20000010000 */
[----:B------:R-:W-:Y:S01]  /*91b0*/  FSEL R28, R143, -INF , P2 ;  /* 0xff8000008f1c7808 */ /* 0x000fe20001000000 */
[----:B--2---:R-:W-:Y:S02]  /*91c0*/  VIADD R231, R7, 0x14 ;  /* 0x0000001407e77836 */ /* 0x004fe40000000000 */
[----:B-1----:R-:W-:Y:S01]  /*91d0*/  FMUL.FTZ R210, R21, R222 ;  /* 0x000000de15d27220 */ /* 0x002fe20000410000 */
[----:B------:R-:W-:-:S02]  /*91e0*/  FSEL R21, R2, -INF , P2 ;  /* 0xff80000002157808 */ /* 0x000fc40001000000 */
[----:B------:R-:W-:-:S03]  /*91f0*/  FSEL R30, R142, -INF , P1 ;  /* 0xff8000008e1e7808 */ /* 0x000fc60000800000 */
[----:B----4-:R-:W-:Y:S02]  /*9200*/  FFMA.FTZ R221, R21, UR5, -R230 ;  /* 0x0000000515dd7c23 */ /* 0x010fe400080108e6 */
[----:B------:R1:W-:Y:S01]  /*9210*/  MUFU.EX2 R21, R139 ;  /* 0x0000008b00157308 */ /* 0x0003e20000000800 */
[----:B------:R-:W-:Y:S01]  /*9220*/  FADD.FTZ R217, R39, -R217 ;  /* 0x800000d927d97221 */ /* 0x000fe20000010000 */
[--C-:B------:R-:W-:Y:S01]  /*9230*/  FFMA.FTZ R28, R28, UR5, -R233.reuse ;  /* 0x000000051c1c7c23 */ /* 0x100fe200080108e9 */
[----:B------:R-:W-:Y:S01]  /*9240*/  FFMA.FTZ R30, R30, UR5, -R233 ;  /* 0x000000051e1e7c23 */ /* 0x000fe200080108e9 */
[----:B------:R-:W-:Y:S01]  /*9250*/  FSEL R39, R5, -INF , P1 ;  /* 0xff80000005277808 */ /* 0x000fe20000800000 */
[----:B------:R-:W2:Y:S01]  /*9260*/  SHFL.IDX PT, R231, R11, R231, 0x1f ;  /* 0x00001fe70be77589 */ /* 0x000ea200000e0000 */
[----:B------:R-:W-:Y:S02]  /*9270*/  VIADD R233, R7, 0x18 ;  /* 0x0000001807e97836 */ /* 0x000fe40000000000 */
[----:B-1----:R-:W-:-:S02]  /*9280*/  FMUL.FTZ R139, R22, R223 ;  /* 0x000000df168b7220 */ /* 0x002fc40000410000 */
[----:B------:R-:W-:Y:S01]  /*9290*/  LDS R223, [R15+0x400] ;  /* 0x000400000fdf7984 */ /* 0x000fe20000000800 */
[----:B------:R-:W-:Y:S01]  /*92a0*/  FFMA.FTZ R39, R39, UR5, -R229 ;  /* 0x0000000527277c23 */ /* 0x000fe200080108e5 */
[----:B------:R-:W-:Y:S02]  /*92b0*/  FSEL R222, R114, -INF , P1 ;  /* 0xff80000072de7808 */ /* 0x000fe40000800000 */
[----:B------:R1:W3:Y:S03]  /*92c0*/  SHFL.IDX PT, R229, R11, R233, 0x1f ;  /* 0x00001fe90be57589 */ /* 0x0002e600000e0000 */
[----:B------:R-:W-:Y:S01]  /*92d0*/  FFMA.FTZ R222, R222, UR5, -R230 ;  /* 0x00000005dede7c23 */ /* 0x000fe200080108e6 */
[----:B-1----:R-:W-:-:S05]  /*92e0*/  IADD3 R233, R7, 0x1c, RZ ;  /* 0x0000001c07e97810 */ /* 0x002fca0007ffe0ff */
[----:B------:R1:W4:Y:S01]  /*92f0*/  SHFL.IDX PT, R230, R11, R233, 0x1f ;  /* 0x00001fe90be67589 */ /* 0x00032200000e0000 */
[----:B------:R-:W-:Y:S01]  /*9300*/  FMUL.FTZ R220, R120, R220 ;  /* 0x000000dc78dc7220 */ /* 0x000fe20000410000 */
[----:B------:R-:W-:Y:S01]  /*9310*/  FFMA.FTZ R15, -R204, R204, 1 ;  /* 0x3f800000cc0f7423 */ /* 0x000fe200000101cc */
[----:B------:R-:W-:Y:S02]  /*9320*/  FSEL R22, R113, -INF , P2 ;  /* 0xff80000071167808 */ /* 0x000fe40001000000 */
[----:B------:R-:W-:Y:S01]  /*9330*/  FMUL.FTZ R38, R38, R220 ;  /* 0x000000dc26267220 */ /* 0x000fe20000410000 */
[----:B------:R-:W-:Y:S01]  /*9340*/  FSEL R204, R115, -INF , P1 ;  /* 0xff80000073cc7808 */ /* 0x000fe20000800000 */
[----:B-1----:R1:W-:Y:S01]  /*9350*/  MUFU.EX2 R11, R138 ;  /* 0x0000008a000b7308 */ /* 0x0023e20000000800 */
[----:B------:R-:W-:Y:S01]  /*9360*/  FSEL R220, R4, -INF , P2 ;  /* 0xff80000004dc7808 */ /* 0x000fe20001000000 */
[----:B-1----:R-:W-:Y:S01]  /*9370*/  FMUL.FTZ R138, R95, R212 ;  /* 0x000000d45f8a7220 */ /* 0x002fe20000410000 */
[----:B--2---:R-:W-:Y:S01]  /*9380*/  FFMA.FTZ R212, R22, UR5, -R231 ;  /* 0x0000000516d47c23 */ /* 0x004fe200080108e7 */
[----:B------:R-:W-:-:S02]  /*9390*/  FSEL R22, R118, -INF , P1 ;  /* 0xff80000076167808 */ /* 0x000fc40000800000 */
[----:B------:R-:W-:Y:S02]  /*93a0*/  FMUL.FTZ R138, R15, R138 ;  /* 0x0000008a0f8a7220 */ /* 0x000fe40000410000 */
[----:B------:R1:W-:Y:S01]  /*93b0*/  MUFU.EX2 R15, R137 ;  /* 0x00000089000f7308 */ /* 0x0003e20000000800 */
[----:B------:R-:W-:Y:S01]  /*93c0*/  FFMA.FTZ R204, R204, UR5, -R231 ;  /* 0x00000005cccc7c23 */ /* 0x000fe200080108e7 */
[----:B------:R-:W-:Y:S01]  /*93d0*/  FFMA.FTZ R220, R220, UR5, -R224 ;  /* 0x00000005dcdc7c23 */ /* 0x000fe200080108e0 */
[----:B------:R-:W-:Y:S01]  /*93e0*/  FMUL.FTZ R231, R96, R213 ;  /* 0x000000d560e77220 */ /* 0x000fe20000410000 */
[----:B------:R-:W-:Y:S01]  /*93f0*/  FSEL R224, R116, -INF , P2 ;  /* 0xff80000074e07808 */ /* 0x000fe20001000000 */
[----:B-1----:R-:W-:-:S03]  /*9400*/  FMUL.FTZ R137, R98, R211 ;  /* 0x000000d362897220 */ /* 0x002fc60000410000 */
[----:B------:R-:W1:Y:S01]  /*9410*/  MUFU.EX2 R17, R17 ;  /* 0x0000001100117308 */ /* 0x000e620000000800 */
[----:B---3--:R-:W-:Y:S01]  /*9420*/  FFMA.FTZ R211, R22, UR5, -R229 ;  /* 0x0000000516d37c23 */ /* 0x008fe200080108e5 */
[----:B------:R-:W-:Y:S01]  /*9430*/  FMUL.FTZ R137, R23, R137 ;  /* 0x0000008917897220 */ /* 0x000fe20000410000 */
[----:B------:R-:W-:Y:S01]  /*9440*/  FSEL R23, R121, -INF , P1 ;  /* 0xff80000079177808 */ /* 0x000fe20000800000 */
[----:B------:R-:W-:Y:S01]  /*9450*/  FMUL.FTZ R32, R104, R32 ;  /* 0x0000002068207220 */ /* 0x000fe20000410000 */
[----:B------:R-:W-:-:S03]  /*9460*/  FMUL.FTZ R205, R205, R231 ;  /* 0x000000e7cdcd7220 */ /* 0x000fc60000410000 */
[----:B------:R2:W-:Y:S01]  /*9470*/  MUFU.EX2 R22, R136 ;  /* 0x0000008800167308 */ /* 0x0005e20000000800 */
[----:B------:R-:W-:Y:S01]  /*9480*/  IADD3 R231, R7, 0xc, RZ ;  /* 0x0000000c07e77810 */ /* 0x000fe20007ffe0ff */
[----:B------:R-:W-:Y:S01]  /*9490*/  FFMA.FTZ R224, R224, UR5, -R229 ;  /* 0x00000005e0e07c23 */ /* 0x000fe200080108e5 */
[----:B------:R-:W-:Y:S01]  /*94a0*/  FMUL.FTZ R35, R102, R35 ;  /* 0x0000002366237220 */ /* 0x000fe20000410000 */
[----:B------:R-:W-:Y:S01]  /*94b0*/  FSEL R229, R117, -INF , P2 ;  /* 0xff80000075e57808 */ /* 0x000fe20001000000 */
[----:B--2---:R-:W-:Y:S01]  /*94c0*/  FFMA.FTZ R136, -R206, R206, 1 ;  /* 0x3f800000ce887423 */ /* 0x004fe200000101ce */
[--C-:B----4-:R-:W-:Y:S02]  /*94d0*/  FFMA.FTZ R206, R23, UR5, -R230.reuse ;  /* 0x0000000517ce7c23 */ /* 0x110fe400080108e6 */
[----:B------:R2:W-:Y:S01]  /*94e0*/  MUFU.EX2 R23, R135 ;  /* 0x0000008700177308 */ /* 0x0005e20000000800 */
[----:B------:R-:W-:Y:S01]  /*94f0*/  FMUL.FTZ R136, R136, R32 ;  /* 0x0000002088887220 */ /* 0x000fe20000410000 */
[----:B------:R-:W-:Y:S01]  /*9500*/  FMUL.FTZ R34, R103, R34 ;  /* 0x0000002267227220 */ /* 0x000fe20000410000 */
[----:B------:R-:W-:Y:S01]  /*9510*/  FFMA.FTZ R213, R229, UR5, -R230 ;  /* 0x00000005e5d57c23 */ /* 0x000fe200080108e6 */
[----:B------:R-:W-:-:S04]  /*9520*/  VIADD R229, R7, 0x4 ;  /* 0x0000000407e57836 */ /* 0x000fc80000000000 */
[----:B------:R3:W-:Y:S01]  /*9530*/  MUFU.EX2 R32, R134 ;  /* 0x0000008600207308 */ /* 0x0007e20000000800 */
[----:B--2---:R-:W-:Y:S02]  /*9540*/  FFMA.FTZ R135, -R208, R208, 1 ;  /* 0x3f800000d0877423 */ /* 0x004fe400000101d0 */
[----:B------:R2:W-:Y:S02]  /*9550*/  SHFL.IDX PT, R208, R223, R231, 0x1f ;  /* 0x00001fe7dfd07589 */ /* 0x0005e400000e0000 */
[----:B------:R-:W-:Y:S01]  /*9560*/  FMUL.FTZ R135, R135, R34 ;  /* 0x0000002287877220 */ /* 0x000fe20000410000 */
[----:B---3--:R-:W-:Y:S01]  /*9570*/  FMUL.FTZ R134, R209, R35 ;  /* 0x00000023d1867220 */ /* 0x008fe20000410000 */
[C---:B------:R-:W-:Y:S02]  /*9580*/  VIADD R35, R7.reuse, 0x10 ;  /* 0x0000001007237836 */ /* 0x040fe40000000000 */
[----:B--2---:R-:W-:Y:S01]  /*9590*/  VIADD R231, R7, 0x14 ;  /* 0x0000001407e77836 */ /* 0x004fe20000000000 */
[----:B------:R-:W2:Y:S01]  /*95a0*/  MUFU.EX2 R105, R105 ;  /* 0x0000006900697308 */ /* 0x000ea20000000800 */
[----:B------:R-:W3:Y:S01]  /*95b0*/  SHFL.IDX PT, R209, R223, R7, 0x1f ;  /* 0x00001f07dfd17589 */ /* 0x000ee200000e0000 */
[----:B------:R-:W-:Y:S01]  /*95c0*/  FFMA.FTZ R34, -R225, R225, 1 ;  /* 0x3f800000e1227423 */ /* 0x000fe200000101e1 */
[----:B-1----:R-:W-:-:S02]  /*95d0*/  FMUL.FTZ R215, R17, R215 ;  /* 0x000000d711d77220 */ /* 0x002fc40000410000 */
[----:B------:R1:W-:Y:S01]  /*95e0*/  SHFL.IDX PT, R225, R223, R35, 0x1f ;  /* 0x00001f23dfe17589 */ /* 0x0003e200000e0000 */
[----:B------:R-:W-:Y:S02]  /*95f0*/  VIADD R230, R7, 0x8 ;  /* 0x0000000807e67836 */ /* 0x000fe40000000000 */
[----:B------:R-:W4:Y:S01]  /*9600*/  MUFU.EX2 R101, R101 ;  /* 0x0000006500657308 */ /* 0x000f220000000800 */
[----:B------:R-:W-:Y:S01]  /*9610*/  SHFL.IDX PT, R231, R223, R231, 0x1f ;  /* 0x00001fe7dfe77589 */ /* 0x000fe200000e0000 */
[----:B------:R-:W-:-:S03]  /*9620*/  FMUL.FTZ R88, R88, R215 ;  /* 0x000000d758587220 */ /* 0x000fc60000410000 */
[----:B------:R-:W3:Y:S01]  /*9630*/  SHFL.IDX PT, R229, R223, R229, 0x1f ;  /* 0x00001fe5dfe57589 */ /* 0x000ee200000e0000 */
[----:B-1----:R-:W-:Y:S02]  /*9640*/  IADD3 R35, R7, 0x18, RZ ;  /* 0x0000001807237810 */ /* 0x002fe40007ffe0ff */
[----:B------:R-:W1:Y:S01]  /*9650*/  MUFU.EX2 R108, R108 ;  /* 0x0000006c006c7308 */ /* 0x000e620000000800 */
[----:B------:R-:W-:Y:S04]  /*9660*/  SHFL.IDX PT, R230, R223, R230, 0x1f ;  /* 0x00001fe6dfe67589 */ /* 0x000fe800000e0000 */
[----:B------:R-:W1:Y:S01]  /*9670*/  SHFL.IDX PT, R215, R223, R35, 0x1f ;  /* 0x00001f23dfd77589 */ /* 0x000e6200000e0000 */
[----:B--2---:R-:W-:Y:S01]  /*9680*/  FMUL.FTZ R33, R105, R33 ;  /* 0x0000002169217220 */ /* 0x004fe20000410000 */
[----:B------:R-:W-:Y:S01]  /*9690*/  FFMA.FTZ R207, -R207, R207, 1 ;  /* 0x3f800000cfcf7423 */ /* 0x000fe200000101cf */
[----:B----4-:R-:W-:Y:S01]  /*96a0*/  FMUL.FTZ R36, R101, R36 ;  /* 0x0000002465247220 */ /* 0x010fe20000410000 */
[----:B------:R-:W2:Y:S02]  /*96b0*/  MUFU.EX2 R111, R111 ;  /* 0x0000006f006f7308 */ /* 0x000ea40000000800 */
[----:B------:R-:W-:Y:S01]  /*96c0*/  FMUL.FTZ R207, R207, R33 ;  /* 0x00000021cfcf7220 */ /* 0x000fe20000410000 */
[----:B---3--:R-:W-:Y:S01]  /*96d0*/  FADD.FTZ R40, R40, -R209 ;  /* 0x800000d128287221 */ /* 0x008fe20000010000 */
[----:B------:R-:W-:-:S04]  /*96e0*/  FADD.FTZ R47, R47, -R208 ;  /* 0x800000d02f2f7221 */ /* 0x000fc80000010000 */
[----:B------:R-:W3:Y:S08]  /*96f0*/  MUFU.EX2 R110, R110 ;  /* 0x0000006e006e7308 */ /* 0x000ef00000000800 */
[----:B------:R4:W-:Y:S01]  /*9700*/  MUFU.EX2 R33, R133 ;  /* 0x0000008500217308 */ /* 0x0009e20000000800 */
[----:B------:R-:W-:Y:S01]  /*9710*/  FADD.FTZ R43, R43, -R229 ;  /* 0x800000e52b2b7221 */ /* 0x000fe20000010000 */
[----:B------:R-:W-:Y:S01]  /*9720*/  FADD.FTZ R42, R42, -R209 ;  /* 0x800000d12a2a7221 */ /* 0x000fe20000010000 */
[----:B----4-:R-:W-:-:S05]  /*9730*/  FMUL.FTZ R133, R34, R36 ;  /* 0x0000002422857220 */ /* 0x010fca0000410000 */
[----:B------:R4:W-:Y:S01]  /*9740*/  MUFU.EX2 R36, R124 ;  /* 0x0000007c00247308 */ /* 0x0009e20000000800 */
[----:B-1----:R-:W-:Y:S01]  /*9750*/  FADD.FTZ R209, R52, -R215 ;  /* 0x800000d734d17221 */ /* 0x002fe20000010000 */
[----:B------:R-:W-:Y:S01]  /*9760*/  FMUL.FTZ R52, R12, R43 ;  /* 0x0000002b0c347220 */ /* 0x000fe20000410000 */
[----:B----4-:R-:W-:Y:S01]  /*9770*/  FADD.FTZ R124, R45, -R208 ;  /* 0x800000d02d7c7221 */ /* 0x010fe20000010000 */
[----:B------:R-:W-:Y:S01]  /*9780*/  FADD.FTZ R208, R49, -R231 ;  /* 0x800000e731d07221 */ /* 0x000fe20000010000 */
[----:B------:R-:W-:Y:S01]  /*9790*/  FFMA.FTZ R45, -R227, R227, 1 ;  /* 0x3f800000e32d7423 */ /* 0x000fe200000101e3 */
[----:B------:R-:W-:Y:S01]  /*97a0*/  FMUL.FTZ R49, R108, R40 ;  /* 0x000000286c317220 */ /* 0x000fe20000410000 */
[----:B------:R-:W-:-:S03]  /*97b0*/  FADD.FTZ R44, R44, -R230 ;  /* 0x800000e62c2c7221 */ /* 0x000fc60000010000 */
[----:B------:R-:W-:Y:S01]  /*97c0*/  FMUL.FTZ R45, R45, R49 ;  /* 0x000000312d2d7220 */ /* 0x000fe20000410000 */
[----:B------:R-:W-:Y:S01]  /*97d0*/  FFMA.FTZ R49, -R90, R90, 1 ;  /* 0x3f8000005a317423 */ /* 0x000fe2000001015a */
[----:B------:R-:W-:Y:S01]  /*97e0*/  FADD.FTZ R46, R46, -R230 ;  /* 0x800000e62e2e7221 */ /* 0x000fe20000010000 */
[----:B--2---:R-:W-:Y:S02]  /*97f0*/  FMUL.FTZ R44, R111, R44 ;  /* 0x0000002c6f2c7220 */ /* 0x004fe40000410000 */
[----:B------:R-:W-:Y:S01]  /*9800*/  FMUL.FTZ R49, R49, R52 ;  /* 0x0000003431317220 */ /* 0x000fe20000410000 */
[----:B------:R-:W-:Y:S01]  /*9810*/  FFMA.FTZ R52, -R236, R236, 1 ;  /* 0x3f800000ec347423 */ /* 0x000fe200000101ec */
[----:B------:R-:W-:Y:S01]  /*9820*/  FADD.FTZ R41, R41, -R229 ;  /* 0x800000e529297221 */ /* 0x000fe20000010000 */
[----:B------:R-:W-:Y:S01]  /*9830*/  FFMA.FTZ R92, -R92, R92, 1 ;  /* 0x3f8000005c5c7423 */ /* 0x000fe2000001015c */
[----:B------:R-:W-:Y:S01]  /*9840*/  FFMA.FTZ R91, -R91, R91, 1 ;  /* 0x3f8000005b5b7423 */ /* 0x000fe2000001015b */
[----:B------:R-:W-:Y:S01]  /*9850*/  FMUL.FTZ R46, R10, R46 ;  /* 0x0000002e0a2e7220 */ /* 0x000fe20000410000 */
[----:B---3--:R-:W-:Y:S01]  /*9860*/  FMUL.FTZ R124, R110, R124 ;  /* 0x0000007c6e7c7220 */ /* 0x008fe20000410000 */
[----:B------:R-:W-:Y:S01]  /*9870*/  VIADD R229, R7, 0x8 ;  /* 0x0000000807e57836 */ /* 0x000fe20000000000 */
[----:B------:R-:W1:Y:S01]  /*9880*/  SHFL.IDX PT, R223, R223, R233, 0x1f ;  /* 0x00001fe9dfdf7589 */ /* 0x000e6200000e0000 */
[----:B------:R-:W-:Y:S01]  /*9890*/  FMUL.FTZ R52, R52, R44 ;  /* 0x0000002c34347220 */ /* 0x000fe20000410000 */
[----:B------:R-:W-:Y:S01]  /*98a0*/  FMUL.FTZ R44, R92, R46 ;  /* 0x0000002e5c2c7220 */ /* 0x000fe20000410000 */
[----:B------:R-:W-:Y:S01]  /*98b0*/  FMUL.FTZ R46, R91, R124 ;  /* 0x0000007c5b2e7220 */ /* 0x000fe20000410000 */
[----:B------:R-:W2:Y:S01]  /*98c0*/  MUFU.EX2 R107, R107 ;  /* 0x0000006b006b7308 */ /* 0x000ea20000000800 */
[----:B------:R-:W3:Y:S07]  /*98d0*/  SHFL.IDX PT, R91, R13, R229, 0x1f ;  /* 0x00001fe50d5b7589 */ /* 0x000eee00000e0000 */
[----:B------:R-:W4:Y:S01]  /*98e0*/  MUFU.EX2 R109, R109 ;  /* 0x0000006d006d7308 */ /* 0x000f220000000800 */
[----:B------:R-:W-:Y:S01]  /*98f0*/  FFMA.FTZ R228, -R228, R228, 1 ;  /* 0x3f800000e4e47423 */ /* 0x000fe200000101e4 */
[----:B------:R-:W-:Y:S01]  /*9900*/  FFMA.FTZ R226, -R226, R226, 1 ;  /* 0x3f800000e2e27423 */ /* 0x000fe200000101e2 */
[--C-:B------:R-:W-:Y:S01]  /*9910*/  FADD.FTZ R48, R48, -R225.reuse ;  /* 0x800000e130307221 */ /* 0x100fe20000010000 */
[----:B------:R-:W-:Y:S01]  /*9920*/  FADD.FTZ R50, R50, -R225 ;  /* 0x800000e132327221 */ /* 0x000fe20000010000 */
[----:B------:R-:W-:Y:S01]  /*9930*/  FMUL.FTZ R214, R9, R214 ;  /* 0x000000d609d67220 */ /* 0x000fe20000410000 */
[----:B--2---:R-:W-:-:S02]  /*9940*/  FMUL.FTZ R41, R107, R41 ;  /* 0x000000296b297220 */ /* 0x004fc40000410000 */
[----:B------:R2:W-:Y:S01]  /*9950*/  MUFU.EX2 R34, R131 ;  /* 0x0000008300227308 */ /* 0x0005e20000000800 */
[----:B------:R-:W-:Y:S01]  /*9960*/  FFMA.FTZ R235, -R235, R235, 1 ;  /* 0x3f800000ebeb7423 */ /* 0x000fe200000101eb */
[----:B-1----:R-:W-:Y:S01]  /*9970*/  FADD.FTZ R40, R53, -R223 ;  /* 0x800000df35287221 */ /* 0x002fe20000010000 */
[----:B------:R-:W-:Y:S01]  /*9980*/  FMUL.FTZ R43, R228, R41 ;  /* 0x00000029e42b7220 */ /* 0x000fe20000410000 */
[----:B----4-:R-:W-:-:S04]  /*9990*/  FMUL.FTZ R217, R109, R217 ;  /* 0x000000d96dd97220 */ /* 0x010fc80000410000 */
[----:B------:R1:W-:Y:S01]  /*99a0*/  MUFU.EX2 R35, R129 ;  /* 0x0000008100237308 */ /* 0x0003e20000000800 */
[----:B--2---:R-:W-:Y:S01]  /*99b0*/  FFMA.FTZ R131, -R232, R232, 1 ;  /* 0x3f800000e8837423 */ /* 0x004fe200000101e8 */
[----:B------:R-:W-:Y:S01]  /*99c0*/  FFMA.FTZ R53, -R237, R237, 1 ;  /* 0x3f800000ed357423 */ /* 0x000fe200000101ed */
[----:B------:R-:W-:Y:S01]  /*99d0*/  FFMA.FTZ R93, -R93, R93, 1 ;  /* 0x3f8000005d5d7423 */ /* 0x000fe2000001015d */
[----:B------:R-:W-:Y:S01]  /*99e0*/  FMUL.FTZ R47, R24, R47 ;  /* 0x0000002f182f7220 */ /* 0x000fe20000410000 */
[----:B------:R-:W-:Y:S01]  /*99f0*/  FMUL.FTZ R48, R25, R48 ;  /* 0x0000003019307220 */ /* 0x000fe20000410000 */
[----:B------:R-:W-:Y:S01]  /*9a00*/  FMUL.FTZ R41, R26, R50 ;  /* 0x000000321a297220 */ /* 0x000fe20000410000 */
[----:B------:R-:W-:Y:S01]  /*9a10*/  FFMA.FTZ R94, -R94, R94, 1 ;  /* 0x3f8000005e5e7423 */ /* 0x000fe2000001015e */
[----:B------:R-:W-:Y:S01]  /*9a20*/  FMUL.FTZ R208, R27, R208 ;  /* 0x000000d01bd07220 */ /* 0x000fe20000410000 */
[----:B-1----:R-:W-:Y:S01]  /*9a30*/  FMUL.FTZ R129, R226, R217 ;  /* 0x000000d9e2817220 */ /* 0x002fe20000410000 */
[----:B------:R-:W-:-:S02]  /*9a40*/  VIADD R230, R7, 0x4 ;  /* 0x0000000407e67836 */ /* 0x000fc40000000000 */
[----:B------:R-:W-:Y:S01]  /*9a50*/  FMUL.FTZ R131, R131, R214 ;  /* 0x000000d683837220 */ /* 0x000fe20000410000 */
[C---:B------:R-:W-:Y:S02]  /*9a60*/  VIADD R217, R7.reuse, 0x10 ;  /* 0x0000001007d97836 */ /* 0x040fe40000000000 */
[--C-:B---3--:R-:W-:Y:S01]  /*9a70*/  FADD.FTZ R60, R60, -R91.reuse ;  /* 0x8000005b3c3c7221 */ /* 0x108fe20000010000 */
[----:B------:R-:W-:Y:S01]  /*9a80*/  FADD.FTZ R62, R62, -R91 ;  /* 0x8000005b3e3e7221 */ /* 0x000fe20000010000 */
[----:B------:R-:W-:Y:S01]  /*9a90*/  VIADD R214, R7, 0x14 ;  /* 0x0000001407d67836 */ /* 0x000fe20000000000 */
[----:B------:R-:W-:Y:S01]  /*9aa0*/  LDS R91, [R14+0x400] ;  /* 0x000400000e5b7984 */ /* 0x000fe20000000800 */
[----:B------:R-:W-:Y:S01]  /*9ab0*/  FMUL.FTZ R53, R53, R47 ;  /* 0x0000002f35357220 */ /* 0x000fe20000410000 */
[----:B------:R-:W-:Y:S01]  /*9ac0*/  FMUL.FTZ R50, R235, R48 ;  /* 0x00000030eb327220 */ /* 0x000fe20000410000 */
[----:B------:R-:W-:Y:S01]  /*9ad0*/  IADD3 R232, R7, 0x18, RZ ;  /* 0x0000001807e87810 */ /* 0x000fe20007ffe0ff */
[----:B------:R-:W-:Y:S01]  /*9ae0*/  FMUL.FTZ R47, R94, R41 ;  /* 0x000000295e2f7220 */ /* 0x000fe20000410000 */
[----:B------:R-:W-:Y:S01]  /*9af0*/  FMUL.FTZ R48, R93, R208 ;  /* 0x000000d05d307220 */ /* 0x000fe20000410000 */
[----:B------:R-:W-:Y:S01]  /*9b00*/  IADD3 R226, R7, 0xc, RZ ;  /* 0x0000000c07e27810 */ /* 0x000fe20007ffe0ff */
[----:B------:R-:W1:Y:S04]  /*9b10*/  SHFL.IDX PT, R41, R13, R7, 0x1f ;  /* 0x00001f070d297589 */ /* 0x000e6800000e0000 */
[----:B------:R-:W2:Y:S04]  /*9b20*/  SHFL.IDX PT, R90, R13, R230, 0x1f ;  /* 0x00001fe60d5a7589 */ /* 0x000ea800000e0000 */
[----:B------:R-:W3:Y:S04]  /*9b30*/  SHFL.IDX PT, R93, R13, R217, 0x1f ;  /* 0x00001fd90d5d7589 */ /* 0x000ee800000e0000 */
[----:B------:R-:W4:Y:S01]  /*9b40*/  SHFL.IDX PT, R124, R13, R214, 0x1f ;  /* 0x00001fd60d7c7589 */ /* 0x000f2200000e0000 */
[----:B------:R-:W1:Y:S03]  /*9b50*/  MUFU.EX2 R106, R106 ;  /* 0x0000006a006a7308 */ /* 0x000e660000000800 */
[----:B------:R-:W4:Y:S04]  /*9b60*/  SHFL.IDX PT, R92, R13, R232, 0x1f ;  /* 0x00001fe80d5c7589 */ /* 0x000f2800000e0000 */
[----:B------:R-:W4:Y:S04]  /*9b70*/  SHFL.IDX PT, R208, R13, R226, 0x1f ;  /* 0x00001fe20dd07589 */ /* 0x000f2800000e0000 */
[----:B------:R2:W4:Y:S01]  /*9b80*/  SHFL.IDX PT, R94, R13, R233, 0x1f ;  /* 0x00001fe90d5e7589 */ /* 0x00052200000e0000 */
[----:B------:R-:W-:Y:S01]  /*9b90*/  FADD.FTZ R223, R55, -R223 ;  /* 0x800000df37df7221 */ /* 0x000fe20000010000 */
[----:B------:R-:W4:Y:S01]  /*9ba0*/  MUFU.EX2 R127, R127 ;  /* 0x0000007f007f7308 */ /* 0x000f220000000800 */
[----:B------:R-:W-:Y:S01]  /*9bb0*/  FFMA.FTZ R55, -R161, R161, 1 ;  /* 0x3f800000a1377423 */ /* 0x000fe200000101a1 */
[----:B------:R-:W-:Y:S01]  /*9bc0*/  FMUL.FTZ R209, R19, R209 ;  /* 0x000000d113d17220 */ /* 0x000fe20000410000 */
[----:B------:R-:W-:-:S03]  /*9bd0*/  FADD.FTZ R54, R54, -R215 ;  /* 0x800000d736367221 */ /* 0x000fc60000010000 */
[----:B------:R-:W-:Y:S01]  /*9be0*/  FMUL.FTZ R55, R55, R209 ;  /* 0x000000d137377220 */ /* 0x000fe20000410000 */
[----:B------:R-:W-:Y:S01]  /*9bf0*/  FMUL.FTZ R54, R20, R54 ;  /* 0x0000003614367220 */ /* 0x000fe20000410000 */
[----:B--2---:R-:W-:Y:S01]  /*9c00*/  FFMA.FTZ R13, -R160, R160, 1 ;  /* 0x3f800000a00d7423 */ /* 0x004fe200000101a0 */
[----:B------:R-:W-:Y:S01]  /*9c10*/  FMUL.FTZ R209, R21, R40 ;  /* 0x0000002815d17220 */ /* 0x000fe20000410000 */
[----:B------:R-:W-:Y:S01]  /*9c20*/  FFMA.FTZ R40, -R158, R158, 1 ;  /* 0x3f8000009e287423 */ /* 0x000fe2000001019e */
[----:B------:R-:W-:Y:S01]  /*9c30*/  FMUL.FTZ R223, R11, R223 ;  /* 0x000000df0bdf7220 */ /* 0x000fe20000410000 */
[----:B------:R-:W-:Y:S01]  /*9c40*/  FFMA.FTZ R89, -R89, R89, 1 ;  /* 0x3f80000059597423 */ /* 0x000fe20000010159 */
[----:B-1----:R-:W-:Y:S01]  /*9c50*/  FMUL.FTZ R42, R106, R42 ;  /* 0x0000002a6a2a7220 */ /* 0x002fe20000410000 */
[----:B------:R-:W-:Y:S01]  /*9c60*/  FADD.FTZ R51, R51, -R231 ;  /* 0x800000e733337221 */ /* 0x000fe20000010000 */
[----:B------:R-:W-:Y:S01]  /*9c70*/  FMUL.FTZ R54, R13, R54 ;  /* 0x000000360d367220 */ /* 0x000fe20000410000 */
[----:B------:R-:W-:Y:S01]  /*9c80*/  FADD.FTZ R56, R56, -R41 ;  /* 0x8000002938387221 */ /* 0x000fe20000010000 */
[----:B------:R-:W-:Y:S01]  /*9c90*/  FADD.FTZ R57, R57, -R90 ;  /* 0x8000005a39397221 */ /* 0x000fe20000010000 */
[--C-:B---3--:R-:W-:Y:S01]  /*9ca0*/  FADD.FTZ R64, R64, -R93.reuse ;  /* 0x8000005d40407221 */ /* 0x108fe20000010000 */
[----:B------:R1:W-:Y:S01]  /*9cb0*/  MUFU.EX2 R13, R28 ;  /* 0x0000001c000d7308 */ /* 0x0003e20000000800 */
[----:B------:R-:W-:Y:S01]  /*9cc0*/  FADD.FTZ R93, R66, -R93 ;  /* 0x8000005d425d7221 */ /* 0x000fe20000010000 */
[----:B----4-:R-:W-:Y:S01]  /*9cd0*/  FADD.FTZ R66, R65, -R124 ;  /* 0x8000007c41427221 */ /* 0x010fe20000010000 */
[----:B------:R-:W-:Y:S01]  /*9ce0*/  FMUL.FTZ R42, R89, R42 ;  /* 0x0000002a592a7220 */ /* 0x000fe20000410000 */
[----:B------:R-:W-:Y:S01]  /*9cf0*/  FADD.FTZ R65, R68, -R92 ;  /* 0x8000005c44417221 */ /* 0x000fe20000010000 */
[----:B------:R-:W-:Y:S01]  /*9d00*/  FFMA.FTZ R89, -R162, R162, 1 ;  /* 0x3f800000a2597423 */ /* 0x000fe200000101a2 */
[----:B------:R-:W-:Y:S01]  /*9d10*/  FMUL.FTZ R51, R18, R51 ;  /* 0x0000003312337220 */ /* 0x000fe20000410000 */
[----:B------:R-:W-:Y:S01]  /*9d20*/  FADD.FTZ R63, R63, -R208 ;  /* 0x800000d03f3f7221 */ /* 0x000fe20000010000 */
[----:B-1----:R-:W-:Y:S01]  /*9d30*/  FMUL.FTZ R28, R40, R223 ;  /* 0x000000df281c7220 */ /* 0x002fe20000410000 */
[----:B------:R-:W-:Y:S01]  /*9d40*/  FFMA.FTZ R68, -R157, R157, 1 ;  /* 0x3f8000009d447423 */ /* 0x000fe2000001019d */
[----:B------:R1:W-:Y:S01]  /*9d50*/  MUFU.EX2 R40, R30 ;  /* 0x0000001e00287308 */ /* 0x0003e20000000800 */
[----:B------:R-:W-:Y:S01]  /*9d60*/  FMUL.FTZ R56, R15, R56 ;  /* 0x000000380f387220 */ /* 0x000fe20000410000 */
[----:B------:R-:W-:Y:S01]  /*9d70*/  FMUL.FTZ R57, R23, R57 ;  /* 0x0000003917397220 */ /* 0x000fe20000410000 */
[----:B------:R-:W-:Y:S01]  /*9d80*/  FADD.FTZ R59, R59, -R90 ;  /* 0x8000005a3b3b7221 */ /* 0x000fe20000010000 */
[--C-:B------:R-:W-:Y:S01]  /*9d90*/  FADD.FTZ R90, R69, -R94.reuse ;  /* 0x8000005e455a7221 */ /* 0x100fe20000010000 */
[----:B------:R-:W-:Y:S01]  /*9da0*/  FADD.FTZ R94, R71, -R94 ;  /* 0x8000005e475e7221 */ /* 0x000fe20000010000 */
[----:B------:R-:W-:Y:S01]  /*9db0*/  FMUL.FTZ R62, R34, R62 ;  /* 0x0000003e223e7220 */ /* 0x000fe20000410000 */
[----:B------:R-:W-:Y:S01]  /*9dc0*/  FMUL.FTZ R93, R127, R93 ;  /* 0x0000005d7f5d7220 */ /* 0x000fe20000410000 */
[----:B------:R-:W2:Y:S01]  /*9dd0*/  MUFU.EX2 R122, R122 ;  /* 0x0000007a007a7308 */ /* 0x000ea20000000800 */
[----:B-1----:R-:W-:Y:S01]  /*9de0*/  FFMA.FTZ R30, -R155, R155, 1 ;  /* 0x3f8000009b1e7423 */ /* 0x002fe2000001019b */
[----:B------:R-:W-:Y:S01]  /*9df0*/  FMUL.FTZ R51, R89, R51 ;  /* 0x0000003359337220 */ /* 0x000fe20000410000 */
[----:B------:R-:W-:Y:S01]  /*9e00*/  FMUL.FTZ R68, R68, R56 ;  /* 0x0000003844447220 */ /* 0x000fe20000410000 */
[----:B------:R-:W-:Y:S01]  /*9e10*/  FFMA.FTZ R71, -R152, R152, 1 ;  /* 0x3f80000098477423 */ /* 0x000fe20000010198 */
[----:B------:R-:W-:Y:S01]  /*9e20*/  FMUL.FTZ R30, R30, R57 ;  /* 0x000000391e1e7220 */ /* 0x000fe20000410000 */
[----:B------:R-:W-:Y:S01]  /*9e30*/  FMUL.FTZ R63, R36, R63 ;  /* 0x0000003f243f7220 */ /* 0x000fe20000410000 */
[----:B------:R-:W-:Y:S01]  /*9e40*/  FFMA.FTZ R89, -R159, R159, 1 ;  /* 0x3f8000009f597423 */ /* 0x000fe2000001019f */
[----:B------:R-:W-:Y:S01]  /*9e50*/  FFMA.FTZ R57, -R150, R150, 1 ;  /* 0x3f80000096397423 */ /* 0x000fe20000010196 */
[----:B------:R-:W-:Y:S01]  /*9e60*/  FFMA.FTZ R56, -R112, R112, 1 ;  /* 0x3f80000070387423 */ /* 0x000fe20000010170 */
[----:B------:R-:W-:Y:S01]  /*9e70*/  FMUL.FTZ R71, R71, R62 ;  /* 0x0000003e47477220 */ /* 0x000fe20000410000 */
[----:B------:R-:W1:Y:S01]  /*9e80*/  MUFU.EX2 R125, R125 ;  /* 0x0000007d007d7308 */ /* 0x000e620000000800 */
[----:B------:R-:W-:Y:S01]  /*9e90*/  FMUL.FTZ R89, R89, R209 ;  /* 0x000000d159597220 */ /* 0x000fe20000410000 */
[----:B------:R-:W-:Y:S01]  /*9ea0*/  FADD.FTZ R61, R61, -R208 ;  /* 0x800000d03d3d7221 */ /* 0x000fe20000010000 */
[----:B------:R-:W-:Y:S01]  /*9eb0*/  FADD.FTZ R67, R67, -R124 ;  /* 0x8000007c43437221 */ /* 0x000fe20000010000 */
[----:B------:R-:W-:Y:S01]  /*9ec0*/  FMUL.FTZ R57, R57, R63 ;  /* 0x0000003f39397220 */ /* 0x000fe20000410000 */
[----:B------:R-:W-:Y:S01]  /*9ed0*/  FMUL.FTZ R56, R56, R93 ;  /* 0x0000005d38387220 */ /* 0x000fe20000410000 */
[----:B------:R-:W3:Y:S04]  /*9ee0*/  SHFL.IDX PT, R62, R91, R230, 0x1f ;  /* 0x00001fe65b3e7589 */ /* 0x000ee800000e0000 */
[----:B------:R-:W-:Y:S04]  /*9ef0*/  SHFL.IDX PT, R209, R91, R7, 0x1f ;  /* 0x00001f075bd17589 */ /* 0x000fe800000e0000 */
[----:B------:R-:W4:Y:S04]  /*9f00*/  SHFL.IDX PT, R63, R91, R229, 0x1f ;  /* 0x00001fe55b3f7589 */ /* 0x000f2800000e0000 */
[----:B------:R-:W-:Y:S04]  /*9f10*/  SHFL.IDX PT, R93, R91, R226, 0x1f ;  /* 0x00001fe25b5d7589 */ /* 0x000fe800000e0000 */
[----:B------:R-:W-:Y:S04]  /*9f20*/  SHFL.IDX PT, R112, R91, R217, 0x1f ;  /* 0x00001fd95b707589 */ /* 0x000fe800000e0000 */
[----:B------:R-:W-:Y:S04]  /*9f30*/  SHFL.IDX PT, R124, R91, R214, 0x1f ;  /* 0x00001fd65b7c7589 */ /* 0x000fe800000e0000 */
[----:B------:R-:W-:Y:S04]  /*9f40*/  SHFL.IDX PT, R208, R91, R232, 0x1f ;  /* 0x00001fe85bd07589 */ /* 0x000fe800000e0000 */
[----:B------:R-:W4:Y:S01]  /*9f50*/  SHFL.IDX PT, R91, R91, R233, 0x1f ;  /* 0x00001fe95b5b7589 */ /* 0x000f2200000e0000 */
[----:B------:R-:W3:Y:S01]  /*9f60*/  MUFU.EX2 R130, R130 ;  /* 0x0000008200827308 */ /* 0x000ee20000000800 */
[----:B------:R-:W-:-:S02]  /*9f70*/  FADD.FTZ R58, R58, -R41 ;  /* 0x800000293a3a7221 */ /* 0x000fc40000010000 */
[----:B------:R1:W5:Y:S01]  /*9f80*/  LDL.LU R162, [R1+0xf8] ;  /* 0x0000f80001a27983 */ /* 0x0003620000300800 */
[----:B------:R-:W-:-:S03]  /*9f90*/  FMUL.FTZ R59, R32, R59 ;  /* 0x0000003b203b7220 */ /* 0x000fc60000410000 */
[----:B------:R1:W5:Y:S01]  /*9fa0*/  LDL.LU R161, [R1+0xf4] ;  /* 0x0000f40001a17983 */ /* 0x0003620000300800 */
[----:B------:R-:W4:Y:S03]  /*9fb0*/  MUFU.EX2 R132, R132 ;  /* 0x0000008400847308 */ /* 0x000f260000000800 */
[----:B------:R1:W5:Y:S01]  /*9fc0*/  LDL.LU R160, [R1+0xf0] ;  /* 0x0000f00001a07983 */ /* 0x0003620000300800 */
[----:B------:R-:W-:Y:S01]  /*9fd0*/  FFMA.FTZ R69, -R156, R156, 1 ;  /* 0x3f8000009c457423 */ /* 0x000fe2000001019c */
[----:B------:R-:W-:Y:S02]  /*9fe0*/  FMUL.FTZ R58, R22, R58 ;  /* 0x0000003a163a7220 */ /* 0x000fe40000410000 */
[----:B------:R1:W5:Y:S01]  /*9ff0*/  LDL.LU R159, [R1+0xec] ;  /* 0x0000ec00019f7983 */ /* 0x0003620000300800 */
[----:B------:R2:W-:Y:S03]  /*a000*/  MUFU.EX2 R41, R29 ;  /* 0x0000001d00297308 */ /* 0x0005e60000000800 */
[----:B------:R1:W5:Y:S01]  /*a010*/  LDL.LU R158, [R1+0xe8] ;  /* 0x0000e800019e7983 */ /* 0x0003620000300800 */
[----:B------:R-:W-:-:S03]  /*a020*/  FADD.FTZ R92, R70, -R92 ;  /* 0x8000005c465c7221 */ /* 0x000fc60000010000 */
[----:B------:R1:W5:Y:S01]  /*a030*/  LDL.LU R157, [R1+0xe4] ;  /* 0x0000e400019d7983 */ /* 0x0003620000300800 */
[----:B--2---:R-:W-:-:S03]  /*a040*/  FFMA.FTZ R29, -R154, R154, 1 ;  /* 0x3f8000009a1d7423 */ /* 0x004fc6000001019a */
[----:B------:R2:W5:Y:S01]  /*a050*/  LDL.LU R156, [R1+0xe0] ;  /* 0x0000e000019c7983 */ /* 0x0005620000300800 */
[----:B------:R-:W-:Y:S01]  /*a060*/  FFMA.FTZ R70, -R153, R153, 1 ;  /* 0x3f80000099467423 */ /* 0x000fe20000010199 */
[----:B------:R-:W-:Y:S02]  /*a070*/  FMUL.FTZ R29, R29, R59 ;  /* 0x0000003b1d1d7220 */ /* 0x000fe40000410000 */
[----:B------:R2:W5:Y:S01]  /*a080*/  LDL.LU R155, [R1+0xdc] ;  /* 0x0000dc00019b7983 */ /* 0x0005620000300800 */
[----:B------:R3:W-:Y:S01]  /*a090*/  MUFU.EX2 R14, R31 ;  /* 0x0000001f000e7308 */ /* 0x0007e20000000800 */
[----:B------:R-:W-:Y:S01]  /*a0a0*/  FMUL.FTZ R69, R69, R58 ;  /* 0x0000003a45457220 */ /* 0x000fe20000410000 */
[----:B------:R-:W-:Y:S01]  /*a0b0*/  FFMA.FTZ R59, -R149, R149, 1 ;  /* 0x3f800000953b7423 */ /* 0x000fe20000010195 */
[----:B------:R2:W5:Y:S01]  /*a0c0*/  LDL.LU R154, [R1+0xd8] ;  /* 0x0000d800019a7983 */ /* 0x0005620000300800 */
[----:B------:R-:W-:Y:S01]  /*a0d0*/  FMUL.FTZ R66, R122, R66 ;  /* 0x000000427a427220 */ /* 0x000fe20000410000 */
[----:B------:R-:W-:Y:S01]  /*a0e0*/  FFMA.FTZ R58, -R148, R148, 1 ;  /* 0x3f800000943a7423 */ /* 0x000fe20000010194 */
[----:B-1----:R-:W-:Y:S01]  /*a0f0*/  FMUL.FTZ R67, R125, R67 ;  /* 0x000000437d437220 */ /* 0x002fe20000410000 */
[----:B------:R2:W5:Y:S01]  /*a100*/  LDL.LU R153, [R1+0xd4] ;  /* 0x0000d40001997983 */ /* 0x0005620000300800 */
[----:B------:R-:W-:Y:S01]  /*a110*/  FMUL.FTZ R61, R35, R61 ;  /* 0x0000003d233d7220 */ /* 0x000fe20000410000 */
[----:B---3--:R-:W-:-:S02]  /*a120*/  FFMA.FTZ R31, -R151, R151, 1 ;  /* 0x3f800000971f7423 */ /* 0x008fc40000010197 */
[----:B------:R2:W5:Y:S01]  /*a130*/  LDL.LU R152, [R1+0xd0] ;  /* 0x0000d00001987983 */ /* 0x0005620000300800 */
[----:B------:R-:W-:Y:S01]  /*a140*/  FMUL.FTZ R60, R33, R60 ;  /* 0x0000003c213c7220 */ /* 0x000fe20000410000 */
[----:B------:R-:W-:Y:S02]  /*a150*/  FMUL.FTZ R59, R59, R66 ;  /* 0x000000423b3b7220 */ /* 0x000fe40000410000 */
[----:B------:R2:W5:Y:S01]  /*a160*/  LDL.LU R151, [R1+0xcc] ;  /* 0x0000cc0001977983 */ /* 0x0005620000300800 */
[----:B------:R-:W-:Y:S01]  /*a170*/  FMUL.FTZ R58, R58, R67 ;  /* 0x000000433a3a7220 */ /* 0x000fe20000410000 */
[----:B------:R-:W-:Y:S02]  /*a180*/  FFMA.FTZ R66, -R147, R147, 1 ;  /* 0x3f80000093427423 */ /* 0x000fe40000010193 */
[----:B------:R2:W5:Y:S01]  /*a190*/  LDL.LU R150, [R1+0xc8] ;  /* 0x0000c80001967983 */ /* 0x0005620000300800 */
[----:B------:R-:W-:Y:S01]  /*a1a0*/  FMUL.FTZ R31, R31, R61 ;  /* 0x0000003d1f1f7220 */ /* 0x000fe20000410000 */
[----:B------:R-:W-:-:S02]  /*a1b0*/  FFMA.FTZ R67, -R146, R146, 1 ;  /* 0x3f80000092437423 */ /* 0x000fc40000010192 */
[----:B------:R2:W5:Y:S01]  /*a1c0*/  LDL.LU R149, [R1+0xc4] ;  /* 0x0000c40001957983 */ /* 0x0005620000300800 */
[----:B------:R-:W-:Y:S01]  /*a1d0*/  FMUL.FTZ R70, R70, R60 ;  /* 0x0000003c46467220 */ /* 0x000fe20000410000 */
[----:B------:R-:W-:Y:S02]  /*a1e0*/  FFMA.FTZ R61, -R145, R145, 1 ;  /* 0x3f800000913d7423 */ /* 0x000fe40000010191 */
[----:B------:R2:W5:Y:S01]  /*a1f0*/  LDL.LU R148, [R1+0xc0] ;  /* 0x0000c00001947983 */ /* 0x0005620000300800 */
[----:B------:R-:W-:Y:S01]  /*a200*/  FMUL.FTZ R90, R130, R90 ;  /* 0x0000005a825a7220 */ /* 0x000fe20000410000 */
[----:B------:R-:W-:Y:S02]  /*a210*/  FFMA.FTZ R60, -R144, R144, 1 ;  /* 0x3f800000903c7423 */ /* 0x000fe40000010190 */
[----:B------:R2:W5:Y:S01]  /*a220*/  LDL.LU R147, [R1+0xbc] ;  /* 0x0000bc0001937983 */ /* 0x0005620000300800 */
[--C-:B------:R-:W-:Y:S01]  /*a230*/  FADD.FTZ R73, R73, -R62.reuse ;  /* 0x8000003e49497221 */ /* 0x100fe20000010000 */
[----:B------:R-:W-:-:S02]  /*a240*/  FADD.FTZ R75, R75, -R62 ;  /* 0x8000003e4b4b7221 */ /* 0x000fc40000010000 */
[----:B------:R2:W5:Y:S01]  /*a250*/  LDL.LU R146, [R1+0xb8] ;  /* 0x0000b80001927983 */ /* 0x0005620000300800 */
[--C-:B----4-:R-:W-:Y:S01]  /*a260*/  FADD.FTZ R76, R76, -R63.reuse ;  /* 0x8000003f4c4c7221 */ /* 0x110fe20000010000 */
        /* <DEDUP_REMOVED lines=8> */
[----:B------:R-:W-:Y:S01]  /*a2f0*/  FMUL.FTZ R61, R61, R90 ;  /* 0x0000005a3d3d7220 */ /* 0x000fe20000410000 */
        /* <DEDUP_REMOVED lines=17> */
[--C-:B------:R-:W-:Y:S01]  /*a410*/  FADD.FTZ R84, R84, -R208.reuse ;  /* 0x800000d054547221 */ /* 0x100fe20000010000 */
[----:B------:R-:W-:Y:S01]  /*a420*/  FADD.FTZ R86, R86, -R208 ;  /* 0x800000d056567221 */ /* 0x000fe20000010000 */
[----:B------:R-:W-:Y:S01]  /*a430*/  FFMA.FTZ R94, -R3, R3, 1 ;  /* 0x3f800000035e7423 */ /* 0x000fe20000010103 */
[----:B------:R2:W5:Y:S01]  /*a440*/  LDL.LU R5, [R1+0x98] ;  /* 0x0000980001057983 */ /* 0x0005620000300800 */
[----:B------:R-:W-:Y:S01]  /*a450*/  FFMA.FTZ R208, -R2, R2, 1 ;  /* 0x3f80000002d07423 */ /* 0x000fe20000010102 */
[--C-:B------:R-:W-:Y:S02]  /*a460*/  FADD.FTZ R72, R72, -R209.reuse ;  /* 0x800000d148487221 */ /* 0x100fe40000010000 */
[----:B------:R2:W5:Y:S01]  /*a470*/  LDL.LU R4, [R1+0x94] ;  /* 0x0000940001047983 */ /* 0x0005620000300800 */
[----:B------:R-:W-:-:S03]  /*a480*/  FADD.FTZ R74, R74, -R209 ;  /* 0x800000d14a4a7221 */ /* 0x000fc60000010000 */
[----:B------:R2:W5:Y:S04]  /*a490*/  LDL.LU R3, [R1+0x90] ;  /* 0x0000900001037983 */ /* 0x0005680000300800 */
[----:B------:R2:W5:Y:S04]  /*a4a0*/  LDL.LU R2, [R1+0x8c] ;  /* 0x00008c0001027983 */ /* 0x0005680000300800 */
[----:B------:R-:W3:Y:S01]  /*a4b0*/  LDL R209, [R1+0x70] ;  /* 0x0000700001d17983 */ /* 0x000ee20000100800 */
[----:B------:R-:W1:Y:S08]  /*a4c0*/  MUFU.EX2 R126, R126 ;  /* 0x0000007e007e7308 */ /* 0x000e700000000800 */
[----:B------:R-:W4:Y:S08]  /*a4d0*/  MUFU.EX2 R222, R222 ;  /* 0x000000de00de7308 */ /* 0x000f300000000800 */
[----:B------:R-:W2:Y:S08]  /*a4e0*/  MUFU.EX2 R212, R212 ;  /* 0x000000d400d47308 */ /* 0x000eb00000000800 */
[----:B------:R-:W2:Y:S01]  /*a4f0*/  MUFU.EX2 R204, R204 ;  /* 0x000000cc00cc7308 */ /* 0x000ea20000000800 */
[----:B-1----:R-:W-:-:S07]  /*a500*/  FMUL.FTZ R65, R126, R65 ;  /* 0x000000417e417220 */ /* 0x002fce0000410000 */
[----:B------:R-:W1:Y:S01]  /*a510*/  MUFU.EX2 R213, R213 ;  /* 0x000000d500d57308 */ /* 0x000e620000000800 */
[----:B------:R-:W-:-:S07]  /*a520*/  FMUL.FTZ R72, R13, R72 ;  /* 0x000000480d487220 */ /* 0x000fce0000410000 */
[----:B------:R-:W1:Y:S08]  /*a530*/  MUFU.EX2 R123, R123 ;  /* 0x0000007b007b7308 */ /* 0x000e700000000800 */
        /* <DEDUP_REMOVED lines=8> */
[----:B------:R-:W1:Y:S01]  /*a5c0*/  MUFU.EX2 R219, R219 ;  /* 0x000000db00db7308 */ /* 0x000e620000000800 */
[----:B------:R-:W-:Y:S01]  /*a5d0*/  FMUL.FTZ R66, R66, R65 ;  /* 0x0000004142427220 */ /* 0x000fe20000410000 */
[----:B------:R-:W-:Y:S01]  /*a5e0*/  FMUL.FTZ R62, R62, R72 ;  /* 0x000000483e3e7220 */ /* 0x000fe20000410000 */
[----:B------:R-:W-:Y:S01]  /*a5f0*/  FFMA.FTZ R114, -R114, R114, 1 ;  /* 0x3f80000072727423 */ /* 0x000fe20000010172 */
[----:B----4-:R-:W-:Y:S01]  /*a600*/  FMUL.FTZ R82, R222, R82 ;  /* 0x00000052de527220 */ /* 0x010fe20000410000 */
[----:B------:R-:W-:Y:S01]  /*a610*/  FFMA.FTZ R65, -R113, R113, 1 ;  /* 0x3f80000071417423 */ /* 0x000fe20000010171 */
[----:B------:R-:W-:Y:S01]  /*a620*/  FFMA.FTZ R72, -R115, R115, 1 ;  /* 0x3f80000073487423 */ /* 0x000fe20000010173 */
[----:B--2---:R-:W-:Y:S01]  /*a630*/  FMUL.FTZ R81, R212, R81 ;  /* 0x00000051d4517220 */ /* 0x004fe20000410000 */
[----:B------:R-:W-:Y:S01]  /*a640*/  FMUL.FTZ R83, R204, R83 ;  /* 0x00000053cc537220 */ /* 0x000fe20000410000 */
[----:B------:R-:W-:Y:S01]  /*a650*/  FMUL.FTZ R113, R114, R82 ;  /* 0x0000005272717220 */ /* 0x000fe20000410000 */
[----:B-1----:R-:W-:Y:S01]  /*a660*/  FMUL.FTZ R85, R213, R85 ;  /* 0x00000055d5557220 */ /* 0x002fe20000410000 */
[----:B------:R-:W-:Y:S01]  /*a670*/  FMUL.FTZ R115, R65, R81 ;  /* 0x0000005141737220 */ /* 0x000fe20000410000 */
[----:B------:R-:W-:Y:S01]  /*a680*/  FMUL.FTZ R114, R72, R83 ;  /* 0x0000005348727220 */ /* 0x000fe20000410000 */
[----:B------:R-:W-:Y:S01]  /*a690*/  FFMA.FTZ R72, -R116, R116, 1 ;  /* 0x3f80000074487423 */ /* 0x000fe20000010174 */
[----:B------:R-:W-:Y:S01]  /*a6a0*/  FFMA.FTZ R65, -R117, R117, 1 ;  /* 0x3f80000075417423 */ /* 0x000fe20000010175 */
[----:B------:R-:W-:Y:S01]  /*a6b0*/  FMUL.FTZ R92, R123, R92 ;  /* 0x0000005c7b5c7220 */ /* 0x000fe20000410000 */
[----:B------:R-:W-:Y:S01]  /*a6c0*/  FFMA.FTZ R116, -R118, R118, 1 ;  /* 0x3f80000076747423 */ /* 0x000fe20000010176 */
[----:B------:R-:W-:Y:S01]  /*a6d0*/  FFMA.FTZ R117, -R121, R121, 1 ;  /* 0x3f80000079757423 */ /* 0x000fe20000010179 */
[----:B------:R-:W-:Y:S01]  /*a6e0*/  FMUL.FTZ R84, R224, R84 ;  /* 0x00000054e0547220 */ /* 0x000fe20000410000 */
[----:B------:R-:W-:Y:S01]  /*a6f0*/  FMUL.FTZ R86, R211, R86 ;  /* 0x00000056d3567220 */ /* 0x000fe20000410000 */
[----:B------:R-:W-:Y:S01]  /*a700*/  FMUL.FTZ R87, R206, R87 ;  /* 0x00000057ce577220 */ /* 0x000fe20000410000 */
[----:B------:R-:W-:Y:S01]  /*a710*/  F2FP.BF16.F32.PACK_AB R69, R29, R69 ;  /* 0x000000451d45723e */ /* 0x000fe200000010ff */
        /* <DEDUP_REMOVED lines=28> */
[----:B------:R-:W-:-:S02]  /*a8e0*/  F2FP.BF16.F32.PACK_AB R80, R207, R136 ;  /* 0x00000088cf50723e */ /* 0x000fc400000010ff */
[----:B------:R-:W-:Y:S02]  /*a8f0*/  F2FP.BF16.F32.PACK_AB R81, R134, R135 ;  /* 0x000000878651723e */ /* 0x000fe400000010ff */
[----:B------:R-:W-:Y:S02]  /*a900*/  F2FP.BF16.F32.PACK_AB R82, R131, R133 ;  /* 0x000000858352723e */ /* 0x000fe400000010ff */
[----:B------:R-:W-:Y:S02]  /*a910*/  F2FP.BF16.F32.PACK_AB R83, R129, R88 ;  /* 0x000000588153723e */ /* 0x000fe400000010ff */
[----:B------:R-:W-:Y:S02]  /*a920*/  F2FP.BF16.F32.PACK_AB R76, R43, R45 ;  /* 0x0000002d2b4c723e */ /* 0x000fe400000010ff */
[----:B------:R-:W-:Y:S02]  /*a930*/  F2FP.BF16.F32.PACK_AB R77, R49, R42 ;  /* 0x0000002a314d723e */ /* 0x000fe400000010ff */
[----:B------:R-:W-:Y:S01]  /*a940*/  F2FP.BF16.F32.PACK_AB R78, R46, R52 ;  /* 0x000000342e4e723e */ /* 0x000fe200000010ff */
[----:B------:R-:W-:Y:S01]  /*a950*/  UMOV UR6, UR4 ;  /* 0x0000000400067c82 */ /* 0x000fe20008000000 */
[----:B------:R-:W-:Y:S01]  /*a960*/  F2FP.BF16.F32.PACK_AB R79, R53, R44 ;  /* 0x0000002c354f723e */ /* 0x000fe200000010ff */
[----:B------:R-:W-:Y:S01]  /*a970*/  UMOV UR7, 0x40000040 ;  /* 0x4000004000077882 */ /* 0x000fe20000000000 */
[----:B------:R-:W-:Y:S01]  /*a980*/  F2FP.BF16.F32.PACK_AB R72, R48, R50 ;  /* 0x000000323048723e */ /* 0x000fe200000010ff */
[----:B------:R-:W2:Y:S01]  /*a990*/  LDL R42, [R1+0x58] ;  /* 0x00005800012a7983 */ /* 0x000ea20000100800 */
        /* <DEDUP_REMOVED lines=21> */
[----:B------:R-:W-:Y:S01]  /*aaf0*/  F2FP.BF16.F32.PACK_AB R95, R96, R95 ;  /* 0x0000005f605f723e */ /* 0x000fe200000010ff */
[----:B---3--:R-:W-:-:S04]  /*ab00*/  IMAD R29, R0, 0x4000, R209 ;  /* 0x00004000001d7824 */ /* 0x008fc800078e02d1 */
        /* <DEDUP_REMOVED lines=17> */
[----:B------:R-:W-:Y:S01]  /*ac20*/  F2FP.BF16.F32.PACK_AB R110, R110, R111 ;  /* 0x0000006f6e6e723e */ /* 0x000fe200000010ff */
[----:B------:R-:W-:-:S02]  /*ac30*/  WARPGROUP.DEPBAR.LE gsb0, 0x0 ;  /* 0x00008000000079c5 */ /* 0x000fc40000010000 */
[----:B------:R-:W-:-:S06]  /*ac40*/  WARPGROUP.ARRIVE ;  /* 0x00000000000079c5 */ /* 0x000fcc0000000000 */
[----:B------:R-:W-:Y:S01]  /*ac50*/  HGMMA.64x64x16.F32.BF16 R172, R28, gdesc[UR4].tnspB, R172, gsb0 ;  /* 0x40e000041cac7df0 */ /* 0x000fe200080018ac */
[----:B------:R-:W-:Y:S01]  /*ac60*/  F2FP.BF16.F32.PACK_AB R108, R107, R108 ;  /* 0x0000006c6b6c723e */ /* 0x000fe200000010ff */
[----:B------:R-:W-:Y:S01]  /*ac70*/  UIADD3 UR6, UR4, 0x100, URZ ;  /* 0x0000010004067890 */ /* 0x000fe2000fffe03f */
[----:B------:R-:W-:Y:S02]  /*ac80*/  F2FP.BF16.F32.PACK_AB R109, R12, R106 ;  /* 0x0000006a0c6d723e */ /* 0x000fe400000010ff */
[----:B------:R-:W-:Y:S01]  /*ac90*/  F2FP.BF16.F32.PACK_AB R111, R24, R10 ;  /* 0x0000000a186f723e */ /* 0x000fe200000010ff */
[----:B------:R-:W-:Y:S01]  /*aca0*/  UMOV UR7, 0x40000040 ;  /* 0x4000004000077882 */ /* 0x000fe20000000000 */
[----:B------:R-:W-:Y:S02]  /*acb0*/  F2FP.BF16.F32.PACK_AB R24, R27, R25 ;  /* 0x000000191b18723e */ /* 0x000fe400000010ff */
[----:B------:R-:W-:Y:S01]  /*acc0*/  F2FP.BF16.F32.PACK_AB R25, R18, R26 ;  /* 0x0000001a1219723e */ /* 0x000fe200000010ff */
[----:B------:R-:W-:-:S02]  /*acd0*/  WARPGROUP.DEPBAR.LE gsb0, 0x0 ;  /* 0x00008000000079c5 */ /* 0x000fc40000010000 */
[----:B------:R-:W-:-:S06]  /*ace0*/  WARPGROUP.ARRIVE ;  /* 0x00000000000079c5 */ /* 0x000fcc0000000000 */
[----:B------:R-:W-:Y:S01]  /*acf0*/  HGMMA.64x64x16.F32.BF16 R172, R108, gdesc[UR4].tnspB, R172, gsb0 ;  /* 0x40e000046cac7df0 */ /* 0x000fe200080018ac */
[----:B------:R-:W-:Y:S01]  /*ad00*/  F2FP.BF16.F32.PACK_AB R26, R21, R19 ;  /* 0x00000013151a723e */ /* 0x000fe200000010ff */
[----:B------:R-:W-:Y:S01]  /*ad10*/  UIADD3 UR6, UR4, 0x180, URZ ;  /* 0x0000018004067890 */ /* 0x000fe2000fffe03f */
[----:B------:R-:W-:Y:S01]  /*ad20*/  F2FP.BF16.F32.PACK_AB R27, R11, R20 ;  /* 0x000000140b1b723e */ /* 0x000fe200000010ff */
[----:B------:R-:W-:Y:S01]  /*ad30*/  UMOV UR7, 0x40000040 ;  /* 0x4000004000077882 */ /* 0x000fe20000000000 */
[----:B------:R-:W-:Y:S02]  /*ad40*/  WARPGROUP.DEPBAR.LE gsb0, 0x0 ;  /* 0x00008000000079c5 */ /* 0x000fe40000010000 */
        /* <DEDUP_REMOVED lines=12> */
[----:B------:R-:W-:Y:S01]  /*ae10*/  F2FP.BF16.F32.PACK_AB R124, R122, R128 ;  /* 0x000000807a7c723e */ /* 0x000fe200000010ff */
[----:B------:R-:W-:Y:S01]  /*ae20*/  UIADD3 UR6, UR4, 0x280, URZ ;  /* 0x0000028004067890 */ /* 0x000fe2000fffe03f */
[----:B------:R-:W-:Y:S02]  /*ae30*/  F2FP.BF16.F32.PACK_AB R126, R130, R126 ;  /* 0x0000007e827e723e */ /* 0x000fe400000010ff */
[----:B------:R-:W-:Y:S01]  /*ae40*/  F2FP.BF16.F32.PACK_AB R127, R132, R123 ;  /* 0x0000007b847f723e */ /* 0x000fe200000010ff */
[----:B------:R-:W-:Y:S01]  /*ae50*/  UMOV UR7, 0x40000040 ;  /* 0x4000004000077882 */ /* 0x000fe20000000000 */
[----:B------:R-:W-:Y:S01]  /*ae60*/  F2FP.BF16.F32.PACK_AB R36, R41, R13 ;  /* 0x0000000d2924723e */ /* 0x000fe200000010ff */
[----:B------:R-:W-:Y:S02]  /*ae70*/  WARPGROUP.DEPBAR.LE gsb0, 0x0 ;  /* 0x00008000000079c5 */ /* 0x000fe40000010000 */
[----:B------:R-:W-:-:S06]  /*ae80*/  WARPGROUP.ARRIVE ;  /* 0x00000000000079c5 */ /* 0x000fcc0000000000 */
[----:B------:R-:W-:Y:S01]  /*ae90*/  HGMMA.64x64x16.F32.BF16 R172, R124, gdesc[UR4].tnspB, R172, gsb0 ;  /* 0x40e000047cac7df0 */ /* 0x000fe200080018ac */
[----:B-1----:R-:W-:Y:S01]  /*aea0*/  F2FP.BF16.F32.PACK_AB R37, R14, R40 ;  /* 0x000000280e25723e */ /* 0x002fe200000010ff */
        /* <DEDUP_REMOVED lines=12> */
[----:B------:R-:W-:Y:S01]  /*af70*/  UMOV UR7, 0x40000040 ;  /* 0x4000004000077882 */ /* 0x000fe20000000000 */
[----:B------:R-:W-:Y:S02]  /*af80*/  WARPGROUP.DEPBAR.LE gsb0, 0x0 ;  /* 0x00008000000079c5 */ /* 0x000fe40000010000 */
[----:B------:R-:W-:-:S06]  /*af90*/  WARPGROUP.ARRIVE ;  /* 0x00000000000079c5 */ /* 0x000fcc0000000000 */
[----:B------:R-:W-:Y:S01]  /*afa0*/  HGMMA.64x64x16.F32.BF16 R172, R208, gdesc[UR4].tnspB, R172, gsb0 ;  /* 0x40e00004d0ac7df0 */ /* 0x000fe200080018ac */
[----:B------:R-:W-:Y:S02]  /*afb0*/  R2UR UR5, R16 ;  /* 0x00000000100572ca */ /* 0x000fe400000e0000 */
[----:B--2---:R-:W-:-:S04]  /*afc0*/  LEA R9, R0, R42, 0xb ;  /* 0x0000002a00097211 */ /* 0x004fc800078e58ff */
[----:B------:R-:W-:-:S07]  /*afd0*/  R2UR UR8, R9 ;  /* 0x00000000090872ca */ /* 0x000fce00000e0000 */
[----:B------:R-:W-:-:S04]  /*afe0*/  USHF.R.U32.HI UR5, URZ, 0x4, UR5 ;  /* 0x000000043f057899 */ /* 0x000fc80008011605 */
[----:B------:R-:W-:Y:S02]  /*aff0*/  ULOP3.LUT UR9, UR5, 0x3fff, URZ, 0xc0, !UPT ;  /* 0x00003fff05097892 */ /* 0x000fe4000f8ec03f */
[----:B------:R-:W-:Y:S01]  /*b000*/  UMOV UR4, UR8 ;  /* 0x0000000800047c82 */ /* 0x000fe20008000000 */
[----:B------:R-:W-:Y:S01]  /*b010*/  UMOV UR5, 0x40000040 ;  /* 0x4000004000057882 */ /* 0x000fe20000000000 */
[----:B------:R-:W-:-:S03]  /*b020*/  UMOV UR7, 0x40000040 ;  /* 0x4000004000077882 */ /* 0x000fc60000000000 */
[----:B------:R-:W-:Y:S01]  /*b030*/  UMOV UR6, UR9 ;  /* 0x0000000900067c82 */ /* 0x000fe20008000000 */
[----:B------:R-:W-:Y:S02]  /*b040*/  WARPGROUP.DEPBAR.LE gsb0, 0x0 ;  /* 0x00008000000079c5 */ /* 0x000fe40000010000 */
[----:B------:R1:W-:Y:S06]  /*b050*/  MEMBAR.ALL.CTA ;  /* 0x0000000000007992 */ /* 0x0003ec0000008000 */
[----:B-1----:R-:W1:Y:S02]  /*b060*/  FENCE.VIEW.ASYNC.S ;  /* 0x00000000000073c6 */ /* 0x002e640000000000 */
[----:B-1----:R-:W-:Y:S06]  /*b070*/  BAR.SYNC.DEFER_BLOCKING 0x9, 0x100 ;  /* 0x0244000000007b1d */ /* 0x002fec0000010000 */
        /* <DEDUP_REMOVED lines=54> */
.L_x_1076:
[----:B-----5:R-:W-:Y:S01]  /*b3e0*/  IMAD R5, R0, 0x400, R5 ;  /* 0x0000040000057824 */ /* 0x020fe200078e0205 */
[----:B------:R-:W-:Y:S01]  /*b3f0*/  UMOV UR7, 0x40000040 ;  /* 0x4000004000077882 */ /* 0x000fe20000000000 */
[----:B------:R-:W1:Y:S03]  /*b400*/  S2R R9, SR_TID.X ;  /* 0x0000000000097919 */ /* 0x000e660000002100 */
        /* <DEDUP_REMOVED lines=10> */
[----:B------:R-:W-:Y:S01]  /*b4b0*/  IADD3 R9, R9, 0x9, RZ ;  /* 0x0000000909097810 */ /* 0x000fe20007ffe0ff */
        /* <DEDUP_REMOVED lines=36> */
[----:B-1----:R-:W1:Y:S01]  /*b700*/  S2R R9, SR_TID.X ;  /* 0x0000000000097919 */ /* 0x002e620000002100 */
[----:B------:R2:W-:Y:S04]  /*b710*/  STS.128 [R2+0x8000], R24 ;  /* 0x0080001802007388 */ /* 0x0005e80000000c00 */
[----:B------:R2:W-:Y:S04]  /*b720*/  STS.128 [R2+0x8800], R28 ;  /* 0x0088001c02007388 */ /* 0x0005e80000000c00 */
[----:B------:R2:W-:Y:S04]  /*b730*/  STS.128 [R2+0x9000], R32 ;  /* 0x0090002002007388 */ /* 0x0005e80000000c00 */
[----:B------:R2:W-:Y:S04]  /*b740*/  STS.128 [R2+0x9800], R36 ;  /* 0x0098002402007388 */ /* 0x0005e80000000c00 */
[----:B------:R2:W-:Y:S01]  /*b750*/  STS.128 [R2+0xa000], R40 ;  /* 0x00a0002802007388 */ /* 0x0005e20000000c00 */
[----:B-1----:R-:W-:-:S03]  /*b760*/  SHF.R.U32.HI R9, RZ, 0x7, R9 ;  /* 0x00000007ff097819 */ /* 0x002fc60000011609 */
[----:B------:R2:W-:Y:S02]  /*b770*/  STS.128 [R2+0xa800], R44 ;  /* 0x00a8002c02007388 */ /* 0x0005e40000000c00 */
[----:B------:R-:W-:Y:S02]  /*b780*/  VIADD R9, R9, 0xc ;  /* 0x0000000c09097836 */ /* 0x000fe40000000000 */
        /* <DEDUP_REMOVED lines=8> */
[----:B-1----:R2:W-:Y:S06]  /*b810*/  BAR.ARV R9, 0xa0 ;  /* 0x000280090000751d */ /* 0x0025ec0000002000 */
[----:B------:R-:W-:Y:S05]  /*b820*/  @!P0 BRA `(.L_x_1077) ;  /* 0x0000000000048947 */ /* 0x000fea0003800000 */
[----:B------:R-:W-:Y:S01]  /*b830*/  BPT.TRAP 0x1 ;  /* 0x000000040000795c */ /* 0x000fe20000300000 */
.L_x_1077:
[----:B--2---:R-:W2:Y:S01]  /*b840*/  LDL R5, [R1+0x40] ;  /* 0x0000400001057983 */ /* 0x004ea20000100800 */
        /* <DEDUP_REMOVED lines=11> */
.L_x_1067:
[----:B------:R-:W-:-:S06]  /*b900*/  UISETP.GE.AND UP0, UPT, UR38, UR37, UPT ;  /* 0x000000252600728c */ /* 0x000fcc000bf06270 */
[----:B------:R-:W-:-:S13]  /*b910*/  PLOP3.LUT P0, PT, PT, PT, UP0, 0x80, 0x0 ;  /* 0x000000000000781c */ /* 0x000fda0003f0f008 */
[----:B------:R-:W-:Y:S05]  /*b920*/  @P0 BRA `(.L_x_1079) ;  /* 0x0000005800280947 */ /* 0x000fea0003800000 */
[----:B------:R-:W2:Y:S01]  /*b930*/  LDL.LU R13, [R1+0x6c] ;  /* 0x00006c00010d7983 */ /* 0x000ea20000300800 */
[----:B------:R-:W3:Y:S03]  /*b940*/  LDC R21, c[0x0][0x290] ;  /* 0x0000a400ff157b82 */ /* 0x000ee60000000800 */
[----:B------:R-:W2:Y:S04]  /*b950*/  LDL R12, [R1+0x88] ;  /* 0x00008800010c7983 */ /* 0x000ea80000100800 */
[----:B------:R-:W4:Y:S01]  /*b960*/  LDL.LU R20, [R1+0x50] ;  /* 0x0000500001147983 */ /* 0x000f220000300800 */
[----:B------:R-:W5:Y:S01]  /*b970*/  S2R R5, SR_TID.X ;  /* 0x0000000000057919 */ /* 0x000f620000002100 */
[----:B------:R-:W1:Y:S01]  /*b980*/  S2R R14, SR_TID.X ;  /* 0x00000000000e7919 */ /* 0x000e620000002100 */
[----:B-----5:R-:W-:Y:S01]  /*b990*/  VIADD R5, R5, 0xffffff80 ;  /* 0xffffff8005057836 */ /* 0x020fe20000000000 */
[C---:B-1----:R-:W-:Y:S01]  /*b9a0*/  IADD3 R15, R14.reuse, -0x80, RZ ;  /* 0xffffff800e0f7810 */ /* 0x042fe20007ffe0ff */
[----:B------:R-:W-:-:S03]  /*b9b0*/  VIADD R14, R14, 0xffffff80 ;  /* 0xffffff800e0e7836 */ /* 0x000fc60000000000 */
[----:B------:R-:W-:-:S04]  /*b9c0*/  SHF.R.S32.HI R6, RZ, 0x1f, R5 ;  /* 0x0000001fff067819 */ /* 0x000fc80000011405 */
[----:B------:R-:W-:Y:S02]  /*b9d0*/  LEA.HI R7, R6, R5, RZ, 0x5 ;  /* 0x0000000506077211 */ /* 0x000fe400078f28ff */
[----:B------:R-:W-:Y:S02]  /*b9e0*/  SHF.R.S32.HI R14, RZ, 0x1f, R14 ;  /* 0x0000001fff0e7819 */ /* 0x000fe4000001140e */
[----:B------:R-:W-:Y:S02]  /*b9f0*/  LOP3.LUT R8, R7, 0xffffffe0, RZ, 0xc0, !PT ;  /* 0xffffffe007087812 */ /* 0x000fe400078ec0ff */
[----:B------:R-:W-:-:S03]  /*ba00*/  LEA.HI R14, R14, R15, RZ, 0x7 ;  /* 0x0000000f0e0e7211 */ /* 0x000fc600078f38ff */
[----:B------:R-:W-:Y:S01]  /*ba10*/  IMAD.IADD R8, R5, 0x1, -R8 ;  /* 0x0000000105087824 */ /* 0x000fe200078e0a08 */
[----:B------:R-:W-:Y:S02]  /*ba20*/  SHF.R.S32.HI R14, RZ, 0x7, R14 ;  /* 0x00000007ff0e7819 */ /* 0x000fe4000001140e */
[----:B------:R-:W-:Y:S02]  /*ba30*/  MOV R23, 0x40000040 ;  /* 0x4000004000177802 */ /* 0x000fe40000000f00 */
[CC--:B--2---:R-:W-:Y:S02]  /*ba40*/  LEA.HI R9, R12.reuse, R13.reuse, RZ, 0x2 ;  /* 0x0000000d0c097211 */ /* 0x0c4fe400078f10ff */
[----:B------:R-:W-:Y:S02]  /*ba50*/  LEA.HI R12, R12, R13, RZ, 0x5 ;  /* 0x0000000d0c0c7211 */ /* 0x000fe400078f28ff */
[--C-:B------:R-:W-:Y:S02]  /*ba60*/  SHF.R.S32.HI R10, RZ, 0x2, R9.reuse ;  /* 0x00000002ff0a7819 */ /* 0x100fe40000011409 */
[----:B------:R-:W-:-:S02]  /*ba70*/  SHF.R.S32.HI R7, RZ, 0x1f, R9 ;  /* 0x0000001fff077819 */ /* 0x000fc40000011409 */
[----:B------:R-:W-:Y:S02]  /*ba80*/  LEA.HI R13, R14, R14, RZ, 0x1 ;  /* 0x0000000e0e0d7211 */ /* 0x000fe400078f08ff */
[----:B------:R-:W-:Y:S02]  /*ba90*/  LEA.HI R9, R7, R10, RZ, 0x3 ;  /* 0x0000000a07097211 */ /* 0x000fe400078f18ff */
[----:B------:R-:W-:Y:S02]  /*baa0*/  SHF.R.S32.HI R7, RZ, 0x1f, R8 ;  /* 0x0000001fff077819 */ /* 0x000fe40000011408 */
[----:B------:R-:W-:Y:S02]  /*bab0*/  LOP3.LUT R11, R9, 0xfffffff8, RZ, 0xc0, !PT ;  /* 0xfffffff8090b7812 */ /* 0x000fe400078ec0ff */
[CC--:B------:R-:W-:Y:S02]  /*bac0*/  LEA.HI R9, R7.reuse, R8.reuse, RZ, 0x3 ;  /* 0x0000000807097211 */ /* 0x0c0fe400078f18ff */
[----:B------:R-:W-:Y:S01]  /*bad0*/  LEA.HI R7, R7, R8, RZ, 0x2 ;  /* 0x0000000807077211 */ /* 0x000fe200078f10ff */
[----:B------:R-:W-:Y:S01]  /*bae0*/  IMAD.IADD R11, R10, 0x1, -R11 ;  /* 0x000000010a0b7824 */ /* 0x000fe200078e0a0b */
[----:B------:R-:W-:-:S02]  /*baf0*/  SHF.R.S32.HI R10, RZ, 0x3, R9 ;  /* 0x00000003ff0a7819 */ /* 0x000fc40000011409 */
[----:B------:R-:W-:Y:S02]  /*bb00*/  SHF.R.S32.HI R8, RZ, 0x5, R12 ;  /* 0x00000005ff087819 */ /* 0x000fe4000001140c */
[----:B------:R-:W-:Y:S02]  /*bb10*/  SHF.R.S32.HI R9, RZ, 0x1f, R9 ;  /* 0x0000001fff097819 */ /* 0x000fe40000011409 */
[----:B------:R-:W-:Y:S02]  /*bb20*/  SHF.R.S32.HI R12, RZ, 0x2, R7 ;  /* 0x00000002ff0c7819 */ /* 0x000fe40000011407 */
[----:B------:R-:W-:Y:S02]  /*bb30*/  LOP3.LUT R13, R13, 0x3fffffe, RZ, 0xc0, !PT ;  /* 0x03fffffe0d0d7812 */ /* 0x000fe400078ec0ff */
[----:B------:R-:W-:Y:S02]  /*bb40*/  LEA.HI R9, R9, R10, RZ, 0x4 ;  /* 0x0000000a09097211 */ /* 0x000fe400078f20ff */
[----:B------:R-:W-:-:S02]  /*bb50*/  LEA.HI R7, R7, R12, RZ, 0x1 ;  /* 0x0000000c07077211 */ /* 0x000fc400078f08ff */
[----:B------:R-:W-:Y:S01]  /*bb60*/  IADD3 R14, R14, -R13, RZ ;  /* 0x8000000d0e0e7210 */ /* 0x000fe20007ffe0ff */
[----:B------:R-:W-:Y:S01]  /*bb70*/  IMAD R13, R8, 0x10, R11 ;  /* 0x00000010080d7824 */ /* 0x000fe200078e020b */
[----:B------:R-:W-:Y:S02]  /*bb80*/  LOP3.LUT R9, R9, 0x1ffffff0, RZ, 0xc0, !PT ;  /* 0x1ffffff009097812 */ /* 0x000fe400078ec0ff */
[----:B------:R-:W-:Y:S01]  /*bb90*/  LEA.HI R8, R6, R5, RZ, 0x2 ;  /* 0x0000000506087211 */ /* 0x000fe200078f10ff */
[----:B------:R-:W-:Y:S01]  /*bba0*/  VIADD R6, R12, 0x8 ;  /* 0x000000080c067836 */ /* 0x000fe20000000000 */
[----:B------:R-:W-:Y:S02]  /*bbb0*/  LOP3.LUT R7, R7, 0xfffffffe, RZ, 0xc0, !PT ;  /* 0xfffffffe07077812 */ /* 0x000fe400078ec0ff */
[----:B------:R-:W-:Y:S02]  /*bbc0*/  IADD3 R10, R10, -R9, RZ ;  /* 0x800000090a0a7210 */ /* 0x000fe40007ffe0ff */
[----:B------:R-:W-:Y:S01]  /*bbd0*/  LOP3.LUT R18, R8, 0xfffffffc, RZ, 0xc0, !PT ;  /* 0xfffffffc08127812 */ /* 0x000fe200078ec0ff */
[----:B------:R-:W-:Y:S01]  /*bbe0*/  IMAD.IADD R7, R12, 0x1, -R7 ;  /* 0x000000010c077824 */ /* 0x000fe200078e0a07 */
[----:B------:R-:W-:Y:S01]  /*bbf0*/  LEA.HI R11, R6, R6, RZ, 0x1 ;  /* 0x00000006060b7211 */ /* 0x000fe200078f08ff */
[----:B------:R-:W3:Y:S01]  /*bc00*/  S2R R8, SR_CTAID.X ;  /* 0x0000000000087919 */ /* 0x000ee20000002500 */
[----:B------:R-:W-:Y:S01]  /*bc10*/  LEA R19, R14, R13, 0x6 ;  /* 0x0000000d0e137211 */ /* 0x000fe200078e30ff */
[----:B------:R-:W-:Y:S01]  /*bc20*/  IMAD.IADD R9, R5, 0x1, -R18 ;  /* 0x0000000105097824 */ /* 0x000fe200078e0a12 */
[----:B------:R-:W-:Y:S01]  /*bc30*/  LOP3.LUT R5, R11, 0xfffffffe, RZ, 0xc0, !PT ;  /* 0xfffffffe0b057812 */ /* 0x000fe200078ec0ff */
[----:B------:R-:W-:-:S02]  /*bc40*/  IMAD R10, R10, 0x8, R7 ;  /* 0x000000080a0a7824 */ /* 0x000fc400078e0207 */
[----:B------:R-:W-:Y:S01]  /*bc50*/  VIADD R7, R12, 0x10 ;  /* 0x000000100c077836 */ /* 0x000fe20000000000 */
[----:B------:R-:W-:Y:S01]  /*bc60*/  IADD3 R6, R6, -R5, RZ ;  /* 0x8000000506067210 */ /* 0x000fe20007ffe0ff */
[----:B------:R-:W-:Y:S01]  /*bc70*/  VIADD R13, R12, 0x18 ;  /* 0x000000180c0d7836 */ /* 0x000fe20000000000 */
[----:B------:R1:W-:Y:S01]  /*bc80*/  STL [R1+0x84], R10 ;  /* 0x0000840a01007387 */ /* 0x0003e20000100800 */
[--C-:B------:R-:W-:Y:S02]  /*bc90*/  SHF.R.S32.HI R5, RZ, 0x1, R11.reuse ;  /* 0x00000001ff057819 */ /* 0x100fe4000001140b */
[----:B------:R-:W-:Y:S02]  /*bca0*/  LEA.HI R12, R7, R7, RZ, 0x1 ;  /* 0x00000007070c7211 */ /* 0x000fe400078f08ff */
[----:B------:R-:W-:Y:S02]  /*bcb0*/  LEA.HI R15, R13, R13, RZ, 0x1 ;  /* 0x0000000d0d0f7211 */ /* 0x000fe400078f08ff */
[----:B-1----:R-:W-:-:S02]  /*bcc0*/  SHF.R.S32.HI R10, RZ, 0x1f, R11 ;  /* 0x0000001fff0a7819 */ /* 0x002fc4000001140b */
[----:B------:R-:W-:Y:S02]  /*bcd0*/  LOP3.LUT R14, R12, 0xfffffffe, RZ, 0xc0, !PT ;  /* 0xfffffffe0c0e7812 */ /* 0x000fe400078ec0ff */
[--C-:B------:R-:W-:Y:S02]  /*bce0*/  SHF.R.S32.HI R11, RZ, 0x1, R12.reuse ;  /* 0x00000001ff0b7819 */ /* 0x100fe4000001140c */
[----:B------:R-:W-:Y:S02]  /*bcf0*/  LEA.HI R10, R10, R5, RZ, 0x4 ;  /* 0x000000050a0a7211 */ /* 0x000fe400078f20ff */
[----:B------:R-:W-:Y:S02]  /*bd00*/  SHF.R.S32.HI R12, RZ, 0x1f, R12 ;  /* 0x0000001fff0c7819 */ /* 0x000fe4000001140c */
[--C-:B------:R-:W-:Y:S02]  /*bd10*/  SHF.R.S32.HI R17, RZ, 0x1, R15.reuse ;  /* 0x00000001ff117819 */ /* 0x100fe4000001140f */
[----:B------:R-:W-:-:S02]  /*bd20*/  SHF.R.S32.HI R18, RZ, 0x1f, R15 ;  /* 0x0000001fff127819 */ /* 0x000fc4000001140f */
[----:B------:R-:W-:Y:S02]  /*bd30*/  LOP3.LUT R10, R10, 0x1ffffff0, RZ, 0xc0, !PT ;  /* 0x1ffffff00a0a7812 */ /* 0x000fe400078ec0ff */
[----:B------:R-:W-:Y:S02]  /*bd40*/  LEA.HI R12, R12, R11, RZ, 0x4 ;  /* 0x0000000b0c0c7211 */ /* 0x000fe400078f20ff */
[----:B------:R-:W-:Y:S02]  /*bd50*/  LEA.HI R18, R18, R17, RZ, 0x4 ;  /* 0x0000001112127211 */ /* 0x000fe400078f20ff */
[----:B------:R-:W-:Y:S02]  /*bd60*/  IADD3 R5, R5, -R10, RZ ;  /* 0x8000000a05057210 */ /* 0x000fe40007ffe0ff */
[----:B------:R-:W-:Y:S02]  /*bd70*/  LOP3.LUT R10, R15, 0xfffffffe, RZ, 0xc0, !PT ;  /* 0xfffffffe0f0a7812 */ /* 0x000fe400078ec0ff */
[----:B------:R-:W-:-:S02]  /*bd80*/  LOP3.LUT R12, R12, 0x1ffffff0, RZ, 0xc0, !PT ;  /* 0x1ffffff00c0c7812 */ /* 0x000fc400078ec0ff */
[----:B------:R-:W-:Y:S01]  /*bd90*/  LOP3.LUT R18, R18, 0x1ffffff0, RZ, 0xc0, !PT ;  /* 0x1ffffff012127812 */ /* 0x000fe200078ec0ff */
[----:B------:R-:W-:Y:S02]  /*bda0*/  IMAD.IADD R14, R7, 0x1, -R14 ;  /* 0x00000001070e7824 */ /* 0x000fe400078e0a0e */
[----:B------:R-:W-:Y:S01]  /*bdb0*/  IMAD.IADD R10, R13, 0x1, -R10 ;  /* 0x000000010d0a7824 */ /* 0x000fe200078e0a0a */
[----:B------:R-:W-:Y:S01]  /*bdc0*/  IADD3 R17, R17, -R18, RZ ;  /* 0x8000001211117210 */ /* 0x000fe20007ffe0ff */
[----:B------:R-:W-:Y:S02]  /*bdd0*/  IMAD.IADD R11, R11, 0x1, -R12 ;  /* 0x000000010b0b7824 */ /* 0x000fe400078e0a0c */
[----:B------:R-:W-:Y:S01]  /*bde0*/  IMAD R5, R5, 0x8, R6 ;  /* 0x0000000805057824 */ /* 0x000fe200078e0206 */
[----:B------:R-:W-:Y:S01]  /*bdf0*/  LEA R7, R17, R10, 0x3 ;  /* 0x0000000a11077211 */ /* 0x000fe200078e18ff */
[----:B------:R-:W-:Y:S02]  /*be00*/  IMAD R12, R11, 0x8, R14 ;  /* 0x000000080b0c7824 */ /* 0x000fe400078e020e */
[----:B---3--:R-:W-:Y:S01]  /*be10*/  IMAD R6, R8, -0x80, R21 ;  /* 0xffffff8008067824 */ /* 0x008fe200078e0215 */
[----:B------:R4:W-:Y:S04]  /*be20*/  STL [R1+0x80], R5 ;  /* 0x0000800501007387 */ /* 0x0009e80000100800 */
[----:B------:R-:W-:Y:S01]  /*be30*/  STL [R1+0x7c], R12 ;  /* 0x00007c0c01007387 */ /* 0x000fe20000100800 */
[----:B----4-:R-:W-:-:S03]  /*be40*/  IMAD R5, R20, 0x2000, R16 ;  /* 0x0000200014057824 */ /* 0x010fc600078e0210 */
[----:B------:R1:W-:Y:S01]  /*be50*/  STL [R1+0x78], R7 ;  /* 0x0000780701007387 */ /* 0x0003e20000100800 */
[C---:B------:R-:W-:Y:S02]  /*be60*/  VIADD R10, R5.reuse, 0x20c00 ;  /* 0x00020c00050a7836 */ /* 0x040fe40000000000 */
[----:B-1----:R-:W-:Y:S01]  /*be70*/  IMAD.IADD R7, R6, 0x1, -R19 ;  /* 0x0000000106077824 */ /* 0x002fe200078e0a13 */
[----:B------:R-:W-:Y:S02]  /*be80*/  IADD3 R6, R5, 0x4000, RZ ;  /* 0x0000400005067810 */ /* 0x000fe40007ffe0ff */
[----:B------:R-:W-:Y:S02]  /*be90*/  SHF.R.U32.HI R5, RZ, 0x4, R5 ;  /* 0x00000004ff057819 */ /* 0x000fe40000011605 */
[----:B------:R-:W-:Y:S02]  /*bea0*/  SHF.R.U32.HI R6, RZ, 0x4, R6 ;  /* 0x00000004ff067819 */ /* 0x000fe40000011606 */
[----:B------:R-:W-:-:S02]  /*beb0*/  SHF.R.U32.HI R10, RZ, 0x4, R10 ;  /* 0x00000004ff0a7819 */ /* 0x000fc4000001160a */
[----:B------:R-:W-:Y:S02]  /*bec0*/  LOP3.LUT R5, R5, 0x3fff, RZ, 0xc0, !PT ;  /* 0x00003fff05057812 */ /* 0x000fe400078ec0ff */
[----:B------:R-:W-:Y:S02]  /*bed0*/  LOP3.LUT R6, R6, 0x3fff, RZ, 0xc0, !PT ;  /* 0x00003fff06067812 */ /* 0x000fe400078ec0ff */
[----:B------:R-:W-:Y:S02]  /*bee0*/  LOP3.LUT R10, R10, 0x3fff, RZ, 0xc0, !PT ;  /* 0x00003fff0a0a7812 */ /* 0x000fe400078ec0ff */
[----:B------:R-:W-:Y:S02]  /*bef0*/  LOP3.LUT R12, R5, 0x10000, RZ, 0xfc, !PT ;  /* 0x00010000050c7812 */ /* 0x000fe400078efcff */
[----:B------:R-:W-:Y:S02]  /*bf00*/  LOP3.LUT R5, R6, 0x10000, RZ, 0xfc, !PT ;  /* 0x0001000006057812 */ /* 0x000fe400078efcff */
[----:B------:R-:W-:Y:S01]  /*bf10*/  LOP3.LUT R6, R10, 0x10000, RZ, 0xfc, !PT ;  /* 0x000100000a067812 */ /* 0x000fe200078efcff */
[C---:B------:R-:W-:Y:S01]  /*bf20*/  VIADD R22, R12.reuse, 0x2 ;  /* 0x000000020c167836 */ /* 0x040fe20000000000 */
[----:B------:R-:W-:Y:S01]  /*bf30*/  IADD3 R20, R12, 0x4, RZ ;  /* 0x000000040c147810 */ /* 0x000fe20007ffe0ff */
[----:B------:R-:W-:Y:S01]  /*bf40*/  IMAD R8, R8, -0x80, -R19 ;  /* 0xffffff8008087824 */ /* 0x000fe200078e0a13 */
[----:B------:R1:W-:Y:S01]  /*bf50*/  STL [R1+0x6c], R12 ;  /* 0x00006c0c01007387 */ /* 0x0003e20000100800 */
[----:B------:R-:W-:Y:S01]  /*bf60*/  IMAD.MOV.U32 R21, RZ, RZ, 0x40000040 ;  /* 0x40000040ff157424 */ /* 0x000fe200078e00ff */
[----:B------:R-:W-:Y:S01]  /*bf70*/  MOV R19, 0x40000040 ;  /* 0x4000004000137802 */ /* 0x000fe20000000f00 */
[----:B------:R-:W-:Y:S01]  /*bf80*/  VIADD R18, R12, 0x6 ;  /* 0x000000060c127836 */ /* 0x000fe20000000000 */
[----:B------:R-:W-:Y:S01]  /*bf90*/  STL [R1+0x74], R6 ;  /* 0x0000740601007387 */ /* 0x000fe20000100800 */
[C---:B------:R-:W-:Y:S01]  /*bfa0*/  IADD3 R10, R5.reuse, 0x6, RZ ;  /* 0x00000006050a7810 */ /* 0x040fe20007ffe0ff */
[----:B------:R-:W-:Y:S01]  /*bfb0*/  IMAD.MOV.U32 R11, RZ, RZ, 0x40000040 ;  /* 0x40000040ff0b7424 */ /* 0x000fe200078e00ff */
[C---:B------:R-:W-:Y:S01]  /*bfc0*/  IADD3 R14, R5.reuse, 0x2, RZ ;  /* 0x00000002050e7810 */ /* 0x040fe20007ffe0ff */
[----:B------:R2:W-:Y:S01]  /*bfd0*/  STL [R1+0x68], R5 ;  /* 0x0000680501007387 */ /* 0x0005e20000100800 */
[----:B------:R-:W-:Y:S01]  /*bfe0*/  IMAD.MOV.U32 R15, RZ, RZ, 0x40000040 ;  /* 0x40000040ff0f7424 */ /* 0x000fe200078e00ff */
[----:B------:R-:W-:Y:S01]  /*bff0*/  MOV R13, 0x40000040 ;  /* 0x40000040000d7802 */ /* 0x000fe20000000f00 */
[----:B-1----:R-:W-:Y:S01]  /*c000*/  VIADD R12, R5, 0x4 ;  /* 0x00000004050c7836 */ /* 0x002fe20000000000 */
[----:B------:R1:W-:Y:S04]  /*c010*/  STL.64 [R1+0x60], R22 ;  /* 0x0000601601007387 */ /* 0x0003e80000100a00 */
[----:B------:R1:W-:Y:S04]  /*c020*/  STL.64 [R1+0x58], R20 ;  /* 0x0000581401007387 */ /* 0x0003e80000100a00 */
[----:B------:R1:W-:Y:S04]  /*c030*/  STL.64 [R1+0x50], R18 ;  /* 0x0000501201007387 */ /* 0x0003e80000100a00 */
[----:B------:R1:W-:Y:S04]  /*c040*/  STL.64 [R1+0x38], R10 ;  /* 0x0000380a01007387 */ /* 0x0003e80000100a00 */
[----:B------:R1:W-:Y:S04]  /*c050*/  STL.64 [R1+0x48], R14 ;  /* 0x0000480e01007387 */ /* 0x0003e80000100a00 */
[----:B------:R1:W-:Y:S01]  /*c060*/  STL.64 [R1+0x40], R12 ;  /* 0x0000400c01007387 */ /* 0x0003e20000100a00 */
[C---:B--2---:R-:W-:Y:S01]  /*c070*/  VIADD R5, R9.reuse, 0x4 ;  /* 0x0000000409057836 */ /* 0x044fe20000000000 */
[C---:B------:R-:W-:Y:S01]  /*c080*/  IADD3 R17, R9.reuse, 0x8, RZ ;  /* 0x0000000809117810 */ /* 0x040fe20007ffe0ff */
[C---:B------:R-:W-:Y:S01]  /*c090*/  VIADD R6, R9.reuse, 0xc ;  /* 0x0000000c09067836 */ /* 0x040fe20000000000 */
[C---:B------:R-:W-:Y:S01]  /*c0a0*/  IADD3 R5, R9.reuse, 0x10, RZ ;  /* 0x0000001009057810 */ /* 0x040fe20007ffe0ff */
[C---:B------:R-:W-:Y:S01]  /*c0b0*/  VIADD R17, R9.reuse, 0x14 ;  /* 0x0000001409117836 */ /* 0x040fe20000000000 */
[C---:B------:R-:W-:Y:S01]  /*c0c0*/  IADD3 R6, R9.reuse, 0x18, RZ ;  /* 0x0000001809067810 */ /* 0x040fe20007ffe0ff */
[----:B------:R-:W-:-:S07]  /*c0d0*/  VIADD R5, R9, 0x1c ;  /* 0x0000001c09057836 */ /* 0x000fce0000000000 */
.L_x_1090:
[----:B------:R-:W-:Y:S01]  /*c0e0*/  MOV R5, UR36 ;  /* 0x0000002400057c02 */ /* 0x000fe20008000f00 */
[----:B------:R-:W-:Y:S05]  /*c0f0*/  YIELD ;  /* 0x0000000000007946 */ /* 0x000fea0003800000 */
[----:B------:R-:W-:-:S04]  /*c100*/  LOP3.LUT R5, R5, 0x1, RZ, 0xfc, !PT ;  /* 0x0000000105057812 */ /* 0x000fc800078efcff */
[----:B------:R-:W-:-:S13]  /*c110*/  ISETP.NE.AND P6, PT, R5, 0x3, PT ;  /* 0x000000030500780c */ /* 0x000fda0003fc5270 */
[----:B------:R-:W-:Y:S05]  /*c120*/  @!P6 BRA `(.L_x_1080) ;  /* 0x000000000004e947 */ /* 0x000fea0003800000 */
[----:B------:R-:W-:Y:S01]  /*c130*/  BPT.TRAP 0x1 ;  /* 0x000000040000795c */ /* 0x000fe20000300000 */
.L_x_1080:
[----:B------:R-:W-:Y:S01]  /*c140*/  IMAD R6, R0, 0x8, R16 ;  /* 0x0000000800067824 */ /* 0x000fe200078e0210 */
[----:B-1----:R-:W-:-:S04]  /*c150*/  SHF.L.U32 R21, R4, 0x1f, RZ ;  /* 0x0000001f04157819 */ /* 0x002fc800000006ff */
[----:B------:R1:W2:Y:S01]  /*c160*/  SYNCS.PHASECHK.TRANS64.TRYWAIT P0, [R6+URZ+0x30c10], R21 ;  /* 0x030c1015060075a7 */ /* 0x0002a2000800017f */
[----:B------:R-:W-:Y:S05]  /*c170*/  @!P6 BRA `(.L_x_1081) ;  /* 0x000000000004e947 */ /* 0x000fea0003800000 */
[----:B------:R-:W-:Y:S01]  /*c180*/  BPT.TRAP 0x1 ;  /* 0x000000040000795c */ /* 0x000fe20000300000 */
.L_x_1081:
[----:B------:R-:W-:-:S04]  /*c190*/  IADD3 R5, R16, 0x10000, RZ ;  /* 0x0001000010057810 */ /* 0x000fc80007ffe0ff */
[----:B------:R-:W-:-:S04]  /*c1a0*/  SHF.R.U32.HI R5, RZ, 0x4, R5 ;  /* 0x00000004ff057819 */ /* 0x000fc80000011605 */
[----:B------:R-:W-:-:S04]  /*c1b0*/  LOP3.LUT R5, R5, 0x3fff, RZ, 0xc0, !PT ;  /* 0x00003fff05057812 */ /* 0x000fc800078ec0ff */
[----:B------:R-:W-:Y:S01]  /*c1c0*/  LOP3.LUT R11, R5, 0x10000, RZ, 0xfc, !PT ;  /* 0x00010000050b7812 */ /* 0x000fe200078efcff */
[----:B--2---:R-:W-:Y:S06]  /*c1d0*/  @P0 BRA `(.L_x_1082) ;  /* 0x0000000000080947 */ /* 0x004fec0003800000 */
[----:B------:R-:W2:Y:S02]  /*c1e0*/  SYNCS.PHASECHK.TRANS64.TRYWAIT P0, [R6+URZ+0x30c10], R21 ;  /* 0x030c1015060075a7 */ /* 0x000ea4000800017f */
[----:B--2---:R-:W-:Y:S05]  /*c1f0*/  @!P0 BRA `(.L_x_1083) ;  /* 0x00000094003c8947 */ /* 0x004fea0003800000 */
.L_x_1082:
        /* <DEDUP_REMOVED lines=11> */
[----:B------:R-:W5:Y:S04]  /*c2b0*/  LDL R10, [R1+0x84] ;  /* 0x00008400010a7983 */ /* 0x000f680000100800 */
[----:B------:R-:W5:Y:S04]  /*c2c0*/  LDL R12, [R1+0x80] ;  /* 0x00008000010c7983 */ /* 0x000f680000100800 */
[----:B------:R-:W5:Y:S04]  /*c2d0*/  LDL R14, [R1+0x7c] ;  /* 0x00007c00010e7983 */ /* 0x000f680000100800 */
[----:B------:R-:W5:Y:S01]  /*c2e0*/  LDL R13, [R1+0x78] ;  /* 0x00007800010d7983 */ /* 0x000f620000100800 */
[----:B---3--:R-:W-:-:S02]  /*c2f0*/  R2UR UR4, R15 ;  /* 0x000000000f0472ca */ /* 0x008fc400000e0000 */
[----:B----4-:R-:W-:Y:S02]  /*c300*/  R2UR UR8, R24 ;  /* 0x00000000180872ca */ /* 0x010fe400000e0000 */
[----:B------:R-:W-:-:S09]  /*c310*/  R2UR UR9, R25 ;  /* 0x00000000190972ca */ /* 0x000fd200000e0000 */
[----:B------:R-:W-:Y:S01]  /*c320*/  HGMMA.64x128x16.F32.BF16 R72, gdesc[UR4], RZ, !UPT, gsb0 ;  /* 0x01e00000044879f0 */ /* 0x000fe2000c0018ff */
[----:B------:R-:W-:Y:S01]  /*c330*/  UIADD3 UR4, UR6, 0x2, URZ ;  /* 0x0000000206047890 */ /* 0x000fe2000fffe03f */
[----:B------:R-:W-:Y:S01]  /*c340*/  UMOV UR7, 0x40000040 ;  /* 0x4000004000077882 */ /* 0x000fe20000000000 */
[----:B--2---:R-:W-:-:S05]  /*c350*/  R2UR UR5, R19 ;  /* 0x00000000130572ca */ /* 0x004fca00000e0000 */
[----:B------:R-:W-:Y:S01]  /*c360*/  UMOV UR10, UR4 ;  /* 0x00000004000a7c82 */ /* 0x000fe20008000000 */
[----:B------:R-:W-:Y:S01]  /*c370*/  UIADD3 UR4, UR6, 0x4, URZ ;  /* 0x0000000406047890 */ /* 0x000fe2000fffe03f */
[C---:B-----5:R-:W-:Y:S01]  /*c380*/  LEA R10, R0.reuse, R10, 0x7 ;  /* 0x0000000a000a7211 */ /* 0x060fe200078e38ff */
[----:B------:R-:W-:Y:S01]  /*c390*/  UIADD3 UR6, UR6, 0x6, URZ ;  /* 0x0000000606067890 */ /* 0x000fe2000fffe03f */
[C---:B------:R-:W-:Y:S02]  /*c3a0*/  IMAD R12, R0.reuse, 0x80, R12 ;  /* 0x00000080000c7824 */ /* 0x040fe400078e020c */
[C---:B------:R-:W-:Y:S02]  /*c3b0*/  LEA R227, R3.reuse, R10, 0x1 ;  /* 0x0000000a03e37211 */ /* 0x040fe400078e08ff */
[----:B------:R-:W-:Y:S01]  /*c3c0*/  LEA R14, R0, R14, 0x7 ;  /* 0x0000000e000e7211 */ /* 0x000fe200078e38ff */
[----:B------:R-:W-:Y:S01]  /*c3d0*/  IMAD R11, R3, 0x2, R12 ;  /* 0x00000002030b7824 */ /* 0x000fe200078e020c */
[----:B------:R-:W-:-:S03]  /*c3e0*/  LEA R17, R227, R16, 0x2 ;  /* 0x00000010e3117211 */ /* 0x000fc600078e10ff */
[----:B------:R-:W-:Y:S01]  /*c3f0*/  IMAD R15, R11, 0x4, R16 ;  /* 0x000000040b0f7824 */ /* 0x000fe200078e0210 */
[----:B------:R-:W-:Y:S02]  /*c400*/  WARPGROUP.DEPBAR.LE gsb0, 0x0 ;  /* 0x00008000000079c5 */ /* 0x000fe40000010000 */
[----:B------:R-:W-:-:S06]  /*c410*/  WARPGROUP.ARRIVE ;  /* 0x00000000000079c5 */ /* 0x000fcc0000000000 */
[----:B------:R-:W-:Y:S01]  /*c420*/  HGMMA.64x128x16.F32.BF16 R72, gdesc[UR8], R72, gsb0 ;  /* 0x01e00000084879f0 */ /* 0x000fe20008001848 */
[----:B------:R-:W-:Y:S01]  /*c430*/  R2UR UR8, R22 ;  /* 0x00000000160872ca */ /* 0x000fe200000e0000 */
[----:B------:R-:W-:Y:S01]  /*c440*/  UMOV UR10, UR4 ;  /* 0x00000004000a7c82 */ /* 0x000fe20008000000 */
[----:B------:R-:W-:Y:S01]  /*c450*/  R2UR UR9, R23 ;  /* 0x00000000170972ca */ /* 0x000fe200000e0000 */
[----:B------:R-:W-:Y:S01]  /*c460*/  UMOV UR11, 0x40000040 ;  /* 0x40000040000b7882 */ /* 0x000fe20000000000 */
[----:B------:R-:W-:Y:S01]  /*c470*/  R2UR UR4, R18 ;  /* 0x00000000120472ca */ /* 0x000fe200000e0000 */
[----:B------:R-:W-:Y:S01]  /*c480*/  IMAD R18, R0, 0x80, R13 ;  /* 0x0000008000127824 */ /* 0x000fe200078e020d */
[----:B------:R-:W-:-:S03]  /*c490*/  LEA R13, R3, R14, 0x1 ;  /* 0x0000000e030d7211 */ /* 0x000fc600078e08ff */
[----:B------:R-:W-:Y:S01]  /*c4a0*/  IMAD R19, R3, 0x2, R18 ;  /* 0x0000000203137824 */ /* 0x000fe200078e0212 */
[----:B------:R-:W-:Y:S02]  /*c4b0*/  LEA R10, R13, R16, 0x2 ;  /* 0x000000100d0a7211 */ /* 0x000fe400078e10ff */
[----:B------:R-:W-:Y:S01]  /*c4c0*/  IADD3 R18, R16, 0x20000, RZ ;  /* 0x0002000010127810 */ /* 0x000fe20007ffe0ff */
[----:B------:R-:W-:-:S03]  /*c4d0*/  IMAD R12, R19, 0x4, R16 ;  /* 0x00000004130c7824 */ /* 0x000fc600078e0210 */
[-C--:B------:R-:W-:Y:S01]  /*c4e0*/  LEA R14, R11, R18.reuse, 0x2 ;  /* 0x000000120b0e7211 */ /* 0x080fe200078e10ff */
[--C-:B------:R-:W-:Y:S01]  /*c4f0*/  IMAD R11, R13, 0x4, R18.reuse ;  /* 0x000000040d0b7824 */ /* 0x100fe200078e0212 */
[----:B------:R-:W-:Y:S01]  /*c500*/  LEA R13, R19, R18, 0x2 ;  /* 0x00000012130d7211 */ /* 0x000fe200078e10ff */
[----:B------:R-:W-:Y:S01]  /*c510*/  IMAD R227, R227, 0x4, R18 ;  /* 0x00000004e3e37824 */ /* 0x000fe200078e0212 */
[----:B------:R-:W-:Y:S02]  /*c520*/  WARPGROUP.DEPBAR.LE gsb0, 0x0 ;  /* 0x00008000000079c5 */ /* 0x000fe40000010000 */
[----:B------:R-:W-:-:S06]  /*c530*/  WARPGROUP.ARRIVE ;  /* 0x00000000000079c5 */ /* 0x000fcc0000000000 */
[----:B------:R-:W-:Y:S03]  /*c540*/  HGMMA.64x128x16.F32.BF16 R72, gdesc[UR8], R72, gsb0 ;  /* 0x01e00000084879f0 */ /* 0x000fe60008001848 */
[----:B------:R-:W-:Y:S02]  /*c550*/  WARPGROUP.DEPBAR.LE gsb0, 0x0 ;  /* 0x00008000000079c5 */ /* 0x000fe40000010000 */
[----:B------:R-:W-:-:S07]  /*c560*/  WARPGROUP.ARRIVE ;  /* 0x00000000000079c5 */ /* 0x000fce0000000000 */
        /* <DEDUP_REMOVED lines=8> */
.L_x_1084:
[----:B------:R1:W1:Y:S01]  /*c5f0*/  SYNCS.PHASECHK.TRANS64.TRYWAIT P0, [R6+URZ+0x30c30], R21 ;  /* 0x030c3015060075a7 */ /* 0x000262000800017f */
[----:B------:R-:W-:Y:S05]  /*c600*/  @!P6 BRA `(.L_x_1085) ;  /* 0x000000000004e947 */ /* 0x000fea0003800000 */
[----:B------:R-:W-:Y:S01]  /*c610*/  BPT.TRAP 0x1 ;  /* 0x000000040000795c */ /* 0x000fe20000300000 */
.L_x_1085:
[----:B-1----:R-:W-:Y:S05]  /*c620*/  @P0 BRA `(.L_x_1086) ;  /* 0x0000000000080947 */ /* 0x002fea0003800000 */
[----:B------:R-:W1:Y:S02]  /*c630*/  SYNCS.PHASECHK.TRANS64.TRYWAIT P0, [R6+URZ+0x30c30], R21 ;  /* 0x030c3015060075a7 */ /* 0x000e64000800017f */
[----:B-1----:R-:W-:Y:S05]  /*c640*/  @!P0 BRA `(.L_x_1087) ;  /* 0x00000090003c8947 */ /* 0x002fea0003800000 */
.L_x_1086:
[----:B------:R-:W2:Y:S01]  /*c650*/  LDL R24, [R1+0x68] ;  /* 0x0000680001187983 */ /* 0x000ea20000100800 */
[----:B------:R-:W-:Y:S01]  /*c660*/  VIADD R23, R16, 0x18000 ;  /* 0x0001800010177836 */ /* 0x000fe20000000000 */
[----:B------:R-:W-:Y:S02]  /*c670*/  ULDC UR9, c[0x0][0x75c] ;  /* 0x0001d70000097ab9 */ /* 0x000fe40000000800 */
[----:B------:R1:W-:Y:S01]  /*c680*/  STL [R1+0x128], R200 ;  /* 0x000128c801007387 */ /* 0x0003e20000100800 */
[----:B------:R-:W-:Y:S01]  /*c690*/  FMUL.FTZ R83, R83, UR9 ;  /* 0x0000000953537c20 */ /* 0x000fe20008410000 */
[----:B------:R-:W-:Y:S01]  /*c6a0*/  SHF.R.U32.HI R23, RZ, 0x4, R23 ;  /* 0x00000004ff177819 */ /* 0x000fe20000011617 */
[----:B------:R-:W-:Y:S01]  /*c6b0*/  FMUL.FTZ R84, R84, UR9 ;  /* 0x0000000954547c20 */ /* 0x000fe20008410000 */
[----:B------:R3:W-:Y:S01]  /*c6c0*/  STL [R1+0x124], R201 ;  /* 0x000124c901007387 */ /* 0x0007e20000100800 */
[----:B------:R-:W-:Y:S01]  /*c6d0*/  FMUL.FTZ R85, R85, UR9 ;  /* 0x0000000955557c20 */ /* 0x000fe20008410000 */
[----:B------:R-:W-:Y:S01]  /*c6e0*/  LOP3.LUT R136, R23, 0x3fff, RZ, 0xc0, !PT ;  /* 0x00003fff17887812 */ /* 0x000fe200078ec0ff */
[----:B------:R-:W-:Y:S01]  /*c6f0*/  FMUL.FTZ R18, R72, UR9 ;  /* 0x0000000948127c20 */ /* 0x000fe20008410000 */
[----:B------:R4:W-:Y:S01]  /*c700*/  STL [R1+0x120], R202 ;  /* 0x000120ca01007387 */ /* 0x0009e20000100800 */
[----:B------:R-:W-:Y:S01]  /*c710*/  FMUL.FTZ R230, R73, UR9 ;  /* 0x0000000949e67c20 */ /* 0x000fe20008410000 */
[----:B------:R-:W-:Y:S01]  /*c720*/  LOP3.LUT R25, R136, 0x10000, RZ, 0xfc, !PT ;  /* 0x0001000088197812 */ /* 0x000fe200078efcff */
[----:B------:R-:W-:Y:S01]  /*c730*/  FMUL.FTZ R19, R74, UR9 ;  /* 0x000000094a137c20 */ /* 0x000fe20008410000 */
[----:B------:R2:W-:Y:S01]  /*c740*/  STL [R1+0x11c], R203 ;  /* 0x00011ccb01007387 */ /* 0x0005e20000100800 */
        /* <DEDUP_REMOVED lines=10> */
[----:B------:R-:W-:Y:S01]  /*c7f0*/  FMUL.FTZ R21, R81, UR9 ;  /* 0x0000000951157c20 */ /* 0x000fe20008410000 */
[----:B------:R-:W-:Y:S01]  /*c800*/  STL [R1+0x110], R169 ;  /* 0x000110a901007387 */ /* 0x000fe20000100800 */
[----:B------:R-:W-:Y:S01]  /*c810*/  FMUL.FTZ R22, R82, UR9 ;  /* 0x0000000952167c20 */ /* 0x000fe20008410000 */
[----:B-1----:R-:W-:Y:S01]  /*c820*/  MUFU.TANH R200, R83 ;  /* 0x0000005300c87308 */ /* 0x002fe20000002400 */
[----:B------:R-:W-:Y:S01]  /*c830*/  FMUL.FTZ R23, R86, UR9 ;  /* 0x0000000956177c20 */ /* 0x000fe20008410000 */
[----:B------:R-:W-:Y:S04]  /*c840*/  STL [R1+0x10c], R168 ;  /* 0x00010ca801007387 */ /* 0x000fe80000100800 */
[----:B------:R-:W-:Y:S01]  /*c850*/  STL [R1+0x108], R167 ;  /* 0x000108a701007387 */ /* 0x000fe20000100800 */
[----:B------:R-:W-:Y:S01]  /*c860*/  FMUL.FTZ R137, R87, UR9 ;  /* 0x0000000957897c20 */ /* 0x000fe20008410000 */
[----:B---3--:R-:W-:Y:S02]  /*c870*/  MUFU.TANH R201, R84 ;  /* 0x0000005400c97308 */ /* 0x008fe40000002400 */
[----:B------:R-:W-:Y:S04]  /*c880*/  STL [R1+0x104], R166 ;  /* 0x000104a601007387 */ /* 0x000fe80000100800 */
[----:B------:R-:W-:Y:S02]  /*c890*/  STL [R1+0x100], R165 ;  /* 0x000100a501007387 */ /* 0x000fe40000100800 */
[----:B----4-:R1:W-:Y:S02]  /*c8a0*/  MUFU.TANH R202, R85 ;  /* 0x0000005500ca7308 */ /* 0x0103e40000002400 */
[----:B------:R-:W-:Y:S04]  /*c8b0*/  STL [R1+0xfc], R164 ;  /* 0x0000fca401007387 */ /* 0x000fe80000100800 */
[----:B------:R-:W-:Y:S01]  /*c8c0*/  STL [R1+0xf8], R163 ;  /* 0x0000f8a301007387 */ /* 0x000fe20000100800 */
[----:B------:R-:W-:Y:S01]  /*c8d0*/  UMOV UR5, 0x40000040 ;  /* 0x4000004000057882 */ /* 0x000fe20000000000 */
[----:B------:R-:W-:Y:S01]  /*c8e0*/  UMOV UR7, 0x40000040 ;  /* 0x4000004000077882 */ /* 0x000fe20000000000 */
[----:B------:R-:W-:Y:S01]  /*c8f0*/  FMUL.FTZ R92, R92, UR9 ;  /* 0x000000095c5c7c20 */ /* 0x000fe20008410000 */
[----:B------:R-:W-:Y:S01]  /*c900*/  STL [R1+0xf4], R162 ;  /* 0x0000f4a201007387 */ /* 0x000fe20000100800 */
[----:B------:R-:W-:Y:S01]  /*c910*/  FMUL.FTZ R99, R99, UR9 ;  /* 0x0000000963637c20 */ /* 0x000fe20008410000 */
[----:B------:R-:W-:Y:S01]  /*c920*/  UMOV UR15, 0x40000040 ;  /* 0x40000040000f7882 */ /* 0x000fe20000000000 */
[----:B------:R-:W-:Y:S01]  /*c930*/  FMUL.FTZ R90, R90, UR9 ;  /* 0x000000095a5a7c20 */ /* 0x000fe20008410000 */
[----:B------:R-:W-:Y:S01]  /*c940*/  STL [R1+0xf0], R161 ;  /* 0x0000f0a101007387 */ /* 0x000fe20000100800 */
[----:B--2---:R-:W-:-:S03]  /*c950*/  R2UR UR4, R24 ;  /* 0x00000000180472ca */ /* 0x004fc600000e0000 */
[----:B------:R-:W-:Y:S01]  /*c960*/  STL [R1+0xec], R160 ;  /* 0x0000eca001007387 */ /* 0x000fe20000100800 */
[----:B------:R-:W-:Y:S01]  /*c970*/  FMUL.FTZ R88, R88, UR9 ;  /* 0x0000000958587c20 */ /* 0x000fe20008410000 */
[----:B------:R-:W-:Y:S01]  /*c980*/  FMUL.FTZ R89, R89, UR9 ;  /* 0x0000000959597c20 */ /* 0x000fe20008410000 */
[----:B------:R-:W-:Y:S01]  /*c990*/  FMUL.FTZ R126, R126, UR9 ;  /* 0x000000097e7e7c20 */ /* 0x000fe20008410000 */
[----:B------:R-:W-:Y:S01]  /*c9a0*/  STL [R1+0xe8], R159 ;  /* 0x0000e89f01007387 */ /* 0x000fe20000100800 */
[----:B------:R-:W2:Y:S03]  /*c9b0*/  MUFU.TANH R18, R18 ;  /* 0x0000001200127308 */ /* 0x000ea60000002400 */
[----:B------:R-:W-:Y:S04]  /*c9c0*/  STL [R1+0xe4], R158 ;  /* 0x0000e49e01007387 */ /* 0x000fe80000100800 */
[----:B------:R-:W-:Y:S01]  /*c9d0*/  STL [R1+0xe0], R157 ;  /* 0x0000e09d01007387 */ /* 0x000fe20000100800 */
[----:B------:R-:W3:Y:S03]  /*c9e0*/  MUFU.TANH R230, R230 ;  /* 0x000000e600e67308 */ /* 0x000ee60000002400 */
[----:B------:R-:W-:Y:S04]  /*c9f0*/  STL [R1+0xdc], R156 ;  /* 0x0000dc9c01007387 */ /* 0x000fe80000100800 */
[----:B------:R-:W-:Y:S01]  /*ca00*/  STL [R1+0xd8], R155 ;  /* 0x0000d89b01007387 */ /* 0x000fe20000100800 */
[----:B------:R-:W-:Y:S01]  /*ca10*/  ISETP.GT.AND P2, PT, R8, RZ, PT ;  /* 0x000000ff0800720c */ /* 0x000fe20003f44270 */
[----:B------:R-:W-:Y:S02]  /*ca20*/  MUFU.TANH R236, R236 ;  /* 0x000000ec00ec7308 */ /* 0x000fe40000002400 */
[----:B------:R-:W-:Y:S04]  /*ca30*/  STL [R1+0xd4], R154 ;  /* 0x0000d49a01007387 */ /* 0x000fe80000100800 */
[----:B------:R-:W-:Y:S02]  /*ca40*/  STL [R1+0xd0], R153 ;  /* 0x0000d09901007387 */ /* 0x000fe40000100800 */
[----:B------:R-:W4:Y:S02]  /*ca50*/  MUFU.TANH R235, R235 ;  /* 0x000000eb00eb7308 */ /* 0x000f240000002400 */
[----:B------:R-:W-:Y:S04]  /*ca60*/  STL [R1+0xcc], R152 ;  /* 0x0000cc9801007387 */ /* 0x000fe80000100800 */
[----:B------:R-:W-:Y:S01]  /*ca70*/  STL [R1+0xc8], R151 ;  /* 0x0000c89701007387 */ /* 0x000fe20000100800 */
[C---:B------:R-:W-:Y:S01]  /*ca80*/  ISETP.GT.AND P3, PT, R7.reuse, 0x8, PT ;  /* 0x000000080700780c */ /* 0x040fe20003f64270 */
[----:B------:R-:W-:Y:S01]  /*ca90*/  FMUL.FTZ R128, R128, UR9 ;  /* 0x0000000980807c20 */ /* 0x000fe20008410000 */
[----:B------:R-:W-:Y:S01]  /*caa0*/  ISETP.GT.AND P1, PT, R7, RZ, PT ;  /* 0x000000ff0700720c */ /* 0x000fe20003f24270 */
[----:B------:R-:W-:Y:S01]  /*cab0*/  STL [R1+0xc4], R150 ;  /* 0x0000c49601007387 */ /* 0x000fe20000100800 */
[----:B------:R-:W-:Y:S01]  /*cac0*/  ISETP.GT.AND P0, PT, R8, 0x8, PT ;  /* 0x000000080800780c */ /* 0x000fe20003f04270 */
[----:B------:R-:W4:Y:S02]  /*cad0*/  MUFU.TANH R20, R20 ;  /* 0x0000001400147308 */ /* 0x000f240000002400 */
[----:B------:R-:W-:Y:S04]  /*cae0*/  STL [R1+0xc0], R149 ;  /* 0x0000c09501007387 */ /* 0x000fe80000100800 */
[----:B------:R-:W-:Y:S02]  /*caf0*/  STL [R1+0xbc], R148 ;  /* 0x0000bc9401007387 */ /* 0x000fe40000100800 */
        /* <DEDUP_REMOVED lines=8> */
[----:B------:R-:W-:Y:S01]  /*cb80*/  STL [R1+0xa4], R142 ;  /* 0x0000a48e01007387 */ /* 0x000fe20000100800 */
[----:B------:R-:W-:Y:S01]  /*cb90*/  FMUL.FTZ R91, R91, UR9 ;  /* 0x000000095b5b7c20 */ /* 0x000fe20008410000 */
[----:B------:R-:W4:Y:S02]  /*cba0*/  MUFU.TANH R234, R234 ;  /* 0x000000ea00ea7308 */ /* 0x000f240000002400 */
[----:B------:R-:W-:Y:S04]  /*cbb0*/  STL [R1+0xa0], R141 ;  /* 0x0000a08d01007387 */ /* 0x000fe80000100800 */
[----:B------:R-:W-:Y:S02]  /*cbc0*/  STL [R1+0x9c], R140 ;  /* 0x00009c8c01007387 */ /* 0x000fe40000100800 */
[----:B------:R-:W4:Y:S02]  /*cbd0*/  MUFU.TANH R233, R233 ;  /* 0x000000e900e97308 */ /* 0x000f240000002400 */
[----:B------:R-:W-:Y:S04]  /*cbe0*/  STL [R1+0x98], R6 ;  /* 0x0000980601007387 */ /* 0x000fe80000100800 */
[----:B------:R-:W-:Y:S02]  /*cbf0*/  STL [R1+0x94], R5 ;  /* 0x0000940501007387 */ /* 0x000fe40000100800 */
[----:B------:R-:W4:Y:S02]  /*cc00*/  MUFU.TANH R22, R22 ;  /* 0x0000001600167308 */ /* 0x000f240000002400 */
[----:B------:R1:W-:Y:S04]  /*cc10*/  STL [R1+0x90], R4 ;  /* 0x0000900401007387 */ /* 0x0003e80000100800 */
[----:B------:R2:W-:Y:S02]  /*cc20*/  STL [R1+0x8c], R2 ;  /* 0x00008c0201007387 */ /* 0x0005e40000100800 */
[----:B------:R3:W4:Y:S02]  /*cc30*/  MUFU.TANH R203, R23 ;  /* 0x0000001700cb7308 */ /* 0x0007240000002400 */
[----:B-1----:R-:W4:Y:S01]  /*cc40*/  LDL.64 R4, [R1+0x48] ;  /* 0x0000480001047983 */ /* 0x002f220000100a00 */
[----:B------:R-:W-:Y:S01]  /*cc50*/  WARPGROUP.ARRIVE ;  /* 0x00000000000079c5 */ /* 0x000fe20000000000 */
[----:B------:R-:W-:Y:S01]  /*cc60*/  FMUL.FTZ R100, R100, UR9 ;  /* 0x0000000964647c20 */ /* 0x000fe20008410000 */
[----:B------:R-:W-:-:S03]  /*cc70*/  FMUL.FTZ R101, R101, UR9 ;  /* 0x0000000965657c20 */ /* 0x000fc60008410000 */
[----:B------:R1:W-:Y:S01]  /*cc80*/  MUFU.TANH R166, R92 ;  /* 0x0000005c00a67308 */ /* 0x0003e20000002400 */
[----:B--2---:R-:W2:Y:S01]  /*cc90*/  LDC R2, c[0x0][0x74c] ;  /* 0x0001d300ff027b82 */ /* 0x004ea20000000800 */
[----:B---3--:R-:W-:Y:S01]  /*cca0*/  FMUL.FTZ R23, R93, UR9 ;  /* 0x000000095d177c20 */ /* 0x008fe20008410000 */
[----:B------:R-:W-:Y:S01]  /*ccb0*/  HGMMA.64x128x16.F32.BF16 R24, gdesc[UR4], RZ, !UPT, gsb0 ;  /* 0x01e00000041879f0 */ /* 0x000fe2000c0018ff */
[----:B------:R-:W-:Y:S01]  /*ccc0*/  FMUL.FTZ R120, R120, UR9 ;  /* 0x0000000978787c20 */ /* 0x000fe20008410000 */
[----:B------:R-:W-:Y:S01]  /*ccd0*/  FMUL.FTZ R122, R122, UR9 ;  /* 0x000000097a7a7c20 */ /* 0x000fe20008410000 */
[----:B------:R-:W-:Y:S01]  /*cce0*/  FMUL.FTZ R123, R123, UR9 ;  /* 0x000000097b7b7c20 */ /* 0x000fe20008410000 */
[----:B------:R-:W-:Y:S01]  /*ccf0*/  FMUL.FTZ R102, R102, UR9 ;  /* 0x0000000966667c20 */ /* 0x000fe20008410000 */
[----:B------:R3:W-:Y:S01]  /*cd00*/  MUFU.TANH R165, R99 ;  /* 0x0000006300a57308 */ /* 0x0007e20000002400 */
[----:B-1----:R-:W-:Y:S01]  /*cd10*/  FMUL.FTZ R92, R98, UR9 ;  /* 0x00000009625c7c20 */ /* 0x002fe20008410000 */
[----:B------:R-:W-:Y:S01]  /*cd20*/  UIADD3 UR4, UR6, 0x2, URZ ;  /* 0x0000000206047890 */ /* 0x000fe2000fffe03f */
[----:B------:R-:W-:Y:S01]  /*cd30*/  FMUL.FTZ R93, R103, UR9 ;  /* 0x00000009675d7c20 */ /* 0x000fe20008410000 */
[----:B------:R-:W-:Y:S01]  /*cd40*/  FMUL.FTZ R109, R109, UR9 ;  /* 0x000000096d6d7c20 */ /* 0x000fe20008410000 */
[----:B------:R-:W-:Y:S01]  /*cd50*/  FMUL.FTZ R104, R104, UR9 ;  /* 0x0000000968687c20 */ /* 0x000fe20008410000 */
[----:B------:R-:W-:Y:S01]  /*cd60*/  FMUL.FTZ R105, R105, UR9 ;  /* 0x0000000969697c20 */ /* 0x000fe20008410000 */
[----:B------:R-:W-:Y:S01]  /*cd70*/  FMUL.FTZ R112, R112, UR9 ;  /* 0x0000000970707c20 */ /* 0x000fe20008410000 */
[----:B------:R1:W-:Y:S01]  /*cd80*/  MUFU.TANH R168, R90 ;  /* 0x0000005a00a87308 */ /* 0x0003e20000002400 */
[----:B---3--:R-:W3:Y:S01]  /*cd90*/  LDL.64 R98, [R1+0x38] ;  /* 0x0000380001627983 */ /* 0x008ee20000100a00 */
[----:B------:R-:W-:Y:S01]  /*cda0*/  UMOV UR14, UR4 ;  /* 0x00000004000e7c82 */ /* 0x000fe20008000000 */
[----:B------:R-:W-:Y:S01]  /*cdb0*/  ULDC UR4, c[0x0][0x280] ;  /* 0x0000a00000047ab9 */ /* 0x000fe20000000800 */
[----:B------:R-:W-:Y:S01]  /*cdc0*/  FMUL.FTZ R124, R124, UR9 ;  /* 0x000000097c7c7c20 */ /* 0x000fe20008410000 */
[----:B------:R-:W-:Y:S01]  /*cdd0*/  FMUL.FTZ R108, R108, UR9 ;  /* 0x000000096c6c7c20 */ /* 0x000fe20008410000 */
[----:B------:R-:W-:Y:S01]  /*cde0*/  FMUL.FTZ R113, R113, UR9 ;  /* 0x0000000971717c20 */ /* 0x000fe20008410000 */
[----:B------:R-:W-:Y:S01]  /*cdf0*/  FMUL.FTZ R121, R121, UR9 ;  /* 0x0000000979797c20 */ /* 0x000fe20008410000 */
[----:B------:R1:W-:Y:S01]  /*ce00*/  MUFU.TANH R170, R88 ;  /* 0x0000005800aa7308 */ /* 0x0003e20000002400 */
[----:B------:R-:W-:Y:S01]  /*ce10*/  FMUL.FTZ R125, R125, UR9 ;  /* 0x000000097d7d7c20 */ /* 0x000fe20008410000 */
[----:B------:R-:W-:Y:S01]  /*ce20*/  FMUL.FTZ R116, R116, UR9 ;  /* 0x0000000974747c20 */ /* 0x000fe20008410000 */
[----:B------:R-:W-:Y:S01]  /*ce30*/  FMUL.FTZ R117, R117, UR9 ;  /* 0x0000000975757c20 */ /* 0x000fe20008410000 */
[----:B------:R-:W-:Y:S01]  /*ce40*/  FMUL.FTZ R107, R107, UR9 ;  /* 0x000000096b6b7c20 */ /* 0x000fe20008410000 */
[----:B------:R-:W-:Y:S01]  /*ce50*/  FMUL.FTZ R114, R114, UR9 ;  /* 0x0000000972727c20 */ /* 0x000fe20008410000 */
[----:B------:R-:W-:-:S02]  /*ce60*/  FMUL.FTZ R106, R106, UR9 ;  /* 0x000000096a6a7c20 */ /* 0x000fc40008410000 */
[----:B------:R1:W-:Y:S08]  /*ce70*/  MUFU.TANH R169, R89 ;  /* 0x0000005900a97308 */ /* 0x0003f00000002400 */
[----:B------:R-:W3:Y:S08]  /*ce80*/  MUFU.TANH R171, R137 ;  /* 0x0000008900ab7308 */ /* 0x000ef00000002400 */
[----:B------:R2:W-:Y:S01]  /*ce90*/  MUFU.TANH R167, R91 ;  /* 0x0000005b00a77308 */ /* 0x0005e20000002400 */
[----:B----4-:R-:W-:Y:S01]  /*cea0*/  R2UR UR12, R4 ;  /* 0x00000000040c72ca */ /* 0x010fe200000e0000 */
[----:B------:R-:W-:-:S02]  /*ceb0*/  WARPGROUP.DEPBAR.LE gsb0, 0x0 ;  /* 0x00008000000079c5 */ /* 0x000fc40000010000 */
[----:B------:R-:W-:Y:S01]  /*cec0*/  R2UR UR13, R5 ;  /* 0x00000000050d72ca */ /* 0x000fe200000e0000 */
[----:B------:R-:W-:Y:S01]  /*ced0*/  ULEA UR4, UR38, -UR4, 0x7 ;  /* 0x8000000426047291 */ /* 0x000fe2000f8e383f */
[----:B------:R-:W4:Y:S01]  /*cee0*/  LDL.64 R4, [R1+0x40] ;  /* 0x0000400001047983 */ /* 0x000f220000100a00 */
[----:B------:R-:W-:Y:S01]  /*cef0*/  WARPGROUP.ARRIVE ;  /* 0x00000000000079c5 */ /* 0x000fe20000000000 */
[----:B-1----:R-:W-:Y:S01]  /*cf00*/  FMUL.FTZ R90, R96, UR9 ;  /* 0x00000009605a7c20 */ /* 0x002fe20008410000 */
[----:B------:R-:W-:Y:S01]  /*cf10*/  FMUL.FTZ R88, R94, UR9 ;  /* 0x000000095e587c20 */ /* 0x000fe20008410000 */
[----:B------:R-:W-:Y:S01]  /*cf20*/  FMUL.FTZ R89, R95, UR9 ;  /* 0x000000095f597c20 */ /* 0x000fe20008410000 */
[----:B------:R1:W-:Y:S01]  /*cf30*/  MUFU.TANH R6, R126 ;  /* 0x0000007e00067308 */ /* 0x0003e20000002400 */
[----:B--2---:R-:W-:Y:S01]  /*cf40*/  IADD3 R2, -R2, 0x8, RZ ;  /* 0x0000000802027810 */ /* 0x004fe20007ffe1ff */
[----:B------:R-:W1:Y:S01]  /*cf50*/  LDC.64 R94, c[0x0][0x748] ;  /* 0x0001d200ff5e7b82 */ /* 0x000e620000000a00 */
[----:B------:R-:W-:-:S03]  /*cf60*/  FMUL.FTZ R91, R97, UR9 ;  /* 0x00000009615b7c20 */ /* 0x000fc60008410000 */
[----:B------:R-:W-:Y:S01]  /*cf70*/  HGMMA.64x128x16.F32.BF16 R24, gdesc[UR12], R24, gsb0 ;  /* 0x01e000000c1879f0 */ /* 0x000fe20008001818 */
[----:B------:R-:W-:Y:S01]  /*cf80*/  LEA R96, R3, UR4, 0x1 ;  /* 0x0000000403607c11 */ /* 0x000fe2000f8e08ff */
[----:B------:R-:W-:Y:S01]  /*cf90*/  UIADD3 UR4, UR6, 0x4, URZ ;  /* 0x0000000406047890 */ /* 0x000fe2000fffe03f */
[----:B------:R-:W2:Y:S01]  /*cfa0*/  MUFU.TANH R23, R23 ;  /* 0x0000001700177308 */ /* 0x000ea20000002400 */
[----:B------:R-:W-:-:S05]  /*cfb0*/  UMOV UR15, 0x40000040 ;  /* 0x40000040000f7882 */ /* 0x000fca0000000000 */
[----:B------:R-:W-:Y:S01]  /*cfc0*/  UMOV UR14, UR4 ;  /* 0x00000004000e7c82 */ /* 0x000fe20008000000 */
[----:B------:R-:W-:Y:S01]  /*cfd0*/  IADD3 R96, R7, R96, RZ ;  /* 0x0000006007607210 */ /* 0x000fe20007ffe0ff */
[----:B------:R-:W-:Y:S01]  /*cfe0*/  UMOV UR7, 0x40000040 ;  /* 0x4000004000077882 */ /* 0x000fe20000000000 */
[----:B---3--:R-:W-:Y:S01]  /*cff0*/  R2UR UR5, R99 ;  /* 0x00000000630572ca */ /* 0x008fe200000e0000 */
[----:B------:R-:W3:Y:S01]  /*d000*/  MUFU.TANH R90, R90 ;  /* 0x0000005a005a7308 */ /* 0x000ee20000002400 */
[-C--:B------:R-:W-:Y:S01]  /*d010*/  IADD3 R221, R2, -R96.reuse, RZ ;  /* 0x8000006002dd7210 */ /* 0x080fe20007ffe0ff */
[----:B-1----:R-:W-:Y:S01]  /*d020*/  IMAD.IADD R126, R94, 0x1, -R96 ;  /* 0x000000015e7e7824 */ /* 0x002fe200078e0a60 */
[----:B------:R-:W-:-:S05]  /*d030*/  IADD3 R95, RZ, -R96, -R95 ;  /* 0x80000060ff5f7210 */ /* 0x000fca0007ffe85f */
[----:B------:R-:W1:Y:S01]  /*d040*/  MUFU.TANH R91, R91 ;  /* 0x0000005b005b7308 */ /* 0x000e620000002400 */
[----:B------:R-:W-:Y:S02]  /*d050*/  IADD3 R94, R94, 0x8, -R96 ;  /* 0x000000085e5e7810 */ /* 0x000fe40007ffe860 */
[----:B------:R-:W-:Y:S02]  /*d060*/  SEL R126, R126, 0x80, !P2 ;  /* 0x000000807e7e7807 */ /* 0x000fe40005000000 */
[----:B------:R-:W-:-:S03]  /*d070*/  SEL R221, R221, 0x80, P3 ;  /* 0x00000080dddd7807 */ /* 0x000fc60001800000 */
[----:B------:R-:W1:Y:S08]  /*d080*/  MUFU.TANH R164, R100 ;  /* 0x0000006400a47308 */ /* 0x000e700000002400 */
[----:B------:R-:W1:Y:S08]  /*d090*/  MUFU.TANH R163, R101 ;  /* 0x0000006500a37308 */ /* 0x000e700000002400 */
[----:B------:R-:W1:Y:S08]  /*d0a0*/  MUFU.TANH R88, R88 ;  /* 0x0000005800587308 */ /* 0x000e700000002400 */
[----:B------:R-:W1:Y:S08]  /*d0b0*/  MUFU.TANH R89, R89 ;  /* 0x0000005900597308 */ /* 0x000e700000002400 */
[----:B------:R-:W-:Y:S08]  /*d0c0*/  MUFU.TANH R145, R120 ;  /* 0x0000007800917308 */ /* 0x000ff00000002400 */
[----:B------:R-:W-:Y:S08]  /*d0d0*/  MUFU.TANH R143, R122 ;  /* 0x0000007a008f7308 */ /* 0x000ff00000002400 */
[----:B------:R-:W-:Y:S08]  /*d0e0*/  MUFU.TANH R142, R123 ;  /* 0x0000007b008e7308 */ /* 0x000ff00000002400 */
[----:B------:R-:W1:Y:S08]  /*d0f0*/  MUFU.TANH R92, R92 ;  /* 0x0000005c005c7308 */ /* 0x000e700000002400 */
[----:B------:R-:W1:Y:S08]  /*d100*/  MUFU.TANH R162, R102 ;  /* 0x0000006600a27308 */ /* 0x000e700000002400 */
[----:B------:R-:W1:Y:S08]  /*d110*/  MUFU.TANH R93, R93 ;  /* 0x0000005d005d7308 */ /* 0x000e700000002400 */
[----:B------:R-:W-:Y:S08]  /*d120*/  MUFU.TANH R156, R109 ;  /* 0x0000006d009c7308 */ /* 0x000ff00000002400 */
[----:B------:R-:W1:Y:S08]  /*d130*/  MUFU.TANH R161, R104 ;  /* 0x0000006800a17308 */ /* 0x000e700000002400 */
[----:B------:R-:W1:Y:S01]  /*d140*/  MUFU.TANH R160, R105 ;  /* 0x0000006900a07308 */ /* 0x000e620000002400 */
[----:B------:R-:W-:-:S02]  /*d150*/  WARPGROUP.DEPBAR.LE gsb0, 0x0 ;  /* 0x00008000000079c5 */ /* 0x000fc40000010000 */
[----:B------:R-:W-:Y:S01]  /*d160*/  WARPGROUP.ARRIVE ;  /* 0x00000000000079c5 */ /* 0x000fe20000000000 */
[----:B------:R-:W-:-:S04]  /*d170*/  SEL R218, R95, 0x80, P1 ;  /* 0x000000805fda7807 */ /* 0x000fc80000800000 */
[----:B------:R-:W-:Y:S01]  /*d180*/  MUFU.TANH R153, R112 ;  /* 0x0000007000997308 */ /* 0x000fe20000002400 */
[C---:B------:R-:W-:Y:S02]  /*d190*/  ISETP.GE.AND P3, PT, R126.reuse, RZ, PT ;  /* 0x000000ff7e00720c */ /* 0x040fe40003f66270 */
[C---:B------:R-:W-:Y:S02]  /*d1a0*/  ISETP.GE.AND P4, PT, R126.reuse, 0x1, PT ;  /* 0x000000017e00780c */ /* 0x040fe40003f86270 */
[----:B------:R-:W-:Y:S02]  /*d1b0*/  ISETP.GE.AND P1, PT, R126, 0x9, PT ;  /* 0x000000097e00780c */ /* 0x000fe40003f26270 */
[----:B------:R-:W-:Y:S01]  /*d1c0*/  R2UR UR4, R98 ;  /* 0x00000000620472ca */ /* 0x000fe200000e0000 */
[----:B------:R-:W-:Y:S01]  /*d1d0*/  MUFU.TANH R141, R124 ;  /* 0x0000007c008d7308 */ /* 0x000fe20000002400 */
[C---:B------:R-:W-:Y:S02]  /*d1e0*/  ISETP.GT.OR P3, PT, R218.reuse, RZ, !P3 ;  /* 0x000000ffda00720c */ /* 0x040fe40005f64670 */
[----:B------:R-:W-:-:S02]  /*d1f0*/  ISETP.GT.OR P4, PT, R218, 0x1, !P4 ;  /* 0x00000001da00780c */ /* 0x000fc40006784670 */
[----:B------:R-:W-:Y:S01]  /*d200*/  ISETP.GT.OR P1, PT, R218, 0x9, !P1 ;  /* 0x00000009da00780c */ /* 0x000fe20004f24670 */
[----:B------:R-:W-:Y:S01]  /*d210*/  UIADD3 UR6, UR6, 0x6, URZ ;  /* 0x0000000606067890 */ /* 0x000fe2000fffe03f */
[----:B------:R-:W-:Y:S01]  /*d220*/  FSEL R216, R18, -INF , !P3 ;  /* 0xff80000012d87808 */ /* 0x000fe20005800000 */
[----:B------:R-:W1:Y:S01]  /*d230*/  MUFU.TANH R157, R108 ;  /* 0x0000006c009d7308 */ /* 0x000e620000002400 */
[----:B------:R-:W-:Y:S02]  /*d240*/  FSEL R219, R230, -INF , !P4 ;  /* 0xff800000e6db7808 */ /* 0x000fe40006000000 */
[C---:B------:R-:W-:Y:S02]  /*d250*/  ISETP.GE.AND P2, PT, R126.reuse, 0x10, PT ;  /* 0x000000107e00780c */ /* 0x040fe40003f46270 */
[C---:B------:R-:W-:Y:S02]  /*d260*/  ISETP.GE.AND P3, PT, R126.reuse, 0x11, PT ;  /* 0x000000117e00780c */ /* 0x040fe40003f66270 */
[C---:B------:R-:W-:Y:S01]  /*d270*/  ISETP.GE.AND P5, PT, R126.reuse, 0x18, PT ;  /* 0x000000187e00780c */ /* 0x040fe20003fa6270 */
[----:B------:R-:W1:Y:S01]  /*d280*/  MUFU.TANH R152, R113 ;  /* 0x0000007100987308 */ /* 0x000e620000002400 */
[----:B------:R-:W-:-:S02]  /*d290*/  ISETP.GE.AND P4, PT, R126, 0x19, PT ;  /* 0x000000197e00780c */ /* 0x000fc40003f86270 */
[----:B------:R-:W-:-:S05]  /*d2a0*/  FSEL R220, R235, -INF , !P1 ;  /* 0xff800000ebdc7808 */ /* 0x000fca0004800000 */
[----:B------:R-:W-:Y:S01]  /*d2b0*/  MUFU.TANH R144, R121 ;  /* 0x0000007900907308 */ /* 0x000fe20000002400 */
[----:B------:R-:W-:Y:S01]  /*d2c0*/  FMUL.FTZ R110, R110, UR9 ;  /* 0x000000096e6e7c20 */ /* 0x000fe20008410000 */
[----:B------:R-:W-:Y:S01]  /*d2d0*/  FMUL.FTZ R111, R111, UR9 ;  /* 0x000000096f6f7c20 */ /* 0x000fe20008410000 */
[----:B------:R-:W-:-:S05]  /*d2e0*/  FMUL.FTZ R119, R119, UR9 ;  /* 0x0000000977777c20 */ /* 0x000fca0008410000 */
[----:B------:R-:W-:Y:S01]  /*d2f0*/  MUFU.TANH R140, R125 ;  /* 0x0000007d008c7308 */ /* 0x000fe20000002400 */
[----:B------:R-:W-:-:S07]  /*d300*/  FMUL.FTZ R115, R115, UR9 ;  /* 0x0000000973737c20 */ /* 0x000fce0008410000 */
[----:B------:R-:W1:Y:S08]  /*d310*/  MUFU.TANH R150, R116 ;  /* 0x0000007400967308 */ /* 0x000e700000002400 */
[----:B------:R-:W1:Y:S01]  /*d320*/  MUFU.TANH R148, R117 ;  /* 0x0000007500947308 */ /* 0x000e620000002400 */
[----:B------:R-:W-:-:S07]  /*d330*/  FMUL.FTZ R118, R118, UR9 ;  /* 0x0000000976767c20 */ /* 0x000fce0008410000 */
[----:B------:R-:W-:Y:S08]  /*d340*/  MUFU.TANH R158, R107 ;  /* 0x0000006b009e7308 */ /* 0x000ff00000002400 */
[----:B------:R-:W-:Y:S08]  /*d350*/  MUFU.TANH R151, R114 ;  /* 0x0000007200977308 */ /* 0x000ff00000002400 */
[----:B------:R-:W1:Y:S01]  /*d360*/  MUFU.TANH R159, R106 ;  /* 0x0000006a009f7308 */ /* 0x000e620000002400 */
[----:B----4-:R-:W-:-:S02]  /*d370*/  R2UR UR12, R4 ;  /* 0x00000000040c72ca */ /* 0x010fc400000e0000 */
[----:B------:R-:W-:-:S13]  /*d380*/  R2UR UR13, R5 ;  /* 0x00000000050d72ca */ /* 0x000fda00000e0000 */
[----:B------:R-:W-:Y:S01]  /*d390*/  HGMMA.64x128x16.F32.BF16 R24, gdesc[UR12], R24, gsb0 ;  /* 0x01e000000c1879f0 */ /* 0x000fe20008001818 */
[----:B------:R4:W-:Y:S02]  /*d3a0*/  MUFU.TANH R4, R128 ;  /* 0x0000008000047308 */ /* 0x0009e40000002400 */
[----:B----4-:R-:W-:Y:S02]  /*d3b0*/  SEL R128, R94, 0x80, !P0 ;  /* 0x000000805e807807 */ /* 0x010fe40004000000 */
[----:B------:R-:W-:-:S04]  /*d3c0*/  ISETP.GE.AND P0, PT, R126, 0x8, PT ;  /* 0x000000087e00780c */ /* 0x000fc80003f06270 */
[----:B------:R-:W-:Y:S02]  /*d3d0*/  ISETP.GT.OR P0, PT, R218, 0x8, !P0 ;  /* 0x00000008da00780c */ /* 0x000fe40004704670 */
[----:B------:R-:W-:Y:S02]  /*d3e0*/  ISETP.GE.AND P1, PT, R128, 0x1, PT ;  /* 0x000000018000780c */ /* 0x000fe40003f26270 */
[----:B------:R-:W-:Y:S02]  /*d3f0*/  FSEL R224, R236, -INF , !P0 ;  /* 0xff800000ece07808 */ /* 0x000fe40004000000 */
[----:B------:R-:W-:Y:S02]  /*d400*/  ISETP.GE.AND P0, PT, R128, RZ, PT ;  /* 0x000000ff8000720c */ /* 0x000fe40003f06270 */
[C---:B------:R-:W-:Y:S02]  /*d410*/  ISETP.GT.OR P2, PT, R218.reuse, 0x10, !P2 ;  /* 0x00000010da00780c */ /* 0x040fe40005744670 */
[----:B------:R-:W-:-:S02]  /*d420*/  ISETP.GT.OR P3, PT, R218, 0x11, !P3 ;  /* 0x00000011da00780c */ /* 0x000fc40005f64670 */
[C---:B------:R-:W-:Y:S02]  /*d430*/  ISETP.GT.OR P5, PT, R218.reuse, 0x18, !P5 ;  /* 0x00000018da00780c */ /* 0x040fe40006fa4670 */
[----:B------:R-:W-:Y:S02]  /*d440*/  ISETP.GT.OR P4, PT, R218, 0x19, !P4 ;  /* 0x00000019da00780c */ /* 0x000fe40006784670 */
[C---:B------:R-:W-:Y:S02]  /*d450*/  ISETP.GT.OR P0, PT, R221.reuse, RZ, !P0 ;  /* 0x000000ffdd00720c */ /* 0x040fe40004704670 */
[----:B------:R-:W-:Y:S02]  /*d460*/  ISETP.GT.OR P1, PT, R221, 0x1, !P1 ;  /* 0x00000001dd00780c */ /* 0x000fe40004f24670 */
[----:B------:R-:W-:Y:S02]  /*d470*/  FSEL R215, R20, -INF , !P2 ;  /* 0xff80000014d77808 */ /* 0x000fe40005000000 */
[----:B------:R-:W-:-:S02]  /*d480*/  FSEL R211, R21, -INF , !P3 ;  /* 0xff80000015d37808 */ /* 0x000fc40005800000 */
[----:B------:R-:W-:Y:S02]  /*d490*/  FSEL R208, R201, -INF , !P5 ;  /* 0xff800000c9d07808 */ /* 0x000fe40006800000 */
[----:B------:R-:W-:Y:S02]  /*d4a0*/  FSEL R206, R202, -INF , !P4 ;  /* 0xff800000cace7808 */ /* 0x000fe40006000000 */
[C---:B------:R-:W-:Y:S02]  /*d4b0*/  ISETP.GE.AND P2, PT, R128.reuse, 0x8, PT ;  /* 0x000000088000780c */ /* 0x040fe40003f46270 */
[C---:B------:R-:W-:Y:S02]  /*d4c0*/  ISETP.GE.AND P3, PT, R128.reuse, 0x9, PT ;  /* 0x000000098000780c */ /* 0x040fe40003f66270 */
[C---:B------:R-:W-:Y:S02]  /*d4d0*/  ISETP.GE.AND P5, PT, R128.reuse, 0x10, PT ;  /* 0x000000108000780c */ /* 0x040fe40003fa6270 */
[----:B------:R-:W-:-:S02]  /*d4e0*/  ISETP.GE.AND P4, PT, R128, 0x11, PT ;  /* 0x000000118000780c */ /* 0x000fc40003f86270 */
[----:B------:R-:W-:Y:S02]  /*d4f0*/  FSEL R214, R19, -INF , !P0 ;  /* 0xff80000013d67808 */ /* 0x000fe40004000000 */
[----:B------:R-:W-:Y:S02]  /*d500*/  FSEL R228, R237, -INF , !P1 ;  /* 0xff800000ede47808 */ /* 0x000fe40004800000 */
[C---:B------:R-:W-:Y:S02]  /*d510*/  ISETP.GE.AND P0, PT, R128.reuse, 0x18, PT ;  /* 0x000000188000780c */ /* 0x040fe40003f06270 */
[----:B------:R-:W-:Y:S02]  /*d520*/  ISETP.GE.AND P1, PT, R128, 0x19, PT ;  /* 0x000000198000780c */ /* 0x000fe40003f26270 */
[C---:B------:R-:W-:Y:S02]  /*d530*/  ISETP.GT.OR P2, PT, R221.reuse, 0x8, !P2 ;  /* 0x00000008dd00780c */ /* 0x040fe40005744670 */
[----:B------:R-:W-:-:S02]  /*d540*/  ISETP.GT.OR P3, PT, R221, 0x9, !P3 ;  /* 0x00000009dd00780c */ /* 0x000fc40005f64670 */
[C---:B------:R-:W-:Y:S02]  /*d550*/  ISETP.GT.OR P5, PT, R221.reuse, 0x10, !P5 ;  /* 0x00000010dd00780c */ /* 0x040fe40006fa4670 */
[C---:B------:R-:W-:Y:S02]  /*d560*/  ISETP.GT.OR P4, PT, R221.reuse, 0x11, !P4 ;  /* 0x00000011dd00780c */ /* 0x040fe40006784670 */
[C---:B------:R-:W-:Y:S02]  /*d570*/  ISETP.GT.OR P0, PT, R221.reuse, 0x18, !P0 ;  /* 0x00000018dd00780c */ /* 0x040fe40004704670 */
        /* <DEDUP_REMOVED lines=19> */
[----:B------:R-:W-:Y:S01]  /*d6b0*/  FSEL R204, R170, -INF , !P2 ;  /* 0xff800000aacc7808 */ /* 0x000fe20005000000 */
[----:B------:R-:W-:Y:S02]  /*d6c0*/  WARPGROUP.DEPBAR.LE gsb0, 0x0 ;  /* 0x00008000000079c5 */ /* 0x000fe40000010000 */
[----:B------:R-:W4:Y:S01]  /*d6d0*/  LDS R227, [R227+0x400] ;  /* 0x00040000e3e37984 */ /* 0x000f220000000800 */
[----:B------:R-:W-:-:S06]  /*d6e0*/  WARPGROUP.ARRIVE ;  /* 0x00000000000079c5 */ /* 0x000fcc0000000000 */
[----:B------:R-:W-:Y:S01]  /*d6f0*/  HGMMA.64x128x16.F32.BF16 R24, gdesc[UR4], R24, gsb0 ;  /* 0x01e00000041879f0 */ /* 0x000fe20008001818 */
[----:B------:R-:W-:Y:S01]  /*d700*/  FSEL R122, R169, -INF , !P3 ;  /* 0xff800000a97a7808 */ /* 0x000fe20005800000 */
[----:B------:R-:W4:Y:S01]  /*d710*/  MUFU.TANH R155, R110 ;  /* 0x0000006e009b7308 */ /* 0x000f220000002400 */
[----:B------:R-:W-:Y:S01]  /*d720*/  FSEL R123, R166, -INF , !P5 ;  /* 0xff800000a67b7808 */ /* 0x000fe20006800000 */
[----:B------:R-:W-:Y:S01]  /*d730*/  FMUL.FTZ R127, R127, UR9 ;  /* 0x000000097f7f7c20 */ /* 0x000fe20008410000 */
[----:B--2---:R-:W-:Y:S01]  /*d740*/  FSEL R120, R23, -INF , !P4 ;  /* 0xff80000017787808 */ /* 0x004fe20006000000 */
[----:B------:R-:W-:Y:S01]  /*d750*/  FMUL.FTZ R130, R130, UR9 ;  /* 0x0000000982827c20 */ /* 0x000fe20008410000 */
[C---:B------:R-:W-:Y:S01]  /*d760*/  ISETP.GE.AND P2, PT, R126.reuse, 0x38, PT ;  /* 0x000000387e00780c */ /* 0x040fe20003f46270 */
[----:B------:R-:W-:Y:S01]  /*d770*/  FMUL.FTZ R212, R131, UR9 ;  /* 0x0000000983d47c20 */ /* 0x000fe20008410000 */
[----:B------:R-:W-:Y:S01]  /*d780*/  ISETP.GE.AND P3, PT, R126, 0x39, PT ;  /* 0x000000397e00780c */ /* 0x000fe20003f66270 */
[----:B------:R-:W2:Y:S01]  /*d790*/  MUFU.TANH R154, R111 ;  /* 0x0000006f009a7308 */ /* 0x000ea20000002400 */
[----:B------:R-:W-:Y:S01]  /*d7a0*/  ISETP.GE.AND P5, PT, R128, 0x20, PT ;  /* 0x000000208000780c */ /* 0x000fe20003fa6270 */
[----:B------:R-:W-:Y:S01]  /*d7b0*/  IMAD R136, R0, 0x400, R136 ;  /* 0x0000040000887824 */ /* 0x000fe200078e0288 */
[----:B------:R-:W-:Y:S01]  /*d7c0*/  ISETP.GE.AND P4, PT, R128, 0x21, PT ;  /* 0x000000218000780c */ /* 0x000fe20003f86270 */
[----:B------:R-:W-:Y:S01]  /*d7d0*/  VIADD R223, R9, 0x4 ;  /* 0x0000000409df7836 */ /* 0x000fe20000000000 */
[----:B---3--:R-:W-:Y:S01]  /*d7e0*/  FSEL R103, R90, -INF , !P0 ;  /* 0xff8000005a677808 */ /* 0x008fe20004000000 */
[----:B------:R-:W-:Y:S01]  /*d7f0*/  FMUL.FTZ R138, R129, UR9 ;  /* 0x00000009818a7c20 */ /* 0x000fe20008410000 */
[----:B-1----:R-:W-:Y:S01]  /*d800*/  FSEL R109, R91, -INF , !P1 ;  /* 0xff8000005b6d7808 */ /* 0x002fe20004800000 */
[----:B------:R1:W-:Y:S01]  /*d810*/  MUFU.TANH R146, R119 ;  /* 0x0000007700927308 */ /* 0x0003e20000002400 */
[----:B------:R-:W-:-:S02]  /*d820*/  ISETP.GE.AND P0, PT, R128, 0x28, PT ;  /* 0x000000288000780c */ /* 0x000fc40003f06270 */
[C---:B------:R-:W-:Y:S01]  /*d830*/  IADD3 R231, R9.reuse, 0x8, RZ ;  /* 0x0000000809e77810 */ /* 0x040fe20007ffe0ff */
[----:B------:R-:W-:Y:S01]  /*d840*/  VIADD R232, R9, 0xc ;  /* 0x0000000c09e87836 */ /* 0x000fe20000000000 */
[----:B------:R-:W-:Y:S01]  /*d850*/  ISETP.GE.AND P1, PT, R128, 0x29, PT ;  /* 0x000000298000780c */ /* 0x000fe20003f26270 */
[----:B------:R-:W-:Y:S01]  /*d860*/  ULDC UR4, c[0x0][0x744] ;  /* 0x0001d10000047ab9 */ /* 0x000fe20000000800 */
[C---:B------:R-:W-:Y:S02]  /*d870*/  ISETP.GT.OR P2, PT, R218.reuse, 0x38, !P2 ;  /* 0x00000038da00780c */ /* 0x040fe40005744670 */
[----:B------:R-:W-:Y:S02]  /*d880*/  ISETP.GT.OR P3, PT, R218, 0x39, !P3 ;  /* 0x00000039da00780c */ /* 0x000fe40005f64670 */
[C---:B------:R-:W-:Y:S02]  /*d890*/  ISETP.GT.OR P5, PT, R221.reuse, 0x20, !P5 ;  /* 0x00000020dd00780c */ /* 0x040fe40006fa4670 */
[----:B------:R-:W-:-:S02]  /*d8a0*/  ISETP.GT.OR P4, PT, R221, 0x21, !P4 ;  /* 0x00000021dd00780c */ /* 0x000fc40006784670 */
[C---:B------:R-:W-:Y:S02]  /*d8b0*/  ISETP.GT.OR P0, PT, R221.reuse, 0x28, !P0 ;  /* 0x00000028dd00780c */ /* 0x040fe40004704670 */
[----:B------:R-:W-:Y:S02]  /*d8c0*/  ISETP.GT.OR P1, PT, R221, 0x29, !P1 ;  /* 0x00000029dd00780c */ /* 0x000fe40004f24670 */
[----:B------:R-:W-:Y:S02]  /*d8d0*/  FSEL R112, R164, -INF , !P2 ;  /* 0xff800000a4707808 */ /* 0x000fe40005000000 */
[----:B------:R-:W-:Y:S02]  /*d8e0*/  FSEL R97, R163, -INF , !P3 ;  /* 0xff800000a3617808 */ /* 0x000fe40005800000 */
[----:B------:R-:W-:Y:S02]  /*d8f0*/  FSEL R205, R168, -INF , !P5 ;  /* 0xff800000a8cd7808 */ /* 0x000fe40006800000 */
[----:B------:R-:W-:-:S02]  /*d900*/  FSEL R124, R167, -INF , !P4 ;  /* 0xff800000a77c7808 */ /* 0x000fc40006000000 */
[C---:B------:R-:W-:Y:S02]  /*d910*/  ISETP.GE.AND P2, PT, R128.reuse, 0x30, PT ;  /* 0x000000308000780c */ /* 0x040fe40003f46270 */
[C---:B------:R-:W-:Y:S02]  /*d920*/  ISETP.GE.AND P3, PT, R128.reuse, 0x31, PT ;  /* 0x000000318000780c */ /* 0x040fe40003f66270 */
[C---:B------:R-:W-:Y:S02]  /*d930*/  ISETP.GE.AND P5, PT, R128.reuse, 0x38, PT ;  /* 0x000000388000780c */ /* 0x040fe40003fa6270 */
[----:B------:R-:W-:Y:S02]  /*d940*/  ISETP.GE.AND P4, PT, R128, 0x39, PT ;  /* 0x000000398000780c */ /* 0x000fe40003f86270 */
[----:B------:R-:W-:Y:S02]  /*d950*/  FSEL R125, R88, -INF , !P0 ;  /* 0xff800000587d7808 */ /* 0x000fe40004000000 */
[----:B------:R-:W-:-:S02]  /*d960*/  FSEL R121, R89, -INF , !P1 ;  /* 0xff80000059797808 */ /* 0x000fc40004800000 */
[C---:B------:R-:W-:Y:S02]  /*d970*/  ISETP.GE.AND P0, PT, R126.reuse, 0x40, PT ;  /* 0x000000407e00780c */ /* 0x040fe40003f06270 */
[----:B------:R-:W-:Y:S02]  /*d980*/  ISETP.GE.AND P1, PT, R126, 0x41, PT ;  /* 0x000000417e00780c */ /* 0x000fe40003f26270 */
[C---:B------:R-:W-:Y:S02]  /*d990*/  ISETP.GT.OR P2, PT, R221.reuse, 0x30, !P2 ;  /* 0x00000030dd00780c */ /* 0x040fe40005744670 */
[C---:B------:R-:W-:Y:S02]  /*d9a0*/  ISETP.GT.OR P3, PT, R221.reuse, 0x31, !P3 ;  /* 0x00000031dd00780c */ /* 0x040fe40005f64670 */
        /* <DEDUP_REMOVED lines=11> */
[----:B------:R-:W-:Y:S01]  /*da60*/  ISETP.GE.AND P4, PT, R126, 0x51, PT ;  /* 0x000000517e00780c */ /* 0x000fe20003f86270 */
[----:B------:R-:W3:Y:S01]  /*da70*/  MUFU.TANH R149, R115 ;  /* 0x0000007300957308 */ /* 0x000ee20000002400 */
[----:B------:R-:W-:Y:S02]  /*da80*/  FSEL R117, R161, -INF , !P0 ;  /* 0xff800000a1757808 */ /* 0x000fe40004000000 */
[----:B-1----:R-:W-:-:S02]  /*da90*/  FSEL R119, R160, -INF , !P1 ;  /* 0xff800000a0777808 */ /* 0x002fc40004800000 */
[C---:B------:R-:W-:Y:S02]  /*daa0*/  ISETP.GE.AND P0, PT, R126.reuse, 0x58, PT ;  /* 0x000000587e00780c */ /* 0x040fe40003f06270 */
[----:B------:R-:W-:Y:S02]  /*dab0*/  ISETP.GE.AND P1, PT, R126, 0x59, PT ;  /* 0x000000597e00780c */ /* 0x000fe40003f26270 */
[C---:B------:R-:W-:Y:S02]  /*dac0*/  ISETP.GT.OR P2, PT, R218.reuse, 0x48, !P2 ;  /* 0x00000048da00780c */ /* 0x040fe40005744670 */
[C---:B------:R-:W-:Y:S02]  /*dad0*/  ISETP.GT.OR P3, PT, R218.reuse, 0x49, !P3 ;  /* 0x00000049da00780c */ /* 0x040fe40005f64670 */
[C---:B------:R-:W-:Y:S02]  /*dae0*/  ISETP.GT.OR P5, PT, R218.reuse, 0x50, !P5 ;  /* 0x00000050da00780c */ /* 0x040fe40006fa4670 */
[----:B------:R-:W-:-:S02]  /*daf0*/  ISETP.GT.OR P4, PT, R218, 0x51, !P4 ;  /* 0x00000051da00780c */ /* 0x000fc40006784670 */
[C---:B------:R-:W-:Y:S02]  /*db00*/  ISETP.GT.OR P0, PT, R218.reuse, 0x58, !P0 ;  /* 0x00000058da00780c */ /* 0x040fe40004704670 */
[----:B------:R-:W-:Y:S01]  /*db10*/  ISETP.GT.OR P1, PT, R218, 0x59, !P1 ;  /* 0x00000059da00780c */ /* 0x000fe20004f24670 */
[----:B------:R-:W1:Y:S01]  /*db20*/  MUFU.TANH R147, R118 ;  /* 0x0000007600937308 */ /* 0x000e620000002400 */
        /* <DEDUP_REMOVED lines=20> */
[----:B----4-:R-:W-:Y:S02]  /*dc70*/  FSEL R111, R155, -INF , !P5 ;  /* 0xff8000009b6f7808 */ /* 0x010fe40006800000 */
[----:B--2---:R-:W-:-:S02]  /*dc80*/  FSEL R104, R154, -INF , !P4 ;  /* 0xff8000009a687808 */ /* 0x004fc40006000000 */
[C---:B------:R-:W-:Y:S02]  /*dc90*/  ISETP.GE.AND P2, PT, R128.reuse, 0x58, PT ;  /* 0x000000588000780c */ /* 0x040fe40003f46270 */
[----:B------:R-:W-:Y:S02]  /*dca0*/  ISETP.GE.AND P3, PT, R128, 0x59, PT ;  /* 0x000000598000780c */ /* 0x000fe40003f66270 */
[C---:B------:R-:W-:Y:S02]  /*dcb0*/  ISETP.GE.AND P5, PT, R126.reuse, 0x60, PT ;  /* 0x000000607e00780c */ /* 0x040fe40003fa6270 */
[----:B------:R-:W-:Y:S02]  /*dcc0*/  ISETP.GE.AND P4, PT, R126, 0x61, PT ;  /* 0x000000617e00780c */ /* 0x000fe40003f86270 */
[----:B------:R-:W-:Y:S02]  /*dcd0*/  FSEL R100, R151, -INF , !P0 ;  /* 0xff80000097647808 */ /* 0x000fe40004000000 */
[----:B---3--:R-:W-:-:S02]  /*dce0*/  FSEL R115, R149, -INF , !P1 ;  /* 0xff80000095737808 */ /* 0x008fc40004800000 */
[C---:B------:R-:W-:Y:S02]  /*dcf0*/  ISETP.GE.AND P0, PT, R126.reuse, 0x68, PT ;  /* 0x000000687e00780c */ /* 0x040fe40003f06270 */
[----:B------:R-:W-:Y:S02]  /*dd00*/  ISETP.GE.AND P1, PT, R126, 0x69, PT ;  /* 0x000000697e00780c */ /* 0x000fe40003f26270 */
[C---:B------:R-:W-:Y:S02]  /*dd10*/  ISETP.GT.OR P2, PT, R221.reuse, 0x58, !P2 ;  /* 0x00000058dd00780c */ /* 0x040fe40005744670 */
[----:B------:R-:W-:Y:S02]  /*dd20*/  ISETP.GT.OR P3, PT, R221, 0x59, !P3 ;  /* 0x00000059dd00780c */ /* 0x000fe40005f64670 */
[C---:B------:R-:W-:Y:S02]  /*dd30*/  ISETP.GT.OR P5, PT, R218.reuse, 0x60, !P5 ;  /* 0x00000060da00780c */ /* 0x040fe40006fa4670 */
[----:B------:R-:W-:-:S02]  /*dd40*/  ISETP.GT.OR P4, PT, R218, 0x61, !P4 ;  /* 0x00000061da00780c */ /* 0x000fc40006784670 */
[C---:B------:R-:W-:Y:S02]  /*dd50*/  ISETP.GT.OR P0, PT, R218.reuse, 0x68, !P0 ;  /* 0x00000068da00780c */ /* 0x040fe40004704670 */
[----:B------:R-:W-:Y:S01]  /*dd60*/  ISETP.GT.OR P1, PT, R218, 0x69, !P1 ;  /* 0x00000069da00780c */ /* 0x000fe20004f24670 */
[----:B------:R2:W3:Y:S01]  /*dd70*/  MUFU.TANH R5, R127 ;  /* 0x0000007f00057308 */ /* 0x0004e20000002400 */
[----:B-1----:R-:W-:Y:S02]  /*dd80*/  FSEL R95, R147, -INF , !P2 ;  /* 0xff800000935f7808 */ /* 0x002fe40005000000 */
[----:B------:R-:W-:Y:S02]  /*dd90*/  FSEL R118, R146, -INF , !P3 ;  /* 0xff80000092767808 */ /* 0x000fe40005800000 */
[----:B------:R-:W-:Y:S02]  /*dda0*/  FSEL R113, R145, -INF , !P5 ;  /* 0xff80000091717808 */ /* 0x000fe40006800000 */
[----:B------:R-:W-:-:S02]  /*ddb0*/  FSEL R108, R144, -INF , !P4 ;  /* 0xff800000906c7808 */ /* 0x000fc40006000000 */
[C---:B------:R-:W-:Y:S02]  /*ddc0*/  ISETP.GE.AND P2, PT, R126.reuse, 0x70, PT ;  /* 0x000000707e00780c */ /* 0x040fe40003f46270 */
[C---:B------:R-:W-:Y:S02]  /*ddd0*/  ISETP.GE.AND P3, PT, R126.reuse, 0x71, PT ;  /* 0x000000717e00780c */ /* 0x040fe40003f66270 */
[C---:B------:R-:W-:Y:S02]  /*dde0*/  ISETP.GE.AND P5, PT, R126.reuse, 0x78, PT ;  /* 0x000000787e00780c */ /* 0x040fe40003fa6270 */
[----:B------:R-:W-:Y:S01]  /*ddf0*/  ISETP.GE.AND P4, PT, R126, 0x79, PT ;  /* 0x000000797e00780c */ /* 0x000fe20003f86270 */
[----:B------:R1:W4:Y:S01]  /*de00*/  MUFU.TANH R2, R130 ;  /* 0x0000008200027308 */ /* 0x0003220000002400 */
[----:B--2---:R-:W-:Y:S02]  /*de10*/  FSEL R127, R141, -INF , !P0 ;  /* 0xff8000008d7f7808 */ /* 0x004fe40004000000 */
[----:B------:R-:W-:-:S02]  /*de20*/  FSEL R126, R140, -INF , !P1 ;  /* 0xff8000008c7e7808 */ /* 0x000fc40004800000 */
[C---:B------:R-:W-:Y:S02]  /*de30*/  ISETP.GE.AND P0, PT, R128.reuse, 0x60, PT ;  /* 0x000000608000780c */ /* 0x040fe40003f06270 */
[----:B------:R-:W-:Y:S02]  /*de40*/  ISETP.GE.AND P1, PT, R128, 0x61, PT ;  /* 0x000000618000780c */ /* 0x000fe40003f26270 */
[----:B------:R-:W-:Y:S02]  /*de50*/  ISETP.GT.OR P2, PT, R218, 0x70, !P2 ;  /* 0x00000070da00780c */ /* 0x000fe40005744670 */
[C---:B------:R-:W-:Y:S02]  /*de60*/  ISETP.GT.OR P0, PT, R221.reuse, 0x60, !P0 ;  /* 0x00000060dd00780c */ /* 0x040fe40004704670 */
[----:B------:R-:W-:Y:S02]  /*de70*/  ISETP.GT.OR P1, PT, R221, 0x61, !P1 ;  /* 0x00000061dd00780c */ /* 0x000fe40004f24670 */
[----:B-1----:R-:W-:-:S02]  /*de80*/  FSEL R130, R4, -INF , !P2 ;  /* 0xff80000004827808 */ /* 0x002fc40005000000 */
[----:B------:R-:W-:Y:S02]  /*de90*/  FSEL R131, R143, -INF , !P0 ;  /* 0xff8000008f837808 */ /* 0x000fe40004000000 */
[----:B------:R-:W-:Y:S02]  /*dea0*/  FSEL R137, R142, -INF , !P1 ;  /* 0xff8000008e897808 */ /* 0x000fe40004800000 */
[C---:B------:R-:W-:Y:S02]  /*deb0*/  ISETP.GE.AND P2, PT, R128.reuse, 0x68, PT ;  /* 0x000000688000780c */ /* 0x040fe40003f46270 */
[C---:B------:R-:W-:Y:S02]  /*dec0*/  ISETP.GE.AND P0, PT, R128.reuse, 0x69, PT ;  /* 0x000000698000780c */ /* 0x040fe40003f06270 */
[----:B------:R-:W-:Y:S02]  /*ded0*/  ISETP.GE.AND P1, PT, R128, 0x70, PT ;  /* 0x000000708000780c */ /* 0x000fe40003f26270 */
[----:B------:R-:W-:-:S02]  /*dee0*/  ISETP.GT.OR P2, PT, R221, 0x68, !P2 ;  /* 0x00000068dd00780c */ /* 0x000fc40005744670 */
[C---:B------:R-:W-:Y:S02]  /*def0*/  ISETP.GT.OR P0, PT, R221.reuse, 0x69, !P0 ;  /* 0x00000069dd00780c */ /* 0x040fe40004704670 */
[----:B------:R-:W-:Y:S02]  /*df00*/  ISETP.GT.OR P1, PT, R221, 0x70, !P1 ;  /* 0x00000070dd00780c */ /* 0x000fe40004f24670 */
[----:B------:R-:W-:Y:S01]  /*df10*/  R2UR UR8, R136 ;  /* 0x00000000880872ca */ /* 0x000fe200000e0000 */
[----:B------:R-:W1:Y:S01]  /*df20*/  SHFL.IDX PT, R225, R227, R9, 0x1f ;  /* 0x00001f09e3e17589 */ /* 0x000e6200000e0000 */
[----:B------:R-:W-:Y:S02]  /*df30*/  FSEL R129, R6, -INF , !P2 ;  /* 0xff80000006817808 */ /* 0x000fe40005000000 */
[----:B---3--:R-:W-:Y:S02]  /*df40*/  FSEL R139, R5, -INF , !P0 ;  /* 0xff800000058b7808 */ /* 0x008fe40004000000 */
[----:B----4-:R-:W-:-:S02]  /*df50*/  FSEL R136, R2, -INF , !P1 ;  /* 0xff80000002887808 */ /* 0x010fc40004800000 */
[C---:B------:R-:W-:Y:S02]  /*df60*/  ISETP.GE.AND P2, PT, R128.reuse, 0x71, PT ;  /* 0x000000718000780c */ /* 0x040fe40003f46270 */
[C---:B------:R-:W-:Y:S02]  /*df70*/  ISETP.GE.AND P0, PT, R128.reuse, 0x78, PT ;  /* 0x000000788000780c */ /* 0x040fe40003f06270 */
[----:B------:R-:W-:Y:S02]  /*df80*/  ISETP.GE.AND P1, PT, R128, 0x79, PT ;  /* 0x000000798000780c */ /* 0x000fe40003f26270 */
[----:B------:R2:W-:Y:S02]  /*df90*/  MUFU.TANH R128, R212 ;  /* 0x000000d400807308 */ /* 0x0005e40000002400 */
[----:B--2---:R-:W2:Y:S01]  /*dfa0*/  SHFL.IDX PT, R212, R227, R223, 0x1f ;  /* 0x00001fdfe3d47589 */ /* 0x004ea200000e0000 */
[C---:B------:R-:W-:Y:S02]  /*dfb0*/  ISETP.GT.OR P3, PT, R218.reuse, 0x71, !P3 ;  /* 0x00000071da00780c */ /* 0x040fe40005f64670 */
[----:B------:R-:W-:-:S02]  /*dfc0*/  ISETP.GT.OR P5, PT, R218, 0x78, !P5 ;  /* 0x00000078da00780c */ /* 0x000fc40006fa4670 */
[----:B------:R-:W-:Y:S02]  /*dfd0*/  ISETP.GT.OR P4, PT, R218, 0x79, !P4 ;  /* 0x00000079da00780c */ /* 0x000fe40006784670 */
[----:B------:R-:W3:Y:S01]  /*dfe0*/  SHFL.IDX PT, R218, R17, R9, 0x1f ;  /* 0x00001f0911da7589 */ /* 0x000ee200000e0000 */
[----:B------:R-:W-:Y:S02]  /*dff0*/  WARPGROUP.DEPBAR.LE gsb0, 0x0 ;  /* 0x00008000000079c5 */ /* 0x000fe40000010000 */
[----:B-1----:R-:W-:Y:S01]  /*e000*/  FADD.FTZ R229, R24, -R225 ;  /* 0x800000e118e57221 */ /* 0x002fe20000010000 */
[C---:B------:R-:W-:Y:S01]  /*e010*/  ISETP.GT.OR P2, PT, R221.reuse, 0x71, !P2 ;  /* 0x00000071dd00780c */ /* 0x040fe20005744670 */
[----:B------:R-:W1:Y:S01]  /*e020*/  SHFL.IDX PT, R24, R227, R231, 0x1f ;  /* 0x00001fe7e3187589 */ /* 0x000e6200000e0000 */
[C---:B------:R-:W-:Y:S02]  /*e030*/  ISETP.GT.OR P0, PT, R221.reuse, 0x78, !P0 ;  /* 0x00000078dd00780c */ /* 0x040fe40004704670 */
[----:B------:R-:W-:Y:S01]  /*e040*/  ISETP.GT.OR P1, PT, R221, 0x79, !P1 ;  /* 0x00000079dd00780c */ /* 0x000fe20004f24670 */
[----:B------:R-:W-:Y:S01]  /*e050*/  LDS R14, [R14+0x400] ;  /* 0x000400000e0e7984 */ /* 0x000fe20000000800 */
[----:B--2---:R-:W-:-:S03]  /*e060*/  FADD.FTZ R226, R25, -R212 ;  /* 0x800000d419e27221 */ /* 0x004fc60000010000 */
[----:B------:R-:W-:Y:S04]  /*e070*/  SHFL.IDX PT, R25, R17, R223, 0x1f ;  /* 0x00001fdf11197589 */ /* 0x000fe800000e0000 */
[----:B------:R-:W2:Y:S01]  /*e080*/  SHFL.IDX PT, R223, R227, R232, 0x1f ;  /* 0x00001fe8e3df7589 */ /* 0x000ea200000e0000 */
[----:B------:R-:W-:Y:S01]  /*e090*/  FADD.FTZ R212, R27, -R212 ;  /* 0x800000d41bd47221 */ /* 0x000fe20000010000 */
[--C-:B---3--:R-:W-:Y:S01]  /*e0a0*/  FFMA.FTZ R216, R216, UR4, -R218.reuse ;  /* 0x00000004d8d87c23 */ /* 0x108fe200080108da */
[C---:B------:R-:W-:Y:S01]  /*e0b0*/  IADD3 R27, R9.reuse, 0x10, RZ ;  /* 0x00000010091b7810 */ /* 0x040fe20007ffe0ff */
[----:B------:R-:W-:Y:S01]  /*e0c0*/  FADD.FTZ R225, R26, -R225 ;  /* 0x800000e11ae17221 */ /* 0x000fe20000010000 */
[----:B------:R-:W-:Y:S02]  /*e0d0*/  VIADD R221, R9, 0x14 ;  /* 0x0000001409dd7836 */ /* 0x000fe40000000000 */
[----:B------:R-:W-:-:S02]  /*e0e0*/  FFMA.FTZ R26, R214, UR4, -R218 ;  /* 0x00000004d61a7c23 */ /* 0x000fc400080108da */
[----:B------:R3:W4:Y:S01]  /*e0f0*/  MUFU.EX2 R214, R216 ;  /* 0x000000d800d67308 */ /* 0x0007220000000800 */
[----:B------:R-:W4:Y:S01]  /*e100*/  SHFL.IDX PT, R231, R17, R231, 0x1f ;  /* 0x00001fe711e77589 */ /* 0x000f2200000e0000 */
[--C-:B-1----:R-:W-:Y:S01]  /*e110*/  FADD.FTZ R218, R30, -R24.reuse ;  /* 0x800000181eda7221 */ /* 0x102fe20000010000 */
[----:B---3--:R-:W-:Y:S02]  /*e120*/  FADD.FTZ R216, R28, -R24 ;  /* 0x800000181cd87221 */ /* 0x008fe40000010000 */
[----:B------:R-:W1:Y:S04]  /*e130*/  SHFL.IDX PT, R28, R227, R27, 0x1f ;  /* 0x00001f1be31c7589 */ /* 0x000e6800000e0000 */
[----:B------:R2:W-:Y:S04]  /*e140*/  SHFL.IDX PT, R27, R227, R221, 0x1f ;  /* 0x00001fdde31b7589 */ /* 0x0005e800000e0000 */
[----:B------:R-:W3:Y:S01]  /*e150*/  SHFL.IDX PT, R30, R17, R232, 0x1f ;  /* 0x00001fe8111e7589 */ /* 0x000ee200000e0000 */
[--C-:B--2---:R-:W-:Y:S01]  /*e160*/  FADD.FTZ R221, R29, -R223.reuse ;  /* 0x800000df1ddd7221 */ /* 0x104fe20000010000 */
[----:B------:R-:W-:Y:S01]  /*e170*/  IADD3 R29, R9, 0x18, RZ ;  /* 0x00000018091d7810 */ /* 0x000fe20007ffe0ff */
[----:B------:R-:W-:Y:S01]  /*e180*/  FADD.FTZ R223, R31, -R223 ;  /* 0x800000df1fdf7221 */ /* 0x000fe20000010000 */
[----:B------:R-:W-:-:S04]  /*e190*/  IADD3 R31, R9, 0x10, RZ ;  /* 0x00000010091f7810 */ /* 0x000fc80007ffe0ff */
[----:B------:R-:W2:Y:S04]  /*e1a0*/  SHFL.IDX PT, R29, R227, R29, 0x1f ;  /* 0x00001f1de31d7589 */ /* 0x000ea800000e0000 */
[----:B------:R-:W2:Y:S01]  /*e1b0*/  SHFL.IDX PT, R31, R17, R31, 0x1f ;  /* 0x00001f1f111f7589 */ /* 0x000ea200000e0000 */
[----:B------:R4:W2:Y:S01]  /*e1c0*/  MUFU.EX2 R24, R26 ;  /* 0x0000001a00187308 */ /* 0x0008a20000000800 */
[--C-:B------:R-:W-:Y:S01]  /*e1d0*/  FFMA.FTZ R219, R219, UR4, -R25.reuse ;  /* 0x00000004dbdb7c23 */ /* 0x100fe20008010819 */
[----:B----4-:R-:W-:Y:S01]  /*e1e0*/  FFMA.FTZ R26, R228, UR4, -R25 ;  /* 0x00000004e41a7c23 */ /* 0x010fe20008010819 */
[--C-:B------:R-:W-:Y:S01]  /*e1f0*/  FFMA.FTZ R25, R224, UR4, -R231.reuse ;  /* 0x00000004e0197c23 */ /* 0x100fe200080108e7 */
[----:B------:R-:W-:Y:S01]  /*e200*/  FFMA.FTZ R231, R222, UR4, -R231 ;  /* 0x00000004dee77c23 */ /* 0x000fe200080108e7 */
[--C-:B-1----:R-:W-:Y:S01]  /*e210*/  FADD.FTZ R222, R32, -R28.reuse ;  /* 0x8000001c20de7221 */ /* 0x102fe20000010000 */
[----:B------:R-:W-:Y:S01]  /*e220*/  FADD.FTZ R224, R34, -R28 ;  /* 0x8000001c22e07221 */ /* 0x000fe20000010000 */
[----:B------:R-:W-:-:S02]  /*e230*/  VIADD R32, R9, 0x14 ;  /* 0x0000001409207836 */ /* 0x000fc40000000000 */
[--C-:B---3--:R-:W-:Y:S01]  /*e240*/  FFMA.FTZ R28, R220, UR4, -R30.reuse ;  /* 0x00000004dc1c7c23 */ /* 0x108fe2000801081e */
[----:B------:R-:W-:Y:S01]  /*e250*/  FFMA.FTZ R30, R217, UR4, -R30 ;  /* 0x00000004d91e7c23 */ /* 0x000fe2000801081e */
[--C-:B--2---:R-:W-:Y:S01]  /*e260*/  FADD.FTZ R217, R36, -R29.reuse ;  /* 0x8000001d24d97221 */ /* 0x104fe20000010000 */
[----:B------:R-:W-:Y:S01]  /*e270*/  FADD.FTZ R220, R38, -R29 ;  /* 0x8000001d26dc7221 */ /* 0x000fe20000010000 */
[----:B------:R-:W1:Y:S01]  /*e280*/  SHFL.IDX PT, R32, R17, R32, 0x1f ;  /* 0x00001f2011207589 */ /* 0x000e6200000e0000 */
[--C-:B------:R-:W-:Y:S01]  /*e290*/  FFMA.FTZ R29, R215, UR4, -R31.reuse ;  /* 0x00000004d71d7c23 */ /* 0x100fe2000801081f */
[----:B------:R-:W-:Y:S01]  /*e2a0*/  FFMA.FTZ R31, R213, UR4, -R31 ;  /* 0x00000004d51f7c23 */ /* 0x000fe2000801081f */
[----:B------:R-:W-:Y:S01]  /*e2b0*/  FFMA.FTZ R213, -R18, R18, 1 ;  /* 0x3f80000012d57423 */ /* 0x000fe20000010112 */
[----:B------:R-:W-:Y:S01]  /*e2c0*/  FMUL.FTZ R229, R214, R229 ;  /* 0x000000e5d6e57220 */ /* 0x000fe20000410000 */
[C---:B------:R-:W-:Y:S01]  /*e2d0*/  VIADD R232, R9.reuse, 0x1c ;  /* 0x0000001c09e87836 */ /* 0x040fe20000000000 */
[----:B------:R-:W-:-:S02]  /*e2e0*/  IADD3 R34, R9, 0x18, RZ ;  /* 0x0000001809227810 */ /* 0x000fc40007ffe0ff */
[----:B------:R-:W-:Y:S01]  /*e2f0*/  FMUL.FTZ R213, R213, R229 ;  /* 0x000000e5d5d57220 */ /* 0x000fe20000410000 */
[----:B------:R-:W-:Y:S02]  /*e300*/  VIADD R229, R9, 0x1c ;  /* 0x0000001c09e57836 */ /* 0x000fe40000000000 */
[----:B------:R2:W-:Y:S02]  /*e310*/  SHFL.IDX PT, R232, R227, R232, 0x1f ;  /* 0x00001fe8e3e87589 */ /* 0x0005e400000e0000 */
[--C-:B--2---:R-:W-:Y:S02]  /*e320*/  FADD.FTZ R227, R33, -R27.reuse ;  /* 0x8000001b21e37221 */ /* 0x104fe40000010000 */
[----:B------:R-:W2:Y:S04]  /*e330*/  SHFL.IDX PT, R33, R17, R34, 0x1f ;  /* 0x00001f2211217589 */ /* 0x000ea800000e0000 */
[----:B------:R-:W3:Y:S01]  /*e340*/  SHFL.IDX PT, R34, R17, R229, 0x1f ;  /* 0x00001fe511227589 */ /* 0x000ee200000e0000 */
[--C-:B-1----:R-:W-:Y:S01]  /*e350*/  FFMA.FTZ R211, R211, UR4, -R32.reuse ;  /* 0x00000004d3d37c23 */ /* 0x102fe20008010820 */
[----:B------:R-:W-:Y:S01]  /*e360*/  FFMA.FTZ R32, R210, UR4, -R32 ;  /* 0x00000004d2207c23 */ /* 0x000fe20008010820 */
[----:B------:R-:W-:Y:S01]  /*e370*/  FFMA.FTZ R210, -R19, R19, 1 ;  /* 0x3f80000013d27423 */ /* 0x000fe20000010113 */
[----:B------:R-:W-:Y:S01]  /*e380*/  FMUL.FTZ R225, R24, R225 ;  /* 0x000000e118e17220 */ /* 0x000fe20000410000 */
[----:B------:R-:W1:Y:S01]  /*e390*/  MUFU.EX2 R219, R219 ;  /* 0x000000db00db7308 */ /* 0x000e620000000800 */
[----:B------:R-:W-:-:S02]  /*e3a0*/  FADD.FTZ R228, R35, -R27 ;  /* 0x8000001b23e47221 */ /* 0x000fc40000010000 */
[----:B------:R-:W4:Y:S01]  /*e3b0*/  SHFL.IDX PT, R35, R15, R9, 0x1f ;  /* 0x00001f090f237589 */ /* 0x000f2200000e0000 */
[----:B------:R-:W-:Y:S01]  /*e3c0*/  FMUL.FTZ R210, R210, R225 ;  /* 0x000000e1d2d27220 */ /* 0x000fe20000410000 */
[----:B------:R-:W-:-:S03]  /*e3d0*/  IADD3 R225, R9, 0x4, RZ ;  /* 0x0000000409e17810 */ /* 0x000fc60007ffe0ff */
[----:B------:R2:W-:Y:S01]  /*e3e0*/  MUFU.EX2 R18, R31 ;  /* 0x0000001f00127308 */ /* 0x0005e20000000800 */
[----:B------:R-:W-:-:S07]  /*e3f0*/  IADD3 R36, R9, 0xc, RZ ;  /* 0x0000000c09247810 */ /* 0x000fce0007ffe0ff */
[----:B------:R1:W-:Y:S01]  /*e400*/  MUFU.EX2 R19, R32 ;  /* 0x0000002000137308 */ /* 0x0003e20000000800 */
[--C-:B--2---:R-:W-:Y:S01]  /*e410*/  FFMA.FTZ R31, R208, UR4, -R33.reuse ;  /* 0x00000004d01f7c23 */ /* 0x104fe20008010821 */
[----:B-1----:R-:W-:Y:S01]  /*e420*/  FFMA.FTZ R32, R209, UR4, -R33 ;  /* 0x00000004d1207c23 */ /* 0x002fe20008010821 */
[--C-:B---3--:R-:W-:Y:S01]  /*e430*/  FFMA.FTZ R33, R206, UR4, -R34.reuse ;  /* 0x00000004ce217c23 */ /* 0x108fe20008010822 */
[----:B------:R-:W-:Y:S02]  /*e440*/  FFMA.FTZ R34, R207, UR4, -R34 ;  /* 0x00000004cf227c23 */ /* 0x000fe40008010822 */
[----:B------:R-:W-:Y:S02]  /*e450*/  SHFL.IDX PT, R207, R15, R225, 0x1f ;  /* 0x00001fe10fcf7589 */ /* 0x000fe400000e0000 */
[----:B------:R1:W-:Y:S01]  /*e460*/  MUFU.EX2 R27, R231 ;  /* 0x000000e7001b7308 */ /* 0x0003e20000000800 */
[----:B------:R-:W-:Y:S01]  /*e470*/  FFMA.FTZ R208, -R230, R230, 1 ;  /* 0x3f800000e6d07423 */ /* 0x000fe200000101e6 */
[----:B------:R-:W-:Y:S01]  /*e480*/  FMUL.FTZ R226, R219, R226 ;  /* 0x000000e2dbe27220 */ /* 0x000fe20000410000 */
[----:B------:R-:W-:-:S02]  /*e490*/  VIADD R215, R9, 0x8 ;  /* 0x0000000809d77836 */ /* 0x000fc40000000000 */
[----:B-1----:R-:W-:Y:S02]  /*e4a0*/  FADD.FTZ R231, R37, -R232 ;  /* 0x800000e825e77221 */ /* 0x002fe40000010000 */
[----:B------:R1:W2:Y:S01]  /*e4b0*/  SHFL.IDX PT, R37, R15, R36, 0x1f ;  /* 0x00001f240f257589 */ /* 0x0002a200000e0000 */
[----:B------:R-:W-:Y:S01]  /*e4c0*/  FMUL.FTZ R208, R208, R226 ;  /* 0x000000e2d0d07220 */ /* 0x000fe20000410000 */
[----:B------:R3:W-:Y:S01]  /*e4d0*/  MUFU.EX2 R17, R211 ;  /* 0x000000d300117308 */ /* 0x0007e20000000800 */
[C---:B------:R-:W-:Y:S01]  /*e4e0*/  VIADD R226, R9.reuse, 0x10 ;  /* 0x0000001009e27836 */ /* 0x040fe20000000000 */
[----:B------:R-:W2:Y:S01]  /*e4f0*/  SHFL.IDX PT, R209, R15, R215, 0x1f ;  /* 0x00001fd70fd17589 */ /* 0x000ea200000e0000 */
[--C-:B----4-:R-:W-:Y:S01]  /*e500*/  FFMA.FTZ R204, R204, UR4, -R35.reuse ;  /* 0x00000004cccc7c23 */ /* 0x110fe20008010823 */
[C---:B------:R-:W-:Y:S01]  /*e510*/  VIADD R230, R9.reuse, 0x18 ;  /* 0x0000001809e67836 */ /* 0x040fe20000000000 */
[----:B---3--:R-:W-:Y:S01]  /*e520*/  IADD3 R211, R9, 0x14, RZ ;  /* 0x0000001409d37810 */ /* 0x008fe20007ffe0ff */
[----:B-1----:R-:W-:-:S02]  /*e530*/  FFMA.FTZ R36, R205, UR4, -R35 ;  /* 0x00000004cd247c23 */ /* 0x002fc40008010823 */
[----:B------:R-:W1:Y:S04]  /*e540*/  SHFL.IDX PT, R205, R15, R226, 0x1f ;  /* 0x00001fe20fcd7589 */ /* 0x000e6800000e0000 */
[----:B------:R-:W3:Y:S01]  /*e550*/  SHFL.IDX PT, R38, R15, R211, 0x1f ;  /* 0x00001fd30f267589 */ /* 0x000ee200000e0000 */
[----:B------:R-:W-:Y:S01]  /*e560*/  FADD.FTZ R232, R39, -R232 ;  /* 0x800000e827e87221 */ /* 0x000fe20000010000 */
[----:B------:R4:W-:Y:S02]  /*e570*/  MUFU.EX2 R35, R204 ;  /* 0x000000cc00237308 */ /* 0x0009e40000000800 */
[----:B------:R-:W3:Y:S01]  /*e580*/  SHFL.IDX PT, R39, R15, R230, 0x1f ;  /* 0x00001fe60f277589 */ /* 0x000ee200000e0000 */
[----:B--2---:R-:W-:Y:S01]  /*e590*/  FFMA.FTZ R120, R120, UR4, -R37 ;  /* 0x0000000478787c23 */ /* 0x004fe20008010825 */
[--C-:B----4-:R-:W-:Y:S01]  /*e5a0*/  FFMA.FTZ R204, R122, UR4, -R207.reuse ;  /* 0x000000047acc7c23 */ /* 0x110fe200080108cf */
[----:B------:R-:W-:Y:S01]  /*e5b0*/  FFMA.FTZ R207, R124, UR4, -R207 ;  /* 0x000000047ccf7c23 */ /* 0x000fe200080108cf */
[----:B------:R2:W4:Y:S01]  /*e5c0*/  SHFL.IDX PT, R122, R15, R229, 0x1f ;  /* 0x00001fe50f7a7589 */ /* 0x00052200000e0000 */
[----:B------:R-:W-:-:S03]  /*e5d0*/  FFMA.FTZ R121, R121, UR4, -R37 ;  /* 0x0000000479797c23 */ /* 0x000fc60008010825 */
[----:B------:R-:W4:Y:S01]  /*e5e0*/  SHFL.IDX PT, R124, R10, R225, 0x1f ;  /* 0x00001fe10a7c7589 */ /* 0x000f2200000e0000 */
[----:B------:R1:W-:Y:S01]  /*e5f0*/  MUFU.EX2 R37, R207 ;  /* 0x000000cf00257308 */ /* 0x0003e20000000800 */
[--C-:B------:R-:W-:Y:S02]  /*e600*/  FFMA.FTZ R206, R123, UR4, -R209.reuse ;  /* 0x000000047bce7c23 */ /* 0x100fe400080108d1 */
[----:B-1----:R-:W1:Y:S01]  /*e610*/  SHFL.IDX PT, R207, R10, R215, 0x1f ;  /* 0x00001fd70acf7589 */ /* 0x002e6200000e0000 */
[----:B------:R-:W-:Y:S01]  /*e620*/  FFMA.FTZ R125, R125, UR4, -R209 ;  /* 0x000000047d7d7c23 */ /* 0x000fe200080108d1 */
[----:B------:R-:W-:Y:S01]  /*e630*/  IADD3 R209, R9, 0xc, RZ ;  /* 0x0000000c09d17810 */ /* 0x000fe20007ffe0ff */
[--C-:B------:R-:W-:Y:S02]  /*e640*/  FFMA.FTZ R123, R103, UR4, -R205.reuse ;  /* 0x00000004677b7c23 */ /* 0x100fe400080108cd */
[----:B--2---:R2:W-:Y:S01]  /*e650*/  MUFU.EX2 R15, R204 ;  /* 0x000000cc000f7308 */ /* 0x0045e20000000800 */
[--C-:B---3--:R-:W-:Y:S01]  /*e660*/  FFMA.FTZ R109, R109, UR4, -R38.reuse ;  /* 0x000000046d6d7c23 */ /* 0x108fe20008010826 */
[----:B------:R-:W-:Y:S01]  /*e670*/  FFMA.FTZ R103, R94, UR4, -R38 ;  /* 0x000000045e677c23 */ /* 0x000fe20008010826 */
[----:B------:R-:W-:Y:S01]  /*e680*/  FFMA.FTZ R114, R114, UR4, -R205 ;  /* 0x0000000472727c23 */ /* 0x000fe200080108cd */
[----:B------:R-:W-:-:S04]  /*e690*/  FFMA.FTZ R112, R112, UR4, -R39 ;  /* 0x0000000470707c23 */ /* 0x000fc80008010827 */
[----:B------:R3:W-:Y:S01]  /*e6a0*/  MUFU.EX2 R38, R206 ;  /* 0x000000ce00267308 */ /* 0x0007e20000000800 */
[----:B--2---:R-:W2:Y:S01]  /*e6b0*/  SHFL.IDX PT, R204, R10, R9, 0x1f ;  /* 0x00001f090acc7589 */ /* 0x004ea200000e0000 */
[----:B------:R-:W-:Y:S01]  /*e6c0*/  FFMA.FTZ R107, R107, UR4, -R39 ;  /* 0x000000046b6b7c23 */ /* 0x000fe20008010827 */
[----:B----4-:R-:W-:Y:S01]  /*e6d0*/  FFMA.FTZ R205, R97, UR4, -R122 ;  /* 0x0000000461cd7c23 */ /* 0x010fe2000801087a */
[--C-:B------:R-:W-:Y:S01]  /*e6e0*/  FFMA.FTZ R119, R119, UR4, -R124.reuse ;  /* 0x0000000477777c23 */ /* 0x100fe2000801087c */
[----:B---3--:R-:W3:Y:S03]  /*e6f0*/  SHFL.IDX PT, R206, R10, R209, 0x1f ;  /* 0x00001fd10ace7589 */ /* 0x008ee600000e0000 */
[----:B------:R4:W-:Y:S01]  /*e700*/  MUFU.EX2 R39, R125 ;  /* 0x0000007d00277308 */ /* 0x0009e20000000800 */
[----:B------:R-:W-:Y:S01]  /*e710*/  FFMA.FTZ R124, R98, UR4, -R124 ;  /* 0x00000004627c7c23 */ /* 0x000fe2000801087c */
[----:B------:R-:W3:Y:S04]  /*e720*/  SHFL.IDX PT, R97, R10, R226, 0x1f ;  /* 0x00001fe20a617589 */ /* 0x000ee800000e0000 */
[----:B------:R-:W-:Y:S04]  /*e730*/  SHFL.IDX PT, R98, R10, R230, 0x1f ;  /* 0x00001fe60a627589 */ /* 0x000fe800000e0000 */
[----:B----4-:R-:W4:Y:S01]  /*e740*/  SHFL.IDX PT, R125, R10, R211, 0x1f ;  /* 0x00001fd30a7d7589 */ /* 0x010f2200000e0000 */
[----:B------:R1:W-:Y:S02]  /*e750*/  MUFU.EX2 R94, R120 ;  /* 0x00000078005e7308 */ /* 0x0003e40000000800 */
[----:B-1----:R-:W-:-:S02]  /*e760*/  FFMA.FTZ R120, R99, UR4, -R207 ;  /* 0x0000000463787c23 */ /* 0x002fc400080108cf */
[----:B------:R-:W1:Y:S04]  /*e770*/  SHFL.IDX PT, R99, R12, R9, 0x1f ;  /* 0x00001f090c637589 */ /* 0x000e6800000e0000 */
[----:B------:R-:W1:Y:S01]  /*e780*/  MUFU.EX2 R29, R29 ;  /* 0x0000001d001d7308 */ /* 0x000e620000000800 */
[--C-:B--2---:R-:W-:Y:S01]  /*e790*/  FFMA.FTZ R117, R117, UR4, -R204.reuse ;  /* 0x0000000475757c23 */ /* 0x104fe200080108cc */
[----:B------:R-:W-:Y:S01]  /*e7a0*/  FFMA.FTZ R106, R106, UR4, -R204 ;  /* 0x000000046a6a7c23 */ /* 0x000fe200080108cc */
[--C-:B---3--:R-:W-:Y:S01]  /*e7b0*/  FFMA.FTZ R105, R105, UR4, -R206.reuse ;  /* 0x0000000469697c23 */ /* 0x108fe200080108ce */
[----:B------:R2:W3:Y:S04]  /*e7c0*/  SHFL.IDX PT, R204, R10, R229, 0x1f ;  /* 0x00001fe50acc7589 */ /* 0x0004e800000e0000 */
[----:B------:R-:W3:Y:S01]  /*e7d0*/  MUFU.EX2 R31, R31 ;  /* 0x0000001f001f7308 */ /* 0x000ee20000000800 */
[----:B------:R-:W-:Y:S01]  /*e7e0*/  FFMA.FTZ R104, R104, UR4, -R206 ;  /* 0x0000000468687c23 */ /* 0x000fe200080108ce */
[----:B------:R-:W-:Y:S01]  /*e7f0*/  FMUL.FTZ R132, R132, UR9 ;  /* 0x0000000984847c20 */ /* 0x000fe20008410000 */
[----:B------:R-:W3:Y:S01]  /*e800*/  SHFL.IDX PT, R206, R12, R215, 0x1f ;  /* 0x00001fd70cce7589 */ /* 0x000ee200000e0000 */
[----:B------:R-:W-:Y:S01]  /*e810*/  FMUL.FTZ R134, R134, UR9 ;  /* 0x0000000986867c20 */ /* 0x000fe20008410000 */
[----:B------:R-:W-:Y:S01]  /*e820*/  FFMA.FTZ R122, R96, UR4, -R122 ;  /* 0x00000004607a7c23 */ /* 0x000fe2000801087a */
[----:B------:R-:W-:-:S02]  /*e830*/  FFMA.FTZ R101, R101, UR4, -R97 ;  /* 0x0000000465657c23 */ /* 0x000fc40008010861 */
[----:B--2---:R2:W-:Y:S01]  /*e840*/  MUFU.EX2 R10, R121 ;  /* 0x00000079000a7308 */ /* 0x0045e20000000800 */
[----:B------:R-:W-:Y:S01]  /*e850*/  FFMA.FTZ R100, R100, UR4, -R97 ;  /* 0x0000000464647c23 */ /* 0x000fe20008010861 */
[--C-:B----4-:R-:W-:Y:S01]  /*e860*/  FFMA.FTZ R102, R102, UR4, -R125.reuse ;  /* 0x0000000466667c23 */ /* 0x110fe2000801087d */
[----:B------:R-:W-:Y:S01]  /*e870*/  FFMA.FTZ R115, R115, UR4, -R125 ;  /* 0x0000000473737c23 */ /* 0x000fe2000801087d */
[----:B------:R-:W-:Y:S01]  /*e880*/  FFMA.FTZ R116, R116, UR4, -R98 ;  /* 0x0000000474747c23 */ /* 0x000fe20008010862 */
[----:B------:R-:W-:Y:S04]  /*e890*/  SHFL.IDX PT, R125, R12, R230, 0x1f ;  /* 0x00001fe60c7d7589 */ /* 0x000fe800000e0000 */
[----:B--2---:R-:W2:Y:S01]  /*e8a0*/  SHFL.IDX PT, R121, R12, R225, 0x1f ;  /* 0x00001fe10c797589 */ /* 0x004ea200000e0000 */
[----:B------:R4:W-:Y:S01]  /*e8b0*/  MUFU.EX2 R96, R123 ;  /* 0x0000007b00607308 */ /* 0x0009e20000000800 */
[----:B------:R-:W-:Y:S01]  /*e8c0*/  FMUL.FTZ R133, R133, UR9 ;  /* 0x0000000985857c20 */ /* 0x000fe20008410000 */
[----:B------:R-:W-:Y:S01]  /*e8d0*/  FMUL.FTZ R135, R135, UR9 ;  /* 0x0000000987877c20 */ /* 0x000fe20008410000 */
[----:B-1----:R-:W-:-:S05]  /*e8e0*/  FFMA.FTZ R113, R113, UR4, -R99 ;  /* 0x0000000471717c23 */ /* 0x002fca0008010863 */
[----:B------:R1:W-:Y:S01]  /*e8f0*/  MUFU.EX2 R97, R114 ;  /* 0x0000007200617308 */ /* 0x0003e20000000800 */
[----:B----4-:R4:W-:Y:S01]  /*e900*/  SHFL.IDX PT, R123, R12, R209, 0x1f ;  /* 0x00001fd10c7b7589 */ /* 0x0109e200000e0000 */
[----:B------:R-:W-:-:S06]  /*e910*/  FFMA.FTZ R131, R131, UR4, -R99 ;  /* 0x0000000483837c23 */ /* 0x000fcc0008010863 */
[----:B------:R-:W2:Y:S01]  /*e920*/  MUFU.TANH R132, R132 ;  /* 0x0000008400847308 */ /* 0x000ea20000002400 */
[----:B-1----:R-:W-:Y:S01]  /*e930*/  FFMA.FTZ R114, R95, UR4, -R98 ;  /* 0x000000045f727c23 */ /* 0x002fe20008010862 */
[----:B----4-:R-:W-:Y:S01]  /*e940*/  FFMA.FTZ R209, -R233, R233, 1 ;  /* 0x3f800000e9d17423 */ /* 0x010fe200000101e9 */
[----:B------:R-:W-:-:S05]  /*e950*/  VIADD R233, R9, 0xc ;  /* 0x0000000c09e97836 */ /* 0x000fca0000000000 */
[----:B------:R1:W-:Y:S08]  /*e960*/  MUFU.EX2 R98, R103 ;  /* 0x0000006700627308 */ /* 0x0003f00000000800 */
[----:B------:R-:W4:Y:S01]  /*e970*/  MUFU.TANH R134, R134 ;  /* 0x0000008600867308 */ /* 0x000f220000002400 */
[----:B-1----:R1:W-:Y:S07]  /*e980*/  SHFL.IDX PT, R103, R12, R211, 0x1f ;  /* 0x00001fd30c677589 */ /* 0x0023ee00000e0000 */
[----:B------:R3:W-:Y:S01]  /*e990*/  MUFU.EX2 R99, R112 ;  /* 0x0000007000637308 */ /* 0x0007e20000000800 */
[----:B-1----:R-:W-:Y:S01]  /*e9a0*/  FFMA.FTZ R211, -R22, R22, 1 ;  /* 0x3f80000016d37423 */ /* 0x002fe20000010116 */
[----:B------:R-:W-:-:S02]  /*e9b0*/  FMUL.FTZ R22, R29, R222 ;  /* 0x000000de1d167220 */ /* 0x000fc40000410000 */
[----:B------:R1:W-:Y:S04]  /*e9c0*/  SHFL.IDX PT, R222, R14, R215, 0x1f ;  /* 0x00001fd70ede7589 */ /* 0x0003e800000e0000 */
[----:B------:R-:W4:Y:S01]  /*e9d0*/  MUFU.TANH R133, R133 ;  /* 0x0000008500857308 */ /* 0x000f220000002400 */
[----:B---3--:R-:W3:Y:S01]  /*e9e0*/  SHFL.IDX PT, R112, R12, R229, 0x1f ;  /* 0x00001fe50c707589 */ /* 0x008ee200000e0000 */
[----:B-1----:R-:W-:-:S06]  /*e9f0*/  FMUL.FTZ R215, R31, R217 ;  /* 0x000000d91fd77220 */ /* 0x002fcc0000410000 */
[----:B------:R-:W1:Y:S01]  /*ea00*/  MUFU.TANH R135, R135 ;  /* 0x0000008700877308 */ /* 0x000e620000002400 */
[----:B------:R-:W3:Y:S07]  /*ea10*/  SHFL.IDX PT, R217, R14, R233, 0x1f ;  /* 0x00001fe90ed97589 */ /* 0x000eee00000e0000 */
[----:B------:R-:W3:Y:S01]  /*ea20*/  MUFU.EX2 R28, R28 ;  /* 0x0000001c001c7308 */ /* 0x000ee20000000800 */
[--C-:B------:R-:W-:Y:S01]  /*ea30*/  FFMA.FTZ R110, R110, UR4, -R204.reuse ;  /* 0x000000046e6e7c23 */ /* 0x100fe200080108cc */
[----:B------:R-:W-:Y:S01]  /*ea40*/  FFMA.FTZ R118, R118, UR4, -R204 ;  /* 0x0000000476767c23 */ /* 0x000fe200080108cc */
[--C-:B------:R-:W-:Y:S01]  /*ea50*/  FFMA.FTZ R127, R127, UR4, -R206.reuse ;  /* 0x000000047f7f7c23 */ /* 0x100fe200080108ce */
[----:B------:R-:W-:Y:S01]  /*ea60*/  FFMA.FTZ R129, R129, UR4, -R206 ;  /* 0x0000000481817c23 */ /* 0x000fe200080108ce */
[----:B--2---:R-:W-:-:S03]  /*ea70*/  FSEL R204, R132, -INF , !P5 ;  /* 0xff80000084cc7808 */ /* 0x004fc60006800000 */
[----:B------:R-:W2:Y:S01]  /*ea80*/  MUFU.EX2 R32, R32 ;  /* 0x0000002000207308 */ /* 0x000ea20000000800 */
[----:B----4-:R-:W-:Y:S01]  /*ea90*/  FSEL R206, R134, -INF , !P0 ;  /* 0xff80000086ce7808 */ /* 0x010fe20004000000 */
[--C-:B------:R-:W-:Y:S01]  /*eaa0*/  FFMA.FTZ R108, R108, UR4, -R121.reuse ;  /* 0x000000046c6c7c23 */ /* 0x100fe20008010879 */
[----:B------:R-:W-:Y:S01]  /*eab0*/  FFMA.FTZ R137, R137, UR4, -R121 ;  /* 0x0000000489897c23 */ /* 0x000fe20008010879 */
[----:B------:R-:W-:Y:S01]  /*eac0*/  FMUL.FTZ R218, R27, R218 ;  /* 0x000000da1bda7220 */ /* 0x000fe20000410000 */
[----:B------:R-:W-:Y:S01]  /*ead0*/  FFMA.FTZ R121, -R234, R234, 1 ;  /* 0x3f800000ea797423 */ /* 0x000fe200000101ea */
[----:B------:R-:W-:Y:S01]  /*eae0*/  FFMA.FTZ R204, R204, UR4, -R125 ;  /* 0x00000004cccc7c23 */ /* 0x000fe2000801087d */
[----:B------:R-:W-:Y:S01]  /*eaf0*/  FFMA.FTZ R111, R111, UR4, -R207 ;  /* 0x000000046f6f7c23 */ /* 0x000fe200080108cf */
[----:B------:R-:W-:Y:S01]  /*eb00*/  FFMA.FTZ R125, R206, UR4, -R125 ;  /* 0x00000004ce7d7c23 */ /* 0x000fe2000801087d */
[----:B------:R-:W-:Y:S01]  /*eb10*/  FSEL R206, R133, -INF , !P4 ;  /* 0xff80000085ce7808 */ /* 0x000fe20006000000 */
[----:B------:R-:W-:Y:S01]  /*eb20*/  FMUL.FTZ R121, R121, R218 ;  /* 0x000000da79797220 */ /* 0x000fe20000410000 */
[----:B-1----:R-:W-:Y:S01]  /*eb30*/  FSEL R207, R135, -INF , !P1 ;  /* 0xff80000087cf7808 */ /* 0x002fe20004800000 */
[----:B---3--:R-:W-:Y:S01]  /*eb40*/  FMUL.FTZ R221, R28, R221 ;  /* 0x000000dd1cdd7220 */ /* 0x008fe20000410000 */
[----:B------:R-:W-:Y:S01]  /*eb50*/  FFMA.FTZ R235, -R235, R235, 1 ;  /* 0x3f800000ebeb7423 */ /* 0x000fe200000101eb */
[----:B------:R-:W1:Y:S01]  /*eb60*/  SHFL.IDX PT, R218, R14, R9, 0x1f ;  /* 0x00001f090eda7589 */ /* 0x000e6200000e0000 */
[----:B------:R-:W-:Y:S01]  /*eb70*/  FFMA.FTZ R21, -R21, R21, 1 ;  /* 0x3f80000015157423 */ /* 0x000fe20000010115 */
[----:B------:R-:W-:Y:S01]  /*eb80*/  FMUL.FTZ R227, R17, R227 ;  /* 0x000000e311e37220 */ /* 0x000fe20000410000 */
[--C-:B------:R-:W-:Y:S01]  /*eb90*/  FFMA.FTZ R206, R206, UR4, -R112.reuse ;  /* 0x00000004cece7c23 */ /* 0x100fe20008010870 */
[----:B------:R-:W-:Y:S01]  /*eba0*/  FFMA.FTZ R207, R207, UR4, -R112 ;  /* 0x00000004cfcf7c23 */ /* 0x000fe20008010870 */
[----:B------:R-:W-:Y:S01]  /*ebb0*/  FMUL.FTZ R112, R235, R221 ;  /* 0x000000ddeb707220 */ /* 0x000fe20000410000 */
[--C-:B------:R-:W-:Y:S01]  /*ebc0*/  FADD.FTZ R45, R45, -R217.reuse ;  /* 0x800000d92d2d7221 */ /* 0x100fe20000010000 */
[----:B------:R-:W-:Y:S01]  /*ebd0*/  FADD.FTZ R47, R47, -R217 ;  /* 0x800000d92f2f7221 */ /* 0x000fe20000010000 */
[----:B------:R-:W-:Y:S01]  /*ebe0*/  FMUL.FTZ R21, R21, R227 ;  /* 0x000000e315157220 */ /* 0x000fe20000410000 */
[----:B------:R-:W3:Y:S01]  /*ebf0*/  SHFL.IDX PT, R221, R14, R225, 0x1f ;  /* 0x00001fe10edd7589 */ /* 0x000ee200000e0000 */
[----:B--2---:R-:W-:-:S03]  /*ec00*/  FMUL.FTZ R227, R32, R220 ;  /* 0x000000dc20e37220 */ /* 0x004fc60000410000 */
[----:B------:R2:W-:Y:S04]  /*ec10*/  LDS R217, [R11+0x400] ;  /* 0x000400000bd97984 */ /* 0x0005e80000000800 */
[----:B------:R-:W4:Y:S01]  /*ec20*/  SHFL.IDX PT, R220, R14, R229, 0x1f ;  /* 0x00001fe50edc7589 */ /* 0x000f2200000e0000 */
[----:B------:R-:W3:Y:S01]  /*ec30*/  MUFU.EX2 R36, R36 ;  /* 0x0000002400247308 */ /* 0x000ee20000000800 */
[----:B------:R-:W-:Y:S01]  /*ec40*/  FFMA.FTZ R20, -R20, R20, 1 ;  /* 0x3f80000014147423 */ /* 0x000fe20000010114 */
[----:B------:R-:W-:Y:S01]  /*ec50*/  FMUL.FTZ R224, R18, R224 ;  /* 0x000000e012e07220 */ /* 0x000fe20000410000 */
[C---:B------:R-:W-:Y:S01]  /*ec60*/  IADD3 R235, R9.reuse, 0x10, RZ ;  /* 0x0000001009eb7810 */ /* 0x040fe20007ffe0ff */
[--C-:B-1----:R-:W-:Y:S01]  /*ec70*/  FADD.FTZ R40, R40, -R218.reuse ;  /* 0x800000da28287221 */ /* 0x102fe20000010000 */
[----:B------:R-:W-:Y:S01]  /*ec80*/  FADD.FTZ R42, R42, -R218 ;  /* 0x800000da2a2a7221 */ /* 0x000fe20000010000 */
[----:B--2---:R-:W-:Y:S01]  /*ec90*/  FFMA.FTZ R11, -R170, R170, 1 ;  /* 0x3f800000aa0b7423 */ /* 0x004fe200000101aa */
[----:B------:R-:W-:-:S02]  /*eca0*/  VIADD R234, R9, 0x14 ;  /* 0x0000001409ea7836 */ /* 0x000fc40000000000 */
[----:B------:R-:W-:Y:S01]  /*ecb0*/  FMUL.FTZ R40, R35, R40 ;  /* 0x0000002823287220 */ /* 0x000fe20000410000 */
[----:B------:R-:W1:Y:S01]  /*ecc0*/  MUFU.EX2 R30, R30 ;  /* 0x0000001e001e7308 */ /* 0x000e620000000800 */
[----:B------:R-:W-:Y:S01]  /*ecd0*/  FMUL.FTZ R22, R20, R22 ;  /* 0x0000001614167220 */ /* 0x000fe20000410000 */
[----:B------:R-:W-:Y:S01]  /*ece0*/  FMUL.FTZ R20, R211, R224 ;  /* 0x000000e0d3147220 */ /* 0x000fe20000410000 */
[--C-:B---3--:R-:W-:Y:S01]  /*ecf0*/  FADD.FTZ R41, R41, -R221.reuse ;  /* 0x800000dd29297221 */ /* 0x108fe20000010000 */
[----:B------:R-:W2:Y:S01]  /*ed00*/  SHFL.IDX PT, R224, R14, R235, 0x1f ;  /* 0x00001feb0ee07589 */ /* 0x000ea200000e0000 */
[----:B------:R-:W-:Y:S01]  /*ed10*/  FADD.FTZ R43, R43, -R221 ;  /* 0x800000dd2b2b7221 */ /* 0x000fe20000010000 */
[----:B------:R-:W-:Y:S01]  /*ed20*/  FMUL.FTZ R11, R11, R40 ;  /* 0x000000280b0b7220 */ /* 0x000fe20000410000 */
[----:B------:R-:W-:Y:S01]  /*ed30*/  FMUL.FTZ R42, R36, R42 ;  /* 0x0000002a242a7220 */ /* 0x000fe20000410000 */
[----:B------:R-:W-:Y:S01]  /*ed40*/  FFMA.FTZ R40, -R169, R169, 1 ;  /* 0x3f800000a9287423 */ /* 0x000fe200000101a9 */
[----:B------:R-:W-:Y:S01]  /*ed50*/  FMUL.FTZ R221, R15, R41 ;  /* 0x000000290fdd7220 */ /* 0x000fe20000410000 */
[--C-:B----4-:R-:W-:Y:S01]  /*ed60*/  FADD.FTZ R53, R53, -R220.reuse ;  /* 0x800000dc35357221 */ /* 0x110fe20000010000 */
[----:B------:R-:W-:Y:S01]  /*ed70*/  FADD.FTZ R55, R55, -R220 ;  /* 0x800000dc37377221 */ /* 0x000fe20000010000 */
[----:B------:R-:W-:Y:S01]  /*ed80*/  FFMA.FTZ R220, -R168, R168, 1 ;  /* 0x3f800000a8dc7423 */ /* 0x000fe200000101a8 */
[----:B------:R-:W3:Y:S01]  /*ed90*/  SHFL.IDX PT, R225, R14, R234, 0x1f ;  /* 0x00001fea0ee17589 */ /* 0x000ee200000e0000 */
[----:B------:R-:W-:-:S02]  /*eda0*/  FADD.FTZ R46, R46, -R222 ;  /* 0x800000de2e2e7221 */ /* 0x000fc40000010000 */
[----:B------:R-:W-:Y:S01]  /*edb0*/  FMUL.FTZ R41, R220, R42 ;  /* 0x0000002adc297220 */ /* 0x000fe20000410000 */
[----:B------:R-:W-:Y:S01]  /*edc0*/  FMUL.FTZ R42, R40, R221 ;  /* 0x000000dd282a7220 */ /* 0x000fe20000410000 */
[----:B------:R-:W-:Y:S01]  /*edd0*/  FFMA.FTZ R40, -R23, R23, 1 ;  /* 0x3f80000017287423 */ /* 0x000fe20000010117 */
[----:B------:R-:W-:Y:S01]  /*ede0*/  FFMA.FTZ R23, -R88, R88, 1 ;  /* 0x3f80000058177423 */ /* 0x000fe20000010158 */
[----:B------:R-:W-:Y:S01]  /*edf0*/  FMUL.FTZ R46, R39, R46 ;  /* 0x0000002e272e7220 */ /* 0x000fe20000410000 */
[----:B------:R4:W4:Y:S03]  /*ee00*/  MUFU.EX2 R95, R109 ;  /* 0x0000006d005f7308 */ /* 0x0009260000000800 */
[----:B------:R-:W-:Y:S01]  /*ee10*/  FMUL.FTZ R23, R23, R46 ;  /* 0x0000002e17177220 */ /* 0x000fe20000410000 */
[----:B------:R-:W-:Y:S02]  /*ee20*/  FFMA.FTZ R46, -R92, R92, 1 ;  /* 0x3f8000005c2e7423 */ /* 0x000fe4000001015c */
[----:B------:R-:W4:Y:S01]  /*ee30*/  SHFL.IDX PT, R92, R217, R233, 0x1f ;  /* 0x00001fe9d95c7589 */ /* 0x000f2200000e0000 */
[----:B-1----:R-:W-:-:S04]  /*ee40*/  FMUL.FTZ R223, R30, R223 ;  /* 0x000000df1edf7220 */ /* 0x002fc80000410000 */
[----:B------:R-:W-:Y:S02]  /*ee50*/  FMUL.FTZ R209, R209, R223 ;  /* 0x000000dfd1d17220 */ /* 0x000fe40000410000 */
[----:B------:R-:W1:Y:S01]  /*ee60*/  SHFL.IDX PT, R223, R14, R230, 0x1f ;  /* 0x00001fe60edf7589 */ /* 0x000e6200000e0000 */
[----:B--2---:R-:W-:Y:S01]  /*ee70*/  FADD.FTZ R48, R48, -R224 ;  /* 0x800000e030307221 */ /* 0x004fe20000010000 */
[----:B------:R-:W-:Y:S01]  /*ee80*/  FMUL.FTZ R45, R94, R45 ;  /* 0x0000002d5e2d7220 */ /* 0x000fe20000410000 */
[--C-:B---3--:R-:W-:Y:S01]  /*ee90*/  FADD.FTZ R49, R49, -R225.reuse ;  /* 0x800000e131317221 */ /* 0x108fe20000010000 */
[----:B------:R-:W-:Y:S01]  /*eea0*/  FFMA.FTZ R211, -R200, R200, 1 ;  /* 0x3f800000c8d37423 */ /* 0x000fe200000101c8 */
[----:B------:R-:W-:Y:S01]  /*eeb0*/  FMUL.FTZ R228, R19, R228 ;  /* 0x000000e413e47220 */ /* 0x000fe20000410000 */
[----:B------:R-:W-:Y:S01]  /*eec0*/  FFMA.FTZ R89, -R89, R89, 1 ;  /* 0x3f80000059597423 */ /* 0x000fe20000010159 */
[----:B------:R-:W-:Y:S01]  /*eed0*/  FMUL.FTZ R47, R10, R47 ;  /* 0x0000002f0a2f7220 */ /* 0x000fe20000410000 */
[----:B----4-:R2:W-:Y:S01]  /*eee0*/  SHFL.IDX PT, R109, R12, R226, 0x1f ;  /* 0x00001fe20c6d7589 */ /* 0x0105e200000e0000 */
[----:B------:R-:W-:Y:S01]  /*eef0*/  FFMA.FTZ R90, -R90, R90, 1 ;  /* 0x3f8000005a5a7423 */ /* 0x000fe2000001015a */
[----:B------:R-:W-:Y:S01]  /*ef00*/  FMUL.FTZ R48, R96, R48 ;  /* 0x0000003060307220 */ /* 0x000fe20000410000 */
[----:B------:R-:W-:Y:S01]  /*ef10*/  FMUL.FTZ R45, R40, R45 ;  /* 0x0000002d282d7220 */ /* 0x000fe20000410000 */
[----:B------:R-:W-:Y:S01]  /*ef20*/  FADD.FTZ R51, R51, -R225 ;  /* 0x800000e133337221 */ /* 0x000fe20000010000 */
[----:B------:R-:W-:Y:S01]  /*ef30*/  FFMA.FTZ R218, -R167, R167, 1 ;  /* 0x3f800000a7da7423 */ /* 0x000fe200000101a7 */
[----:B------:R-:W-:Y:S01]  /*ef40*/  FMUL.FTZ R43, R37, R43 ;  /* 0x0000002b252b7220 */ /* 0x000fe20000410000 */
[----:B------:R-:W-:Y:S01]  /*ef50*/  FMUL.FTZ R40, R95, R49 ;  /* 0x000000315f287220 */ /* 0x000fe20000410000 */
[----:B------:R-:W-:Y:S01]  /*ef60*/  FMUL.FTZ R211, R211, R228 ;  /* 0x000000e4d3d37220 */ /* 0x000fe20000410000 */
[----:B------:R-:W-:Y:S01]  /*ef70*/  FADD.FTZ R44, R44, -R222 ;  /* 0x800000de2c2c7221 */ /* 0x000fe20000010000 */
[----:B--2---:R-:W-:Y:S01]  /*ef80*/  FFMA.FTZ R226, -R203, R203, 1 ;  /* 0x3f800000cbe27423 */ /* 0x004fe200000101cb */
[----:B------:R-:W-:Y:S01]  /*ef90*/  FMUL.FTZ R49, R89, R47 ;  /* 0x0000002f59317220 */ /* 0x000fe20000410000 */
[----:B------:R-:W-:Y:S01]  /*efa0*/  FFMA.FTZ R91, -R91, R91, 1 ;  /* 0x3f8000005b5b7423 */ /* 0x000fe2000001015b */
[----:B------:R-:W-:Y:S01]  /*efb0*/  FMUL.FTZ R47, R90, R48 ;  /* 0x000000305a2f7220 */ /* 0x000fe20000410000 */
[----:B------:R-:W-:-:S02]  /*efc0*/  VIADD R228, R9, 0x8 ;  /* 0x0000000809e47836 */ /* 0x000fc40000000000 */
[----:B------:R-:W-:Y:S01]  /*efd0*/  FMUL.FTZ R14, R226, R227 ;  /* 0x000000e3e20e7220 */ /* 0x000fe20000410000 */
[----:B------:R-:W-:Y:S01]  /*efe0*/  FFMA.FTZ R90, -R165, R165, 1 ;  /* 0x3f800000a55a7423 */ /* 0x000fe200000101a5 */
[----:B------:R-:W-:Y:S01]  /*eff0*/  FMUL.FTZ R43, R218, R43 ;  /* 0x0000002bda2b7220 */ /* 0x000fe20000410000 */
[----:B------:R-:W-:Y:S01]  /*f000*/  IADD3 R227, R9, 0x4, RZ ;  /* 0x0000000409e37810 */ /* 0x000fe20007ffe0ff */
[----:B------:R-:W-:Y:S01]  /*f010*/  FMUL.FTZ R51, R98, R51 ;  /* 0x0000003362337220 */ /* 0x000fe20000410000 */
[----:B------:R-:W-:Y:S01]  /*f020*/  FFMA.FTZ R218, -R166, R166, 1 ;  /* 0x3f800000a6da7423 */ /* 0x000fe200000101a6 */
[----:B------:R-:W-:Y:S01]  /*f030*/  FMUL.FTZ R44, R38, R44 ;  /* 0x0000002c262c7220 */ /* 0x000fe20000410000 */
[----:B------:R-:W-:Y:S01]  /*f040*/  FMUL.FTZ R48, R91, R40 ;  /* 0x000000285b307220 */ /* 0x000fe20000410000 */
[----:B------:R-:W2:Y:S01]  /*f050*/  SHFL.IDX PT, R89, R217, R9, 0x1f ;  /* 0x00001f09d9597589 */ /* 0x000ea200000e0000 */
[----:B------:R-:W3:Y:S01]  /*f060*/  MUFU.EX2 R107, R107 ;  /* 0x0000006b006b7308 */ /* 0x000ee20000000800 */
[--C-:B------:R-:W-:Y:S01]  /*f070*/  FADD.FTZ R61, R61, -R92.reuse ;  /* 0x8000005c3d3d7221 */ /* 0x100fe20000010000 */
[----:B------:R-:W-:Y:S01]  /*f080*/  FMUL.FTZ R51, R90, R51 ;  /* 0x000000335a337220 */ /* 0x000fe20000410000 */
[----:B------:R-:W4:Y:S01]  /*f090*/  SHFL.IDX PT, R40, R217, R228, 0x1f ;  /* 0x00001fe4d9287589 */ /* 0x000f2200000e0000 */
[----:B------:R-:W-:Y:S01]  /*f0a0*/  FADD.FTZ R92, R63, -R92 ;  /* 0x8000005c3f5c7221 */ /* 0x000fe20000010000 */
[----:B------:R-:W-:Y:S01]  /*f0b0*/  FADD.FTZ R50, R50, -R224 ;  /* 0x800000e032327221 */ /* 0x000fe20000010000 */
[----:B------:R-:W-:Y:S01]  /*f0c0*/  FMUL.FTZ R44, R218, R44 ;  /* 0x0000002cda2c7220 */ /* 0x000fe20000410000 */
[----:B------:R-:W4:Y:S01]  /*f0d0*/  SHFL.IDX PT, R88, R217, R227, 0x1f ;  /* 0x00001fe3d9587589 */ /* 0x000f2200000e0000 */
[----:B------:R-:W2:Y:S03]  /*f0e0*/  MUFU.EX2 R205, R205 ;  /* 0x000000cd00cd7308 */ /* 0x000ea60000000800 */
[----:B------:R-:W4:Y:S04]  /*f0f0*/  SHFL.IDX PT, R90, R217, R230, 0x1f ;  /* 0x00001fe6d95a7589 */ /* 0x000f2800000e0000 */
[----:B------:R-:W-:Y:S01]  /*f100*/  LDS R63, [R13+0x400] ;  /* 0x000400000d3f7984 */ /* 0x000fe20000000800 */
[----:B------:R-:W2:Y:S03]  /*f110*/  MUFU.EX2 R122, R122 ;  /* 0x0000007a007a7308 */ /* 0x000ea60000000800 */
[----:B------:R-:W4:Y:S01]  /*f120*/  SHFL.IDX PT, R218, R217, R235, 0x1f ;  /* 0x00001febd9da7589 */ /* 0x000f2200000e0000 */
[----:B------:R-:W-:-:S03]  /*f130*/  FMUL.FTZ R50, R97, R50 ;  /* 0x0000003261327220 */ /* 0x000fc60000410000 */
[----:B------:R-:W-:Y:S01]  /*f140*/  SHFL.IDX PT, R91, R217, R234, 0x1f ;  /* 0x00001fead95b7589 */ /* 0x000fe200000e0000 */
[----:B-1----:R-:W-:-:S03]  /*f150*/  FADD.FTZ R52, R52, -R223 ;  /* 0x800000df34347221 */ /* 0x002fc60000010000 */
[----:B------:R-:W1:Y:S01]  /*f160*/  SHFL.IDX PT, R217, R217, R229, 0x1f ;  /* 0x00001fe5d9d97589 */ /* 0x000e6200000e0000 */
[----:B------:R-:W1:Y:S01]  /*f170*/  MUFU.EX2 R117, R117 ;  /* 0x0000007500757308 */ /* 0x000e620000000800 */
[----:B------:R-:W-:Y:S01]  /*f180*/  FMUL.FTZ R46, R46, R50 ;  /* 0x000000322e2e7220 */ /* 0x000fe20000410000 */
[----:B------:R-:W-:Y:S01]  /*f190*/  FFMA.FTZ R50, -R164, R164, 1 ;  /* 0x3f800000a4327423 */ /* 0x000fe200000101a4 */
[----:B------:R-:W-:Y:S01]  /*f1a0*/  FMUL.FTZ R52, R99, R52 ;  /* 0x0000003463347220 */ /* 0x000fe20000410000 */
[----:B------:R-:W-:-:S04]  /*f1b0*/  FADD.FTZ R54, R54, -R223 ;  /* 0x800000df36367221 */ /* 0x000fc80000010000 */
[----:B------:R-:W1:Y:S01]  /*f1c0*/  MUFU.EX2 R124, R124 ;  /* 0x0000007c007c7308 */ /* 0x000e620000000800 */
[----:B------:R-:W-:Y:S01]  /*f1d0*/  FMUL.FTZ R50, R50, R52 ;  /* 0x0000003432327220 */ /* 0x000fe20000410000 */
[----:B------:R-:W-:Y:S01]  /*f1e0*/  FFMA.FTZ R52, -R162, R162, 1 ;  /* 0x3f800000a2347423 */ /* 0x000fe200000101a2 */
[----:B---3--:R-:W-:Y:S01]  /*f1f0*/  FMUL.FTZ R54, R107, R54 ;  /* 0x000000366b367220 */ /* 0x008fe20000410000 */
[----:B------:R-:W-:-:S04]  /*f200*/  FFMA.FTZ R220, -R163, R163, 1 ;  /* 0x3f800000a3dc7423 */ /* 0x000fc800000101a3 */
[----:B------:R-:W3:Y:S01]  /*f210*/  MUFU.EX2 R26, R26 ;  /* 0x0000001a001a7308 */ /* 0x000ee20000000800 */
[----:B--2---:R-:W-:Y:S01]  /*f220*/  FMUL.FTZ R53, R205, R53 ;  /* 0x00000035cd357220 */ /* 0x004fe20000410000 */
[----:B------:R-:W-:Y:S01]  /*f230*/  FFMA.FTZ R93, -R93, R93, 1 ;  /* 0x3f8000005d5d7423 */ /* 0x000fe2000001015d */
[----:B------:R-:W-:-:S05]  /*f240*/  FMUL.FTZ R55, R122, R55 ;  /* 0x000000377a377220 */ /* 0x000fca0000410000 */
[----:B------:R-:W2:Y:S01]  /*f250*/  MUFU.EX2 R111, R111 ;  /* 0x0000006f006f7308 */ /* 0x000ea20000000800 */
[----:B------:R-:W-:-:S07]  /*f260*/  FMUL.FTZ R52, R52, R54 ;  /* 0x0000003634347220 */ /* 0x000fce0000410000 */
[----:B------:R-:W2:Y:S01]  /*f270*/  MUFU.TANH R138, R138 ;  /* 0x0000008a008a7308 */ /* 0x000ea20000002400 */
[----:B------:R-:W-:-:S07]  /*f280*/  FMUL.FTZ R54, R220, R53 ;  /* 0x00000035dc367220 */ /* 0x000fce0000410000 */
[----:B------:R-:W2:Y:S01]  /*f290*/  MUFU.EX2 R100, R100 ;  /* 0x0000006400647308 */ /* 0x000ea20000000800 */
[----:B------:R-:W-:-:S07]  /*f2a0*/  FMUL.FTZ R53, R93, R55 ;  /* 0x000000375d357220 */ /* 0x000fce0000410000 */
[----:B------:R-:W2:Y:S01]  /*f2b0*/  MUFU.EX2 R106, R106 ;  /* 0x0000006a006a7308 */ /* 0x000ea20000000800 */
[----:B------:R-:W-:-:S07]  /*f2c0*/  FADD.FTZ R56, R56, -R89 ;  /* 0x8000005938387221 */ /* 0x000fce0000010000 */
[----:B------:R-:W2:Y:S01]  /*f2d0*/  MUFU.EX2 R25, R25 ;  /* 0x0000001900197308 */ /* 0x000ea20000000800 */
[----:B----4-:R-:W-:-:S07]  /*f2e0*/  FADD.FTZ R55, R60, -R40 ;  /* 0x800000283c377221 */ /* 0x010fce0000010000 */
[----:B------:R-:W4:Y:S01]  /*f2f0*/  MUFU.EX2 R102, R102 ;  /* 0x0000006600667308 */ /* 0x000f220000000800 */
[----:B------:R-:W-:-:S07]  /*f300*/  FADD.FTZ R40, R62, -R40 ;  /* 0x800000283e287221 */ /* 0x000fce0000010000 */
[----:B------:R-:W4:Y:S01]  /*f310*/  MUFU.EX2 R116, R116 ;  /* 0x0000007400747308 */ /* 0x000f220000000800 */
[----:B------:R-:W-:Y:S01]  /*f320*/  FADD.FTZ R59, R59, -R88 ;  /* 0x800000583b3b7221 */ /* 0x000fe20000010000 */
[----:B------:R-:W-:-:S06]  /*f330*/  FADD.FTZ R62, R68, -R90 ;  /* 0x8000005a443e7221 */ /* 0x000fcc0000010000 */
[----:B------:R-:W4:Y:S01]  /*f340*/  MUFU.EX2 R104, R104 ;  /* 0x0000006800687308 */ /* 0x000f220000000800 */
[----:B------:R-:W-:-:S07]  /*f350*/  FFMA.FTZ R68, -R161, R161, 1 ;  /* 0x3f800000a1447423 */ /* 0x000fce00000101a1 */
[----:B------:R-:W4:Y:S01]  /*f360*/  MUFU.EX2 R101, R101 ;  /* 0x0000006500657308 */ /* 0x000f220000000800 */
[----:B-1----:R-:W-:Y:S01]  /*f370*/  FMUL.FTZ R56, R117, R56 ;  /* 0x0000003875387220 */ /* 0x002fe20000410000 */
[----:B------:R-:W-:Y:S01]  /*f380*/  FADD.FTZ R57, R57, -R88 ;  /* 0x8000005839397221 */ /* 0x000fe20000010000 */
[--C-:B------:R-:W-:Y:S01]  /*f390*/  FADD.FTZ R66, R66, -R218.reuse ;  /* 0x800000da42427221 */ /* 0x100fe20000010000 */
[----:B------:R-:W-:Y:S01]  /*f3a0*/  FADD.FTZ R58, R58, -R89 ;  /* 0x800000593a3a7221 */ /* 0x000fe20000010000 */
[--C-:B------:R-:W-:Y:S01]  /*f3b0*/  FADD.FTZ R88, R69, -R217.reuse ;  /* 0x800000d945587221 */ /* 0x100fe20000010000 */
[----:B------:R-:W-:Y:S01]  /*f3c0*/  FADD.FTZ R217, R71, -R217 ;  /* 0x800000d947d97221 */ /* 0x000fe20000010000 */
[----:B------:R-:W-:Y:S01]  /*f3d0*/  FFMA.FTZ R69, -R158, R158, 1 ;  /* 0x3f8000009e457423 */ /* 0x000fe2000001019e */
[----:B------:R-:W-:Y:S01]  /*f3e0*/  FMUL.FTZ R59, R124, R59 ;  /* 0x0000003b7c3b7220 */ /* 0x000fe20000410000 */
[--C-:B------:R-:W-:Y:S01]  /*f3f0*/  FFMA.FTZ R126, R126, UR4, -R123.reuse ;  /* 0x000000047e7e7c23 */ /* 0x100fe2000801087b */
[----:B------:R-:W-:Y:S01]  /*f400*/  FFMA.FTZ R139, R139, UR4, -R123 ;  /* 0x000000048b8b7c23 */ /* 0x000fe2000801087b */
[----:B------:R-:W-:Y:S01]  /*f410*/  FFMA.FTZ R12, -R237, R237, 1 ;  /* 0x3f800000ed0c7423 */ /* 0x000fe200000101ed */
[----:B---3--:R-:W-:Y:S01]  /*f420*/  FMUL.FTZ R212, R26, R212 ;  /* 0x000000d41ad47220 */ /* 0x008fe20000410000 */
[--C-:B------:R-:W-:Y:S01]  /*f430*/  FFMA.FTZ R130, R130, UR4, -R109.reuse ;  /* 0x0000000482827c23 */ /* 0x100fe2000801086d */
[----:B------:R-:W-:Y:S01]  /*f440*/  FFMA.FTZ R136, R136, UR4, -R109 ;  /* 0x0000000488887c23 */ /* 0x000fe2000801086d */
[----:B------:R-:W-:Y:S01]  /*f450*/  FADD.FTZ R65, R65, -R91 ;  /* 0x8000005b41417221 */ /* 0x000fe20000010000 */
[----:B------:R-:W-:Y:S01]  /*f460*/  FMUL.FTZ R68, R68, R56 ;  /* 0x0000003844447220 */ /* 0x000fe20000410000 */
[----:B------:R-:W-:Y:S01]  /*f470*/  FFMA.FTZ R71, -R155, R155, 1 ;  /* 0x3f8000009b477423 */ /* 0x000fe2000001019b */
[----:B--2---:R-:W-:Y:S01]  /*f480*/  FMUL.FTZ R40, R111, R40 ;  /* 0x000000286f287220 */ /* 0x004fe20000410000 */
[----:B------:R-:W-:Y:S01]  /*f490*/  FSEL R109, R138, -INF , !P3 ;  /* 0xff8000008a6d7808 */ /* 0x000fe20005800000 */
[----:B------:R-:W-:Y:S01]  /*f4a0*/  FFMA.FTZ R56, -R151, R151, 1 ;  /* 0x3f80000097387423 */ /* 0x000fe20000010197 */
[----:B------:R-:W-:Y:S01]  /*f4b0*/  FSEL R123, R128, -INF , !P2 ;  /* 0xff800000807b7808 */ /* 0x000fe20005000000 */
[----:B------:R-:W-:Y:S01]  /*f4c0*/  FMUL.FTZ R66, R100, R66 ;  /* 0x0000004264427220 */ /* 0x000fe20000410000 */
[----:B------:R-:W1:Y:S01]  /*f4d0*/  MUFU.EX2 R119, R119 ;  /* 0x0000007700777308 */ /* 0x000e620000000800 */
[----:B------:R-:W-:Y:S01]  /*f4e0*/  FADD.FTZ R64, R64, -R218 ;  /* 0x800000da40407221 */ /* 0x000fe20000010000 */
[----:B------:R-:W-:Y:S01]  /*f4f0*/  FFMA.FTZ R13, -R159, R159, 1 ;  /* 0x3f8000009f0d7423 */ /* 0x000fe2000001019f */
[----:B------:R-:W-:Y:S01]  /*f500*/  FMUL.FTZ R58, R106, R58 ;  /* 0x0000003a6a3a7220 */ /* 0x000fe20000410000 */
[----:B------:R-:W-:Y:S01]  /*f510*/  FFMA.FTZ R236, -R236, R236, 1 ;  /* 0x3f800000ecec7423 */ /* 0x000fe200000101ec */
[----:B------:R-:W-:Y:S01]  /*f520*/  FMUL.FTZ R216, R25, R216 ;  /* 0x000000d819d87220 */ /* 0x000fe20000410000 */
[----:B------:R-:W-:Y:S01]  /*f530*/  FMUL.FTZ R69, R69, R59 ;  /* 0x0000003b45457220 */ /* 0x000fe20000410000 */
[----:B------:R-:W-:Y:S01]  /*f540*/  FMUL.FTZ R12, R12, R212 ;  /* 0x000000d40c0c7220 */ /* 0x000fe20000410000 */
[----:B------:R-:W-:Y:S01]  /*f550*/  FMUL.FTZ R71, R71, R40 ;  /* 0x0000002847477220 */ /* 0x000fe20000410000 */
[----:B----4-:R-:W-:Y:S01]  /*f560*/  FMUL.FTZ R59, R102, R65 ;  /* 0x00000041663b7220 */ /* 0x010fe20000410000 */
[----:B------:R-:W-:Y:S01]  /*f570*/  FFMA.FTZ R212, -R201, R201, 1 ;  /* 0x3f800000c9d47423 */ /* 0x000fe200000101c9 */
[----:B------:R-:W-:Y:S01]  /*f580*/  FFMA.FTZ R40, -R153, R153, 1 ;  /* 0x3f80000099287423 */ /* 0x000fe20000010199 */
[----:B------:R-:W-:Y:S01]  /*f590*/  FMUL.FTZ R65, R56, R66 ;  /* 0x0000004238417220 */ /* 0x000fe20000410000 */
[----:B------:R-:W-:Y:S01]  /*f5a0*/  FMUL.FTZ R62, R116, R62 ;  /* 0x0000003e743e7220 */ /* 0x000fe20000410000 */
[--C-:B------:R-:W-:Y:S01]  /*f5b0*/  FFMA.FTZ R109, R109, UR4, -R103.reuse ;  /* 0x000000046d6d7c23 */ /* 0x100fe20008010867 */
[----:B------:R-:W-:Y:S01]  /*f5c0*/  FFMA.FTZ R123, R123, UR4, -R103 ;  /* 0x000000047b7b7c23 */ /* 0x000fe20008010867 */
[----:B------:R-:W-:Y:S01]  /*f5d0*/  FMUL.FTZ R58, R13, R58 ;  /* 0x0000003a0d3a7220 */ /* 0x000fe20000410000 */
[----:B------:R-:W-:Y:S01]  /*f5e0*/  FMUL.FTZ R92, R104, R92 ;  /* 0x0000005c685c7220 */ /* 0x000fe20000410000 */
[----:B------:R-:W-:Y:S01]  /*f5f0*/  FMUL.FTZ R64, R101, R64 ;  /* 0x0000004065407220 */ /* 0x000fe20000410000 */
[----:B------:R-:W-:Y:S01]  /*f600*/  FFMA.FTZ R66, -R150, R150, 1 ;  /* 0x3f80000096427423 */ /* 0x000fe20000010196 */
[----:B------:R-:W-:Y:S01]  /*f610*/  FMUL.FTZ R103, R236, R216 ;  /* 0x000000d8ec677220 */ /* 0x000fe20000410000 */
[----:B------:R-:W2:Y:S01]  /*f620*/  LDL.LU R200, [R1+0x128] ;  /* 0x0001280001c87983 */ /* 0x000ea20000300800 */
[----:B------:R-:W3:Y:S01]  /*f630*/  MUFU.EX2 R120, R120 ;  /* 0x0000007800787308 */ /* 0x000ee20000000800 */
[----:B------:R-:W-:Y:S01]  /*f640*/  FFMA.FTZ R13, -R154, R154, 1 ;  /* 0x3f8000009a0d7423 */ /* 0x000fe2000001019a */
[----:B------:R-:W-:Y:S01]  /*f650*/  FFMA.FTZ R216, -R202, R202, 1 ;  /* 0x3f800000cad87423 */ /* 0x000fe200000101ca */
[----:B------:R-:W2:Y:S01]  /*f660*/  LDL.LU R201, [R1+0x124] ;  /* 0x0001240001c97983 */ /* 0x000ea20000300800 */
[----:B------:R-:W-:Y:S01]  /*f670*/  FMUL.FTZ R212, R212, R215 ;  /* 0x000000d7d4d47220 */ /* 0x000fe20000410000 */
[----:B------:R-:W-:Y:S01]  /*f680*/  FFMA.FTZ R215, -R171, R171, 1 ;  /* 0x3f800000abd77423 */ /* 0x000fe200000101ab */
[----:B------:R-:W-:Y:S01]  /*f690*/  FMUL.FTZ R64, R40, R64 ;  /* 0x0000004028407220 */ /* 0x000fe20000410000 */
[----:B------:R-:W2:Y:S01]  /*f6a0*/  LDL.LU R202, [R1+0x120] ;  /* 0x0001200001ca7983 */ /* 0x000ea20000300800 */
[----:B------:R-:W-:Y:S01]  /*f6b0*/  FMUL.FTZ R66, R66, R62 ;  /* 0x0000003e42427220 */ /* 0x000fe20000410000 */
[----:B------:R-:W4:Y:S01]  /*f6c0*/  MUFU.EX2 R105, R105 ;  /* 0x0000006900697308 */ /* 0x000f220000000800 */
[----:B------:R-:W-:Y:S01]  /*f6d0*/  FADD.FTZ R67, R67, -R91 ;  /* 0x8000005b43437221 */ /* 0x000fe20000010000 */
[----:B------:R-:W2:Y:S01]  /*f6e0*/  LDL.LU R203, [R1+0x11c] ;  /* 0x00011c0001cb7983 */ /* 0x000ea20000300800 */
[----:B------:R-:W-:-:S03]  /*f6f0*/  FMUL.FTZ R13, R13, R92 ;  /* 0x0000005c0d0d7220 */ /* 0x000fc60000410000 */
[----:B------:R1:W5:Y:S02]  /*f700*/  LDL.LU R171, [R1+0x118] ;  /* 0x0001180001ab7983 */ /* 0x0003640000300800 */
[----:B------:R-:W4:Y:S02]  /*f710*/  MUFU.EX2 R115, R115 ;  /* 0x0000007300737308 */ /* 0x000f240000000800 */
[----:B------:R-:W4:Y:S04]  /*f720*/  SHFL.IDX PT, R40, R63, R227, 0x1f ;  /* 0x00001fe33f287589 */ /* 0x000f2800000e0000 */
[----:B------:R-:W4:Y:S04]  /*f730*/  SHFL.IDX PT, R62, R63, R234, 0x1f ;  /* 0x00001fea3f3e7589 */ /* 0x000f2800000e0000 */
[----:B------:R1:W5:Y:S04]  /*f740*/  LDL.LU R170, [R1+0x114] ;  /* 0x0001140001aa7983 */ /* 0x0003680000300800 */
[----:B------:R-:W4:Y:S04]  /*f750*/  SHFL.IDX PT, R89, R63, R9, 0x1f ;  /* 0x00001f093f597589 */ /* 0x000f2800000e0000 */
[----:B------:R-:W-:Y:S04]  /*f760*/  SHFL.IDX PT, R92, R63, R228, 0x1f ;  /* 0x00001fe43f5c7589 */ /* 0x000fe800000e0000 */
[----:B------:R-:W-:Y:S04]  /*f770*/  SHFL.IDX PT, R93, R63, R233, 0x1f ;  /* 0x00001fe93f5d7589 */ /* 0x000fe800000e0000 */
[----:B------:R-:W-:Y:S04]  /*f780*/  SHFL.IDX PT, R218, R63, R235, 0x1f ;  /* 0x00001feb3fda7589 */ /* 0x000fe800000e0000 */
[----:B------:R-:W-:Y:S04]  /*f790*/  SHFL.IDX PT, R91, R63, R230, 0x1f ;  /* 0x00001fe63f5b7589 */ /* 0x000fe800000e0000 */
[----:B------:R1:W5:Y:S04]  /*f7a0*/  LDL.LU R169, [R1+0x110] ;  /* 0x0001100001a97983 */ /* 0x0003680000300800 */
[----:B------:R-:W4:Y:S01]  /*f7b0*/  SHFL.IDX PT, R63, R63, R229, 0x1f ;  /* 0x00001fe53f3f7589 */ /* 0x000f2200000e0000 */
[----:B------:R-:W4:Y:S03]  /*f7c0*/  MUFU.EX2 R110, R110 ;  /* 0x0000006e006e7308 */ /* 0x000f260000000800 */
[----:B------:R1:W5:Y:S04]  /*f7d0*/  LDL.LU R168, [R1+0x10c] ;  /* 0x00010c0001a87983 */ /* 0x0003680000300800 */
[----:B------:R2:W5:Y:S01]  /*f7e0*/  LDL.LU R167, [R1+0x108] ;  /* 0x0001080001a77983 */ /* 0x0005620000300800 */
[----:B------:R-:W-:-:S03]  /*f7f0*/  FFMA.FTZ R60, -R160, R160, 1 ;  /* 0x3f800000a03c7423 */ /* 0x000fc600000101a0 */
[----:B------:R2:W5:Y:S01]  /*f800*/  LDL.LU R166, [R1+0x104] ;  /* 0x0001040001a67983 */ /* 0x0005620000300800 */
[----:B-1----:R-:W-:-:S03]  /*f810*/  FMUL.FTZ R57, R119, R57 ;  /* 0x0000003977397220 */ /* 0x002fc60000410000 */
[----:B------:R1:W5:Y:S01]  /*f820*/  LDL.LU R165, [R1+0x100] ;  /* 0x0001000001a57983 */ /* 0x0003620000300800 */
[----:B------:R-:W1:Y:S03]  /*f830*/  MUFU.EX2 R114, R114 ;  /* 0x0000007200727308 */ /* 0x000e660000000800 */
[----:B------:R1:W5:Y:S04]  /*f840*/  LDL.LU R164, [R1+0xfc] ;  /* 0x0000fc0001a47983 */ /* 0x0003680000300800 */
[----:B------:R1:W5:Y:S01]  /*f850*/  LDL.LU R163, [R1+0xf8] ;  /* 0x0000f80001a37983 */ /* 0x0003620000300800 */
[----:B------:R-:W1:Y:S03]  /*f860*/  MUFU.EX2 R118, R118 ;  /* 0x0000007600767308 */ /* 0x000e660000000800 */
[----:B------:R1:W5:Y:S01]  /*f870*/  LDL.LU R162, [R1+0xf4] ;  /* 0x0000f40001a27983 */ /* 0x0003620000300800 */
[----:B------:R-:W-:-:S03]  /*f880*/  FMUL.FTZ R60, R60, R57 ;  /* 0x000000393c3c7220 */ /* 0x000fc60000410000 */
[----:B------:R1:W5:Y:S01]  /*f890*/  LDL.LU R161, [R1+0xf0] ;  /* 0x0000f00001a17983 */ /* 0x0003620000300800 */
[----:B------:R-:W1:Y:S01]  /*f8a0*/  MUFU.EX2 R137, R137 ;  /* 0x0000008900897308 */ /* 0x000e620000000800 */
[----:B------:R-:W-:Y:S02]  /*f8b0*/  FADD.FTZ R90, R70, -R90 ;  /* 0x8000005a465a7221 */ /* 0x000fe40000010000 */
[----:B------:R1:W5:Y:S01]  /*f8c0*/  LDL.LU R160, [R1+0xec] ;  /* 0x0000ec0001a07983 */ /* 0x0003620000300800 */
[----:B------:R-:W-:Y:S01]  /*f8d0*/  FFMA.FTZ R57, -R157, R157, 1 ;  /* 0x3f8000009d397423 */ /* 0x000fe2000001019d */
[----:B---3--:R-:W-:Y:S02]  /*f8e0*/  FMUL.FTZ R55, R120, R55 ;  /* 0x0000003778377220 */ /* 0x008fe40000410000 */
[----:B------:R3:W5:Y:S01]  /*f8f0*/  LDL.LU R159, [R1+0xe8] ;  /* 0x0000e800019f7983 */ /* 0x0007620000300800 */
[----:B------:R-:W-:-:S03]  /*f900*/  FFMA.FTZ R70, -R156, R156, 1 ;  /* 0x3f8000009c467423 */ /* 0x000fc6000001019c */
[----:B------:R3:W5:Y:S01]  /*f910*/  LDL.LU R158, [R1+0xe4] ;  /* 0x0000e400019e7983 */ /* 0x0007620000300800 */
[----:B----4-:R-:W-:-:S03]  /*f920*/  FMUL.FTZ R61, R105, R61 ;  /* 0x0000003d693d7220 */ /* 0x010fc60000410000 */
[----:B------:R3:W5:Y:S01]  /*f930*/  LDL.LU R157, [R1+0xe0] ;  /* 0x0000e000019d7983 */ /* 0x0007620000300800 */
[----:B------:R-:W-:-:S03]  /*f940*/  FMUL.FTZ R57, R57, R55 ;  /* 0x0000003739397220 */ /* 0x000fc60000410000 */
[----:B------:R3:W5:Y:S01]  /*f950*/  LDL.LU R156, [R1+0xdc] ;  /* 0x0000dc00019c7983 */ /* 0x0007620000300800 */
[----:B------:R-:W-:Y:S01]  /*f960*/  FFMA.FTZ R55, -R152, R152, 1 ;  /* 0x3f80000098377423 */ /* 0x000fe20000010198 */
[----:B------:R-:W-:Y:S02]  /*f970*/  FFMA.FTZ R56, -R149, R149, 1 ;  /* 0x3f80000095387423 */ /* 0x000fe40000010195 */
[----:B------:R3:W5:Y:S01]  /*f980*/  LDL.LU R155, [R1+0xd8] ;  /* 0x0000d800019b7983 */ /* 0x0007620000300800 */
[----:B------:R-:W-:-:S03]  /*f990*/  FMUL.FTZ R67, R115, R67 ;  /* 0x0000004373437220 */ /* 0x000fc60000410000 */
[----:B------:R3:W5:Y:S01]  /*f9a0*/  LDL.LU R154, [R1+0xd4] ;  /* 0x0000d400019a7983 */ /* 0x0007620000300800 */
[----:B------:R-:W-:-:S03]  /*f9b0*/  FMUL.FTZ R70, R70, R61 ;  /* 0x0000003d46467220 */ /* 0x000fc60000410000 */
[----:B------:R3:W5:Y:S01]  /*f9c0*/  LDL.LU R153, [R1+0xd0] ;  /* 0x0000d00001997983 */ /* 0x0007620000300800 */
[----:B------:R-:W-:-:S03]  /*f9d0*/  FMUL.FTZ R56, R56, R67 ;  /* 0x0000004338387220 */ /* 0x000fc60000410000 */
[----:B------:R3:W5:Y:S01]  /*f9e0*/  LDL.LU R152, [R1+0xcc] ;  /* 0x0000cc0001987983 */ /* 0x0007620000300800 */
[----:B------:R-:W-:-:S03]  /*f9f0*/  FFMA.FTZ R61, -R148, R148, 1 ;  /* 0x3f800000943d7423 */ /* 0x000fc60000010194 */
[----:B------:R3:W5:Y:S01]  /*fa00*/  LDL.LU R151, [R1+0xc8] ;  /* 0x0000c80001977983 */ /* 0x0007620000300800 */
[----:B------:R-:W-:Y:S01]  /*fa10*/  FMUL.FTZ R55, R55, R59 ;  /* 0x0000003b37377220 */ /* 0x000fe20000410000 */
[----:B------:R-:W-:Y:S02]  /*fa20*/  FFMA.FTZ R67, -R147, R147, 1 ;  /* 0x3f80000093437423 */ /* 0x000fe40000010193 */
[----:B------:R3:W5:Y:S01]  /*fa30*/  LDL.LU R150, [R1+0xc4] ;  /* 0x0000c40001967983 */ /* 0x0007620000300800 */
[----:B------:R-:W-:Y:S01]  /*fa40*/  FMUL.FTZ R88, R110, R88 ;  /* 0x000000586e587220 */ /* 0x000fe20000410000 */
[----:B------:R-:W-:Y:S02]  /*fa50*/  FFMA.FTZ R59, -R146, R146, 1 ;  /* 0x3f800000923b7423 */ /* 0x000fe40000010192 */
[----:B------:R3:W5:Y:S01]  /*fa60*/  LDL.LU R149, [R1+0xc0] ;  /* 0x0000c00001957983 */ /* 0x0007620000300800 */
[----:B------:R-:W-:Y:S01]  /*fa70*/  FADD.FTZ R73, R73, -R40 ;  /* 0x8000002849497221 */ /* 0x000fe20000010000 */
[--C-:B------:R-:W-:Y:S01]  /*fa80*/  FADD.FTZ R81, R81, -R62.reuse ;  /* 0x8000003e51517221 */ /* 0x100fe20000010000 */
[----:B------:R-:W-:Y:S01]  /*fa90*/  FADD.FTZ R83, R83, -R62 ;  /* 0x8000003e53537221 */ /* 0x000fe20000010000 */
[----:B------:R3:W5:Y:S01]  /*faa0*/  LDL.LU R148, [R1+0xbc] ;  /* 0x0000bc0001947983 */ /* 0x0007620000300800 */
[--C-:B------:R-:W-:Y:S01]  /*fab0*/  FADD.FTZ R72, R72, -R89.reuse ;  /* 0x8000005948487221 */ /* 0x100fe20000010000 */
[----:B------:R-:W-:Y:S01]  /*fac0*/  FADD.FTZ R74, R74, -R89 ;  /* 0x800000594a4a7221 */ /* 0x000fe20000010000 */
[----:B------:R-:W-:Y:S01]  /*fad0*/  FADD.FTZ R40, R75, -R40 ;  /* 0x800000284b287221 */ /* 0x000fe20000010000 */
[----:B------:R3:W5:Y:S01]  /*fae0*/  LDL.LU R147, [R1+0xb8] ;  /* 0x0000b80001937983 */ /* 0x0007620000300800 */
[----:B------:R-:W-:Y:S01]  /*faf0*/  FFMA.FTZ R62, -R145, R145, 1 ;  /* 0x3f800000913e7423 */ /* 0x000fe20000010191 */
[----:B-1----:R-:W-:Y:S01]  /*fb00*/  FMUL.FTZ R90, R114, R90 ;  /* 0x0000005a725a7220 */ /* 0x002fe20000410000 */
[--C-:B------:R-:W-:Y:S01]  /*fb10*/  FADD.FTZ R85, R85, -R63.reuse ;  /* 0x8000003f55557221 */ /* 0x100fe20000010000 */
[----:B------:R3:W5:Y:S01]  /*fb20*/  LDL.LU R146, [R1+0xb4] ;  /* 0x0000b40001927983 */ /* 0x0007620000300800 */
[----:B------:R-:W-:Y:S01]  /*fb30*/  FADD.FTZ R87, R87, -R63 ;  /* 0x8000003f57577221 */ /* 0x000fe20000010000 */
[----:B------:R-:W-:Y:S01]  /*fb40*/  FFMA.FTZ R89, -R144, R144, 1 ;  /* 0x3f80000090597423 */ /* 0x000fe20000010190 */
[----:B------:R-:W-:Y:S01]  /*fb50*/  FMUL.FTZ R61, R61, R88 ;  /* 0x000000583d3d7220 */ /* 0x000fe20000410000 */
[----:B------:R3:W5:Y:S01]  /*fb60*/  LDL.LU R145, [R1+0xb0] ;  /* 0x0000b00001917983 */ /* 0x0007620000300800 */
[----:B------:R-:W-:Y:S01]  /*fb70*/  FFMA.FTZ R63, -R143, R143, 1 ;  /* 0x3f8000008f3f7423 */ /* 0x000fe2000001018f */
[----:B------:R-:W-:Y:S01]  /*fb80*/  FMUL.FTZ R217, R118, R217 ;  /* 0x000000d976d97220 */ /* 0x000fe20000410000 */
[--C-:B------:R-:W-:Y:S01]  /*fb90*/  FADD.FTZ R76, R76, -R92.reuse ;  /* 0x8000005c4c4c7221 */ /* 0x100fe20000010000 */
[----:B------:R3:W5:Y:S01]  /*fba0*/  LDL.LU R144, [R1+0xac] ;  /* 0x0000ac0001907983 */ /* 0x0007620000300800 */
[----:B------:R-:W-:Y:S01]  /*fbb0*/  FADD.FTZ R78, R78, -R92 ;  /* 0x8000005c4e4e7221 */ /* 0x000fe20000010000 */
[----:B------:R-:W-:Y:S01]  /*fbc0*/  FFMA.FTZ R88, -R142, R142, 1 ;  /* 0x3f8000008e587423 */ /* 0x000fe2000001018e */
[--C-:B------:R-:W-:Y:S01]  /*fbd0*/  FADD.FTZ R77, R77, -R93.reuse ;  /* 0x8000005d4d4d7221 */ /* 0x100fe20000010000 */
[----:B------:R3:W5:Y:S01]  /*fbe0*/  LDL.LU R143, [R1+0xa8] ;  /* 0x0000a800018f7983 */ /* 0x0007620000300800 */
[----:B------:R-:W-:Y:S01]  /*fbf0*/  FADD.FTZ R79, R79, -R93 ;  /* 0x8000005d4f4f7221 */ /* 0x000fe20000010000 */
[----:B------:R-:W-:Y:S01]  /*fc00*/  FMUL.FTZ R40, R137, R40 ;  /* 0x0000002889287220 */ /* 0x000fe20000410000 */
[----:B------:R-:W-:Y:S01]  /*fc10*/  FFMA.FTZ R92, -R141, R141, 1 ;  /* 0x3f8000008d5c7423 */ /* 0x000fe2000001018d */
[----:B------:R3:W5:Y:S01]  /*fc20*/  LDL.LU R142, [R1+0xa4] ;  /* 0x0000a400018e7983 */ /* 0x0007620000300800 */
[----:B------:R-:W-:Y:S01]  /*fc30*/  FMUL.FTZ R67, R67, R90 ;  /* 0x0000005a43437220 */ /* 0x000fe20000410000 */
[----:B------:R-:W-:Y:S01]  /*fc40*/  FFMA.FTZ R93, -R140, R140, 1 ;  /* 0x3f8000008c5d7423 */ /* 0x000fe2000001018c */
        /* <DEDUP_REMOVED lines=8> */
[----:B------:R-:W-:Y:S01]  /*fcd0*/  FFMA.FTZ R217, -R4, R4, 1 ;  /* 0x3f80000004d97423 */ /* 0x000fe20000010104 */
[----:B------:R3:W5:Y:S01]  /*fce0*/  LDL.LU R6, [R1+0x98] ;  /* 0x0000980001067983 */ /* 0x0007620000300800 */
[----:B------:R-:W-:-:S03]  /*fcf0*/  FFMA.FTZ R40, -R2, R2, 1 ;  /* 0x3f80000002287423 */ /* 0x000fc60000010102 */
[----:B------:R3:W5:Y:S04]  /*fd00*/  LDL.LU R5, [R1+0x94] ;  /* 0x0000940001057983 */ /* 0x0007680000300800 */
[----:B------:R3:W5:Y:S04]  /*fd10*/  LDL.LU R4, [R1+0x90] ;  /* 0x0000900001047983 */ /* 0x0007680000300800 */
[----:B------:R3:W5:Y:S04]  /*fd20*/  LDL.LU R2, [R1+0x8c] ;  /* 0x00008c0001027983 */ /* 0x0007680000300800 */
[----:B------:R-:W4:Y:S01]  /*fd30*/  LDL R220, [R1+0x70] ;  /* 0x0000700001dc7983 */ /* 0x000f220000100800 */
[----:B------:R-:W1:Y:S08]  /*fd40*/  MUFU.EX2 R127, R127 ;  /* 0x0000007f007f7308 */ /* 0x000e700000000800 */
[----:B------:R-:W3:Y:S08]  /*fd50*/  MUFU.EX2 R113, R113 ;  /* 0x0000007100717308 */ /* 0x000ef00000000800 */
[----:B------:R-:W3:Y:S08]  /*fd60*/  MUFU.EX2 R136, R136 ;  /* 0x0000008800887308 */ /* 0x000ef00000000800 */
[----:B------:R-:W3:Y:S08]  /*fd70*/  MUFU.EX2 R33, R33 ;  /* 0x0000002100217308 */ /* 0x000ef00000000800 */
[----:B------:R-:W3:Y:S08]  /*fd80*/  MUFU.EX2 R34, R34 ;  /* 0x0000002200227308 */ /* 0x000ef00000000800 */
[----:B------:R-:W3:Y:S08]  /*fd90*/  MUFU.EX2 R204, R204 ;  /* 0x000000cc00cc7308 */ /* 0x000ef00000000800 */
[----:B------:R-:W3:Y:S08]  /*fda0*/  MUFU.EX2 R206, R206 ;  /* 0x000000ce00ce7308 */ /* 0x000ef00000000800 */
[----:B------:R-:W3:Y:S08]  /*fdb0*/  MUFU.EX2 R125, R125 ;  /* 0x0000007d007d7308 */ /* 0x000ef00000000800 */
[----:B------:R-:W3:Y:S01]  /*fdc0*/  MUFU.EX2 R207, R207 ;  /* 0x000000cf00cf7308 */ /* 0x000ee20000000800 */
[----:B------:R-:W-:-:S07]  /*fdd0*/  FADD.FTZ R82, R82, -R218 ;  /* 0x800000da52527221 */ /* 0x000fce0000010000 */
[----:B------:R-:W3:Y:S08]  /*fde0*/  MUFU.EX2 R131, R131 ;  /* 0x0000008300837308 */ /* 0x000ef00000000800 */
[----:B------:R-:W2:Y:S08]  /*fdf0*/  MUFU.EX2 R108, R108 ;  /* 0x0000006c006c7308 */ /* 0x000eb00000000800 */
[----:B------:R-:W2:Y:S08]  /*fe00*/  MUFU.EX2 R130, R130 ;  /* 0x0000008200827308 */ /* 0x000eb00000000800 */
[----:B------:R-:W2:Y:S08]  /*fe10*/  MUFU.EX2 R109, R109 ;  /* 0x0000006d006d7308 */ /* 0x000eb00000000800 */
[----:B------:R-:W2:Y:S08]  /*fe20*/  MUFU.EX2 R123, R123 ;  /* 0x0000007b007b7308 */ /* 0x000eb00000000800 */
[----:B------:R-:W2:Y:S08]  /*fe30*/  MUFU.EX2 R129, R129 ;  /* 0x0000008100817308 */ /* 0x000eb00000000800 */
[----:B------:R-:W2:Y:S08]  /*fe40*/  MUFU.EX2 R126, R126 ;  /* 0x0000007e007e7308 */ /* 0x000eb00000000800 */
[----:B------:R-:W2:Y:S01]  /*fe50*/  MUFU.EX2 R139, R139 ;  /* 0x0000008b008b7308 */ /* 0x000ea20000000800 */
[----:B-1----:R-:W-:Y:S01]  /*fe60*/  FMUL.FTZ R76, R127, R76 ;  /* 0x0000004c7f4c7220 */ /* 0x002fe20000410000 */
[----:B---3--:R-:W-:Y:S01]  /*fe70*/  FMUL.FTZ R72, R113, R72 ;  /* 0x0000004871487220 */ /* 0x008fe20000410000 */
[----:B------:R-:W-:Y:S01]  /*fe80*/  FMUL.FTZ R82, R136, R82 ;  /* 0x0000005288527220 */ /* 0x000fe20000410000 */
[----:B------:R-:W-:Y:S01]  /*fe90*/  FADD.FTZ R80, R80, -R218 ;  /* 0x800000da50507221 */ /* 0x000fe20000010000 */
[----:B------:R-:W-:Y:S01]  /*fea0*/  FMUL.FTZ R231, R33, R231 ;  /* 0x000000e721e77220 */ /* 0x000fe20000410000 */
[----:B------:R-:W-:Y:S01]  /*feb0*/  FMUL.FTZ R232, R34, R232 ;  /* 0x000000e822e87220 */ /* 0x000fe20000410000 */
[----:B------:R-:W-:Y:S01]  /*fec0*/  FFMA.FTZ R218, -R138, R138, 1 ;  /* 0x3f8000008ada7423 */ /* 0x000fe2000001018a */
[----:B------:R-:W-:Y:S01]  /*fed0*/  FMUL.FTZ R92, R92, R76 ;  /* 0x0000004c5c5c7220 */ /* 0x000fe20000410000 */
[----:B------:R-:W-:Y:S01]  /*fee0*/  FFMA.FTZ R138, -R128, R128, 1 ;  /* 0x3f800000808a7423 */ /* 0x000fe20000010180 */
[----:B------:R-:W-:Y:S01]  /*fef0*/  FMUL.FTZ R62, R62, R72 ;  /* 0x000000483e3e7220 */ /* 0x000fe20000410000 */
[----:B------:R-:W-:Y:S01]  /*ff00*/  FMUL.FTZ R128, R40, R82 ;  /* 0x0000005228807220 */ /* 0x000fe20000410000 */
[----:B------:R-:W-:Y:S01]  /*ff10*/  FFMA.FTZ R132, -R132, R132, 1 ;  /* 0x3f80000084847423 */ /* 0x000fe20000010184 */
[----:B------:R-:W-:Y:S01]  /*ff20*/  FFMA.FTZ R133, -R133, R133, 1 ;  /* 0x3f80000085857423 */ /* 0x000fe20000010185 */
[----:B------:R-:W-:Y:S01]  /*ff30*/  FMUL.FTZ R84, R204, R84 ;  /* 0x00000054cc547220 */ /* 0x000fe20000410000 */
[----:B------:R-:W-:Y:S01]  /*ff40*/  FMUL.FTZ R85, R206, R85 ;  /* 0x00000055ce557220 */ /* 0x000fe20000410000 */
[----:B------:R-:W-:Y:S01]  /*ff50*/  F2FP.BF16.F32.PACK_AB R76, R42, R11 ;  /* 0x0000000b2a4c723e */ /* 0x000fe200000010ff */
[----:B------:R-:W-:Y:S01]  /*ff60*/  FFMA.FTZ R72, -R134, R134, 1 ;  /* 0x3f80000086487423 */ /* 0x000fe20000010186 */
[----:B------:R-:W-:Y:S01]  /*ff70*/  FFMA.FTZ R40, -R135, R135, 1 ;  /* 0x3f80000087287423 */ /* 0x000fe20000010187 */
[----:B------:R-:W-:Y:S01]  /*ff80*/  FMUL.FTZ R86, R125, R86 ;  /* 0x000000567d567220 */ /* 0x000fe20000410000 */
[----:B------:R-:W-:Y:S01]  /*ff90*/  FMUL.FTZ R87, R207, R87 ;  /* 0x00000057cf577220 */ /* 0x000fe20000410000 */
[----:B------:R-:W-:Y:S01]  /*ffa0*/  FMUL.FTZ R216, R216, R231 ;  /* 0x000000e7d8d87220 */ /* 0x000fe20000410000 */
        /* <DEDUP_REMOVED lines=25> */
[----:B------:R-:W-:Y:S01]  /*10140*/  UMOV UR6, UR8 ;  /* 0x0000000800067c82 */ /* 0x000fe20008000000 */
[----:B------:R-:W-:Y:S01]  /*10150*/  F2FP.BF16.F32.PACK_AB R80, R21, R22 ;  /* 0x000000161550723e */ /* 0x000fe200000010ff */
[----:B------:R-:W-:Y:S01]  /*10160*/  UMOV UR7, 0x40000040 ;  /* 0x4000004000077882 */ /* 0x000fe20000000000 */
[----:B------:R-:W-:Y:S01]  /*10170*/  F2FP.BF16.F32.PACK_AB R81, R211, R20 ;  /* 0x00000014d351723e */ /* 0x000fe200000010ff */
[----:B------:R-:W-:Y:S01]  /*10180*/  UIADD3 UR4, UR8, 0x80, URZ ;  /* 0x0000008008047890 */ /* 0x000fe2000fffe03f */
        /* <DEDUP_REMOVED lines=30> */
[----:B----4-:R-:W-:-:S05]  /*10370*/  LEA R11, R0, R220, 0xe ;  /* 0x000000dc000b7211 */ /* 0x010fca00078e70ff */
[----:B------:R-:W-:-:S05]  /*10380*/  IMAD R11, R11, 0x2, R16 ;  /* 0x000000020b0b7824 */ /* 0x000fca00078e0210 */
        /* <DEDUP_REMOVED lines=79> */
[----:B------:R-:W-:Y:S02]  /*10880*/  R2UR UR4, R16 ;  /* 0x00000000100472ca */ /* 0x000fe400000e0000 */
[----:B--2---:R-:W-:-:S04]  /*10890*/  LEA R10, R0, R12, 0xb ;  /* 0x0000000c000a7211 */ /* 0x004fc800078e58ff */
[----:B------:R-:W-:-:S07]  /*108a0*/  R2UR UR9, R10 ;  /* 0x000000000a0972ca */ /* 0x000fce00000e0000 */
[----:B------:R-:W-:-:S04]  /*108b0*/  USHF.R.U32.HI UR4, URZ, 0x4, UR4 ;  /* 0x000000043f047899 */ /* 0x000fc80008011604 */
[----:B------:R-:W-:Y:S01]  /*108c0*/  ULOP3.LUT UR10, UR4, 0x3fff, URZ, 0xc0, !UPT ;  /* 0x00003fff040a7892 */ /* 0x000fe2000f8ec03f */
[----:B------:R-:W-:Y:S02]  /*108d0*/  UMOV UR5, 0x40000040 ;  /* 0x4000004000057882 */ /* 0x000fe40000000000 */
[----:B------:R-:W-:Y:S01]  /*108e0*/  UMOV UR4, UR9 ;  /* 0x0000000900047c82 */ /* 0x000fe20008000000 */
[----:B------:R-:W-:-:S03]  /*108f0*/  UMOV UR7, 0x40000040 ;  /* 0x4000004000077882 */ /* 0x000fc60000000000 */
[----:B------:R-:W-:Y:S01]  /*10900*/  UMOV UR6, UR10 ;  /* 0x0000000a00067c82 */ /* 0x000fe20008000000 */
[----:B------:R-:W-:Y:S02]  /*10910*/  WARPGROUP.DEPBAR.LE gsb0, 0x0 ;  /* 0x00008000000079c5 */ /* 0x000fe40000010000 */
[----:B------:R2:W-:Y:S06]  /*10920*/  MEMBAR.ALL.CTA ;  /* 0x0000000000007992 */ /* 0x0005ec0000008000 */
[----:B--2---:R-:W2:Y:S02]  /*10930*/  FENCE.VIEW.ASYNC.S ;  /* 0x00000000000073c6 */ /* 0x004ea40000000000 */
[----:B--2---:R-:W-:Y:S06]  /*10940*/  BAR.SYNC.DEFER_BLOCKING 0x9, 0x100 ;  /* 0x0244000000007b1d */ /* 0x004fec0000010000 */
        /* <DEDUP_REMOVED lines=54> */
.L_x_1088:
        /* <DEDUP_REMOVED lines=57> */
[----:B------:R2:W-:Y:S01]  /*11040*/  STS.128 [R2+0xa800], R44 ;  /* 0x00a8002c02007388 */ /* 0x0005e20000000c00 */
[----:B------:R-:W-:-:S03]  /*11050*/  IADD3 R10, R10, 0xc, RZ ;  /* 0x0000000c0a0a7810 */ /* 0x000fc60007ffe0ff */
        /* <DEDUP_REMOVED lines=11> */
.L_x_1089:
[----:B------:R-:W-:Y:S01]  /*11110*/  UIADD3 UR38, UR38, 0x1, URZ ;  /* 0x0000000126267890 */ /* 0x000fe2000fffe03f */
[----:B------:R-:W-:Y:S01]  /*11120*/  VIADD R6, R6, 0x30c20 ;  /* 0x00030c2006067836 */ /* 0x000fe20000000000 */
[----:B------:R-:W-:Y:S02]  /*11130*/  IADD3 R0, R0, 0x1, RZ ;  /* 0x0000000100007810 */ /* 0x000fe40007ffe0ff */
[----:B------:R-:W-:Y:S02]  /*11140*/  UISETP.GE.AND UP0, UPT, UR38, UR37, UPT ;  /* 0x000000252600728c */ /* 0x000fe4000bf06270 */
[----:B------:R-:W-:Y:S02]  /*11150*/  ISETP.NE.AND P0, PT, R0, 0x2, PT ;  /* 0x000000020000780c */ /* 0x000fe40003f05270 */
[----:B------:R-:W-:Y:S02]  /*11160*/  PRMT R6, RZ, 0x654, R6 ;  /* 0x00000654ff067816 */ /* 0x000fe40000000006 */
[----:B------:R-:W-:-:S02]  /*11170*/  PLOP3.LUT P1, PT, PT, PT, UP0, 0x80, 0x0 ;  /* 0x000000000000781c */ /* 0x000fc40003f2f008 */
[----:B--2---:R-:W-:Y:S01]  /*11180*/  SEL R5, RZ, 0x1, P0 ;  /* 0x00000001ff057807 */ /* 0x004fe20000000000 */
[----:B------:R2:W-:Y:S01]  /*11190*/  SYNCS.ARRIVE.TRANS64.RED.A1T0 RZ, [R6+URZ], RZ ;  /* 0x000000ff06ff79a7 */ /* 0x0005e2000810043f */
[----:B------:R-:W-:Y:S02]  /*111a0*/  SEL R0, R0, RZ, P0 ;  /* 0x000000ff00007207 */ /* 0x000fe40000000000 */
[----:B------:R-:W-:-:S07]  /*111b0*/  LOP3.LUT R4, R4, R5, RZ, 0x3c, !PT ;  /* 0x0000000504047212 */ /* 0x000fce00078e3cff */
[----:B--2---:R-:W-:Y:S05]  /*111c0*/  @!P1 BRA `(.L_x_1090) ;  /* 0xffffffac00c49947 */ /* 0x004fea000383ffff */
.L_x_1079:
        /* <DEDUP_REMOVED lines=34> */
.L_x_1047:
[----:B------:R-:W-:Y:S05]  /*113f0*/  @P0 BRA `(.L_x_1091) ;  /* 0x0000000800d40947 */ /* 0x000fea0003800000 */
[----:B------:R-:W2:Y:S01]  /*11400*/  S2R R3, SR_CgaCtaId ;  /* 0x0000000000037919 */ /* 0x000ea20000008800 */
[----:B------:R-:W-:-:S04]  /*11410*/  MOV R0, 0x400 ;  /* 0x0000040000007802 */ /* 0x000fc80000000f00 */
[----:B--2---:R-:W-:-:S04]  /*11420*/  LEA R17, R3, R0, 0x18 ;  /* 0x0000000003117211 */ /* 0x004fc800078ec0ff */
[----:B------:R-:W-:-:S13]  /*11430*/  LOP3.LUT P0, RZ, R17, 0x3ff, RZ, 0xc0, !PT ;  /* 0x000003ff11ff7812 */ /* 0x000fda000780c0ff */
[----:B------:R-:W-:Y:S05]  /*11440*/  @!P0 BRA `(.L_x_1092) ;  /* 0x0000000000408947 */ /* 0x000fea0003800000 */
[----:B------:R-:W-:Y:S01]  /*11450*/  MOV R0, 0x0 ;  /* 0x0000000000007802 */ /* 0x000fe20000000f00 */
[----:B------:R-:W-:Y:S01]  /*11460*/  ULDC.64 UR4, c[0x4][0x90] ;  /* 0x0100240000047ab9 */ /* 0x000fe20000000a00 */
[----:B------:R-:W-:Y:S01]  /*11470*/  ULDC.64 UR6, c[0x4][0x98] ;  /* 0x0100260000067ab9 */ /* 0x000fe20000000a00 */
[----:B------:R-:W-:Y:S01]  /*11480*/  IMAD.U32 R4, RZ, RZ, UR4 ;  /* 0x00000004ff047e24 */ /* 0x000fe2000f8e00ff */
[----:B------:R2:W3:Y:S01]  /*11490*/  LDC.64 R2, c[0x4][R0] ;  /* 0x0100000000027b82 */ /* 0x0004e20000000a00 */
[----:B------:R-:W-:Y:S01]  /*114a0*/  MOV R5, UR5 ;  /* 0x0000000500057c02 */ /* 0x000fe20008000f00 */
[----:B------:R-:W-:Y:S01]  /*114b0*/  ULDC.64 UR4, c[0x4][0x18] ;  /* 0x0100060000047ab9 */ /* 0x000fe20000000a00 */
[----:B------:R-:W-:Y:S01]  /*114c0*/  IMAD.U32 R6, RZ, RZ, UR6 ;  /* 0x00000006ff067e24 */ /* 0x000fe2000f8e00ff */
[----:B------:R-:W-:Y:S01]  /*114d0*/  MOV R7, UR7 ;  /* 0x0000000700077c02 */ /* 0x000fe20008000f00 */
[----:B------:R-:W-:Y:S01]  /*114e0*/  IMAD.U32 R10, RZ, RZ, UR4 ;  /* 0x00000004ff0a7e24 */ /* 0x000fe2000f8e00ff */
[----:B------:R-:W-:Y:S01]  /*114f0*/  MOV R11, UR5 ;  /* 0x00000005000b7c02 */ /* 0x000fe20008000f00 */
[----:B------:R-:W-:Y:S01]  /*11500*/  IMAD.MOV.U32 R8, RZ, RZ, 0x70 ;  /* 0x00000070ff087424 */ /* 0x000fe200078e00ff */
[----:B------:R-:W-:Y:S01]  /*11510*/  MOV R12, 0x1 ;  /* 0x00000001000c7802 */ /* 0x000fe20000000f00 */
[----:B--2---:R-:W-:-:S07]  /*11520*/  IMAD.MOV.U32 R13, RZ, RZ, RZ ;  /* 0x000000ffff0d7224 */ /* 0x004fce00078e00ff */
[----:B------:R-:W-:-:S07]  /*11530*/  LEPC R20, `(.L_x_1092) ;  /* 0x000000001014794e */ /* 0x000fce0000000000 */
[----:B-1-3--:R-:W-:Y:S05]  /*11540*/  CALL.ABS.NOINC R2 ;  /* 0x0000000002007343 */ /* 0x00afea0003c00000 */
.L_x_1092:
[----:B------:R-:W-:-:S04]  /*11550*/  IADD3 R16, R17, 0x4000, RZ ;  /* 0x0000400011107810 */ /* 0x000fc80007ffe0ff */
        /* <DEDUP_REMOVED lines=18> */
.L_x_1093:
[----:B------:R-:W-:-:S13]  /*11680*/  LOP3.LUT P6, RZ, R17, 0x3ff, RZ, 0xc0, !PT ;  /* 0x000003ff11ff7812 */ /* 0x000fda00078cc0ff */
[----:B------:R-:W-:Y:S05]  /*11690*/  @!P6 BRA `(.L_x_1094) ;  /* 0x000000000040e947 */ /* 0x000fea0003800000 */
[----:B------:R-:W-:Y:S01]  /*116a0*/  MOV R0, 0x0 ;  /* 0x0000000000007802 */ /* 0x000fe20000000f00 */
[----:B------:R-:W-:Y:S01]  /*116b0*/  ULDC.64 UR4, c[0x4][0x90] ;  /* 0x0100240000047ab9 */ /* 0x000fe20000000a00 */
[----:B------:R-:W-:Y:S01]  /*116c0*/  ULDC.64 UR6, c[0x4][0x98] ;  /* 0x0100260000067ab9 */ /* 0x000fe20000000a00 */
[----:B------:R-:W-:Y:S01]  /*116d0*/  MOV R4, UR4 ;  /* 0x0000000400047c02 */ /* 0x000fe20008000f00 */
[----:B------:R2:W3:Y:S01]  /*116e0*/  LDC.64 R2, c[0x4][R0] ;  /* 0x0100000000027b82 */ /* 0x0004e20000000a00 */
[----:B------:R-:W-:Y:S01]  /*116f0*/  IMAD.U32 R5, RZ, RZ, UR5 ;  /* 0x00000005ff057e24 */ /* 0x000fe2000f8e00ff */
[----:B------:R-:W-:Y:S01]  /*11700*/  ULDC.64 UR4, c[0x4][0x20] ;  /* 0x0100080000047ab9 */ /* 0x000fe20000000a00 */
[----:B------:R-:W-:Y:S01]  /*11710*/  MOV R6, UR6 ;  /* 0x0000000600067c02 */ /* 0x000fe20008000f00 */
[----:B------:R-:W-:Y:S01]  /*11720*/  IMAD.U32 R7, RZ, RZ, UR7 ;  /* 0x00000007ff077e24 */ /* 0x000fe2000f8e00ff */
[----:B------:R-:W-:Y:S01]  /*11730*/  MOV R10, UR4 ;  /* 0x00000004000a7c02 */ /* 0x000fe20008000f00 */
[----:B------:R-:W-:Y:S01]  /*11740*/  IMAD.U32 R11, RZ, RZ, UR5 ;  /* 0x00000005ff0b7e24 */ /* 0x000fe2000f8e00ff */
[----:B------:R-:W-:Y:S01]  /*11750*/  MOV R8, 0x70 ;  /* 0x0000007000087802 */ /* 0x000fe20000000f00 */
[----:B------:R-:W-:Y:S01]  /*11760*/  IMAD.MOV.U32 R12, RZ, RZ, 0x1 ;  /* 0x00000001ff0c7424 */ /* 0x000fe200078e00ff */
[----:B--2---:R-:W-:-:S07]  /*11770*/  MOV R13, RZ ;  /* 0x000000ff000d7202 */ /* 0x004fce0000000f00 */
[----:B------:R-:W-:-:S07]  /*11780*/  LEPC R20, `(.L_x_1094) ;  /* 0x000000001014794e */ /* 0x000fce0000000000 */
[----:B-1-3--:R-:W-:Y:S05]  /*11790*/  CALL.ABS.NOINC R2 ;  /* 0x0000000002007343 */ /* 0x00afea0003c00000 */
.L_x_1094:
        /* <DEDUP_REMOVED lines=18> */
.L_x_1095:
[----:B------:R-:W2:Y:S01]  /*118c0*/  S2R R0, SR_TID.X ;  /* 0x0000000000007919 */ /* 0x000ea20000002100 */
[----:B------:R-:W-:Y:S02]  /*118d0*/  F2FP.BF16.F32.PACK_AB R172, R173, R172 ;  /* 0x000000acadac723e */ /* 0x000fe400000010ff */
[----:B------:R-:W-:Y:S01]  /*118e0*/  F2FP.BF16.F32.PACK_AB R173, R175, R174 ;  /* 0x000000aeafad723e */ /* 0x000fe200000010ff */
[----:B------:R-:W-:Y:S01]  /*118f0*/  BAR.SYNC.DEFER_BLOCKING 0x1, 0x100 ;  /* 0x0044000000007b1d */ /* 0x000fe20000010000 */
        /* <DEDUP_REMOVED lines=14> */
[----:B--2---:R-:W-:Y:S02]  /*119e0*/  IADD3 R7, R0, -0x80, RZ ;  /* 0xffffff8000077810 */ /* 0x004fe40007ffe0ff */
[----:B------:R-:W-:-:S02]  /*119f0*/  F2FP.BF16.F32.PACK_AB R199, R203, R202 ;  /* 0x000000cacbc7723e */ /* 0x000fc400000010ff */
[----:B------:R-:W-:Y:S02]  /*11a00*/  SHF.R.S32.HI R2, RZ, 0x1f, R7 ;  /* 0x0000001fff027819 */ /* 0x000fe40000011407 */
[----:B------:R-:W-:Y:S02]  /*11a10*/  F2FP.BF16.F32.PACK_AB R141, R143, R142 ;  /* 0x0000008e8f8d723e */ /* 0x000fe400000010ff */
[CC--:B------:R-:W-:Y:S02]  /*11a20*/  LEA.HI R4, R2.reuse, R7.reuse, RZ, 0x4 ;  /* 0x0000000702047211 */ /* 0x0c0fe400078f20ff */
[----:B------:R-:W-:Y:S02]  /*11a30*/  LEA.HI R2, R2, R7, RZ, 0x5 ;  /* 0x0000000702027211 */ /* 0x000fe400078f28ff */
[----:B------:R-:W-:Y:S02]  /*11a40*/  LOP3.LUT R0, R4, 0xfffffff0, RZ, 0xc0, !PT ;  /* 0xfffffff004007812 */ /* 0x000fe400078ec0ff */
[----:B------:R-:W-:-:S02]  /*11a50*/  SHF.R.S32.HI R4, RZ, 0x4, R4 ;  /* 0x00000004ff047819 */ /* 0x000fc40000011404 */
[----:B------:R-:W-:Y:S01]  /*11a60*/  SHF.R.S32.HI R2, RZ, 0x5, R2 ;  /* 0x00000005ff027819 */ /* 0x000fe20000011402 */
[----:B------:R-:W-:Y:S01]  /*11a70*/  IMAD.IADD R0, R7, 0x1, -R0 ;  /* 0x0000000107007824 */ /* 0x000fe200078e0a00 */
[----:B------:R-:W-:Y:S02]  /*11a80*/  SHF.L.U32 R7, R4, 0x3, RZ ;  /* 0x0000000304077819 */ /* 0x000fe400000006ff */
[----:B------:R-:W-:Y:S02]  /*11a90*/  F2FP.BF16.F32.PACK_AB R148, R149, R148 ;  /* 0x000000949594723e */ /* 0x000fe400000010ff */
[----:B------:R-:W-:Y:S02]  /*11aa0*/  SHF.R.S32.HI R3, RZ, 0x1f, R0 ;  /* 0x0000001fff037819 */ /* 0x000fe40000011400 */
[----:B------:R-:W-:Y:S02]  /*11ab0*/  F2FP.BF16.F32.PACK_AB R142, R145, R144 ;  /* 0x00000090918e723e */ /* 0x000fe400000010ff */
[----:B------:R-:W-:-:S02]  /*11ac0*/  LEA.HI R3, R3, R0, RZ, 0x3 ;  /* 0x0000000003037211 */ /* 0x000fc400078f18ff */
[----:B------:R-:W-:Y:S02]  /*11ad0*/  F2FP.BF16.F32.PACK_AB R143, R147, R146 ;  /* 0x00000092938f723e */ /* 0x000fe400000010ff */
[C---:B------:R-:W-:Y:S01]  /*11ae0*/  LOP3.LUT R5, R3.reuse, 0xfffffff8, RZ, 0xc0, !PT ;  /* 0xfffffff803057812 */ /* 0x040fe200078ec0ff */
[----:B------:R-:W-:Y:S01]  /*11af0*/  IMAD.SHL.U32 R3, R3, 0x40, RZ ;  /* 0x0000004003037824 */ /* 0x000fe200078e00ff */
[----:B------:R-:W-:Y:S02]  /*11b00*/  F2FP.BF16.F32.PACK_AB R149, R151, R150 ;  /* 0x000000969795723e */ /* 0x000fe400000010ff */
[----:B------:R-:W-:Y:S02]  /*11b10*/  IADD3 R5, R0, -R5, RZ ;  /* 0x8000000500057210 */ /* 0x000fe40007ffe0ff */
[----:B------:R-:W-:Y:S02]  /*11b20*/  LOP3.LUT R3, R3, 0x7ffffe00, RZ, 0xc0, !PT ;  /* 0x7ffffe0003037812 */ /* 0x000fe400078ec0ff */
[C---:B------:R-:W-:Y:S01]  /*11b30*/  R2P PR, R5.reuse, 0x6 ;  /* 0x0000000605007804 */ /* 0x040fe20000000000 */
[----:B------:R-:W-:Y:S01]  /*11b40*/  IMAD.SHL.U32 R0, R5, 0x40, RZ ;  /* 0x0000004005007824 */ /* 0x000fe200078e00ff */
[----:B------:R-:W-:Y:S01]  /*11b50*/  LEA R3, R2, R3, 0xa ;  /* 0x0000000302037211 */ /* 0x000fe200078e50ff */
[----:B------:R-:W-:Y:S01]  /*11b60*/  IMAD.MOV.U32 R5, RZ, RZ, 0x40 ;  /* 0x00000040ff057424 */ /* 0x000fe200078e00ff */
[----:B------:R-:W2:Y:S01]  /*11b70*/  SHFL.IDX PT, R2, R2, RZ, 0x1f ;  /* 0x00001fff02027589 */ /* 0x000ea200000e0000 */
[----:B------:R-:W-:-:S02]  /*11b80*/  F2FP.BF16.F32.PACK_AB R156, R157, R156 ;  /* 0x0000009c9d9c723e */ /* 0x000fc400000010ff */
[----:B------:R-:W-:Y:S02]  /*11b90*/  LOP3.LUT R0, R0, 0x1c0, RZ, 0xc0, !PT ;  /* 0x000001c000007812 */ /* 0x000fe400078ec0ff */
[----:B------:R-:W-:Y:S02]  /*11ba0*/  SEL R5, R5, 0xffffffc0, !P2 ;  /* 0xffffffc005057807 */ /* 0x000fe40005000000 */
[----:B------:R-:W-:Y:S02]  /*11bb0*/  LOP3.LUT R7, R0, 0x8, R7, 0xf8, !PT ;  /* 0x0000000800077812 */ /* 0x000fe400078ef807 */
[----:B------:R-:W-:Y:S02]  /*11bc0*/  SHF.R.U32.HI R0, RZ, 0x3, R0 ;  /* 0x00000003ff007819 */ /* 0x000fe40000011600 */
[----:B------:R-:W-:Y:S02]  /*11bd0*/  F2FP.BF16.F32.PACK_AB R150, R153, R152 ;  /* 0x000000989996723e */ /* 0x000fe400000010ff */
[----:B------:R-:W-:-:S02]  /*11be0*/  LOP3.LUT R0, R7, R0, RZ, 0x3c, !PT ;  /* 0x0000000007007212 */ /* 0x000fc400078e3cff */
[----:B------:R-:W-:Y:S02]  /*11bf0*/  F2FP.BF16.F32.PACK_AB R151, R155, R154 ;  /* 0x0000009a9b97723e */ /* 0x000fe400000010ff */
[----:B------:R-:W-:Y:S01]  /*11c00*/  F2FP.BF16.F32.PACK_AB R157, R159, R158 ;  /* 0x0000009e9f9d723e */ /* 0x000fe200000010ff */
[----:B------:R-:W-:Y:S01]  /*11c10*/  IMAD.IADD R0, R0, 0x1, R3 ;  /* 0x0000000100007824 */ /* 0x000fe200078e0203 */
[----:B------:R-:W-:Y:S02]  /*11c20*/  MOV R3, 0x20 ;  /* 0x0000002000037802 */ /* 0x000fe40000000f00 */
[----:B------:R-:W-:Y:S02]  /*11c30*/  F2FP.BF16.F32.PACK_AB R164, R165, R164 ;  /* 0x000000a4a5a4723e */ /* 0x000fe400000010ff */
[----:B------:R-:W-:Y:S02]  /*11c40*/  LEA R0, R0, R17, 0x1 ;  /* 0x0000001100007211 */ /* 0x000fe400078e08ff */
[----:B------:R-:W-:-:S02]  /*11c50*/  SEL R3, R3, 0xffffffe0, !P1 ;  /* 0xffffffe003037807 */ /* 0x000fc40004800000 */
[--C-:B------:R-:W-:Y:S01]  /*11c60*/  IADD3 R6, R5, 0x4000, R0.reuse ;  /* 0x0000400005067810 */ /* 0x100fe20007ffe000 */
[----:B------:R3:W-:Y:S01]  /*11c70*/  STSM.16.M88.4 [R0+0x4000], R172 ;  /* 0x004000ac00007844 */ /* 0x0007e20000000200 */
[----:B------:R-:W-:Y:S02]  /*11c80*/  IADD3 R4, R3, 0x4000, R0 ;  /* 0x0000400003047810 */ /* 0x000fe40007ffe000 */
[----:B------:R-:W-:Y:S01]  /*11c90*/  F2FP.BF16.F32.PACK_AB R158, R161, R160 ;  /* 0x000000a0a19e723e */ /* 0x000fe200000010ff */
[----:B------:R-:W-:Y:S01]  /*11ca0*/  IMAD.IADD R3, R3, 0x1, R6 ;  /* 0x0000000103037824 */ /* 0x000fe200078e0206 */
[----:B------:R-:W-:Y:S01]  /*11cb0*/  F2FP.BF16.F32.PACK_AB R159, R163, R162 ;  /* 0x000000a2a39f723e */ /* 0x000fe200000010ff */
[----:B------:R3:W-:Y:S01]  /*11cc0*/  STSM.16.M88.4 [R4], R180 ;  /* 0x000000b404007844 */ /* 0x0007e20000000200 */
[----:B------:R-:W-:Y:S02]  /*11cd0*/  F2FP.BF16.F32.PACK_AB R165, R167, R166 ;  /* 0x000000a6a7a5723e */ /* 0x000fe400000010ff */
[----:B------:R-:W-:Y:S01]  /*11ce0*/  F2FP.BF16.F32.PACK_AB R166, R169, R168 ;  /* 0x000000a8a9a6723e */ /* 0x000fe200000010ff */
[----:B------:R3:W-:Y:S01]  /*11cf0*/  STSM.16.M88.4 [R6], R188 ;  /* 0x000000bc06007844 */ /* 0x0007e20000000200 */
[----:B------:R-:W-:-:S02]  /*11d00*/  F2FP.BF16.F32.PACK_AB R167, R171, R170 ;  /* 0x000000aaaba7723e */ /* 0x000fc400000010ff */
[----:B--2---:R-:W-:Y:S01]  /*11d10*/  ISETP.NE.AND P0, PT, R2, 0x7, PT ;  /* 0x000000070200780c */ /* 0x004fe20003f05270 */
[----:B------:R3:W-:Y:S04]  /*11d20*/  STSM.16.M88.4 [R3], R196 ;  /* 0x000000c403007844 */ /* 0x0007e80000000200 */
[----:B------:R3:W-:Y:S04]  /*11d30*/  STSM.16.M88.4 [R0], R140 ;  /* 0x0000008c00007844 */ /* 0x0007e80000000200 */
        /* <DEDUP_REMOVED lines=24> */
[----:B------:R-:W4:Y:S01]  /*11ec0*/  S2UR UR11, SR_CTAID.Y ;  /* 0x00000000000b79c3 */ /* 0x000f220000002600 */
[----:B--2---:R-:W-:-:S09]  /*11ed0*/  USHF.L.U32 UR10, UR10, 0x7, URZ ;  /* 0x000000070a0a7899 */ /* 0x004fd2000800063f */
[----:B----4-:R2:W-:Y:S02]  /*11ee0*/  UTMASTG.4D [UR8], [UR4] ;  /* 0x00000008040073b5 */ /* 0x0105e40008018000 */
[----:B--2---:R-:W-:Y:S02]  /*11ef0*/  UMOV UR8, UR6 ;  /* 0x0000000600087c82 */ /* 0x004fe40008000000 */
[----:B------:R2:W-:Y:S02]  /*11f00*/  UTMASTG.4D [UR8], [UR14] ;  /* 0x000000080e0073b5 */ /* 0x0005e40008018000 */
[----:B--2---:R0:W-:Y:S02]  /*11f10*/  UTMACMDFLUSH ;  /* 0x00000000000079b7 */ /* 0x0041e40000000000 */
.L_x_1097:
[----:B------:R-:W-:Y:S05]  /*11f20*/  BSYNC B0 ;  /* 0x0000000000007941 */ /* 0x000fea0003800000 */
.L_x_1096:
[----:B------:R-:W-:-:S04]  /*11f30*/  DEPBAR.LE SB0, 0x0 ;  /* 0x000080000000791a */ /* 0x000fc80000000000 */
[----:B------:R-:W-:Y:S05]  /*11f40*/  BRA `(.L_x_1045) ;  /* 0x00000034005c7947 */ /* 0x000fea0003800000 */
.L_x_1091:
[----:B------:R-:W2:Y:S01]  /*11f50*/  S2R R0, SR_TID.X ;  /* 0x0000000000007919 */ /* 0x000ea20000002100 */
[----:B------:R-:W3:Y:S01]  /*11f60*/  LDC.64 R16, c[0x0][0x808] ;  /* 0x00020200ff107b82 */ /* 0x000ee20000000a00 */
[----:B------:R-:W-:Y:S01]  /*11f70*/  ULDC.64 UR4, c[0x0][0x820] ;  /* 0x0002080000047ab9 */ /* 0x000fe20000000a00 */
[----:B------:R-:W-:Y:S01]  /*11f80*/  BSSY B0, `(.L_x_1098) ;  /* 0x0000033000007945 */ /* 0x000fe20003800000 */
[----:B------:R-:W4:Y:S01]  /*11f90*/  S2R R23, SR_CTAID.Y ;  /* 0x0000000000177919 */ /* 0x000f220000002600 */
[----:B------:R-:W3:Y:S04]  /*11fa0*/  S2R R15, SR_CTAID.X ;  /* 0x00000000000f7919 */ /* 0x000ee80000002500 */
[----:B------:R-:W1:Y:S01]  /*11fb0*/  LDC R19, c[0x0][0x83c] ;  /* 0x00020f00ff137b82 */ /* 0x000e620000000800 */
[----:B------:R-:W5:Y:S07]  /*11fc0*/  S2R R21, SR_CTAID.Z ;  /* 0x0000000000157919 */ /* 0x000f6e0000002700 */
[----:B------:R-:W1:Y:S01]  /*11fd0*/  LDC.64 R24, c[0x0][0x208] ;  /* 0x00008200ff187b82 */ /* 0x000e620000000a00 */
[----:B--2---:R-:W-:-:S04]  /*11fe0*/  IADD3 R3, R0, -0x80, RZ ;  /* 0xffffff8000037810 */ /* 0x004fc80007ffe0ff */
[----:B------:R-:W-:Y:S02]  /*11ff0*/  SHF.R.S32.HI R0, RZ, 0x1f, R3 ;  /* 0x0000001fff007819 */ /* 0x000fe40000011403 */
[----:B----4-:R-:W-:Y:S02]  /*12000*/  SHF.R.S32.HI R13, RZ, 0x1f, R23 ;  /* 0x0000001fff0d7819 */ /* 0x010fe40000011417 */
[----:B------:R-:W-:-:S04]  /*12010*/  LEA.HI R2, R0, R3, RZ, 0x3 ;  /* 0x0000000300027211 */ /* 0x000fc800078f18ff */
[----:B------:R-:W-:Y:S02]  /*12020*/  LOP3.LUT R0, R2, 0x1ffffff8, RZ, 0xc0, !PT ;  /* 0x1ffffff802007812 */ /* 0x000fe400078ec0ff */
[----:B------:R-:W-:Y:S02]  /*12030*/  SHF.R.S32.HI R2, RZ, 0x3, R2 ;  /* 0x00000003ff027819 */ /* 0x000fe40000011402 */
[----:B-----5:R-:W-:Y:S01]  /*12040*/  SHF.R.S32.HI R12, RZ, 0x1f, R21 ;  /* 0x0000001fff0c7819 */ /* 0x020fe20000011415 */
[----:B------:R-:W-:Y:S01]  /*12050*/  IMAD.IADD R0, R3, 0x1, -R0 ;  /* 0x0000000103007824 */ /* 0x000fe200078e0a00 */
[----:B------:R-:W-:Y:S01]  /*12060*/  IADD3 R8, R2, 0x60, RZ ;  /* 0x0000006002087810 */ /* 0x000fe20007ffe0ff */
[----:B---3--:R-:W-:-:S03]  /*12070*/  IMAD R3, R15, -0x80, R16 ;  /* 0xffffff800f037824 */ /* 0x008fc600078e0210 */
[----:B------:R-:W-:Y:S01]  /*12080*/  SHF.L.U32 R6, R0, 0x3, RZ ;  /* 0x0000000300067819 */ /* 0x000fe200000006ff */
[----:B------:R-:W-:Y:S01]  /*12090*/  IMAD R0, R13, UR4, RZ ;  /* 0x000000040d007c24 */ /* 0x000fe2000f8e02ff */
[----:B------:R-:W-:Y:S02]  /*120a0*/  ISETP.GE.AND P3, PT, R2, R3, PT ;  /* 0x000000030200720c */ /* 0x000fe40003f66270 */
[----:B------:R-:W-:Y:S01]  /*120b0*/  SHF.R.S32.HI R7, RZ, 0x1f, R6 ;  /* 0x0000001fff077819 */ /* 0x000fe20000011406 */
[C---:B------:R-:W-:Y:S01]  /*120c0*/  IMAD R9, R23.reuse, UR5, R0 ;  /* 0x0000000517097c24 */ /* 0x040fe2000f8e0200 */
[----:B------:R-:W-:Y:S01]  /*120d0*/  ISETP.GE.OR P6, PT, R6, R17, P3 ;  /* 0x000000110600720c */ /* 0x000fe20001fc6670 */
[----:B------:R-:W-:Y:S01]  /*120e0*/  VIADD R0, R2, 0x20 ;  /* 0x0000002002007836 */ /* 0x000fe20000000000 */
[----:B------:R-:W-:Y:S01]  /*120f0*/  ISETP.GE.AND P0, PT, R8, R3, PT ;  /* 0x000000030800720c */ /* 0x000fe20003f06270 */
[----:B------:R-:W-:Y:S01]  /*12100*/  IMAD.WIDE.U32 R4, R23, UR4, R6 ;  /* 0x0000000417047c25 */ /* 0x000fe2000f8e0006 */
[----:B------:R-:W-:-:S02]  /*12110*/  ULDC.64 UR4, c[0x0][0x828] ;  /* 0x00020a0000047ab9 */ /* 0x000fc40000000a00 */
[----:B------:R-:W-:Y:S01]  /*12120*/  ISETP.GE.AND P2, PT, R0, R3, PT ;  /* 0x000000030000720c */ /* 0x000fe20003f46270 */
[----:B------:R-:W-:Y:S01]  /*12130*/  VIADD R0, R2, 0x40 ;  /* 0x0000004002007836 */ /* 0x000fe20000000000 */
[----:B------:R-:W-:Y:S02]  /*12140*/  IADD3 R5, R5, R9, RZ ;  /* 0x0000000905057210 */ /* 0x000fe40007ffe0ff */
[----:B------:R-:W-:Y:S02]  /*12150*/  ISETP.GE.OR P5, PT, R6, R17, P2 ;  /* 0x000000110600720c */ /* 0x000fe400017a6670 */
[----:B------:R-:W-:Y:S01]  /*12160*/  ISETP.GE.AND P1, PT, R0, R3, PT ;  /* 0x000000030000720c */ /* 0x000fe20003f26270 */
[----:B------:R-:W-:Y:S01]  /*12170*/  IMAD R0, R12, UR4, RZ ;  /* 0x000000040c007c24 */ /* 0x000fe2000f8e02ff */
[----:B------:R-:W-:Y:S01]  /*12180*/  SHF.R.S32.HI R3, RZ, 0x1f, R2 ;  /* 0x0000001fff037819 */ /* 0x000fe20000011402 */
[----:B------:R-:W-:Y:S01]  /*12190*/  IMAD.WIDE.U32 R4, R21, UR4, R4 ;  /* 0x0000000415047c25 */ /* 0x000fe2000f8e0004 */
[----:B------:R-:W-:-:S03]  /*121a0*/  ISETP.GE.OR P4, PT, R6, R17, P1 ;  /* 0x000000110600720c */ /* 0x000fc60000f86670 */
[----:B------:R-:W-:Y:S02]  /*121b0*/  IMAD R11, R21, UR5, R0 ;  /* 0x00000005150b7c24 */ /* 0x000fe4000f8e0200 */
[----:B------:R-:W-:-:S04]  /*121c0*/  IMAD.WIDE R2, R15, 0x80, R2 ;  /* 0x000000800f027825 */ /* 0x000fc800078e0202 */
[----:B------:R-:W-:Y:S01]  /*121d0*/  IMAD.IADD R11, R5, 0x1, R11 ;  /* 0x00000001050b7824 */ /* 0x000fe200078e020b */
[----:B-1----:R-:W-:Y:S06]  /*121e0*/  @P6 BRA `(.L_x_1099) ;  /* 0x0000000000306947 */ /* 0x002fec0003800000 */
[----:B------:R-:W-:Y:S01]  /*121f0*/  ULDC.64 UR4, c[0x0][0x818] ;  /* 0x0002060000047ab9 */ /* 0x000fe20000000a00 */
[----:B------:R-:W-:Y:S01]  /*12200*/  MOV R10, R4 ;  /* 0x00000004000a7202 */ /* 0x000fe20000000f00 */
[----:B------:R-:W-:Y:S01]  /*12210*/  IMAD R15, R3, UR4, RZ ;  /* 0x00000004030f7c24 */ /* 0x000fe2000f8e02ff */
[----:B------:R-:W-:Y:S02]  /*12220*/  R2UR UR6, R24 ;  /* 0x00000000180672ca */ /* 0x000fe400000e0000 */
[----:B------:R-:W-:Y:S01]  /*12230*/  R2UR UR7, R25 ;  /* 0x00000000190772ca */ /* 0x000fe200000e0000 */
[----:B------:R-:W-:-:S04]  /*12240*/  IMAD.WIDE.U32 R8, R2, UR4, R10 ;  /* 0x0000000402087c25 */ /* 0x000fc8000f8e000a */
[----:B------:R-:W-:Y:S01]  /*12250*/  IMAD R15, R2, UR5, R15 ;  /* 0x00000005020f7c24 */ /* 0x000fe2000f8e020f */
[----:B------:R-:W-:Y:S02]  /*12260*/  ULDC.64 UR4, c[0x0][0x800] ;  /* 0x0002000000047ab9 */ /* 0x000fe40000000a00 */
[----:B------:R-:W-:Y:S01]  /*12270*/  LEA R14, P6, R8, UR4, 0x1 ;  /* 0x00000004080e7c11 */ /* 0x000fe2000f8c08ff */
[----:B------:R-:W-:-:S05]  /*12280*/  IMAD.IADD R9, R9, 0x1, R15 ;  /* 0x0000000109097824 */ /* 0x000fca00078e020f */
[----:B------:R-:W-:-:S05]  /*12290*/  LEA.HI.X R15, R8, UR5, R9, 0x1, P6 ;  /* 0x00000005080f7c11 */ /* 0x000fca000b0f0c09 */
[----:B------:R1:W-:Y:S02]  /*122a0*/  STG.E.128 desc[UR6][R14.64], RZ ;  /* 0x000000ff0e007986 */ /* 0x0003e4000c101d06 */
.L_x_1099:
[----:B------:R-:W-:Y:S05]  /*122b0*/  BSYNC B0 ;  /* 0x0000000000007941 */ /* 0x000fea0003800000 */
.L_x_1098:
[----:B------:R-:W-:Y:S01]  /*122c0*/  BSSY B0, `(.L_x_1100) ;  /* 0x0000012000007945 */ /* 0x000fe20003800000 */
[----:B------:R-:W-:-:S03]  /*122d0*/  ISETP.GE.OR P6, PT, R6, R17, P0 ;  /* 0x000000110600720c */ /* 0x000fc600007c6670 */
[----:B------:R-:W-:Y:S10]  /*122e0*/  @P5 BRA `(.L_x_1101) ;  /* 0x00000000003c5947 */ /* 0x000ff40003800000 */
[----:B-1----:R-:W-:Y:S01]  /*122f0*/  IADD3 R15, P5, R2, 0x20, RZ ;  /* 0x00000020020f7810 */ /* 0x002fe20007fbe0ff */
[----:B------:R-:W-:Y:S01]  /*12300*/  ULDC.64 UR4, c[0x0][0x818] ;  /* 0x0002060000047ab9 */ /* 0x000fe20000000a00 */
[----:B------:R-:W-:Y:S01]  /*12310*/  MOV R9, R11 ;  /* 0x0000000b00097202 */ /* 0x000fe20000000f00 */
[----:B------:R-:W-:Y:S01]  /*12320*/  IMAD.MOV.U32 R8, RZ, RZ, R4 ;  /* 0x000000ffff087224 */ /* 0x000fe200078e0004 */
[----:B------:R-:W-:Y:S02]  /*12330*/  IADD3.X R0, RZ, R3, RZ, P5, !PT ;  /* 0x00000003ff007210 */ /* 0x000fe40002ffe4ff */
[----:B------:R-:W-:Y:S01]  /*12340*/  R2UR UR6, R24 ;  /* 0x00000000180672ca */ /* 0x000fe200000e0000 */
[----:B------:R-:W-:Y:S01]  /*12350*/  IMAD.WIDE.U32 R8, R15, UR4, R8 ;  /* 0x000000040f087c25 */ /* 0x000fe2000f8e0008 */
[----:B------:R-:W-:-:S03]  /*12360*/  R2UR UR7, R25 ;  /* 0x00000000190772ca */ /* 0x000fc600000e0000 */
[----:B------:R-:W-:-:S04]  /*12370*/  IMAD R0, R0, UR4, RZ ;  /* 0x0000000400007c24 */ /* 0x000fc8000f8e02ff */
[----:B------:R-:W-:Y:S01]  /*12380*/  IMAD R15, R15, UR5, R0 ;  /* 0x000000050f0f7c24 */ /* 0x000fe2000f8e0200 */
[----:B------:R-:W-:Y:S02]  /*12390*/  ULDC.64 UR4, c[0x0][0x800] ;  /* 0x0002000000047ab9 */ /* 0x000fe40000000a00 */
[----:B------:R-:W-:Y:S01]  /*123a0*/  LEA R14, P5, R8, UR4, 0x1 ;  /* 0x00000004080e7c11 */ /* 0x000fe2000f8a08ff */
[----:B------:R-:W-:-:S05]  /*123b0*/  IMAD.IADD R9, R9, 0x1, R15 ;  /* 0x0000000109097824 */ /* 0x000fca00078e020f */
[----:B------:R-:W-:-:S05]  /*123c0*/  LEA.HI.X R15, R8, UR5, R9, 0x1, P5 ;  /* 0x00000005080f7c11 */ /* 0x000fca000a8f0c09 */
[----:B------:R2:W-:Y:S02]  /*123d0*/  STG.E.128 desc[UR6][R14.64], RZ ;  /* 0x000000ff0e007986 */ /* 0x0005e4000c101d06 */
.L_x_1101:
[----:B------:R-:W-:Y:S05]  /*123e0*/  BSYNC B0 ;  /* 0x0000000000007941 */ /* 0x000fea0003800000 */
.L_x_1100:
[----:B------:R-:W-:Y:S04]  /*123f0*/  BSSY B0, `(.L_x_1102) ;  /* 0x0000011000007945 */ /* 0x000fe80003800000 */
[----:B------:R-:W-:Y:S05]  /*12400*/  @P4 BRA `(.L_x_1103) ;  /* 0x00000000003c4947 */ /* 0x000fea0003800000 */
[----:B-12---:R-:W-:Y:S01]  /*12410*/  IADD3 R15, P4, R2, 0x40, RZ ;  /* 0x00000040020f7810 */ /* 0x006fe20007f9e0ff */
        /* <DEDUP_REMOVED lines=14> */
.L_x_1103:
[----:B------:R-:W-:Y:S05]  /*12500*/  BSYNC B0 ;  /* 0x0000000000007941 */ /* 0x000fea0003800000 */
.L_x_1102:
[----:B------:R-:W-:Y:S04]  /*12510*/  BSSY B0, `(.L_x_1104) ;  /* 0x0000010000007945 */ /* 0x000fe80003800000 */
[----:B------:R-:W-:Y:S05]  /*12520*/  @P6 BRA `(.L_x_1105) ;  /* 0x0000000000386947 */ /* 0x000fea0003800000 */
[----:B------:R-:W-:Y:S01]  /*12530*/  IADD3 R9, P4, R2, 0x60, RZ ;  /* 0x0000006002097810 */ /* 0x000fe20007f9e0ff */
[----:B------:R-:W-:Y:S01]  /*12540*/  ULDC.64 UR4, c[0x0][0x818] ;  /* 0x0002060000047ab9 */ /* 0x000fe20000000a00 */
[----:B------:R-:W-:Y:S01]  /*12550*/  IMAD.MOV.U32 R5, RZ, RZ, R11 ;  /* 0x000000ffff057224 */ /* 0x000fe200078e000b */
[----:B------:R-:W-:Y:S02]  /*12560*/  R2UR UR6, R24 ;  /* 0x00000000180672ca */ /* 0x000fe400000e0000 */
[----:B------:R-:W-:Y:S01]  /*12570*/  IADD3.X R0, RZ, R3, RZ, P4, !PT ;  /* 0x00000003ff007210 */ /* 0x000fe200027fe4ff */
[----:B------:R-:W-:Y:S01]  /*12580*/  IMAD.WIDE.U32 R4, R9, UR4, R4 ;  /* 0x0000000409047c25 */ /* 0x000fe2000f8e0004 */
[----:B------:R-:W-:-:S03]  /*12590*/  R2UR UR7, R25 ;  /* 0x00000000190772ca */ /* 0x000fc600000e0000 */
[----:B------:R-:W-:-:S04]  /*125a0*/  IMAD R0, R0, UR4, RZ ;  /* 0x0000000400007c24 */ /* 0x000fc8000f8e02ff */
[----:B------:R-:W-:Y:S01]  /*125b0*/  IMAD R9, R9, UR5, R0 ;  /* 0x0000000509097c24 */ /* 0x000fe2000f8e0200 */
[----:B------:R-:W-:Y:S02]  /*125c0*/  ULDC.64 UR4, c[0x0][0x800] ;  /* 0x0002000000047ab9 */ /* 0x000fe40000000a00 */
[----:B------:R-:W-:Y:S02]  /*125d0*/  LEA R8, P4, R4, UR4, 0x1 ;  /* 0x0000000404087c11 */ /* 0x000fe4000f8808ff */
[----:B------:R-:W-:-:S04]  /*125e0*/  IADD3 R5, R5, R9, RZ ;  /* 0x0000000905057210 */ /* 0x000fc80007ffe0ff */
[----:B------:R-:W-:-:S05]  /*125f0*/  LEA.HI.X R9, R4, UR5, R5, 0x1, P4 ;  /* 0x0000000504097c11 */ /* 0x000fca000a0f0c05 */
[----:B------:R4:W-:Y:S02]  /*12600*/  STG.E.128 desc[UR6][R8.64], RZ ;  /* 0x000000ff08007986 */ /* 0x0009e4000c101d06 */
.L_x_1105:
[----:B------:R-:W-:Y:S05]  /*12610*/  BSYNC B0 ;  /* 0x0000000000007941 */ /* 0x000fea0003800000 */
.L_x_1104:
[----:B------:R-:W-:Y:S01]  /*12620*/  ULDC.64 UR4, c[0x0][0x850] ;  /* 0x0002140000047ab9 */ /* 0x000fe20000000a00 */
[CC--:B------:R-:W-:Y:S01]  /*12630*/  ISETP.GE.OR P3, PT, R6.reuse, R19.reuse, P3 ;  /* 0x000000130600720c */ /* 0x0c0fe20001f66670 */
[----:B------:R-:W-:Y:S01]  /*12640*/  IMAD R13, R13, UR4, RZ ;  /* 0x000000040d0d7c24 */ /* 0x000fe2000f8e02ff */
[----:B------:R-:W-:Y:S01]  /*12650*/  BSSY B0, `(.L_x_1106) ;  /* 0x0000019000007945 */ /* 0x000fe20003800000 */
[C---:B------:R-:W-:Y:S01]  /*12660*/  IMAD.WIDE.U32 R4, R23.reuse, UR4, R6 ;  /* 0x0000000417047c25 */ /* 0x040fe2000f8e0006 */
[CC--:B------:R-:W-:Y:S02]  /*12670*/  ISETP.GE.OR P2, PT, R6.reuse, R19.reuse, P2 ;  /* 0x000000130600720c */ /* 0x0c0fe40001746670 */
[CC--:B------:R-:W-:Y:S01]  /*12680*/  ISETP.GE.OR P1, PT, R6.reuse, R19.reuse, P1 ;  /* 0x000000130600720c */ /* 0x0c0fe20000f26670 */
[----:B------:R-:W-:Y:S01]  /*12690*/  IMAD R13, R23, UR5, R13 ;  /* 0x00000005170d7c24 */ /* 0x000fe2000f8e020d */
[----:B------:R-:W-:Y:S01]  /*126a0*/  ULDC.64 UR4, c[0x0][0x858] ;  /* 0x0002160000047ab9 */ /* 0x000fe20000000a00 */
[----:B------:R-:W-:Y:S01]  /*126b0*/  ISETP.GE.OR P0, PT, R6, R19, P0 ;  /* 0x000000130600720c */ /* 0x000fe20000706670 */
[----:B------:R-:W-:-:S02]  /*126c0*/  IMAD R12, R12, UR4, RZ ;  /* 0x000000040c0c7c24 */ /* 0x000fc4000f8e02ff */
[----:B------:R-:W-:Y:S02]  /*126d0*/  IMAD.IADD R5, R5, 0x1, R13 ;  /* 0x0000000105057824 */ /* 0x000fe400078e020d */
[C---:B----4-:R-:W-:Y:S02]  /*126e0*/  IMAD R9, R21.reuse, UR5, R12 ;  /* 0x0000000515097c24 */ /* 0x050fe4000f8e020c */
[----:B------:R-:W-:-:S05]  /*126f0*/  IMAD.WIDE.U32 R4, R21, UR4, R4 ;  /* 0x0000000415047c25 */ /* 0x000fca000f8e0004 */
[----:B------:R-:W-:Y:S01]  /*12700*/  IADD3 R9, R5, R9, RZ ;  /* 0x0000000905097210 */ /* 0x000fe20007ffe0ff */
[----:B------:R-:W-:Y:S06]  /*12710*/  @P3 BRA `(.L_x_1107) ;  /* 0x0000000000303947 */ /* 0x000fec0003800000 */
[----:B------:R-:W-:Y:S01]  /*12720*/  ULDC.64 UR4, c[0x0][0x848] ;  /* 0x0002120000047ab9 */ /* 0x000fe20000000a00 */
[----:B------:R-:W-:Y:S01]  /*12730*/  IMAD.MOV.U32 R8, RZ, RZ, R4 ;  /* 0x000000ffff087224 */ /* 0x000fe200078e0004 */
[----:B------:R-:W-:Y:S01]  /*12740*/  R2UR UR6, R24 ;  /* 0x00000000180672ca */ /* 0x000fe200000e0000 */
[----:B------:R-:W-:Y:S01]  /*12750*/  IMAD R11, R3, UR4, RZ ;  /* 0x00000004030b7c24 */ /* 0x000fe2000f8e02ff */
[----:B------:R-:W-:Y:S01]  /*12760*/  R2UR UR7, R25 ;  /* 0x00000000190772ca */ /* 0x000fe200000e0000 */
[----:B------:R-:W-:-:S04]  /*12770*/  IMAD.WIDE.U32 R6, R2, UR4, R8 ;  /* 0x0000000402067c25 */ /* 0x000fc8000f8e0008 */
[----:B------:R-:W-:Y:S01]  /*12780*/  IMAD R11, R2, UR5, R11 ;  /* 0x00000005020b7c24 */ /* 0x000fe2000f8e020b */
[----:B------:R-:W-:Y:S02]  /*12790*/  ULDC.64 UR4, c[0x0][0x830] ;  /* 0x00020c0000047ab9 */ /* 0x000fe40000000a00 */
[----:B------:R-:W-:Y:S02]  /*127a0*/  LEA R10, P3, R6, UR4, 0x1 ;  /* 0x00000004060a7c11 */ /* 0x000fe4000f8608ff */
[----:B------:R-:W-:-:S04]  /*127b0*/  IADD3 R7, R7, R11, RZ ;  /* 0x0000000b07077210 */ /* 0x000fc80007ffe0ff */
[----:B------:R-:W-:-:S05]  /*127c0*/  LEA.HI.X R11, R6, UR5, R7, 0x1, P3 ;  /* 0x00000005060b7c11 */ /* 0x000fca00098f0c07 */
[----:B------:R4:W-:Y:S02]  /*127d0*/  STG.E.128 desc[UR6][R10.64], RZ ;  /* 0x000000ff0a007986 */ /* 0x0009e4000c101d06 */
.L_x_1107:
[----:B------:R-:W-:Y:S05]  /*127e0*/  BSYNC B0 ;  /* 0x0000000000007941 */ /* 0x000fea0003800000 */
.L_x_1106:
[----:B------:R-:W-:Y:S04]  /*127f0*/  BSSY B0, `(.L_x_1108) ;  /* 0x0000011000007945 */ /* 0x000fe80003800000 */
[----:B------:R-:W-:Y:S05]  /*12800*/  @P2 BRA `(.L_x_1109) ;  /* 0x00000000003c2947 */ /* 0x000fea0003800000 */
[----:B----4-:R-:W-:Y:S01]  /*12810*/  IADD3 R11, P2, R2, 0x20, RZ ;  /* 0x00000020020b7810 */ /* 0x010fe20007f5e0ff */
[----:B------:R-:W-:Y:S01]  /*12820*/  ULDC.64 UR4, c[0x0][0x848] ;  /* 0x0002120000047ab9 */ /* 0x000fe20000000a00 */
[----:B------:R-:W-:Y:S01]  /*12830*/  MOV R6, R4 ;  /* 0x0000000400067202 */ /* 0x000fe20000000f00 */
[----:B------:R-:W-:Y:S01]  /*12840*/  IMAD.MOV.U32 R7, RZ, RZ, R9 ;  /* 0x000000ffff077224 */ /* 0x000fe200078e0009 */
[----:B------:R-:W-:Y:S01]  /*12850*/  R2UR UR6, R24 ;  /* 0x00000000180672ca */ /* 0x000fe200000e0000 */
[----:B------:R-:W-:Y:S01]  /*12860*/  IMAD.X R0, RZ, RZ, R3, P2 ;  /* 0x000000ffff007224 */ /* 0x000fe200010e0603 */
[----:B------:R-:W-:Y:S01]  /*12870*/  R2UR UR7, R25 ;  /* 0x00000000190772ca */ /* 0x000fe200000e0000 */
        /* <DEDUP_REMOVED lines=8> */
.L_x_1109:
[----:B------:R-:W-:Y:S05]  /*12900*/  BSYNC B0 ;  /* 0x0000000000007941 */ /* 0x000fea0003800000 */
.L_x_1108:
        /* <DEDUP_REMOVED lines=17> */
.L_x_1111:
[----:B------:R-:W-:Y:S05]  /*12a20*/  BSYNC B0 ;  /* 0x0000000000007941 */ /* 0x000fea0003800000 */
.L_x_1110:
[----:B------:R-:W-:Y:S05]  /*12a30*/  @P0 BRA `(.L_x_1045) ;  /* 0x0000002800a00947 */ /* 0x000fea0003800000 */
[----:B------:R-:W-:Y:S01]  /*12a40*/  IADD3 R5, P0, R2, 0x60, RZ ;  /* 0x0000006002057810 */ /* 0x000fe20007f1e0ff */
[----:B------:R-:W-:Y:S01]  /*12a50*/  ULDC.64 UR4, c[0x0][0x848] ;  /* 0x0002120000047ab9 */ /* 0x000fe20000000a00 */
[----:B------:R-:W-:Y:S02]  /*12a60*/  MOV R2, R4 ;  /* 0x0000000400027202 */ /* 0x000fe40000000f00 */
[----:B------:R-:W-:Y:S01]  /*12a70*/  R2UR UR6, R24 ;  /* 0x00000000180672ca */ /* 0x000fe200000e0000 */
[----:B------:R-:W-:Y:S01]  /*12a80*/  IMAD.X R0, RZ, RZ, R3, P0 ;  /* 0x000000ffff007224 */ /* 0x000fe200000e0603 */
[----:B------:R-:W-:Y:S01]  /*12a90*/  R2UR UR7, R25 ;  /* 0x00000000190772ca */ /* 0x000fe200000e0000 */
        /* <DEDUP_REMOVED lines=8> */
[----:B------:R1:W-:Y:S01]  /*12b20*/  STG.E.128 desc[UR6][R4.64], RZ ;  /* 0x000000ff04007986 */ /* 0x0003e2000c101d06 */
[----:B------:R-:W-:Y:S05]  /*12b30*/  BRA `(.L_x_1045) ;  /* 0x0000002800607947 */ /* 0x000fea0003800000 */
.L_x_1043:
        /* <DEDUP_REMOVED lines=12> */
[----:B------:R-:W1:Y:S01]  /*12c00*/  S2UR UR7, SR_CTAID.X ;  /* 0x00000000000779c3 */ /* 0x000e620000002500 */
[----:B------:R-:W-:Y:S01]  /*12c10*/  ULDC UR4, c[0x0][0x280] ;  /* 0x0000a00000047ab9 */ /* 0x000fe20000000800 */
[----:B------:R-:W-:Y:S01]  /*12c20*/  ULDC UR6, c[0x0][0x290] ;  /* 0x0000a40000067ab9 */ /* 0x000fe20000000800 */
[----:B------:R-:W-:Y:S01]  /*12c30*/  ULDC UR8, c[0x0][0x74c] ;  /* 0x0001d30000087ab9 */ /* 0x000fe20000000800 */
[----:B------:R-:W-:-:S04]  /*12c40*/  USHF.R.S32.HI UR12, URZ, 0x1f, UR10 ;  /* 0x0000001f3f0c7899 */ /* 0x000fc8000801140a */
[----:B------:R-:W2:Y:S01]  /*12c50*/  S2UR UR11, SR_CTAID.Y ;  /* 0x00000000000b79c3 */ /* 0x000ea20000002600 */
[----:B-1----:R-:W-:Y:S02]  /*12c60*/  ULEA UR5, UR7, UR4, 0x7 ;  /* 0x0000000407057291 */ /* 0x002fe4000f8e383f */
[----:B------:R-:W-:Y:S02]  /*12c70*/  ISETP.LE.AND P0, PT, RZ, UR7, PT ;  /* 0x00000007ff007c0c */ /* 0x000fe4000bf03270 */
[----:B------:R-:W-:Y:S02]  /*12c80*/  UIADD3 UR6, -UR8, UR5, -UR6 ;  /* 0x0000000508067290 */ /* 0x000fe4000fffe906 */
[----:B------:R-:W-:Y:S02]  /*12c90*/  UIADD3 UR5, UR4, 0x7f, URZ ;  /* 0x0000007f04057890 */ /* 0x000fe4000fffe03f */
[----:B------:R-:W-:-:S04]  /*12ca0*/  USHF.R.S32.HI UR8, URZ, 0x1f, UR6 ;  /* 0x0000001f3f087899 */ /* 0x000fc80008011406 */
[----:B------:R-:W-:Y:S02]  /*12cb0*/  ULEA.HI UR8, UR8, UR6, URZ, 0x7 ;  /* 0x0000000608087291 */ /* 0x000fe4000f8f383f */
[----:B------:R-:W-:Y:S02]  /*12cc0*/  USHF.R.S32.HI UR6, URZ, 0x1f, UR5 ;  /* 0x0000001f3f067899 */ /* 0x000fe40008011405 */
[----:B------:R-:W-:Y:S02]  /*12cd0*/  USHF.R.S32.HI UR8, URZ, 0x7, UR8 ;  /* 0x000000073f087899 */ /* 0x000fe40008011408 */
[----:B------:R-:W-:Y:S02]  /*12ce0*/  ULEA.HI UR6, UR6, UR5, URZ, 0x7 ;  /* 0x0000000506067291 */ /* 0x000fe4000f8f383f */
[----:B------:R-:W-:Y:S02]  /*12cf0*/  UISETP.LT.AND UP0, UPT, URZ, UR8, UPT ;  /* 0x000000083f00728c */ /* 0x000fe4000bf01270 */
[----:B------:R-:W-:-:S02]  /*12d00*/  USHF.R.S32.HI UR6, URZ, 0x7, UR6 ;  /* 0x000000073f067899 */ /* 0x000fc40008011406 */
[----:B------:R-:W-:-:S04]  /*12d10*/  USEL UR5, URZ, UR8, !UP0 ;  /* 0x000000083f057287 */ /* 0x000fc8000c000000 */
[----:B------:R-:W-:Y:S01]  /*12d20*/  MOV R0, UR6 ;  /* 0x0000000600007c02 */ /* 0x000fe20008000f00 */
[----:B--2---:R-:W-:Y:S07]  /*12d30*/  @!P0 BRA `(.L_x_1113) ;  /* 0x0000000000248947 */ /* 0x004fee0003800000 */
[----:B------:R-:W1:Y:S01]  /*12d40*/  LDC R2, c[0x0][0x748] ;  /* 0x0001d200ff027b82 */ /* 0x000e620000000800 */
[----:B------:R-:W-:Y:S01]  /*12d50*/  ULEA UR4, UR7, UR4, 0x7 ;  /* 0x0000000407047291 */ /* 0x000fe2000f8e383f */
[----:B------:R-:W-:-:S03]  /*12d60*/  ULDC UR6, c[0x0][0x290] ;  /* 0x0000a40000067ab9 */ /* 0x000fc60000000800 */
[----:B------:R-:W-:-:S06]  /*12d70*/  UIADD3 UR4, -UR6, 0xff, UR4 ;  /* 0x000000ff06047890 */ /* 0x000fcc000fffe104 */
[----:B-1----:R-:W-:-:S05]  /*12d80*/  VIADD R2, R2, UR4 ;  /* 0x0000000402027c36 */ /* 0x002fca0008000000 */
[----:B------:R-:W-:-:S04]  /*12d90*/  SHF.R.S32.HI R3, RZ, 0x1f, R2 ;  /* 0x0000001fff037819 */ /* 0x000fc80000011402 */
[----:B------:R-:W-:-:S04]  /*12da0*/  LEA.HI R3, R3, R2, RZ, 0x7 ;  /* 0x0000000203037211 */ /* 0x000fc800078f38ff */
[----:B------:R-:W-:-:S04]  /*12db0*/  SHF.R.S32.HI R3, RZ, 0x7, R3 ;  /* 0x00000007ff037819 */ /* 0x000fc80000011403 */
[----:B------:R-:W-:-:S07]  /*12dc0*/  VIMNMX R0, R3, R0, PT ;  /* 0x0000000003007248 */ /* 0x000fce0003fe0100 */
.L_x_1113:
[----:B------:R-:W-:Y:S01]  /*12dd0*/  ISETP.GT.AND P0, PT, R0, UR5, PT ;  /* 0x0000000500007c0c */ /* 0x000fe2000bf04270 */
[----:B------:R-:W-:-:S12]  /*12de0*/  USHF.R.S32.HI UR4, URZ, 0x1f, UR11 ;  /* 0x0000001f3f047899 */ /* 0x000fd8000801140b */
[----:B------:R-:W-:Y:S05]  /*12df0*/  @!P0 BRA `(.L_x_1045) ;  /* 0x0000002400b08947 */ /* 0x000fea0003800000 */
[----:B------:R-:W-:Y:S01]  /*12e00*/  IADD3 R2, R0, -UR5, RZ ;  /* 0x8000000500027c10 */ /* 0x000fe2000fffe0ff */
[----:B------:R-:W-:Y:S01]  /*12e10*/  ULDC.64 UR8, c[0x0][0x2d8] ;  /* 0x0000b60000087ab9 */ /* 0x000fe20000000a00 */
[----:B------:R-:W-:Y:S01]  /*12e20*/  ELECT P0, URZ, PT ;  /* 0x00000000003f782f */ /* 0x000fe20003800000 */
[----:B------:R-:W-:Y:S01]  /*12e30*/  UIMAD UR4, UR4, UR8, URZ ;  /* 0x00000008040472a4 */ /* 0x000fe2000f8e023f */
[----:B------:R-:W-:Y:S01]  /*12e40*/  LOP3.LUT R2, R2, 0x1, RZ, 0xc0, !PT ;  /* 0x0000000102027812 */ /* 0x000fe200078ec0ff */
[----:B------:R-:W-:Y:S02]  /*12e50*/  UIMAD.WIDE.U32 UR6, UR11, UR8, URZ ;  /* 0x000000080b0672a5 */ /* 0x000fe4000f8e003f */
[----:B------:R-:W-:Y:S01]  /*12e60*/  UIMAD UR4, UR11, UR9, UR4 ;  /* 0x000000090b0472a4 */ /* 0x000fe2000f8e0204 */
[----:B------:R-:W-:Y:S02]  /*12e70*/  ISETP.NE.U32.AND P1, PT, R2, 0x1, PT ;  /* 0x000000010200780c */ /* 0x000fe40003f25070 */
[----:B------:R-:W-:Y:S01]  /*12e80*/  ULDC.64 UR8, c[0x0][0x2e0] ;  /* 0x0000b80000087ab9 */ /* 0x000fe20000000a00 */
[----:B------:R-:W-:-:S02]  /*12e90*/  UIADD3 UR7, UR7, UR4, URZ ;  /* 0x0000000407077290 */ /* 0x000fc4000fffe03f */
[----:B------:R-:W-:Y:S02]  /*12ea0*/  UIMAD UR4, UR12, UR8, URZ ;  /* 0x000000080c0472a4 */ /* 0x000fe4000f8e023f */
[----:B------:R-:W-:Y:S02]  /*12eb0*/  UIMAD.WIDE.U32 UR6, UR10, UR8, UR6 ;  /* 0x000000080a0672a5 */ /* 0x000fe4000f8e0006 */
[----:B------:R-:W-:-:S04]  /*12ec0*/  UIMAD UR4, UR10, UR9, UR4 ;  /* 0x000000090a0472a4 */ /* 0x000fc8000f8e0204 */
[----:B------:R-:W-:Y:S01]  /*12ed0*/  UIADD3 UR8, UR7, UR4, URZ ;  /* 0x0000000407087290 */ /* 0x000fe2000fffe03f */
[----:B------:R-:W-:Y:S11]  /*12ee0*/  @P1 BRA `(.L_x_1114) ;  /* 0x0000000000bc1947 */ /* 0x000ff60003800000 */
[----:B------:R-:W-:Y:S01]  /*12ef0*/  USHF.L.U32 UR13, UR5, 0xd, URZ ;  /* 0x0000000d050d7899 */ /* 0x000fe2000800063f */
        /* <DEDUP_REMOVED lines=17> */
.L_x_1116:
[----:B------:R-:W-:Y:S05]  /*13010*/  BSYNC B0 ;  /* 0x0000000000007941 */ /* 0x000fea0003800000 */
.L_x_1115:
        /* <DEDUP_REMOVED lines=8> */
[----:B------:R-:W-:-:S03]  /*130a0*/  UMOV UR15, 0x14f00000 ;  /* 0x14f00000000f7882 */ /* 0x000fc60000000000 */
[----:B------:R-:W-:Y:S02]  /*130b0*/  ULEA.HI.X.SX32 UR4, UR4, UR8, 0x1, UP0 ;  /* 0x0000000804047291 */ /* 0x000fe400080f0e3f */
[----:B------:R-:W-:-:S04]  /*130c0*/  ULEA UR10, UP0, UR14, UR10, 0x2 ;  /* 0x0000000a0e0a7291 */ /* 0x000fc8000f80103f */
[----:B------:R-:W-:-:S03]  /*130d0*/  ULEA.HI.X UR11, UR14, UR11, UR4, 0x2, UP0 ;  /* 0x0000000b0e0b7291 */ /* 0x000fc600080f1404 */
[----:B------:R-:W-:Y:S01]  /*130e0*/  UMOV UR4, 0x400 ;  /* 0x0000040000047882 */ /* 0x000fe20000000000 */
[----:B------:R-:W-:Y:S01]  /*130f0*/  UMOV UR14, 0x0 ;  /* 0x00000000000e7882 */ /* 0x000fe20000000000 */
[----:B-1----:R-:W-:-:S04]  /*13100*/  ULEA UR9, UR12, UR9, 0x18 ;  /* 0x000000090c097291 */ /* 0x002fc8000f8ec03f */
[----:B------:R-:W-:-:S09]  /*13110*/  UIADD3 UR9, UR9, 0xc000, URZ ;  /* 0x0000c00009097890 */ /* 0x000fd2000fffe03f */
[----:B------:R1:W-:Y:S01]  /*13120*/  UBLKRED.G.S.ADD.F32.RN [UR10], [UR9], UR4, desc[UR14] ;  /* 0x00000e0a090073bb */ /* 0x0003e200080a1404 */
[----:B------:R0:W-:Y:S01]  /*13130*/  UTMACMDFLUSH ;  /* 0x00000000000079b7 */ /* 0x0001e20000000000 */
[----:B-1----:R-:W-:-:S04]  /*13140*/  DEPBAR.LE SB0, 0x1 ;  /* 0x000080400000791a */ /* 0x002fc80000000000 */
.L_x_1118:
[----:B------:R-:W-:Y:S05]  /*13150*/  BSYNC B0 ;  /* 0x0000000000007941 */ /* 0x000fea0003800000 */
.L_x_1117:
[----:B------:R-:W-:Y:S06]  /*13160*/  BAR.ARV 0xa, 0xa0 ;  /* 0x0282800000007b1d */ /* 0x000fec0000002000 */
[----:B------:R-:W-:Y:S04]  /*13170*/  BSSY B0, `(.L_x_1119) ;  /* 0x0000003000007945 */ /* 0x000fe80003800000 */
[----:B------:R-:W-:Y:S05]  /*13180*/  @!P0 BRA `(.L_x_1120) ;  /* 0x0000000000048947 */ /* 0x000fea0003800000 */
[----:B------:R-:W-:-:S04]  /*13190*/  DEPBAR.LE SB0, 0x0 ;  /* 0x000080000000791a */ /* 0x000fc80000000000 */
.L_x_1120:
[----:B------:R-:W-:Y:S05]  /*131a0*/  BSYNC B0 ;  /* 0x0000000000007941 */ /* 0x000fea0003800000 */
.L_x_1119:
[----:B------:R-:W-:Y:S06]  /*131b0*/  BAR.ARV 0xb, 0xa0 ;  /* 0x02c2800000007b1d */ /* 0x000fec0000002000 */
[----:B------:R-:W-:Y:S01]  /*131c0*/  UIADD3 UR9, UR5, 0x1, URZ ;  /* 0x0000000105097890 */ /* 0x000fe2000fffe03f */
[----:B------:R-:W-:Y:S11]  /*131d0*/  BRA `(.L_x_1121) ;  /* 0x0000000000047947 */ /* 0x000ff60003800000 */
.L_x_1114:
[----:B------:R-:W-:-:S05]  /*131e0*/  UMOV UR9, UR5 ;  /* 0x0000000500097c82 */ /* 0x000fca0008000000 */
.L_x_1121:
[----:B------:R-:W-:-:S06]  /*131f0*/  UIADD3 UR4, UR5, 0x1, URZ ;  /* 0x0000000105047890 */ /* 0x000fcc000fffe03f */
[----:B------:R-:W-:-:S13]  /*13200*/  ISETP.NE.AND P1, PT, R0, UR4, PT ;  /* 0x0000000400007c0c */ /* 0x000fda000bf25270 */
[----:B------:R-:W-:Y:S05]  /*13210*/  @!P1 BRA `(.L_x_1045) ;  /* 0x0000002000a89947 */ /* 0x000fea0003800000 */
[----:B------:R-:W-:Y:S01]  /*13220*/  ULDC.64 UR18, c[0x0][0x2c0] ;  /* 0x0000b00000127ab9 */ /* 0x000fe20000000a00 */
[----:B------:R-:W-:Y:S02]  /*13230*/  USHF.L.U32 UR12, UR9, 0xd, URZ ;  /* 0x0000000d090c7899 */ /* 0x000fe4000800063f */
[----:B------:R-:W-:Y:S01]  /*13240*/  ULEA UR18, UP0, UR6, UR18, 0x2 ;  /* 0x0000001206127291 */ /* 0x000fe2000f80103f */
[----:B------:R-:W-:Y:S01]  /*13250*/  UMOV UR4, URZ ;  /* 0x0000003f00047c82 */ /* 0x000fe20008000000 */
[----:B------:R-:W-:Y:S02]  /*13260*/  ULDC.64 UR22, c[0x0][0x2c0] ;  /* 0x0000b00000167ab9 */ /* 0x000fe40000000a00 */
[----:B------:R-:W-:Y:S02]  /*13270*/  ULEA.HI.X UR19, UR6, UR19, UR8, 0x2, UP0 ;  /* 0x0000001306137291 */ /* 0x000fe400080f1408 */
[----:B------:R-:W-:Y:S02]  /*13280*/  UIADD3 UR14, UP0, UR18, 0x4000, URZ ;  /* 0x00004000120e7890 */ /* 0x000fe4000ff1e03f */
[----:B------:R-:W-:-:S02]  /*13290*/  UIADD3 UR16, UP1, UR18, 0x8000, URZ ;  /* 0x0000800012107890 */ /* 0x000fc4000ff3e03f */
[----:B------:R-:W-:Y:S02]  /*132a0*/  UIADD3 UR18, UP2, UR18, 0xc000, URZ ;  /* 0x0000c00012127890 */ /* 0x000fe4000ff5e03f */
[----:B------:R-:W-:Y:S02]  /*132b0*/  UIADD3.X UR15, URZ, UR19, URZ, UP0, !UPT ;  /* 0x000000133f0f7290 */ /* 0x000fe400087fe43f */
[----:B------:R-:W-:Y:S02]  /*132c0*/  UIADD3.X UR17, URZ, UR19, URZ, UP1, !UPT ;  /* 0x000000133f117290 */ /* 0x000fe40008ffe43f */
[----:B------:R-:W-:Y:S01]  /*132d0*/  UIADD3.X UR19, URZ, UR19, URZ, UP2, !UPT ;  /* 0x000000133f137290 */ /* 0x000fe200097fe43f */
[----:B------:R-:W-:-:S11]  /*132e0*/  UMOV UR13, UR12 ;  /* 0x0000000c000d7c82 */ /* 0x000fd60008000000 */
.L_x_1134:
[----:B------:R-:W-:Y:S01]  /*132f0*/  UIADD3 UR10, UR12, UR4, URZ ;  /* 0x000000040c0a7290 */ /* 0x000fe2000fffe03f */
[----:B------:R-:W-:Y:S03]  /*13300*/  BAR.SYNC.DEFER_BLOCKING 0xd, 0xa0 ;  /* 0x0342800000007b1d */ /* 0x000fe60000010000 */
[----:B------:R-:W-:Y:S02]  /*13310*/  UIMAD.WIDE UR26, UR10, 0x4, UR14 ;  /* 0x000000040a1a78a5 */ /* 0x000fe4000f8e020e */
[----:B------:R-:W-:Y:S01]  /*13320*/  UIMAD.WIDE UR24, UR10, 0x4, UR16 ;  /* 0x000000040a1878a5 */ /* 0x000fe2000f8e0210 */
[----:B------:R-:W-:Y:S01]  /*13330*/  BSSY B0, `(.L_x_1122) ;  /* 0x0000010000007945 */ /* 0x000fe20003800000 */
[----:B------:R-:W-:-:S03]  /*13340*/  UIMAD.WIDE UR10, UR10, 0x4, UR18 ;  /* 0x000000040a0a78a5 */ /* 0x000fc6000f8e0212 */
[----:B------:R-:W-:Y:S09]  /*13350*/  @!P0 BRA `(.L_x_1123) ;  /* 0x0000000000348947 */ /* 0x000ff20003800000 */
[----:B------:R-:W1:Y:S01]  /*13360*/  S2UR UR21, SR_CgaCtaId ;  /* 0x00000000001579c3 */ /* 0x000e620000008800 */
[----:B------:R-:W-:Y:S01]  /*13370*/  UIADD3 UR28, UP0, UR13, UR6, URZ ;  /* 0x000000060d1c7290 */ /* 0x000fe2000ff1e03f */
[----:B------:R-:W-:-:S03]  /*13380*/  UMOV UR20, 0x400 ;  /* 0x0000040000147882 */ /* 0x000fc60000000000 */
        /* <DEDUP_REMOVED lines=10> */
.L_x_1123:
[----:B------:R-:W-:Y:S05]  /*13430*/  BSYNC B0 ;  /* 0x0000000000007941 */ /* 0x000fea0003800000 */
.L_x_1122:
        /* <DEDUP_REMOVED lines=13> */
.L_x_1125:
[----:B------:R-:W-:Y:S05]  /*13510*/  BSYNC B0 ;  /* 0x0000000000007941 */ /* 0x000fea0003800000 */
.L_x_1124:
[----:B------:R-:W-:Y:S06]  /*13520*/  BAR.ARV 0xa, 0xa0 ;  /* 0x0282800000007b1d */ /* 0x000fec0000002000 */
[----:B------:R-:W-:Y:S04]  /*13530*/  BSSY B0, `(.L_x_1126) ;  /* 0x0000003000007945 */ /* 0x000fe80003800000 */
[----:B------:R-:W-:Y:S05]  /*13540*/  @!P0 BRA `(.L_x_1127) ;  /* 0x0000000000048947 */ /* 0x000fea0003800000 */
[----:B------:R-:W-:-:S04]  /*13550*/  DEPBAR.LE SB0, 0x0 ;  /* 0x000080000000791a */ /* 0x000fc80000000000 */
.L_x_1127:
[----:B------:R-:W-:Y:S05]  /*13560*/  BSYNC B0 ;  /* 0x0000000000007941 */ /* 0x000fea0003800000 */
.L_x_1126:
        /* <DEDUP_REMOVED lines=13> */
.L_x_1129:
[----:B------:R-:W-:Y:S05]  /*13640*/  BSYNC B0 ;  /* 0x0000000000007941 */ /* 0x000fea0003800000 */
.L_x_1128:
        /* <DEDUP_REMOVED lines=13> */
.L_x_1131:
[----:B------:R-:W-:Y:S05]  /*13720*/  BSYNC B0 ;  /* 0x0000000000007941 */ /* 0x000fea0003800000 */
.L_x_1130:
[----:B------:R-:W-:Y:S01]  /*13730*/  UIADD3 UR9, UR9, 0x2, URZ ;  /* 0x0000000209097890 */ /* 0x000fe2000fffe03f */
[----:B------:R-:W-:Y:S06]  /*13740*/  BAR.ARV 0xa, 0xa0 ;  /* 0x0282800000007b1d */ /* 0x000fec0000002000 */
[----:B------:R-:W-:Y:S01]  /*13750*/  BSSY B0, `(.L_x_1132) ;  /* 0x0000004000007945 */ /* 0x000fe20003800000 */
[----:B------:R-:W-:-:S03]  /*13760*/  ISETP.LE.AND P1, PT, R0, UR9, PT ;  /* 0x0000000900007c0c */ /* 0x000fc6000bf23270 */
[----:B------:R-:W-:Y:S10]  /*13770*/  @!P0 BRA `(.L_x_1133) ;  /* 0x0000000000048947 */ /* 0x000ff40003800000 */
[----:B------:R-:W-:-:S04]  /*13780*/  DEPBAR.LE SB0, 0x0 ;  /* 0x000080000000791a */ /* 0x000fc80000000000 */
.L_x_1133:
[----:B------:R-:W-:Y:S05]  /*13790*/  BSYNC B0 ;  /* 0x0000000000007941 */ /* 0x000fea0003800000 */
.L_x_1132:
[----:B------:R-:W-:Y:S06]  /*137a0*/  BAR.ARV 0xb, 0xa0 ;  /* 0x02c2800000007b1d */ /* 0x000fec0000002000 */
[----:B------:R-:W-:Y:S02]  /*137b0*/  UIADD3 UR13, UR13, 0x4000, URZ ;  /* 0x000040000d0d7890 */ /* 0x000fe4000fffe03f */
[----:B------:R-:W-:Y:S01]  /*137c0*/  UIADD3 UR4, UR4, 0x4000, URZ ;  /* 0x0000400004047890 */ /* 0x000fe2000fffe03f */
[----:B------:R-:W-:Y:S11]  /*137d0*/  @!P1 BRA `(.L_x_1134) ;  /* 0xfffffff800c49947 */ /* 0x000ff6000383ffff */
[----:B------:R-:W-:Y:S05]  /*137e0*/  BRA `(.L_x_1045) ;  /* 0x0000001c00347947 */ /* 0x000fea0003800000 */
.L_x_1112:
[----:B------:R-:W1:Y:S01]  /*137f0*/  S2UR UR21, SR_CTAID.Z ;  /* 0x00000000001579c3 */ /* 0x000e620000002700 */
[----:B------:R-:W-:Y:S01]  /*13800*/  IMAD.MOV.U32 R11, RZ, RZ, 0x1 ;  /* 0x00000001ff0b7424 */ /* 0x000fe200078e00ff */
[----:B-1----:R-:W-:-:S13]  /*13810*/  ISETP.LE.AND P0, PT, RZ, UR21, PT ;  /* 0x00000015ff007c0c */ /* 0x002fda000bf03270 */
[----:B------:R-:W-:Y:S05]  /*13820*/  @!P0 BRA `(.L_x_1135) ;  /* 0x0000001800908947 */ /* 0x000fea0003800000 */
[----:B------:R-:W1:Y:S01]  /*13830*/  S2UR UR8, SR_CTAID.X ;  /* 0x00000000000879c3 */ /* 0x000e620000002500 */
[----:B------:R-:W-:Y:S01]  /*13840*/  ULDC UR6, c[0x0][0x280] ;  /* 0x0000a00000067ab9 */ /* 0x000fe20000000800 */
[----:B------:R-:W-:Y:S01]  /*13850*/  ULDC UR4, c[0x0][0x290] ;  /* 0x0000a40000047ab9 */ /* 0x000fe20000000800 */
[----:B------:R-:W-:Y:S01]  /*13860*/  ULDC UR5, c[0x0][0x74c] ;  /* 0x0001d30000057ab9 */ /* 0x000fe20000000800 */
[----:B------:R-:W-:-:S04]  /*13870*/  UIADD3 UR7, UR6, 0x7f, URZ ;  /* 0x0000007f06077890 */ /* 0x000fc8000fffe03f */
[----:B------:R-:W2:Y:S01]  /*13880*/  S2UR UR20, SR_CTAID.Y ;  /* 0x00000000001479c3 */ /* 0x000ea20000002600 */
[----:B-1----:R-:W-:Y:S02]  /*13890*/  USHF.L.U32 UR11, UR8, 0x7, URZ ;  /* 0x00000007080b7899 */ /* 0x002fe4000800063f */
[----:B------:R-:W-:Y:S02]  /*138a0*/  ISETP.LE.AND P0, PT, RZ, UR8, PT ;  /* 0x00000008ff007c0c */ /* 0x000fe4000bf03270 */
[----:B------:R-:W-:-:S04]  /*138b0*/  UIADD3 UR4, -UR4, UR11, UR6 ;  /* 0x0000000b04047290 */ /* 0x000fc8000fffe106 */
[----:B------:R-:W-:-:S04]  /*138c0*/  UIADD3 UR4, UR4, -UR5, URZ ;  /* 0x8000000504047290 */ /* 0x000fc8000fffe03f */
        /* <DEDUP_REMOVED lines=19> */
.L_x_1136:
[----:B------:R-:W-:-:S13]  /*13a00*/  ISETP.GT.AND P0, PT, R0, UR10, PT ;  /* 0x0000000a00007c0c */ /* 0x000fda000bf04270 */
[----:B------:R-:W-:Y:S05]  /*13a10*/  @!P0 BRA `(.L_x_1135) ;  /* 0x0000001800148947 */ /* 0x000fea0003800000 */
[----:B------:R-:W-:Y:S01]  /*13a20*/  USHF.R.S32.HI UR8, URZ, 0x1f, UR20 ;  /* 0x0000001f3f087899 */ /* 0x000fe20008011414 */
[----:B------:R-:W-:Y:S01]  /*13a30*/  MOV R4, UR10 ;  /* 0x0000000a00047c02 */ /* 0x000fe20008000f00 */
[----:B------:R-:W-:Y:S01]  /*13a40*/  ULDC.64 UR6, c[0x0][0x718] ;  /* 0x0001c60000067ab9 */ /* 0x000fe20000000a00 */
[----:B------:R-:W-:Y:S01]  /*13a50*/  ULDC.64 UR12, c[0x0][0x730] ;  /* 0x0001cc00000c7ab9 */ /* 0x000fe20000000a00 */
[----:B------:R-:W-:Y:S01]  /*13a60*/  UIMAD.WIDE.U32 UR4, UR20, UR6, URZ ;  /* 0x00000006140472a5 */ /* 0x000fe2000f8e003f */
[----:B------:R-:W-:Y:S01]  /*13a70*/  BSSY B0, `(.L_x_1135) ;  /* 0x000017f000007945 */ /* 0x000fe20003800000 */
[----:B------:R-:W-:Y:S01]  /*13a80*/  UIMAD UR6, UR8, UR6, URZ ;  /* 0x00000006080672a4 */ /* 0x000fe2000f8e023f */
[----:B------:R-:W-:Y:S01]  /*13a90*/  IMAD.MOV.U32 R2, RZ, RZ, RZ ;  /* 0x000000ffff027224 */ /* 0x000fe200078e00ff */
[----:B------:R-:W-:Y:S02]  /*13aa0*/  UIMAD UR8, UR8, UR12, URZ ;  /* 0x0000000c080872a4 */ /* 0x000fe4000f8e023f */
[----:B------:R-:W-:-:S02]  /*13ab0*/  UIMAD UR14, UR20, UR7, UR6 ;  /* 0x00000007140e72a4 */ /* 0x000fc4000f8e0206 */
[----:B------:R-:W-:Y:S02]  /*13ac0*/  UIMAD UR9, UR20, UR13, UR8 ;  /* 0x0000000d140972a4 */ /* 0x000fe4000f8e0208 */
[----:B------:R-:W-:Y:S01]  /*13ad0*/  UIMAD.WIDE.U32 UR6, UR20, UR12, URZ ;  /* 0x0000000c140672a5 */ /* 0x000fe2000f8e003f */
[----:B------:R-:W-:Y:S01]  /*13ae0*/  ULDC UR8, c[0x0][0x2e8] ;  /* 0x0000ba0000087ab9 */ /* 0x000fe20000000800 */
[----:B------:R-:W-:Y:S02]  /*13af0*/  USHF.R.S32.HI UR12, URZ, 0x1f, UR21 ;  /* 0x0000001f3f0c7899 */ /* 0x000fe40008011415 */
[----:B------:R-:W-:Y:S01]  /*13b00*/  UISETP.NE.AND UP0, UPT, UR8, 0x1, UPT ;  /* 0x000000010800788c */ /* 0x000fe2000bf05270 */
[----:B------:R-:W-:Y:S01]  /*13b10*/  ULDC.64 UR16, c[0x0][0x720] ;  /* 0x0001c80000107ab9 */ /* 0x000fe20000000a00 */
[----:B------:R-:W-:Y:S01]  /*13b20*/  ELECT P0, URZ, PT ;  /* 0x00000000003f782f */ /* 0x000fe20003800000 */
[----:B------:R-:W-:Y:S01]  /*13b30*/  UIMAD UR8, UR12, UR16, URZ ;  /* 0x000000100c0872a4 */ /* 0x000fe2000f8e023f */
[----:B------:R-:W-:Y:S01]  /*13b40*/  ULDC.64 UR18, c[0x0][0x738] ;  /* 0x0001ce0000127ab9 */ /* 0x000fe20000000a00 */
[----:B------:R-:W-:-:S02]  /*13b50*/  UIADD3 UR15, UR5, UR14, URZ ;  /* 0x0000000e050f7290 */ /* 0x000fc4000fffe03f */
[----:B------:R-:W-:Y:S02]  /*13b60*/  UIMAD UR12, UR12, UR18, URZ ;  /* 0x000000120c0c72a4 */ /* 0x000fe4000f8e023f */
[----:B------:R-:W-:Y:S02]  /*13b70*/  UIMAD UR5, UR21, UR17, UR8 ;  /* 0x00000011150572a4 */ /* 0x000fe4000f8e0208 */
[----:B------:R-:W-:Y:S01]  /*13b80*/  UIADD3 UR7, UR7, UR9, URZ ;  /* 0x0000000907077290 */ /* 0x000fe2000fffe03f */
[----:B------:R-:W-:Y:S01]  /*13b90*/  @UP0 ULDC UR8, c[0x0][0x2ec] ;  /* 0x0000bb0000080ab9 */ /* 0x000fe20000000800 */
[----:B------:R-:W-:Y:S01]  /*13ba0*/  UMOV UR14, UR4 ;  /* 0x00000004000e7c82 */ /* 0x000fe20008000000 */
[----:B------:R-:W-:Y:S02]  /*13bb0*/  UIMAD.WIDE.U32 UR8, UR20, UR8, URZ ;  /* 0x00000008140872a5 */ /* 0x000fe4000f8e003f */
[----:B------:R-:W-:Y:S01]  /*13bc0*/  UIMAD UR4, UR21, UR19, UR12 ;  /* 0x00000013150472a4 */ /* 0x000fe2000f8e020c */
[----:B------:R-:W-:-:S02]  /*13bd0*/  @UP0 ULDC UR13, c[0x0][0x2f0] ;  /* 0x0000bc00000d0ab9 */ /* 0x000fc40000000800 */
[----:B------:R-:W-:Y:S01]  /*13be0*/  UMOV UR12, UR20 ;  /* 0x00000014000c7c82 */ /* 0x000fe20008000000 */
[----:B------:R-:W-:Y:S02]  /*13bf0*/  UIMAD.WIDE.U32 UR14, UR21, UR16, UR14 ;  /* 0x00000010150e72a5 */ /* 0x000fe4000f8e000e */
[----:B------:R-:W-:Y:S02]  /*13c00*/  UIMAD.WIDE.U32 UR6, UR21, UR18, UR6 ;  /* 0x00000012150672a5 */ /* 0x000fe4000f8e0006 */
[----:B------:R-:W-:Y:S01]  /*13c10*/  @UP0 USHF.R.U32.HI UR12, URZ, UR13, UR9 ;  /* 0x0000000d3f0c0299 */ /* 0x000fe20008011609 */
[----:B------:R-:W-:Y:S11]  /*13c20*/  @!P0 BRA `(.L_x_1137) ;  /* 0x00000014008c8947 */ /* 0x000ff60003800000 */
[----:B------:R-:W1:Y:S01]  /*13c30*/  S2R R3, SR_CgaCtaId ;  /* 0x0000000000037919 */ /* 0x000e620000008800 */
[----:B------:R-:W-:-:S04]  /*13c40*/  MOV R16, 0x400 ;  /* 0x0000040000107802 */ /* 0x000fc80000000f00 */
[----:B-1----:R-:W-:Y:S02]  /*13c50*/  LEA R16, R3, R16, 0x18 ;  /* 0x0000001003107211 */ /* 0x002fe400078ec0ff */
[----:B------:R-:W-:-:S04]  /*13c60*/  MOV R3, 0x1 ;  /* 0x0000000100037802 */ /* 0x000fc80000000f00 */
[----:B------:R-:W-:-:S04]  /*13c70*/  SHF.L.U32 R3, R3, 0x1f, RZ ;  /* 0x0000001f03037819 */ /* 0x000fc800000006ff */
[----:B------:R-:W1:Y:S02]  /*13c80*/  SYNCS.PHASECHK.TRANS64.TRYWAIT P0, [R16+URZ+0x30c20], R3 ;  /* 0x030c2003100075a7 */ /* 0x000e64000800017f */
[----:B-1----:R-:W-:Y:S05]  /*13c90*/  @!P0 BRA `(.L_x_1138) ;  /* 0x0000001800bc8947 */ /* 0x002fea0003800000 */
.L_x_1166:
[----:B------:R-:W2:Y:S01]  /*13ca0*/  S2R R2, SR_TID.X ;  /* 0x0000000000027919 */ /* 0x000ea20000002100 */
[----:B------:R-:W-:Y:S01]  /*13cb0*/  IMAD.U32 R15, RZ, RZ, UR15 ;  /* 0x0000000fff0f7e24 */ /* 0x000fe2000f8e00ff */
[----:B------:R-:W-:Y:S01]  /*13cc0*/  MOV R14, UR7 ;  /* 0x00000007000e7c02 */ /* 0x000fe20008000f00 */
[----:B------:R-:W-:Y:S02]  /*13cd0*/  IMAD.MOV.U32 R11, RZ, RZ, 0x1 ;  /* 0x00000001ff0b7424 */ /* 0x000fe400078e00ff */
[----:B------:R-:W-:Y:S01]  /*13ce0*/  VIADD R15, R15, UR5 ;  /* 0x000000050f0f7c36 */ /* 0x000fe20008000000 */
[----:B------:R-:W-:Y:S02]  /*13cf0*/  IADD3 R14, R14, UR4, RZ ;  /* 0x000000040e0e7c10 */ /* 0x000fe4000fffe0ff */
[----:B--2---:R-:W-:-:S04]  /*13d00*/  LOP3.LUT R2, R2, 0x7f, RZ, 0xc0, !PT ;  /* 0x0000007f02027812 */ /* 0x004fc800078ec0ff */
[----:B------:R-:W-:-:S13]  /*13d10*/  ISETP.NE.AND P0, PT, R2, RZ, PT ;  /* 0x000000ff0200720c */ /* 0x000fda0003f05270 */
[----:B------:R-:W-:Y:S05]  /*13d20*/  @P0 BRA `(.L_x_1139) ;  /* 0x0000000000180947 */ /* 0x000fea0003800000 */
[----:B------:R-:W2:Y:S01]  /*13d30*/  S2R R2, SR_TID.X ;  /* 0x0000000000027919 */ /* 0x000ea20000002100 */
[----:B-1----:R-:W-:-:S04]  /*13d40*/  MOV R3, 0x4200 ;  /* 0x0000420000037802 */ /* 0x002fc80000000f00 */
[----:B------:R3:W-:Y:S01]  /*13d50*/  SYNCS.ARRIVE.TRANS64 RZ, [R16+URZ+0x30c10], R3 ;  /* 0x030c100310ff79a7 */ /* 0x0007e2000800003f */
[----:B--2---:R-:W-:-:S13]  /*13d60*/  LOP3.LUT P1, RZ, R2, 0x1f, RZ, 0xc0, !PT ;  /* 0x0000001f02ff7812 */ /* 0x004fda000782c0ff */
[----:B---3--:R-:W-:Y:S05]  /*13d70*/  @!P1 BRA `(.L_x_1139) ;  /* 0x0000000000049947 */ /* 0x008fea0003800000 */
[----:B------:R-:W-:Y:S01]  /*13d80*/  BPT.TRAP 0x1 ;  /* 0x000000040000795c */ /* 0x000fe20000300000 */
.L_x_1139:
[----:B------:R-:W-:Y:S01]  /*13d90*/  R2UR UR19, R4 ;  /* 0x00000000041372ca */ /* 0x000fe200000e0000 */
[----:B------:R-:W2:Y:S01]  /*13da0*/  LDC.64 R12, c[0x0][0x198] ;  /* 0x00006600ff0c7b82 */ /* 0x000ea20000000a00 */
[----:B------:R-:W-:Y:S01]  /*13db0*/  R2UR UR8, R15 ;  /* 0x000000000f0872ca */ /* 0x000fe200000e0000 */
[----:B------:R-:W-:Y:S01]  /*13dc0*/  ULDC.64 UR16, c[0x0][0x700] ;  /* 0x0001c00000107ab9 */ /* 0x000fe20000000a00 */
[----:B------:R-:W-:Y:S01]  /*13dd0*/  UMOV UR32, 0x0 ;  /* 0x0000000000207882 */ /* 0x000fe20000000000 */
[----:B------:R-:W-:Y:S01]  /*13de0*/  IMAD.U32 R10, RZ, RZ, UR16 ;  /* 0x00000010ff0a7e24 */ /* 0x000fe2000f8e00ff */
[----:B------:R-:W-:Y:S01]  /*13df0*/  UMOV UR33, 0x14f00000 ;  /* 0x14f0000000217882 */ /* 0x000fe20000000000 */
[----:B------:R-:W-:Y:S01]  /*13e00*/  IMAD.U32 R9, RZ, RZ, UR17 ;  /* 0x00000011ff097e24 */ /* 0x000fe2000f8e00ff */
[----:B------:R-:W-:Y:S01]  /*13e10*/  UMOV UR18, URZ ;  /* 0x0000003f00127c82 */ /* 0x000fe20008000000 */
[----:B------:R-:W-:Y:S01]  /*13e20*/  UMOV UR25, 0x20 ;  /* 0x0000002000197882 */ /* 0x000fe20000000000 */
[----:B------:R-:W-:Y:S01]  /*13e30*/  UMOV UR34, 0x0 ;  /* 0x0000000000227882 */ /* 0x000fe20000000000 */
[----:B------:R-:W-:Y:S01]  /*13e40*/  UMOV UR35, 0x10000000 ;  /* 0x1000000000237882 */ /* 0x000fe20000000000 */
[----:B------:R-:W-:Y:S01]  /*13e50*/  UMOV UR13, UR21 ;  /* 0x00000015000d7c82 */ /* 0x000fe20008000000 */
[----:B------:R-:W-:Y:S01]  /*13e60*/  USHF.L.U32 UR19, UR19, 0x7, URZ ;  /* 0x0000000713137899 */ /* 0x000fe2000800063f */
[----:B------:R-:W-:Y:S01]  /*13e70*/  IMAD.MOV.U32 R19, RZ, RZ, RZ ;  /* 0x000000ffff137224 */ /* 0x000fe200078e00ff */
[----:B------:R-:W-:Y:S01]  /*13e80*/  UMOV UR10, UR18 ;  /* 0x00000012000a7c82 */ /* 0x000fe20008000000 */
[----:B------:R-:W-:Y:S01]  /*13e90*/  UMOV UR27, UR11 ;  /* 0x0000000b001b7c82 */ /* 0x000fe20008000000 */
[----:B------:R-:W-:Y:S01]  /*13ea0*/  UIADD3 UR9, UP0, UR19, UR14, URZ ;  /* 0x0000000e13097290 */ /* 0x000fe2000ff1e03f */
[----:B------:R-:W-:Y:S01]  /*13eb0*/  UMOV UR28, UR12 ;  /* 0x0000000c001c7c82 */ /* 0x000fe20008000000 */
[----:B------:R-:W-:-:S02]  /*13ec0*/  UMOV UR29, UR21 ;  /* 0x00000015001d7c82 */ /* 0x000fc40008000000 */
[----:B------:R-:W-:Y:S02]  /*13ed0*/  ULEA.HI.X.SX32 UR8, UR19, UR8, 0x1, UP0 ;  /* 0x0000000813087291 */ /* 0x000fe400080f0e3f */
[----:B-1----:R-:W-:Y:S01]  /*13ee0*/  MOV R3, UR9 ;  /* 0x0000000900037c02 */ /* 0x002fe20008000f00 */
[----:B------:R-:W-:Y:S01]  /*13ef0*/  UMOV UR26, UR18 ;  /* 0x00000012001a7c82 */ /* 0x000fe20008000000 */
[----:B--2---:R-:W-:Y:S01]  /*13f00*/  MOV R8, R12 ;  /* 0x0000000c00087202 */ /* 0x004fe20000000f00 */
[----:B------:R-:W-:Y:S01]  /*13f10*/  IMAD.MOV.U32 R7, RZ, RZ, R13 ;  /* 0x000000ffff077224 */ /* 0x000fe200078e000d */
[----:B------:R-:W-:Y:S01]  /*13f20*/  LEA R2, P1, R3, R10, 0x2 ;  /* 0x0000000a03027211 */ /* 0x000fe200078210ff */
[----:B------:R-:W-:Y:S01]  /*13f30*/  IMAD.U32 R3, RZ, RZ, UR8 ;  /* 0x00000008ff037e24 */ /* 0x000fe2000f8e00ff */
[----:B------:R-:W-:Y:S02]  /*13f40*/  MOV R6, UR9 ;  /* 0x0000000900067c02 */ /* 0x000fe40008000f00 */
[----:B------:R-:W-:-:S02]  /*13f50*/  R2UR UR22, R2 ;  /* 0x00000000021672ca */ /* 0x000fc400000e0000 */
[----:B------:R-:W-:Y:S02]  /*13f60*/  IADD3 R2, P2, R8, 0x2f0, RZ ;  /* 0x000002f008027810 */ /* 0x000fe40007f5e0ff */
[----:B------:R-:W-:Y:S02]  /*13f70*/  LEA.HI.X R3, R6, R9, R3, 0x2, P1 ;  /* 0x0000000906037211 */ /* 0x000fe400008f1403 */
[----:B------:R-:W-:Y:S01]  /*13f80*/  R2UR UR40, R2 ;  /* 0x00000000022872ca */ /* 0x000fe200000e0000 */
[----:B------:R-:W-:Y:S01]  /*13f90*/  IMAD.X R5, RZ, RZ, R7, P2 ;  /* 0x000000ffff057224 */ /* 0x000fe200010e0607 */
[----:B------:R-:W-:Y:S02]  /*13fa0*/  IADD3 R2, P3, R8, 0x3f0, RZ ;  /* 0x000003f008027810 */ /* 0x000fe40007f7e0ff */
[----:B------:R-:W-:Y:S02]  /*13fb0*/  R2UR UR8, R16 ;  /* 0x00000000100872ca */ /* 0x000fe400000e0000 */
[----:B------:R-:W-:-:S02]  /*13fc0*/  R2UR UR42, R2 ;  /* 0x00000000022a72ca */ /* 0x000fc400000e0000 */
[----:B------:R-:W-:Y:S02]  /*13fd0*/  IADD3 R2, P1, R8, 0xf0, RZ ;  /* 0x000000f008027810 */ /* 0x000fe40007f3e0ff */
[----:B------:R-:W-:Y:S02]  /*13fe0*/  R2UR UR23, R3 ;  /* 0x00000000031772ca */ /* 0x000fe400000e0000 */
[----:B------:R-:W-:Y:S02]  /*13ff0*/  IADD3 R6, R0, -0x1, RZ ;  /* 0xffffffff00067810 */ /* 0x000fe40007ffe0ff */
[-C--:B------:R-:W-:Y:S02]  /*14000*/  IADD3.X R3, RZ, R7.reuse, RZ, P1, !PT ;  /* 0x00000007ff037210 */ /* 0x080fe40000ffe4ff */
[----:B------:R-:W-:Y:S01]  /*14010*/  R2UR UR41, R5 ;  /* 0x00000000052972ca */ /* 0x000fe200000e0000 */
[----:B------:R1:W-:Y:S01]  /*14020*/  STL [R1], R6 ;  /* 0x0000000601007387 */ /* 0x0003e20000100800 */
[----:B------:R-:W-:Y:S01]  /*14030*/  IADD3.X R5, RZ, R7, RZ, P3, !PT ;  /* 0x00000007ff057210 */ /* 0x000fe20001ffe4ff */
[----:B------:R-:W-:Y:S01]  /*14040*/  UIADD3 UR16, UR8, 0x10000, URZ ;  /* 0x0001000008107890 */ /* 0x000fe2000fffe03f */
[----:B------:R-:W-:Y:S01]  /*14050*/  R2UR UR30, R2 ;  /* 0x00000000021e72ca */ /* 0x000fe200000e0000 */
[----:B------:R-:W-:Y:S01]  /*14060*/  UIADD3 UR17, UR8, 0x30c10, URZ ;  /* 0x00030c1008117890 */ /* 0x000fe2000fffe03f */
[----:B------:R-:W-:Y:S01]  /*14070*/  R2UR UR31, R3 ;  /* 0x00000000031f72ca */ /* 0x000fe200000e0000 */
[----:B------:R-:W-:Y:S01]  /*14080*/  UIADD3 UR38, UR8, 0x20000, URZ ;  /* 0x0002000008267890 */ /* 0x000fe2000fffe03f */
[----:B------:R-:W-:Y:S01]  /*14090*/  R2UR UR43, R5 ;  /* 0x00000000052b72ca */ /* 0x000fe200000e0000 */
[----:B------:R-:W-:Y:S01]  /*140a0*/  UIADD3 UR9, UR8, 0x30c00, URZ ;  /* 0x00030c0008097890 */ /* 0x000fe2000fffe03f */
[----:B------:R-:W-:Y:S01]  /*140b0*/  ISETP.GE.AND P1, PT, R4, R6, PT ;  /* 0x000000060400720c */ /* 0x000fe20003f26270 */
[----:B------:R-:W-:Y:S01]  /*140c0*/  UIADD3 UR24, UR8, 0x4000, URZ ;  /* 0x0000400008187890 */ /* 0x000fe2000fffe03f */
[----:B------:R-:W-:Y:S01]  /*140d0*/  IMAD.MOV.U32 R5, RZ, RZ, 0x8000 ;  /* 0x00008000ff057424 */ /* 0x000fe200078e00ff */
[----:B------:R-:W-:-:S06]  /*140e0*/  UMOV UR39, UR17 ;  /* 0x0000001100277c82 */ /* 0x000fcc0008000000 */
[----:B------:R-:W-:Y:S01]  /*140f0*/  UTMALDG.4D [UR16], [UR30], desc[UR32] ;  /* 0x000020101e0075b4 */ /* 0x000fe20008019000 */
[----:B------:R2:W-:Y:S01]  /*14100*/  UBLKCP.S.G [UR38], [UR22], UR25 ;  /* 0x00000026160073ba */ /* 0x0005e20008000219 */
[----:B------:R1:W-:Y:S01]  /*14110*/  SYNCS.ARRIVE.TRANS64 RZ, [R16+URZ+0x30c00], R5 ;  /* 0x030c000510ff79a7 */ /* 0x0003e2000800003f */
[----:B------:R1:W-:Y:S01]  /*14120*/  UTMALDG.4D [UR8], [UR40], desc[UR34] ;  /* 0x00002208280075b4 */ /* 0x0003e20008019000 */
[----:B--2---:R-:W-:Y:S02]  /*14130*/  UMOV UR25, UR9 ;  /* 0x0000000900197c82 */ /* 0x004fe40008000000 */
[----:B------:R1:W-:Y:S01]  /*14140*/  UTMALDG.4D [UR24], [UR42], desc[UR34] ;  /* 0x000022182a0075b4 */ /* 0x0003e20008019000 */
[----:B------:R-:W-:Y:S05]  /*14150*/  @P1 BRA `(.L_x_1140) ;  /* 0x0000000c00841947 */ /* 0x000fea0003800000 */
[----:B-1----:R-:W-:Y:S01]  /*14160*/  LOP3.LUT R5, RZ, R4, RZ, 0x33, !PT ;  /* 0x00000004ff057212 */ /* 0x002fe200078e33ff */
[----:B------:R-:W1:Y:S01]  /*14170*/  S2R R12, SR_TID.X ;  /* 0x00000000000c7919 */ /* 0x000e620000002100 */
[----:B------:R-:W-:Y:S02]  /*14180*/  MOV R11, 0x1 ;  /* 0x00000001000b7802 */ /* 0x000fe40000000f00 */
[----:B------:R-:W-:Y:S01]  /*14190*/  IADD3 R20, R5, R0, RZ ;  /* 0x0000000005147210 */ /* 0x000fe20007ffe0ff */
[----:B------:R-:W-:Y:S02]  /*141a0*/  VIADD R5, R0, 0xfffffffe ;  /* 0xfffffffe00057836 */ /* 0x000fe40000000000 */
[----:B------:R-:W-:-:S03]  /*141b0*/  IMAD.MOV.U32 R0, RZ, RZ, R4 ;  /* 0x000000ffff007224 */ /* 0x000fc600078e0004 */
[----:B------:R-:W-:Y:S02]  /*141c0*/  ISETP.NE.AND P1, PT, R5, R4, PT ;  /* 0x000000040500720c */ /* 0x000fe40003f25270 */
[----:B------:R-:W-:-:S05]  /*141d0*/  LOP3.LUT R5, R20, 0x1, RZ, 0xc0, !PT ;  /* 0x0000000114057812 */ /* 0x000fca00078ec0ff */
[----:B------:R2:W-:Y:S01]  /*141e0*/  STL [R1+0x4], R5 ;  /* 0x0000040501007387 */ /* 0x0005e20000100800 */
[----:B-1----:R-:W-:-:S05]  /*141f0*/  LOP3.LUT R6, R12, 0x1f, RZ, 0xc0, !PT ;  /* 0x0000001f0c067812 */ /* 0x002fca00078ec0ff */
[----:B--2---:R-:W-:Y:S05]  /*14200*/  @!P1 BRA `(.L_x_1141) ;  /* 0x0000000800389947 */ /* 0x004fea0003800000 */
[----:B------:R-:W-:Y:S01]  /*14210*/  IADD3 R20, R20, -R5, RZ ;  /* 0x8000000514147210 */ /* 0x000fe20007ffe0ff */
[----:B------:R-:W-:Y:S01]  /*14220*/  IMAD.MOV.U32 R0, RZ, RZ, R4 ;  /* 0x000000ffff007224 */ /* 0x000fe200078e0004 */
[----:B------:R-:W-:-:S07]  /*14230*/  MOV R11, 0x1 ;  /* 0x00000001000b7802 */ /* 0x000fce0000000f00 */
.L_x_1150:
[----:B--234-:R-:W-:-:S04]  /*14240*/  SHF.L.U32 R21, R11, 0x1f, RZ ;  /* 0x0000001f0b157819 */ /* 0x01cfc800000006ff */
[----:B------:R-:W1:Y:S02]  /*14250*/  SYNCS.PHASECHK.TRANS64.TRYWAIT P1, [R16+URZ+0x30c40], R21 ;  /* 0x030c4015100075a7 */ /* 0x000e64000802017f */
[----:B-1----:R-:W-:Y:S05]  /*14260*/  @!P1 BRA `(.L_x_1142) ;  /* 0x00000014005c9947 */ /* 0x002fea0003800000 */
.L_x_1167:
[----:B------:R-:W-:Y:S05]  /*14270*/  @P0 BRA `(.L_x_1143) ;  /* 0x0000000000140947 */ /* 0x000fea0003800000 */
[----:B------:R-:W-:Y:S01]  /*14280*/  ISETP.NE.AND P1, PT, R6, RZ, PT ;  /* 0x000000ff0600720c */ /* 0x000fe20003f25270 */
[----:B------:R-:W-:-:S04]  /*14290*/  IMAD.MOV.U32 R3, RZ, RZ, 0x4200 ;  /* 0x00004200ff037424 */ /* 0x000fc800078e00ff */
[----:B------:R2:W-:Y:S08]  /*142a0*/  SYNCS.ARRIVE.TRANS64 RZ, [R16+URZ+0x30c30], R3 ;  /* 0x030c300310ff79a7 */ /* 0x0005f0000800003f */
[----:B------:R-:W-:Y:S05]  /*142b0*/  @!P1 BRA `(.L_x_1143) ;  /* 0x0000000000049947 */ /* 0x000fea0003800000 */
[----:B------:R-:W-:Y:S01]  /*142c0*/  BPT.TRAP 0x1 ;  /* 0x000000040000795c */ /* 0x000fe20000300000 */
.L_x_1143:
[----:B------:R-:W2:Y:S01]  /*142d0*/  LDC.64 R12, c[0x0][0x728] ;  /* 0x0001ca00ff0c7b82 */ /* 0x000ea20000000a00 */
[----:B------:R-:W-:Y:S01]  /*142e0*/  SHF.L.U32 R18, R0, 0x7, RZ ;  /* 0x0000000700127819 */ /* 0x000fe200000006ff */
[----:B------:R-:W-:Y:S01]  /*142f0*/  UMOV UR26, 0x0 ;  /* 0x00000000001a7882 */ /* 0x000fe20000000000 */
[----:B------:R-:W-:Y:S01]  /*14300*/  R2UR UR8, R16 ;  /* 0x00000000100872ca */ /* 0x000fe200000e0000 */
[----:B------:R-:W-:Y:S01]  /*14310*/  UMOV UR27, 0x14f00000 ;  /* 0x14f00000001b7882 */ /* 0x000fe20000000000 */
[C---:B------:R-:W-:Y:S01]  /*14320*/  IADD3 R2, P1, R18.reuse, UR6, RZ ;  /* 0x0000000612027c10 */ /* 0x040fe2000ff3e0ff */
[----:B------:R-:W-:Y:S01]  /*14330*/  UMOV UR18, URZ ;  /* 0x0000003f00127c82 */ /* 0x000fe20008000000 */
[----:B------:R-:W-:Y:S01]  /*14340*/  R2UR UR19, R18 ;  /* 0x00000000121372ca */ /* 0x000fe200000e0000 */
[----:B------:R-:W3:Y:S01]  /*14350*/  LDC.64 R4, c[0x0][0x198] ;  /* 0x00006600ff047b82 */ /* 0x000ee20000000a00 */
[----:B------:R-:W-:-:S07]  /*14360*/  UMOV UR10, 0x20 ;  /* 0x00000020000a7882 */ /* 0x000fce0000000000 */
[----:B------:R-:W-:Y:S02]  /*14370*/  UIADD3 UR16, UR8, 0x18000, URZ ;  /* 0x0001800008107890 */ /* 0x000fe4000fffe03f */
[----:B------:R-:W-:Y:S02]  /*14380*/  UIADD3 UR17, UR8, 0x30c30, URZ ;  /* 0x00030c3008117890 */ /* 0x000fe4000fffe03f */
[----:B------:R-:W-:Y:S01]  /*14390*/  UIADD3 UR8, UR8, 0x20400, URZ ;  /* 0x0002040008087890 */ /* 0x000fe2000fffe03f */
[----:B--2---:R-:W-:-:S04]  /*143a0*/  LEA R3, P2, R2, R12, 0x2 ;  /* 0x0000000c02037211 */ /* 0x004fc800078410ff */
[----:B------:R-:W-:Y:S01]  /*143b0*/  UMOV UR9, UR17 ;  /* 0x0000001100097c82 */ /* 0x000fe20008000000 */
        /* <DEDUP_REMOVED lines=14> */
.L_x_1168:
[----:B------:R-:W-:Y:S05]  /*144a0*/  @P0 BRA `(.L_x_1145) ;  /* 0x0000000000140947 */ /* 0x000fea0003800000 */
[----:B------:R-:W-:Y:S02]  /*144b0*/  ISETP.NE.AND P1, PT, R6, RZ, PT ;  /* 0x000000ff0600720c */ /* 0x000fe40003f25270 */
[----:B------:R-:W-:-:S04]  /*144c0*/  MOV R2, 0x4200 ;  /* 0x0000420000027802 */ /* 0x000fc80000000f00 */
[----:B------:R3:W-:Y:S07]  /*144d0*/  SYNCS.ARRIVE.TRANS64 RZ, [R16+URZ+0x30c18], R2 ;  /* 0x030c180210ff79a7 */ /* 0x0007ee000800003f */
[----:B------:R-:W-:Y:S05]  /*144e0*/  @!P1 BRA `(.L_x_1145) ;  /* 0x0000000000049947 */ /* 0x000fea0003800000 */
[----:B------:R-:W-:Y:S01]  /*144f0*/  BPT.TRAP 0x1 ;  /* 0x000000040000795c */ /* 0x000fe20000300000 */
.L_x_1145:
[----:B------:R-:W-:Y:S01]  /*14500*/  VIADD R18, R18, 0x80 ;  /* 0x0000008012127836 */ /* 0x000fe20000000000 */
[----:B------:R-:W-:Y:S01]  /*14510*/  ULDC.64 UR8, c[0x0][0x700] ;  /* 0x0001c00000087ab9 */ /* 0x000fe20000000a00 */
[----:B------:R-:W-:Y:S01]  /*14520*/  R2UR UR24, R16 ;  /* 0x00000000101872ca */ /* 0x000fe200000e0000 */
[----:B------:R-:W-:Y:S01]  /*14530*/  IMAD.U32 R9, RZ, RZ, UR9 ;  /* 0x00000009ff097e24 */ /* 0x000fe2000f8e00ff */
[----:B------:R-:W-:Y:S01]  /*14540*/  MOV R10, UR8 ;  /* 0x00000008000a7c02 */ /* 0x000fe20008000f00 */
[----:B------:R-:W-:Y:S01]  /*14550*/  UMOV UR22, 0x0 ;  /* 0x0000000000167882 */ /* 0x000fe20000000000 */
[----:B---3--:R-:W-:Y:S01]  /*14560*/  IADD3 R2, P1, R18, UR14, RZ ;  /* 0x0000000e12027c10 */ /* 0x008fe2000ff3e0ff */
[----:B------:R-:W-:Y:S01]  /*14570*/  UMOV UR23, 0x14f00000 ;  /* 0x14f0000000177882 */ /* 0x000fe20000000000 */
[----:B------:R-:W-:Y:S01]  /*14580*/  SHF.R.S32.HI R17, RZ, 0x1f, R18 ;  /* 0x0000001fff117819 */ /* 0x000fe20000011412 */
[----:B------:R-:W-:Y:S01]  /*14590*/  UMOV UR18, URZ ;  /* 0x0000003f00127c82 */ /* 0x000fe20008000000 */
[----:B------:R-:W-:Y:S01]  /*145a0*/  LEA R3, P2, R2, R10, 0x2 ;  /* 0x0000000a02037211 */ /* 0x000fe200078410ff */
[----:B------:R-:W-:Y:S01]  /*145b0*/  UMOV UR10, 0x20 ;  /* 0x00000020000a7882 */ /* 0x000fe20000000000 */
[----:B------:R-:W-:-:S02]  /*145c0*/  R2UR UR19, R18 ;  /* 0x00000000121372ca */ /* 0x000fc400000e0000 */
[----:B------:R-:W-:Y:S01]  /*145d0*/  R2UR UR26, R3 ;  /* 0x00000000031a72ca */ /* 0x000fe200000e0000 */
[----:B------:R-:W-:Y:S01]  /*145e0*/  UIADD3 UR16, UR24, 0x14000, URZ ;  /* 0x0001400018107890 */ /* 0x000fe2000fffe03f */
[----:B------:R-:W-:Y:S01]  /*145f0*/  IADD3.X R3, R17, R15, RZ, P1, !PT ;  /* 0x0000000f11037210 */ /* 0x000fe20000ffe4ff */
[----:B------:R-:W-:Y:S02]  /*14600*/  UIADD3 UR17, UR24, 0x30c18, URZ ;  /* 0x00030c1818117890 */ /* 0x000fe4000fffe03f */
[----:B------:R-:W-:Y:S01]  /*14610*/  UIADD3 UR24, UR24, 0x20200, URZ ;  /* 0x0002020018187890 */ /* 0x000fe2000fffe03f */
[----:B------:R-:W-:Y:S02]  /*14620*/  LEA.HI.X R3, R2, R9, R3, 0x2, P2 ;  /* 0x0000000902037211 */ /* 0x000fe400010f1403 */
[----:B------:R-:W-:Y:S02]  /*14630*/  IADD3 R2, P1, R8, 0xf0, RZ ;  /* 0x000000f008027810 */ /* 0x000fe40007f3e0ff */
[----:B------:R-:W-:Y:S01]  /*14640*/  R2UR UR27, R3 ;  /* 0x00000000031b72ca */ /* 0x000fe200000e0000 */
[----:B------:R-:W-:Y:S01]  /*14650*/  UMOV UR25, UR17 ;  /* 0x0000001100197c82 */ /* 0x000fe20008000000 */
[----:B------:R-:W-:Y:S01]  /*14660*/  R2UR UR8, R2 ;  /* 0x00000000020872ca */ /* 0x000fe200000e0000 */
[----:B------:R-:W-:-:S05]  /*14670*/  IMAD.X R3, RZ, RZ, R7, P1 ;  /* 0x000000ffff037224 */ /* 0x000fca00008e0607 */
[----:B------:R-:W-:-:S13]  /*14680*/  R2UR UR9, R3 ;  /* 0x00000000030972ca */ /* 0x000fda00000e0000 */
[----:B------:R3:W-:Y:S01]  /*14690*/  UTMALDG.4D [UR16], [UR8], desc[UR22] ;  /* 0x00001610080075b4 */ /* 0x0007e20008019000 */
[----:B------:R3:W-:Y:S01]  /*146a0*/  UBLKCP.S.G [UR24], [UR26], UR10 ;  /* 0x000000181a0073ba */ /* 0x0007e2000800020a */
[----:B------:R-:W4:Y:S02]  /*146b0*/  SYNCS.PHASECHK.TRANS64.TRYWAIT P1, [R16+URZ+0x30c48], R21 ;  /* 0x030c4815100075a7 */ /* 0x000f24000802017f */
[----:B---34-:R-:W-:Y:S05]  /*146c0*/  @!P1 BRA `(.L_x_1146) ;  /* 0x00000010006c9947 */ /* 0x018fea0003800000 */
.L_x_1169:
[----:B------:R-:W-:Y:S05]  /*146d0*/  @P0 BRA `(.L_x_1147) ;  /* 0x0000000000140947 */ /* 0x000fea0003800000 */
[----:B------:R-:W-:Y:S02]  /*146e0*/  ISETP.NE.AND P1, PT, R6, RZ, PT ;  /* 0x000000ff0600720c */ /* 0x000fe40003f25270 */
[----:B-123--:R-:W-:-:S04]  /*146f0*/  MOV R21, 0x4200 ;  /* 0x0000420000157802 */ /* 0x00efc80000000f00 */
[----:B------:R4:W-:Y:S07]  /*14700*/  SYNCS.ARRIVE.TRANS64 RZ, [R16+URZ+0x30c38], R21 ;  /* 0x030c381510ff79a7 */ /* 0x0009ee000800003f */
[----:B------:R-:W-:Y:S05]  /*14710*/  @!P1 BRA `(.L_x_1147) ;  /* 0x0000000000049947 */ /* 0x000fea0003800000 */
[----:B------:R-:W-:Y:S01]  /*14720*/  BPT.TRAP 0x1 ;  /* 0x000000040000795c */ /* 0x000fe20000300000 */
.L_x_1147:
[C---:B------:R-:W-:Y:S01]  /*14730*/  R2UR UR19, R18.reuse ;  /* 0x00000000121372ca */ /* 0x040fe200000e0000 */
[----:B------:R-:W-:Y:S01]  /*14740*/  UMOV UR22, 0x0 ;  /* 0x0000000000167882 */ /* 0x000fe20000000000 */
[----:B------:R-:W-:Y:S01]  /*14750*/  IADD3 R18, P1, R18, UR6, RZ ;  /* 0x0000000612127c10 */ /* 0x000fe2000ff3e0ff */
        /* <DEDUP_REMOVED lines=19> */
[----:B------:R-:W5:Y:S02]  /*14890*/  SYNCS.PHASECHK.TRANS64.TRYWAIT P1, [R16+URZ+0x30c20], R5 ;  /* 0x030c2005100075a7 */ /* 0x000f64000802017f */
[----:B-1---5:R-:W-:Y:S05]  /*148a0*/  @!P1 BRA `(.L_x_1148) ;  /* 0x0000001000089947 */ /* 0x022fea0003800000 */
.L_x_1171:
[----:B------:R-:W-:Y:S05]  /*148b0*/  @P0 BRA `(.L_x_1149) ;  /* 0x0000000000140947 */ /* 0x000fea0003800000 */
[----:B------:R-:W-:Y:S02]  /*148c0*/  ISETP.NE.AND P1, PT, R6, RZ, PT ;  /* 0x000000ff0600720c */ /* 0x000fe40003f25270 */
[----:B------:R-:W-:-:S04]  /*148d0*/  MOV R5, 0x4200 ;  /* 0x0000420000057802 */ /* 0x000fc80000000f00 */
[----:B------:R1:W-:Y:S07]  /*148e0*/  SYNCS.ARRIVE.TRANS64 RZ, [R16+URZ+0x30c10], R5 ;  /* 0x030c100510ff79a7 */ /* 0x0003ee000800003f */
[----:B------:R-:W-:Y:S05]  /*148f0*/  @!P1 BRA `(.L_x_1149) ;  /* 0x0000000000049947 */ /* 0x000fea0003800000 */
[----:B------:R-:W-:Y:S01]  /*14900*/  BPT.TRAP 0x1 ;  /* 0x000000040000795c */ /* 0x000fe20000300000 */
.L_x_1149:
[----:B------:R-:W-:Y:S01]  /*14910*/  R2UR UR10, R0 ;  /* 0x00000000000a72ca */ /* 0x000fe200000e0000 */
[----:B------:R-:W-:Y:S01]  /*14920*/  UMOV UR22, 0x0 ;  /* 0x0000000000167882 */ /* 0x000fe20000000000 */
[----:B------:R-:W-:Y:S01]  /*14930*/  R2UR UR8, R15 ;  /* 0x000000000f0872ca */ /* 0x000fe200000e0000 */
[----:B------:R-:W-:Y:S01]  /*14940*/  UMOV UR23, 0x14f00000 ;  /* 0x14f0000000177882 */ /* 0x000fe20000000000 */
[----:B------:R-:W-:Y:S01]  /*14950*/  R2UR UR24, R16 ;  /* 0x00000000101872ca */ /* 0x000fe200000e0000 */
[----:B------:R-:W-:Y:S01]  /*14960*/  UMOV UR18, URZ ;  /* 0x0000003f00127c82 */ /* 0x000fe20008000000 */
[----:B------:R-:W-:Y:S01]  /*14970*/  IADD3 R20, R20, -0x2, RZ ;  /* 0xfffffffe14147810 */ /* 0x000fe20007ffe0ff */
[----:B------:R-:W-:-:S06]  /*14980*/  UMOV UR13, 0x20 ;  /* 0x00000020000d7882 */ /* 0x000fcc0000000000 */
[----:B------:R-:W-:-:S04]  /*14990*/  UIADD3 UR10, UR10, 0x2, URZ ;  /* 0x000000020a0a7890 */ /* 0x000fc8000fffe03f */
[----:B------:R-:W-:Y:S02]  /*149a0*/  USHF.L.U32 UR19, UR10, 0x7, URZ ;  /* 0x000000070a137899 */ /* 0x000fe4000800063f */
[----:B------:R-:W-:Y:S02]  /*149b0*/  UIADD3 UR16, UR24, 0x10000, URZ ;  /* 0x0001000018107890 */ /* 0x000fe4000fffe03f */
[----:B------:R-:W-:Y:S02]  /*149c0*/  UIADD3 UR9, UP0, UR19, UR14, URZ ;  /* 0x0000000e13097290 */ /* 0x000fe4000ff1e03f */
[----:B------:R-:W-:Y:S02]  /*149d0*/  UIADD3 UR17, UR24, 0x30c10, URZ ;  /* 0x00030c1018117890 */ /* 0x000fe4000fffe03f */
[----:B------:R-:W-:Y:S02]  /*149e0*/  ULEA.HI.X.SX32 UR8, UR19, UR8, 0x1, UP0 ;  /* 0x0000000813087291 */ /* 0x000fe400080f0e3f */
[----:B-1----:R-:W-:Y:S01]  /*149f0*/  IMAD.U32 R5, RZ, RZ, UR9 ;  /* 0x00000009ff057e24 */ /* 0x002fe2000f8e00ff */
[----:B------:R-:W-:-:S02]  /*14a00*/  UIADD3 UR24, UR24, 0x20000, URZ ;  /* 0x0002000018187890 */ /* 0x000fc4000fffe03f */
[----:B------:R-:W-:Y:S01]  /*14a10*/  UMOV UR25, UR17 ;  /* 0x0000001100197c82 */ /* 0x000fe20008000000 */
[----:B------:R-:W-:Y:S01]  /*14a20*/  IMAD.U32 R4, RZ, RZ, UR8 ;  /* 0x00000008ff047e24 */ /* 0x000fe2000f8e00ff */
[----:B------:R-:W-:Y:S02]  /*14a30*/  LEA R0, P1, R5, R10, 0x2 ;  /* 0x0000000a05007211 */ /* 0x000fe400078210ff */
[----:B------:R-:W-:Y:S02]  /*14a40*/  R2UR UR8, R2 ;  /* 0x00000000020872ca */ /* 0x000fe400000e0000 */
[----:B------:R-:W-:Y:S02]  /*14a50*/  R2UR UR26, R0 ;  /* 0x00000000001a72ca */ /* 0x000fe400000e0000 */
[----:B------:R-:W-:Y:S02]  /*14a60*/  MOV R0, UR9 ;  /* 0x0000000900007c02 */ /* 0x000fe40008000f00 */
[----:B------:R-:W-:-:S02]  /*14a70*/  R2UR UR9, R3 ;  /* 0x00000000030972ca */ /* 0x000fc400000e0000 */
[----:B------:R-:W-:Y:S02]  /*14a80*/  LEA.HI.X R0, R0, R9, R4, 0x2, P1 ;  /* 0x0000000900007211 */ /* 0x000fe400008f1404 */
[----:B------:R-:W-:Y:S02]  /*14a90*/  ISETP.NE.AND P1, PT, R20, RZ, PT ;  /* 0x000000ff1400720c */ /* 0x000fe40003f25270 */
[----:B------:R-:W-:Y:S01]  /*14aa0*/  R2UR UR27, R0 ;  /* 0x00000000001b72ca */ /* 0x000fe200000e0000 */
[----:B------:R-:W-:-:S06]  /*14ab0*/  IMAD.U32 R0, RZ, RZ, UR10 ;  /* 0x0000000aff007e24 */ /* 0x000fcc000f8e00ff */
[----:B------:R1:W-:Y:S06]  /*14ac0*/  UTMALDG.4D [UR16], [UR8], desc[UR22] ;  /* 0x00001610080075b4 */ /* 0x0003ec0008019000 */
[----:B------:R1:W-:Y:S02]  /*14ad0*/  UBLKCP.S.G [UR24], [UR26], UR13 ;  /* 0x000000181a0073ba */ /* 0x0003e4000800020d */
[----:B-1----:R-:W-:Y:S05]  /*14ae0*/  @P1 BRA `(.L_x_1150) ;  /* 0xfffffff400d41947 */ /* 0x002fea000383ffff */
.L_x_1141:
[----:B------:R-:W2:Y:S02]  /*14af0*/  LDL.LU R4, [R1+0x4] ;  /* 0x0000040001047983 */ /* 0x000ea40000300800 */
[----:B--2---:R-:W-:Y:S02]  /*14b00*/  ISETP.NE.AND P1, PT, R4, RZ, PT ;  /* 0x000000ff0400720c */ /* 0x004fe40003f25270 */
[----:B------:R2:W5:Y:S11]  /*14b10*/  LDL R4, [R1] ;  /* 0x0000000001047983 */ /* 0x0005760000100800 */
[----:B--2---:R-:W-:Y:S05]  /*14b20*/  @!P1 BRA `(.L_x_1140) ;  /* 0x0000000400109947 */ /* 0x004fea0003800000 */
[----:B------:R-:W-:-:S04]  /*14b30*/  SHF.L.U32 R13, R11, 0x1f, RZ ;  /* 0x0000001f0b0d7819 */ /* 0x000fc800000006ff */
[----:B------:R-:W1:Y:S02]  /*14b40*/  SYNCS.PHASECHK.TRANS64.TRYWAIT P1, [R16+URZ+0x30c40], R13 ;  /* 0x030c400d100075a7 */ /* 0x000e64000802017f */
[----:B-1----:R-:W-:Y:S05]  /*14b50*/  @!P1 BRA `(.L_x_1151) ;  /* 0x0000000c00749947 */ /* 0x002fea0003800000 */
.L_x_1172:
[----:B------:R-:W-:Y:S05]  /*14b60*/  @P0 BRA `(.L_x_1152) ;  /* 0x0000000000140947 */ /* 0x000fea0003800000 */
[----:B------:R-:W-:Y:S02]  /*14b70*/  ISETP.NE.AND P1, PT, R6, RZ, PT ;  /* 0x000000ff0600720c */ /* 0x000fe40003f25270 */
[----:B------:R-:W-:-:S04]  /*14b80*/  MOV R5, 0x4200 ;  /* 0x0000420000057802 */ /* 0x000fc80000000f00 */
[----:B------:R2:W-:Y:S07]  /*14b90*/  SYNCS.ARRIVE.TRANS64 RZ, [R16+URZ+0x30c30], R5 ;  /* 0x030c300510ff79a7 */ /* 0x0005ee000800003f */
[----:B------:R-:W-:Y:S05]  /*14ba0*/  @!P1 BRA `(.L_x_1152) ;  /* 0x0000000000049947 */ /* 0x000fea0003800000 */
[----:B------:R-:W-:Y:S01]  /*14bb0*/  BPT.TRAP 0x1 ;  /* 0x000000040000795c */ /* 0x000fe20000300000 */
.L_x_1152:
[----:B--2--5:R-:W2:Y:S01]  /*14bc0*/  LDC.64 R4, c[0x0][0x728] ;  /* 0x0001ca00ff047b82 */ /* 0x024ea20000000a00 */
[----:B------:R-:W-:Y:S01]  /*14bd0*/  IMAD.SHL.U32 R17, R0, 0x80, RZ ;  /* 0x0000008000117824 */ /* 0x000fe200078e00ff */
[----:B------:R-:W-:Y:S01]  /*14be0*/  R2UR UR24, R16 ;  /* 0x00000000101872ca */ /* 0x000fe200000e0000 */
[----:B------:R-:W-:Y:S01]  /*14bf0*/  UMOV UR22, 0x0 ;  /* 0x0000000000167882 */ /* 0x000fe20000000000 */
[----:B------:R-:W-:Y:S01]  /*14c00*/  UMOV UR23, 0x14f00000 ;  /* 0x14f0000000177882 */ /* 0x000fe20000000000 */
[----:B------:R-:W-:Y:S01]  /*14c10*/  UMOV UR18, URZ ;  /* 0x0000003f00127c82 */ /* 0x000fe20008000000 */
[C---:B------:R-:W-:Y:S01]  /*14c20*/  IADD3 R0, P1, R17.reuse, UR6, RZ ;  /* 0x0000000611007c10 */ /* 0x040fe2000ff3e0ff */
[----:B------:R-:W-:Y:S01]  /*14c30*/  UMOV UR10, 0x20 ;  /* 0x00000020000a7882 */ /* 0x000fe20000000000 */
[----:B------:R-:W-:-:S07]  /*14c40*/  R2UR UR19, R17 ;  /* 0x00000000111372ca */ /* 0x000fce00000e0000 */
[----:B------:R-:W-:Y:S02]  /*14c50*/  UIADD3 UR16, UR24, 0x18000, URZ ;  /* 0x0001800018107890 */ /* 0x000fe4000fffe03f */
[----:B------:R-:W-:Y:S02]  /*14c60*/  UIADD3 UR17, UR24, 0x30c30, URZ ;  /* 0x00030c3018117890 */ /* 0x000fe4000fffe03f */
[----:B------:R-:W-:Y:S01]  /*14c70*/  UIADD3 UR24, UR24, 0x20400, URZ ;  /* 0x0002040018187890 */ /* 0x000fe2000fffe03f */
[----:B--2---:R-:W-:-:S04]  /*14c80*/  LEA R4, P2, R0, R4, 0x2 ;  /* 0x0000000400047211 */ /* 0x004fc800078410ff */
        /* <DEDUP_REMOVED lines=11> */
[----:B------:R-:W1:Y:S02]  /*14d40*/  SYNCS.PHASECHK.TRANS64.TRYWAIT P1, [R16+URZ+0x30c28], R13 ;  /* 0x030c280d100075a7 */ /* 0x000e64000802017f */
[----:B-12---:R-:W-:Y:S05]  /*14d50*/  @!P1 BRA `(.L_x_1153) ;  /* 0x0000000c00089947 */ /* 0x006fea0003800000 */
.L_x_1173:
[----:B------:R-:W-:Y:S05]  /*14d60*/  @P0 BRA `(.L_x_1154) ;  /* 0x0000000000140947 */ /* 0x000fea0003800000 */
[----:B------:R-:W-:Y:S01]  /*14d70*/  ISETP.NE.AND P0, PT, R6, RZ, PT ;  /* 0x000000ff0600720c */ /* 0x000fe20003f05270 */
[----:B------:R-:W-:-:S04]  /*14d80*/  IMAD.MOV.U32 R5, RZ, RZ, 0x4200 ;  /* 0x00004200ff057424 */ /* 0x000fc800078e00ff */
[----:B------:R2:W-:Y:S08]  /*14d90*/  SYNCS.ARRIVE.TRANS64 RZ, [R16+URZ+0x30c18], R5 ;  /* 0x030c180510ff79a7 */ /* 0x0005f0000800003f */
[----:B------:R-:W-:Y:S05]  /*14da0*/  @!P0 BRA `(.L_x_1154) ;  /* 0x0000000000048947 */ /* 0x000fea0003800000 */
[----:B------:R-:W-:Y:S01]  /*14db0*/  BPT.TRAP 0x1 ;  /* 0x000000040000795c */ /* 0x000fe20000300000 */
.L_x_1154:
[----:B------:R-:W-:Y:S01]  /*14dc0*/  R2UR UR19, R17 ;  /* 0x00000000111372ca */ /* 0x000fe200000e0000 */
[----:B------:R-:W-:Y:S01]  /*14dd0*/  UMOV UR22, 0x0 ;  /* 0x0000000000167882 */ /* 0x000fe20000000000 */
[----:B------:R-:W-:Y:S01]  /*14de0*/  R2UR UR8, R15 ;  /* 0x000000000f0872ca */ /* 0x000fe200000e0000 */
[----:B------:R-:W-:Y:S01]  /*14df0*/  UMOV UR23, 0x14f00000 ;  /* 0x14f0000000177882 */ /* 0x000fe20000000000 */
[----:B------:R-:W-:Y:S01]  /*14e00*/  R2UR UR24, R16 ;  /* 0x00000000101872ca */ /* 0x000fe200000e0000 */
[----:B------:R-:W-:Y:S01]  /*14e10*/  UMOV UR18, URZ ;  /* 0x0000003f00127c82 */ /* 0x000fe20008000000 */
[----:B------:R-:W-:-:S07]  /*14e20*/  UMOV UR10, 0x20 ;  /* 0x00000020000a7882 */ /* 0x000fce0000000000 */
[----:B------:R-:W-:-:S04]  /*14e30*/  UIADD3 UR19, UR19, 0x80, URZ ;  /* 0x0000008013137890 */ /* 0x000fc8000fffe03f */
[----:B------:R-:W-:Y:S02]  /*14e40*/  UIADD3 UR9, UP0, UR19, UR14, URZ ;  /* 0x0000000e13097290 */ /* 0x000fe4000ff1e03f */
[----:B------:R-:W-:Y:S02]  /*14e50*/  UIADD3 UR16, UR24, 0x14000, URZ ;  /* 0x0001400018107890 */ /* 0x000fe4000fffe03f */
[----:B------:R-:W-:Y:S02]  /*14e60*/  ULEA.HI.X.SX32 UR8, UR19, UR8, 0x1, UP0 ;  /* 0x0000000813087291 */ /* 0x000fe400080f0e3f */
[----:B--2---:R-:W-:Y:S01]  /*14e70*/  MOV R5, UR9 ;  /* 0x0000000900057c02 */ /* 0x004fe20008000f00 */
[----:B------:R-:W-:Y:S01]  /*14e80*/  IMAD.U32 R0, RZ, RZ, UR9 ;  /* 0x00000009ff007e24 */ /* 0x000fe2000f8e00ff */
[----:B------:R-:W-:Y:S01]  /*14e90*/  R2UR UR9, R3 ;  /* 0x00000000030972ca */ /* 0x000fe200000e0000 */
[----:B------:R-:W-:Y:S01]  /*14ea0*/  UIADD3 UR17, UR24, 0x30c18, URZ ;  /* 0x00030c1818117890 */ /* 0x000fe2000fffe03f */
[----:B------:R-:W-:Y:S01]  /*14eb0*/  MOV R4, UR8 ;  /* 0x0000000800047c02 */ /* 0x000fe20008000f00 */
[----:B------:R-:W-:Y:S01]  /*14ec0*/  UIADD3 UR24, UR24, 0x20200, URZ ;  /* 0x0002020018187890 */ /* 0x000fe2000fffe03f */
[----:B------:R-:W-:-:S02]  /*14ed0*/  LEA R10, P0, R5, R10, 0x2 ;  /* 0x0000000a050a7211 */ /* 0x000fc400078010ff */
[----:B------:R-:W-:Y:S02]  /*14ee0*/  R2UR UR8, R2 ;  /* 0x00000000020872ca */ /* 0x000fe400000e0000 */
[----:B------:R-:W-:Y:S01]  /*14ef0*/  LEA.HI.X R9, R0, R9, R4, 0x2, P0 ;  /* 0x0000000900097211 */ /* 0x000fe200000f1404 */
[----:B------:R-:W-:Y:S01]  /*14f00*/  UMOV UR25, UR17 ;  /* 0x0000001100197c82 */ /* 0x000fe20008000000 */
[----:B------:R2:W5:Y:S01]  /*14f10*/  LDL.LU R4, [R1] ;  /* 0x0000000001047983 */ /* 0x0005620000300800 */
[----:B------:R-:W-:Y:S02]  /*14f20*/  R2UR UR26, R10 ;  /* 0x000000000a1a72ca */ /* 0x000fe400000e0000 */
[----:B------:R-:W-:-:S06]  /*14f30*/  R2UR UR27, R9 ;  /* 0x00000000091b72ca */ /* 0x000fcc00000e0000 */
[----:B------:R2:W-:Y:S07]  /*14f40*/  UTMALDG.4D [UR16], [UR8], desc[UR22] ;  /* 0x00001610080075b4 */ /* 0x0005ee0008019000 */
[----:B------:R2:W-:Y:S02]  /*14f50*/  UBLKCP.S.G [UR24], [UR26], UR10 ;  /* 0x000000181a0073ba */ /* 0x0005e4000800020a */
[----:B--2---:R-:W-:-:S07]  /*14f60*/  IMAD.MOV.U32 R19, RZ, RZ, 0x1 ;  /* 0x00000001ff137424 */ /* 0x004fce00078e00ff */
.L_x_1140:
[----:B------:R-:W2:Y:S01]  /*14f70*/  S2R R0, SR_TID.X ;  /* 0x0000000000007919 */ /* 0x000ea20000002100 */
[----:B------:R-:W-:Y:S02]  /*14f80*/  LEA R3, R19, R16, 0x3 ;  /* 0x0000001013037211 */ /* 0x000fe400078e18ff */
[----:B--2---:R-:W-:Y:S02]  /*14f90*/  LOP3.LUT R2, R0, 0x7f, RZ, 0xc0, !PT ;  /* 0x0000007f00027812 */ /* 0x004fe400078ec0ff */
[----:B------:R-:W-:Y:S02]  /*14fa0*/  SHF.L.U32 R0, R11, 0x1f, RZ ;  /* 0x0000001f0b007819 */ /* 0x000fe400000006ff */
[----:B------:R-:W-:Y:S02]  /*14fb0*/  ISETP.NE.AND P1, PT, R2, RZ, PT ;  /* 0x000000ff0200720c */ /* 0x000fe40003f25270 */
[----:B------:R-:W2:Y:S02]  /*14fc0*/  SYNCS.PHASECHK.TRANS64.TRYWAIT P0, [R3+URZ+0x30c40], R0 ;  /* 0x030c4000030075a7 */ /* 0x000ea4000800017f */
[----:B--2---:R-:W-:Y:S09]  /*14fd0*/  @!P0 BRA `(.L_x_1155) ;  /* 0x00000008007c8947 */ /* 0x004ff20003800000 */
.L_x_1174:
[----:B------:R-:W-:Y:S05]  /*14fe0*/  @P1 BRA `(.L_x_1156) ;  /* 0x0000000000181947 */ /* 0x000fea0003800000 */
[----:B------:R-:W1:Y:S01]  /*14ff0*/  S2R R2, SR_TID.X ;  /* 0x0000000000027919 */ /* 0x000e620000002100 */
[----:B--2---:R-:W-:-:S04]  /*15000*/  IMAD.MOV.U32 R0, RZ, RZ, 0x4200 ;  /* 0x00004200ff007424 */ /* 0x004fc800078e00ff */
[----:B------:R2:W-:Y:S01]  /*15010*/  SYNCS.ARRIVE.TRANS64 RZ, [R3+URZ+0x30c30], R0 ;  /* 0x030c300003ff79a7 */ /* 0x0005e2000800003f */
[----:B-1----:R-:W-:-:S13]  /*15020*/  LOP3.LUT P0, RZ, R2, 0x1f, RZ, 0xc0, !PT ;  /* 0x0000001f02ff7812 */ /* 0x002fda000780c0ff */
[----:B--2---:R-:W-:Y:S05]  /*15030*/  @!P0 BRA `(.L_x_1156) ;  /* 0x0000000000048947 */ /* 0x004fea0003800000 */
[----:B------:R-:W-:Y:S01]  /*15040*/  BPT.TRAP 0x1 ;  /* 0x000000040000795c */ /* 0x000fe20000300000 */
.L_x_1156:
[----:B-----5:R-:W-:Y:S01]  /*15050*/  R2UR UR19, R4 ;  /* 0x00000000041372ca */ /* 0x020fe200000e0000 */
[----:B-1----:R-:W-:Y:S01]  /*15060*/  ULDC.64 UR24, c[0x0][0x728] ;  /* 0x0001ca0000187ab9 */ /* 0x002fe20000000a00 */
[C---:B--2---:R-:W-:Y:S01]  /*15070*/  LEA R0, R19.reuse, R16, 0xe ;  /* 0x0000001013007211 */ /* 0x044fe200078e70ff */
[----:B---34-:R-:W-:Y:S01]  /*15080*/  IMAD R16, R19, 0x200, R16 ;  /* 0x0000020013107824 */ /* 0x018fe200078e0210 */
[----:B------:R-:W-:Y:S01]  /*15090*/  R2UR UR9, R14 ;  /* 0x000000000e0972ca */ /* 0x000fe200000e0000 */
[----:B------:R-:W-:Y:S01]  /*150a0*/  UMOV UR18, URZ ;  /* 0x0000003f00127c82 */ /* 0x000fe20008000000 */
[----:B------:R-:W-:Y:S01]  /*150b0*/  R2UR UR17, R3 ;  /* 0x00000000031172ca */ /* 0x000fe200000e0000 */
[----:B------:R-:W-:Y:S01]  /*150c0*/  VIADD R2, R19, 0x1 ;  /* 0x0000000113027836 */ /* 0x000fe20000000000 */
[----:B------:R-:W-:Y:S02]  /*150d0*/  R2UR UR16, R0 ;  /* 0x00000000001072ca */ /* 0x000fe400000e0000 */
[----:B------:R-:W-:-:S02]  /*150e0*/  IADD3 R8, P0, R8, 0x1f0, RZ ;  /* 0x000001f008087810 */ /* 0x000fc40007f1e0ff */
[----:B------:R-:W-:Y:S01]  /*150f0*/  R2UR UR10, R16 ;  /* 0x00000000100a72ca */ /* 0x000fe200000e0000 */
[----:B------:R-:W-:Y:S01]  /*15100*/  USHF.L.U32 UR19, UR19, 0x7, URZ ;  /* 0x0000000713137899 */ /* 0x000fe2000800063f */
[----:B------:R-:W-:Y:S02]  /*15110*/  IADD3.X R7, RZ, R7, RZ, P0, !PT ;  /* 0x00000007ff077210 */ /* 0x000fe400007fe4ff */
[----:B------:R-:W-:Y:S01]  /*15120*/  R2UR UR22, R8 ;  /* 0x00000000081672ca */ /* 0x000fe200000e0000 */
[----:B------:R-:W-:Y:S01]  /*15130*/  UIADD3 UR13, UP0, UR19, UR6, URZ ;  /* 0x00000006130d7290 */ /* 0x000fe2000ff1e03f */
[----:B------:R-:W-:Y:S01]  /*15140*/  R2UR UR23, R7 ;  /* 0x00000000071772ca */ /* 0x000fe200000e0000 */
[----:B------:R-:W-:Y:S01]  /*15150*/  UIADD3 UR17, UR17, 0x30c30, URZ ;  /* 0x00030c3011117890 */ /* 0x000fe2000fffe03f */
[C---:B------:R-:W-:Y:S01]  /*15160*/  ISETP.NE.AND P0, PT, R2.reuse, 0x2, PT ;  /* 0x000000020200780c */ /* 0x040fe20003f05270 */
[----:B------:R-:W-:Y:S02]  /*15170*/  ULEA UR8, UP1, UR13, UR24, 0x2 ;  /* 0x000000180d087291 */ /* 0x000fe4000f82103f */
[----:B------:R-:W-:Y:S01]  /*15180*/  ULEA.HI.X.SX32 UR9, UR19, UR9, 0x1, UP0 ;  /* 0x0000000913097291 */ /* 0x000fe200080f0e3f */
[----:B------:R-:W-:Y:S01]  /*15190*/  SEL R0, RZ, 0x1, P0 ;  /* 0x00000001ff007807 */ /* 0x000fe20000000000 */
[----:B------:R-:W-:Y:S01]  /*151a0*/  UIADD3 UR16, UR16, 0x18000, URZ ;  /* 0x0001800010107890 */ /* 0x000fe2000fffe03f */
[----:B------:R-:W-:Y:S01]  /*151b0*/  SEL R2, R2, RZ, P0 ;  /* 0x000000ff02027207 */ /* 0x000fe20000000000 */
[----:B------:R-:W-:Y:S01]  /*151c0*/  ULEA.HI.X UR9, UR13, UR25, UR9, 0x2, UP1 ;  /* 0x000000190d097291 */ /* 0x000fe200088f1409 */
[----:B------:R-:W-:Y:S01]  /*151d0*/  LOP3.LUT R11, R11, R0, RZ, 0x3c, !PT ;  /* 0x000000000b0b7212 */ /* 0x000fe200078e3cff */
[----:B------:R-:W-:Y:S01]  /*151e0*/  UIADD3 UR26, UR10, 0x20400, URZ ;  /* 0x000204000a1a7890 */ /* 0x000fe2000fffe03f */
[----:B------:R-:W-:Y:S01]  /*151f0*/  UMOV UR24, 0x0 ;  /* 0x0000000000187882 */ /* 0x000fe20000000000 */
[----:B------:R-:W-:Y:S01]  /*15200*/  UMOV UR25, 0x14f00000 ;  /* 0x14f0000000197882 */ /* 0x000fe20000000000 */
[----:B------:R-:W-:Y:S01]  /*15210*/  UMOV UR27, UR17 ;  /* 0x00000011001b7c82 */ /* 0x000fe20008000000 */
[----:B------:R-:W-:Y:S01]  /*15220*/  UMOV UR10, 0x20 ;  /* 0x00000020000a7882 */ /* 0x000fe20000000000 */
[----:B------:R1:W-:Y:S04]  /*15230*/  UTMALDG.4D [UR16], [UR22], desc[UR24] ;  /* 0x00001810160075b4 */ /* 0x0003e80008019000 */
[----:B------:R1:W-:Y:S02]  /*15240*/  UBLKCP.S.G [UR26], [UR8], UR10 ;  /* 0x0000001a080073ba */ /* 0x0003e4000800020a */
[----:B-1----:R-:W-:Y:S01]  /*15250*/  NOP ;  /* 0x0000000000007918 */ /* 0x002fe20000000000 */
.L_x_1137:
[----:B------:R-:W-:Y:S05]  /*15260*/  BSYNC B0 ;  /* 0x0000000000007941 */ /* 0x000fea0003800000 */
.L_x_1135:
[----:B------:R-:W-:-:S03]  /*15270*/  UMOV UR8, 0xffffffff ;  /* 0xffffffff00087882 */ /* 0x000fc60000000000 */
[----:B------:R-:W-:Y:S05]  /*15280*/  BRA.DIV UR8, `(.L_x_1157) ;  /* 0x0000000608e47947 */ /* 0x000fea000b800000 */
[----:B------:R-:W-:-:S13]  /*15290*/  ELECT P6, URZ, PT ;  /* 0x00000000003f782f */ /* 0x000fda00038c0000 */
.L_x_1177:
[----:B------:R-:W-:Y:S05]  /*152a0*/  @!P6 BRA `(.L_x_1045) ;  /* 0x000000000084e947 */ /* 0x000fea0003800000 */
[----:B------:R-:W-:-:S06]  /*152b0*/  ULOP3.LUT UR8, UR36, 0x2, URZ, 0xfc, !UPT ;  /* 0x0000000224087892 */ /* 0x000fcc000f8efc3f */
[----:B------:R-:W-:-:S04]  /*152c0*/  MOV R0, UR8 ;  /* 0x0000000800007c02 */ /* 0x000fc80008000f00 */
[----:B------:R-:W-:-:S13]  /*152d0*/  ISETP.NE.AND P2, PT, R0, 0x3, PT ;  /* 0x000000030000780c */ /* 0x000fda0003f45270 */
[----:B------:R-:W-:Y:S05]  /*152e0*/  @!P2 BRA `(.L_x_1158) ;  /* 0x000000000004a947 */ /* 0x000fea0003800000 */
[----:B------:R-:W-:Y:S01]  /*152f0*/  BPT.TRAP 0x1 ;  /* 0x000000040000795c */ /* 0x000fe20000300000 */
.L_x_1158:
        /* <DEDUP_REMOVED lines=15> */
.L_x_1178:
[----:B------:R-:W2:Y:S02]  /*153f0*/  SYNCS.PHASECHK.TRANS64.TRYWAIT P0, [R3+URZ], R0 ;  /* 0x00000000030075a7 */ /* 0x000ea4000800017f */
[----:B--2---:R-:W-:Y:S05]  /*15400*/  @!P0 BRA `(.L_x_1160) ;  /* 0x0000000400b88947 */ /* 0x004fea0003800000 */
.L_x_1179:
[----:B------:R-:W-:Y:S05]  /*15410*/  @!P2 BRA `(.L_x_1161) ;  /* 0x000000000004a947 */ /* 0x000fea0003800000 */
[----:B------:R-:W-:Y:S01]  /*15420*/  BPT.TRAP 0x1 ;  /* 0x000000040000795c */ /* 0x000fe20000300000 */
.L_x_1161:
[----:B--2---:R-:W-:-:S05]  /*15430*/  VIADD R3, R7, 0x30c40 ;  /* 0x00030c4007037836 */ /* 0x004fca0000000000 */
[----:B------:R-:W-:-:S04]  /*15440*/  LEA R2, R2, R3, 0x3 ;  /* 0x0000000302027211 */ /* 0x000fc800078e18ff */
[----:B------:R-:W2:Y:S02]  /*15450*/  SYNCS.PHASECHK.TRANS64.TRYWAIT P0, [R2+URZ], R5 ;  /* 0x00000005020075a7 */ /* 0x000ea4000800017f */
[----:B--2---:R-:W-:Y:S05]  /*15460*/  @!P0 BRA `(.L_x_1162) ;  /* 0x0000000400b48947 */ /* 0x004fea0003800000 */
.L_x_1180:
[----:B------:R-:W-:-:S07]  /*15470*/  IMAD R3, R4, 0x8, R3 ;  /* 0x0000000804037824 */ /* 0x000fce00078e0203 */
.L_x_1163:
[----:B---3--:R3:W4:Y:S02]  /*15480*/  SYNCS.PHASECHK.TRANS64.TRYWAIT P0, [R3+URZ], R0 ;  /* 0x00000000030075a7 */ /* 0x008724000800017f */
[----:B----4-:R-:W-:Y:S05]  /*15490*/  @!P0 NANOSLEEP.SYNCS 0x989680 ;  /* 0x009896800000895d */ /* 0x010fea0003900000 */
[----:B------:R-:W4:Y:S02]  /*154a0*/  @!P0 SYNCS.PHASECHK.TRANS64 P0, [R3+URZ], R0 ;  /* 0x00000000030085a7 */ /* 0x000f24000800007f */
[----:B----4-:R-:W-:Y:S05]  /*154b0*/  @!P0 BRA `(.L_x_1163) ;  /* 0xfffffffc00f08947 */ /* 0x010fea000383ffff */
.L_x_1045:
[----:B------:R-:W-:Y:S05]  /*154c0*/  BSYNC B6 ;  /* 0x0000000000067941 */ /* 0x000fea0003800000 */
.L_x_1042:
[----:B------:R-:W-:Y:S05]  /*154d0*/  EXIT ;  /* 0x000000000000794d */ /* 0x000fea0003800000 */
.L_x_1052:
[----:B------:R-:W-:Y:S01]  /*154e0*/  MOV R13, R18 ;  /* 0x00000012000d7202 */ /* 0x000fe20000000f00 */
[----:B------:R-:W-:Y:S01]  /*154f0*/  IMAD.MOV.U32 R12, RZ, RZ, RZ ;  /* 0x000000ffff0c7224 */ /* 0x000fe200078e00ff */
[----:B------:R-:W-:Y:S01]  /*15500*/  MOV R11, 0x1f ;  /* 0x0000001f000b7802 */ /* 0x000fe20000000f00 */
[----:B------:R-:W-:-:S07]  /*15510*/  IMAD.MOV.U32 R15, RZ, RZ, -0x1 ;  /* 0xffffffffff0f7424 */ /* 0x000fce00078e00ff */
[----:B------:R-:W-:Y:S05]  /*15520*/  WARPSYNC.COLLECTIVE R15, `(.L_x_1164) ;  /* 0x000000000f087348 */ /* 0x000fea0003c00000 */
[----:B------:R1:W2:Y:S02]  /*15530*/  SHFL.IDX P6, R14, R13, R12, R11 ;  /* 0x0000000c0d0e7389 */ /* 0x0002a400000c000b */
[----:B-12---:R-:W-:Y:S01]  /*15540*/  ENDCOLLECTIVE ;  /* 0x000000000000791b */ /* 0x006fe20003800000 */
.L_x_1164:
[----:B------:R-:W-:Y:S05]  /*15550*/  BRA `(.L_x_1165) ;  /* 0xfffffeb800987947 */ /* 0x000fea000383ffff */
.L_x_1054:
[----:B--2---:R2:W3:Y:S02]  /*15560*/  SYNCS.PHASECHK.TRANS64.TRYWAIT P0, [R16+URZ+0x30c00], R11 ;  /* 0x030c000b100075a7 */ /* 0x0044e4000800017f */
[----:B---3--:R-:W-:Y:S05]  /*15570*/  @!P0 NANOSLEEP.SYNCS 0x989680 ;  /* 0x009896800000895d */ /* 0x008fea0003900000 */
[----:B------:R-:W3:Y:S02]  /*15580*/  @!P0 SYNCS.PHASECHK.TRANS64 P0, [R16+URZ+0x30c00], R11 ;  /* 0x030c000b100085a7 */ /* 0x000ee4000800007f */
[----:B---3--:R-:W-:Y:S05]  /*15590*/  @!P0 BRA `(.L_x_1054) ;  /* 0xfffffffc00f08947 */ /* 0x008fea000383ffff */
[----:B------:R-:W-:Y:S05]  /*155a0*/  BRA `(.L_x_1053) ;  /* 0xfffffeb800e47947 */ /* 0x000fea000383ffff */
.L_x_1059:
[----:B--2---:R2:W3:Y:S02]  /*155b0*/  SYNCS.PHASECHK.TRANS64.TRYWAIT P0, [R6+URZ+0x30c10], R23 ;  /* 0x030c1017060075a7 */ /* 0x0044e4000800017f */
[----:B---3--:R-:W-:Y:S05]  /*155c0*/  @!P0 NANOSLEEP.SYNCS 0x989680 ;  /* 0x009896800000895d */ /* 0x008fea0003900000 */
[----:B------:R-:W3:Y:S02]  /*155d0*/  @!P0 SYNCS.PHASECHK.TRANS64 P0, [R6+URZ+0x30c10], R23 ;  /* 0x030c1017060085a7 */ /* 0x000ee4000800007f */
[----:B---3--:R-:W-:Y:S05]  /*155e0*/  @!P0 BRA `(.L_x_1059) ;  /* 0xfffffffc00f08947 */ /* 0x008fea000383ffff */
[----:B------:R-:W-:Y:S05]  /*155f0*/  BRA `(.L_x_1058) ;  /* 0xfffffec4002c7947 */ /* 0x000fea000383ffff */
.L_x_1063:
[----:B------:R1:W1:Y:S02]  /*15600*/  SYNCS.PHASECHK.TRANS64.TRYWAIT P0, [R6+URZ+0x30c30], R23 ;  /* 0x030c3017060075a7 */ /* 0x000264000800017f */
[----:B-1----:R-:W-:Y:S05]  /*15610*/  @!P0 NANOSLEEP.SYNCS 0x989680 ;  /* 0x009896800000895d */ /* 0x002fea0003900000 */
[----:B------:R-:W1:Y:S02]  /*15620*/  @!P0 SYNCS.PHASECHK.TRANS64 P0, [R6+URZ+0x30c30], R23 ;  /* 0x030c3017060085a7 */ /* 0x000e64000800007f */
[----:B-1----:R-:W-:Y:S05]  /*15630*/  @!P0 BRA `(.L_x_1063) ;  /* 0xfffffffc00f08947 */ /* 0x002fea000383ffff */
[----:B------:R-:W-:Y:S05]  /*15640*/  BRA `(.L_x_1062) ;  /* 0xfffffec800347947 */ /* 0x000fea000383ffff */
.L_x_1071:
[----:B--2---:R2:W3:Y:S02]  /*15650*/  SYNCS.PHASECHK.TRANS64.TRYWAIT P1, [R6+URZ+0x30c10], R23 ;  /* 0x030c1017060075a7 */ /* 0x0044e4000802017f */
[----:B---3--:R-:W-:Y:S05]  /*15660*/  @!P1 NANOSLEEP.SYNCS 0x989680 ;  /* 0x009896800000995d */ /* 0x008fea0003900000 */
[----:B------:R-:W3:Y:S02]  /*15670*/  @!P1 SYNCS.PHASECHK.TRANS64 P1, [R6+URZ+0x30c10], R23 ;  /* 0x030c1017060095a7 */ /* 0x000ee4000802007f */
[----:B---3--:R-:W-:Y:S05]  /*15680*/  @!P1 BRA `(.L_x_1071) ;  /* 0xfffffffc00f09947 */ /* 0x008fea000383ffff */
[----:B------:R-:W-:Y:S05]  /*15690*/  BRA `(.L_x_1070) ;  /* 0xffffff1c00547947 */ /* 0x000fea000383ffff */
.L_x_1075:
[----:B------:R1:W1:Y:S02]  /*156a0*/  SYNCS.PHASECHK.TRANS64.TRYWAIT P1, [R6+URZ+0x30c30], R23 ;  /* 0x030c3017060075a7 */ /* 0x000264000802017f */
[----:B-1----:R-:W-:Y:S05]  /*156b0*/  @!P1 NANOSLEEP.SYNCS 0x989680 ;  /* 0x009896800000995d */ /* 0x002fea0003900000 */
[----:B------:R-:W1:Y:S02]  /*156c0*/  @!P1 SYNCS.PHASECHK.TRANS64 P1, [R6+URZ+0x30c30], R23 ;  /* 0x030c3017060095a7 */ /* 0x000e64000802007f */
[----:B-1----:R-:W-:Y:S05]  /*156d0*/  @!P1 BRA `(.L_x_1075) ;  /* 0xfffffffc00f09947 */ /* 0x002fea000383ffff */
[----:B------:R-:W-:Y:S05]  /*156e0*/  BRA `(.L_x_1074) ;  /* 0xffffff2000547947 */ /* 0x000fea000383ffff */
.L_x_1083:
[----:B--2---:R2:W3:Y:S02]  /*156f0*/  SYNCS.PHASECHK.TRANS64.TRYWAIT P0, [R6+URZ+0x30c10], R21 ;  /* 0x030c1015060075a7 */ /* 0x0044e4000800017f */
[----:B---3--:R-:W-:Y:S05]  /*15700*/  @!P0 NANOSLEEP.SYNCS 0x989680 ;  /* 0x009896800000895d */ /* 0x008fea0003900000 */
[----:B------:R-:W3:Y:S02]  /*15710*/  @!P0 SYNCS.PHASECHK.TRANS64 P0, [R6+URZ+0x30c10], R21 ;  /* 0x030c1015060085a7 */ /* 0x000ee4000800007f */
[----:B---3--:R-:W-:Y:S05]  /*15720*/  @!P0 BRA `(.L_x_1083) ;  /* 0xfffffffc00f08947 */ /* 0x008fea000383ffff */
[----:B------:R-:W-:Y:S05]  /*15730*/  BRA `(.L_x_1082) ;  /* 0xffffff6800b07947 */ /* 0x000fea000383ffff */
.L_x_1087:
[----:B------:R1:W1:Y:S02]  /*15740*/  SYNCS.PHASECHK.TRANS64.TRYWAIT P0, [R6+URZ+0x30c30], R21 ;  /* 0x030c3015060075a7 */ /* 0x000264000800017f */
[----:B-1----:R-:W-:Y:S05]  /*15750*/  @!P0 NANOSLEEP.SYNCS 0x989680 ;  /* 0x009896800000895d */ /* 0x002fea0003900000 */
[----:B------:R-:W1:Y:S02]  /*15760*/  @!P0 SYNCS.PHASECHK.TRANS64 P0, [R6+URZ+0x30c30], R21 ;  /* 0x030c3015060085a7 */ /* 0x000e64000800007f */
[----:B-1----:R-:W-:Y:S05]  /*15770*/  @!P0 BRA `(.L_x_1087) ;  /* 0xfffffffc00f08947 */ /* 0x002fea000383ffff */
[----:B------:R-:W-:Y:S05]  /*15780*/  BRA `(.L_x_1086) ;  /* 0xffffff6c00b07947 */ /* 0x000fea000383ffff */
.L_x_1138:
[----:B-1----:R1:W2:Y:S02]  /*15790*/  SYNCS.PHASECHK.TRANS64.TRYWAIT P0, [R16+URZ+0x30c20], R3 ;  /* 0x030c2003100075a7 */ /* 0x0022a4000800017f */
[----:B--2---:R-:W-:Y:S05]  /*157a0*/  @!P0 NANOSLEEP.SYNCS 0x989680 ;  /* 0x009896800000895d */ /* 0x004fea0003900000 */
[----:B------:R-:W2:Y:S02]  /*157b0*/  @!P0 SYNCS.PHASECHK.TRANS64 P0, [R16+URZ+0x30c20], R3 ;  /* 0x030c2003100085a7 */ /* 0x000ea4000800007f */
[----:B--2---:R-:W-:Y:S05]  /*157c0*/  @!P0 BRA `(.L_x_1138) ;  /* 0xfffffffc00f08947 */ /* 0x004fea000383ffff */
[----:B------:R-:W-:Y:S05]  /*157d0*/  BRA `(.L_x_1166) ;  /* 0xffffffe400307947 */ /* 0x000fea000383ffff */
.L_x_1142:
[----:B-1----:R1:W2:Y:S02]  /*157e0*/  SYNCS.PHASECHK.TRANS64.TRYWAIT P1, [R16+URZ+0x30c40], R21 ;  /* 0x030c4015100075a7 */ /* 0x0022a4000802017f */
[----:B--2---:R-:W-:Y:S05]  /*157f0*/  @!P1 NANOSLEEP.SYNCS 0x989680 ;  /* 0x009896800000995d */ /* 0x004fea0003900000 */
[----:B------:R-:W2:Y:S02]  /*15800*/  @!P1 SYNCS.PHASECHK.TRANS64 P1, [R16+URZ+0x30c40], R21 ;  /* 0x030c4015100095a7 */ /* 0x000ea4000802007f */
[----:B--2---:R-:W-:Y:S05]  /*15810*/  @!P1 BRA `(.L_x_1142) ;  /* 0xfffffffc00f09947 */ /* 0x004fea000383ffff */
[----:B------:R-:W-:Y:S05]  /*15820*/  BRA `(.L_x_1167) ;  /* 0xffffffe800907947 */ /* 0x000fea000383ffff */
.L_x_1144:
[----:B--2---:R2:W3:Y:S02]  /*15830*/  SYNCS.PHASECHK.TRANS64.TRYWAIT P1, [R16+URZ+0x30c28], R21 ;  /* 0x030c2815100075a7 */ /* 0x0044e4000802017f */
[----:B---3--:R-:W-:Y:S05]  /*15840*/  @!P1 NANOSLEEP.SYNCS 0x989680 ;  /* 0x009896800000995d */ /* 0x008fea0003900000 */
[----:B------:R-:W3:Y:S02]  /*15850*/  @!P1 SYNCS.PHASECHK.TRANS64 P1, [R16+URZ+0x30c28], R21 ;  /* 0x030c2815100095a7 */ /* 0x000ee4000802007f */
[----:B---3--:R-:W-:Y:S05]  /*15860*/  @!P1 BRA `(.L_x_1144) ;  /* 0xfffffffc00f09947 */ /* 0x008fea000383ffff */
[----:B------:R-:W-:Y:S05]  /*15870*/  BRA `(.L_x_1168) ;  /* 0xffffffec00087947 */ /* 0x000fea000383ffff */
.L_x_1146:
[----:B---3--:R3:W4:Y:S02]  /*15880*/  SYNCS.PHASECHK.TRANS64.TRYWAIT P1, [R16+URZ+0x30c48], R21 ;  /* 0x030c4815100075a7 */ /* 0x008724000802017f */
[----:B----4-:R-:W-:Y:S05]  /*15890*/  @!P1 NANOSLEEP.SYNCS 0x989680 ;  /* 0x009896800000995d */ /* 0x010fea0003900000 */
[----:B------:R-:W4:Y:S02]  /*158a0*/  @!P1 SYNCS.PHASECHK.TRANS64 P1, [R16+URZ+0x30c48], R21 ;  /* 0x030c4815100095a7 */ /* 0x000f24000802007f */
[----:B----4-:R-:W-:Y:S05]  /*158b0*/  @!P1 BRA `(.L_x_1146) ;  /* 0xfffffffc00f09947 */ /* 0x010fea000383ffff */
[----:B------:R-:W-:Y:S05]  /*158c0*/  BRA `(.L_x_1169) ;  /* 0xffffffec00807947 */ /* 0x000fea000383ffff */
.L_x_1148:
[----:B------:R-:W-:-:S07]  /*158d0*/  SHF.L.U32 R5, R11, 0x1f, RZ ;  /* 0x0000001f0b057819 */ /* 0x000fce00000006ff */
.L_x_1170:
[----:B------:R1:W1:Y:S02]  /*158e0*/  SYNCS.PHASECHK.TRANS64.TRYWAIT P1, [R16+URZ+0x30c20], R5 ;  /* 0x030c2005100075a7 */ /* 0x000264000802017f */
[----:B-1----:R-:W-:Y:S05]  /*158f0*/  @!P1 NANOSLEEP.SYNCS 0x989680 ;  /* 0x009896800000995d */ /* 0x002fea0003900000 */
[----:B------:R-:W1:Y:S02]  /*15900*/  @!P1 SYNCS.PHASECHK.TRANS64 P1, [R16+URZ+0x30c20], R5 ;  /* 0x030c2005100095a7 */ /* 0x000e64000802007f */
[----:B-1----:R-:W-:Y:S05]  /*15910*/  @!P1 BRA `(.L_x_1170) ;  /* 0xfffffffc00f09947 */ /* 0x002fea000383ffff */
[----:B------:R-:W-:Y:S05]  /*15920*/  BRA `(.L_x_1171) ;  /* 0xffffffec00e07947 */ /* 0x000fea000383ffff */
.L_x_1151:
[----:B-1----:R1:W2:Y:S02]  /*15930*/  SYNCS.PHASECHK.TRANS64.TRYWAIT P1, [R16+URZ+0x30c40], R13 ;  /* 0x030c400d100075a7 */ /* 0x0022a4000802017f */
[----:B--2---:R-:W-:Y:S05]  /*15940*/  @!P1 NANOSLEEP.SYNCS 0x989680 ;  /* 0x009896800000995d */ /* 0x004fea0003900000 */
[----:B------:R-:W2:Y:S02]  /*15950*/  @!P1 SYNCS.PHASECHK.TRANS64 P1, [R16+URZ+0x30c40], R13 ;  /* 0x030c400d100095a7 */ /* 0x000ea4000802007f */
[----:B--2---:R-:W-:Y:S05]  /*15960*/  @!P1 BRA `(.L_x_1151) ;  /* 0xfffffffc00f09947 */ /* 0x004fea000383ffff */
[----:B------:R-:W-:Y:S05]  /*15970*/  BRA `(.L_x_1172) ;  /* 0xfffffff000787947 */ /* 0x000fea000383ffff */
.L_x_1153:
[----:B-1----:R1:W2:Y:S02]  /*15980*/  SYNCS.PHASECHK.TRANS64.TRYWAIT P1, [R16+URZ+0x30c28], R13 ;  /* 0x030c280d100075a7 */ /* 0x0022a4000802017f */
[----:B--2---:R-:W-:Y:S05]  /*15990*/  @!P1 NANOSLEEP.SYNCS 0x989680 ;  /* 0x009896800000995d */ /* 0x004fea0003900000 */
[----:B------:R-:W2:Y:S02]  /*159a0*/  @!P1 SYNCS.PHASECHK.TRANS64 P1, [R16+URZ+0x30c28], R13 ;  /* 0x030c280d100095a7 */ /* 0x000ea4000802007f */
[----:B--2---:R-:W-:Y:S05]  /*159b0*/  @!P1 BRA `(.L_x_1153) ;  /* 0xfffffffc00f09947 */ /* 0x004fea000383ffff */
[----:B------:R-:W-:Y:S05]  /*159c0*/  BRA `(.L_x_1173) ;  /* 0xfffffff000e47947 */ /* 0x000fea000383ffff */
.L_x_1155:
[----:B--2---:R2:W1:Y:S02]  /*159d0*/  SYNCS.PHASECHK.TRANS64.TRYWAIT P0, [R3+URZ+0x30c40], R0 ;  /* 0x030c4000030075a7 */ /* 0x004464000800017f */
[----:B-1----:R-:W-:Y:S05]  /*159e0*/  @!P0 NANOSLEEP.SYNCS 0x989680 ;  /* 0x009896800000895d */ /* 0x002fea0003900000 */
[----:B------:R-:W1:Y:S02]  /*159f0*/  @!P0 SYNCS.PHASECHK.TRANS64 P0, [R3+URZ+0x30c40], R0 ;  /* 0x030c4000030085a7 */ /* 0x000e64000800007f */
[----:B-1----:R-:W-:Y:S05]  /*15a00*/  @!P0 BRA `(.L_x_1155) ;  /* 0xfffffffc00f08947 */ /* 0x002fea000383ffff */
[----:B------:R-:W-:Y:S05]  /*15a10*/  BRA `(.L_x_1174) ;  /* 0xfffffff400707947 */ /* 0x000fea000383ffff */
.L_x_1157:
[----:B------:R-:W-:Y:S01]  /*15a20*/  BSSY B0, `(.L_x_1175) ;  /* 0x0000006000007945 */ /* 0x000fe20003800000 */
[----:B------:R-:W-:-:S07]  /*15a30*/  MOV R15, 0xffffffff ;  /* 0xffffffff000f7802 */ /* 0x000fce0000000f00 */
[----:B------:R-:W-:Y:S05]  /*15a40*/  WARPSYNC.COLLECTIVE R15, `(.L_x_1176) ;  /* 0x000000000f0c7348 */ /* 0x000fea0003c00000 */
[----:B------:R-:W-:Y:S02]  /*15a50*/  ELECT P6, UR62, PT ;  /* 0x00000000003e782f */ /* 0x000fe400038c0000 */
[----:B------:R-:W-:Y:S01]  /*15a60*/  MOV R14, UR62 ;  /* 0x0000003e000e7c02 */ /* 0x000fe20008000f00 */
[----:B------:R-:W-:Y:S10]  /*15a70*/  ENDCOLLECTIVE ;  /* 0x000000000000791b */ /* 0x000ff40003800000 */
.L_x_1176:
[----:B------:R-:W-:Y:S05]  /*15a80*/  BSYNC B0 ;  /* 0x0000000000007941 */ /* 0x000fea0003800000 */
.L_x_1175:
[----:B------:R-:W-:Y:S05]  /*15a90*/  BRA `(.L_x_1177) ;  /* 0xfffffff800007947 */ /* 0x000fea000383ffff */
.L_x_1159:
[----:B-1----:R1:W2:Y:S02]  /*15aa0*/  SYNCS.PHASECHK.TRANS64.TRYWAIT P0, [R6+URZ], R5 ;  /* 0x00000005060075a7 */ /* 0x0022a4000800017f */
[----:B--2---:R-:W-:Y:S05]  /*15ab0*/  @!P0 NANOSLEEP.SYNCS 0x989680 ;  /* 0x009896800000895d */ /* 0x004fea0003900000 */
[----:B------:R-:W2:Y:S02]  /*15ac0*/  @!P0 SYNCS.PHASECHK.TRANS64 P0, [R6+URZ], R5 ;  /* 0x00000005060085a7 */ /* 0x000ea4000800007f */
[----:B--2---:R-:W-:Y:S05]  /*15ad0*/  @!P0 BRA `(.L_x_1159) ;  /* 0xfffffffc00f08947 */ /* 0x004fea000383ffff */
[----:B------:R-:W-:Y:S05]  /*15ae0*/  BRA `(.L_x_1178) ;  /* 0xfffffff800407947 */ /* 0x000fea000383ffff */
.L_x_1160:
[----:B--2---:R2:W3:Y:S02]  /*15af0*/  SYNCS.PHASECHK.TRANS64.TRYWAIT P0, [R3+URZ], R0 ;  /* 0x00000000030075a7 */ /* 0x0044e4000800017f */
[----:B---3--:R-:W-:Y:S05]  /*15b00*/  @!P0 NANOSLEEP.SYNCS 0x989680 ;  /* 0x009896800000895d */ /* 0x008fea0003900000 */
[----:B------:R-:W3:Y:S02]  /*15b10*/  @!P0 SYNCS.PHASECHK.TRANS64 P0, [R3+URZ], R0 ;  /* 0x00000000030085a7 */ /* 0x000ee4000800007f */
[----:B---3--:R-:W-:Y:S05]  /*15b20*/  @!P0 BRA `(.L_x_1160) ;  /* 0xfffffffc00f08947 */ /* 0x008fea000383ffff */
[----:B------:R-:W-:Y:S05]  /*15b30*/  BRA `(.L_x_1179) ;  /* 0xfffffff800347947 */ /* 0x000fea000383ffff */
.L_x_1162:
[----:B--2---:R2:W3:Y:S02]  /*15b40*/  SYNCS.PHASECHK.TRANS64.TRYWAIT P0, [R2+URZ], R5 ;  /* 0x00000005020075a7 */ /* 0x0044e4000800017f */
[----:B---3--:R-:W-:Y:S05]  /*15b50*/  @!P0 NANOSLEEP.SYNCS 0x989680 ;  /* 0x009896800000895d */ /* 0x008fea0003900000 */
[----:B------:R-:W3:Y:S02]  /*15b60*/  @!P0 SYNCS.PHASECHK.TRANS64 P0, [R2+URZ], R5 ;  /* 0x00000005020085a7 */ /* 0x000ee4000800007f */
[----:B---3--:R-:W-:Y:S05]  /*15b70*/  @!P0 BRA `(.L_x_1162) ;  /* 0xfffffffc00f08947 */ /* 0x008fea000383ffff */
[----:B------:R-:W-:Y:S05]  /*15b80*/  BRA `(.L_x_1180) ;  /* 0xfffffff800387947 */ /* 0x000fea000383ffff */
.L_x_1181:
        /* <DEDUP_REMOVED lines=15> */
.L_x_3726:


//--------------------- .text._ZN7cutlass13device_kernelIN5flash11enable_sm90INS1_16FlashAttnBwdSm90INS1_25CollectiveMainloopBwdSm90ILi2ELi2ELi2EN4cute5tupleIJNS5_1CILi1EEES8_S8_EEENS6_IJNS7_ILi128EEESA_NS7_ILi64EEEEEENS_10bfloat16_tEfNS_4arch4Sm90ELb0ELb1ELb1ELb0ELb1ELb1ELb0ELb0ELi2ELi1ELi2ELi2ELb0EEENS1_21CollectiveEpilogueBwdISC_SD_SF_Li256ELb0ELb0ELi1EEENS1_19SingleTileSchedulerILb0ELb0ELb0ELi128EEEEEEEEEvNT_6ParamsE --------------------------
	.section	.text._ZN7cutlass13device_kernelIN5flash11enable_sm90INS1_16FlashAttnBwdSm90INS1_25CollectiveMainloopBwdSm90ILi2ELi2ELi2EN4cute5tupleIJNS5_1CILi1EEES8_S8_EEENS6_IJNS7_ILi128EEESA_NS7_ILi64EEEEEENS_10bfloat16_tEfNS_4arch4Sm90ELb0ELb1ELb1ELb0ELb1ELb1ELb0ELb0ELi2ELi1ELi2ELi2ELb0EEENS1_21CollectiveEpilogueBwdISC_SD_SF_Li256ELb0ELb0ELi1EEENS1_19SingleTileSchedulerILb0ELb0ELb0ELi128EEEEEEEEEvNT_6ParamsE,"ax",@progbits
	.align	128
.text._ZN7cutlass13device_kernelIN5flash11enable_sm90INS1_16FlashAttnBwdSm90INS1_25CollectiveMainloopBwdSm90ILi2ELi2ELi2EN4cute5tupleIJNS5_1CILi1EEES8_S8_EEENS6_IJNS7_ILi128EEESA_NS7_ILi64EEEEEENS_10bfloat16_tEfNS_4arch4Sm90ELb0ELb1ELb1ELb0ELb1ELb1ELb0ELb0ELi2ELi1ELi2ELi2ELb0EEENS1_21CollectiveEpilogueBwdISC_SD_SF_Li256ELb0ELb0ELi1EEENS1_19SingleTileSchedulerILb0ELb0ELb0ELi128EEEEEEEEEvNT_6ParamsE:
        .type           _ZN7cutlass13device_kernelIN5flash11enable_sm90INS1_16FlashAttnBwdSm90INS1_25CollectiveMainloopBwdSm90ILi2ELi2ELi2EN4cute5tupleIJNS5_1CILi1EEES8_S8_EEENS6_IJNS7_ILi128EEESA_NS7_ILi64EEEEEENS_10bfloat16_tEfNS_4arch4Sm90ELb0ELb1ELb1ELb0ELb1ELb1ELb0ELb0ELi2ELi1ELi2ELi2ELb0EEENS1_21CollectiveEpilogueBwdISC_SD_SF_Li256ELb0ELb0ELi1EEENS1_19SingleTileSchedulerILb0ELb0ELb0ELi128EEEEEEEEEvNT_6ParamsE,@function
        .size           _ZN7cutlass13device_kernelIN5flash11enable_sm90INS1_16FlashAttnBwdSm90INS1_25CollectiveMainloopBwdSm90ILi2ELi2ELi2EN4cute5tupleIJNS5_1CILi1EEES8_S8_EEENS6_IJNS7_ILi128EEESA_NS7_ILi64EEEEEENS_10bfloat16_tEfNS_4arch4Sm90ELb0ELb1ELb1ELb0ELb1ELb1ELb0ELb0ELi2ELi1ELi2ELi2ELb0EEENS1_21CollectiveEpilogueBwdISC_SD_SF_Li256ELb0ELb0ELi1EEENS1_19SingleTileSchedulerILb0ELb0ELb0ELi128EEEEEEEEEvNT_6ParamsE,(.L_x_3727 - _ZN7cutlass13device_kernelIN5flash11enable_sm90INS1_16FlashAttnBwdSm90INS1_25CollectiveMainloopBwdSm90ILi2ELi2ELi2EN4cute5tupleIJNS5_1CILi1EEES8_S8_EEENS6_IJNS7_ILi128EEESA_NS7_ILi64EEEEEENS_10bfloat16_tEfNS_4arch4Sm90ELb0ELb1ELb1ELb0ELb1ELb1ELb0ELb0ELi2ELi1ELi2ELi2ELb0EEENS1_21CollectiveEpilogueBwdISC_SD_SF_Li256ELb0ELb0ELi1EEENS1_19SingleTileSchedulerILb0ELb0ELb0ELi128EEEEEEEEEvNT_6ParamsE)
        .other          _ZN7cutlass13device_kernelIN5flash11enable_sm90INS1_16FlashAttnBwdSm90INS1_25CollectiveMainloopBwdSm90ILi2ELi2ELi2EN4cute5tupleIJNS5_1CILi1EEES8_S8_EEENS6_IJNS7_ILi128EEESA_NS7_ILi64EEEEEENS_10bfloat16_tEfNS_4arch4Sm90ELb0ELb1ELb1ELb0ELb1ELb1ELb0ELb0ELi2ELi1ELi2ELi2ELb0EEENS1_21CollectiveEpilogueBwdISC_SD_SF_Li256ELb0ELb0ELi1EEENS1_19SingleTileSchedulerILb0ELb0ELb0ELi128EEEEEEEEEvNT_6ParamsE,@"STO_CUDA_ENTRY STV_DEFAULT"
_ZN7cutlass13device_kernelIN5flash11enable_sm90INS1_16FlashAttnBwdSm90INS1_25CollectiveMainloopBwdSm90ILi2ELi2ELi2EN4cute5tupleIJNS5_1CILi1EEES8_S8_EEENS6_IJNS7_ILi128EEESA_NS7_ILi64EEEEEENS_10bfloat16_tEfNS_4arch4Sm90ELb0ELb1ELb1ELb0ELb1ELb1ELb0ELb0ELi2ELi1ELi2ELi2ELb0EEENS1_21CollectiveEpilogueBwdISC_SD_SF_Li256ELb0ELb0ELi1EEENS1_19SingleTileSchedulerILb0ELb0ELb0ELi128EEEEEEEEEvNT_6ParamsE:
        /* <DEDUP_REMOVED lines=30> */
.L_x_1183:
[----:B------:R-:W-:Y:S05]  /*01e0*/  BSYNC B0 ;  /* 0x0000000000007941 */ /* 0x000fea0003800000 */
.L_x_1182:
        /* <DEDUP_REMOVED lines=37> */
.L_x_1184:
        /* <DEDUP_REMOVED lines=22> */
.L_x_1185:
[----:B------:R-:W-:Y:S01]  /*05a0*/  PLOP3.LUT P0, PT, PT, PT, UP0, 0x80, 0x0 ;  /* 0x000000000000781c */ /* 0x000fe20003f0f008 */
[----:B------:R-:W-:Y:S01]  /*05b0*/  NOP ;  /* 0x0000000000007918 */ /* 0x000fe20000000000 */
[----:B------:R-:W-:Y:S01]  /*05c0*/  ULDC.64 UR38, c[0x0][0x208] ;  /* 0x0000820000267ab9 */ /* 0x000fe20000000a00 */
[----:B------:R-:W-:Y:S01]  /*05d0*/  BSSY B6, `(.L_x_1186) ;  /* 0x00015ca000067945 */ /* 0x000fe20003800000 */
[----:B-12-4-:R-:W-:Y:S09]  /*05e0*/  BAR.SYNC.DEFER_BLOCKING 0x0 ;  /* 0x0000000000007b1d */ /* 0x016ff20000010000 */
[----:B------:R-:W-:Y:S05]  /*05f0*/  @!P0 BRA `(.L_x_1187) ;  /* 0x0000012000f88947 */ /* 0x000fea0003800000 */
.L_x_1188:
        /* <DEDUP_REMOVED lines=71> */
.L_x_1190:
        /* <DEDUP_REMOVED lines=28> */
.L_x_1193:
        /* <DEDUP_REMOVED lines=15> */
.L_x_1192:
        /* <DEDUP_REMOVED lines=22> */
.L_x_1195:
        /* <DEDUP_REMOVED lines=15> */
.L_x_1194:
[----:B------:R-:W-:Y:S01]  /*0f70*/  SHF.R.S32.HI R6, RZ, 0x1f, R17 ;  /* 0x0000001fff067819 */ /* 0x000fe20000011411 */
[----:B------:R-:W-:-:S03]  /*0f80*/  UMOV UR4, 0xffffffff ;  /* 0xffffffff00047882 */ /* 0x000fc60000000000 */
[----:B------:R-:W-:-:S04]  /*0f90*/  LEA.HI R0, R6, R17, RZ, 0x7 ;  /* 0x0000001106007211 */ /* 0x000fc800078f38ff */
[----:B------:R-:W-:Y:S01]  /*0fa0*/  SHF.R.S32.HI R18, RZ, 0x7, R0 ;  /* 0x00000007ff127819 */ /* 0x000fe20000011400 */
[----:B------:R-:W-:Y:S06]  /*0fb0*/  BRA.DIV UR4, `(.L_x_1196) ;  /* 0x0000015204b47947 */ /* 0x000fec000b800000 */
[----:B------:R1:W2:Y:S02]  /*0fc0*/  SHFL.IDX PT, R14, R18, RZ, 0x1f ;  /* 0x00001fff120e7589 */ /* 0x0002a400000e0000 */
.L_x_1338:
        /* <DEDUP_REMOVED lines=24> */
.L_x_1197:
        /* <DEDUP_REMOVED lines=134> */
.L_x_1210:
[----:B------:R-:W-:Y:S05]  /*19b0*/  YIELD ;  /* 0x0000000000007946 */ /* 0x000fea0003800000 */
[----:B------:R-:W-:-:S06]  /*19c0*/  ULOP3.LUT UR4, UR36, 0x1, URZ, 0xfc, !UPT ;  /* 0x0000000124047892 */ /* 0x000fcc000f8efc3f */
[----:B-1----:R-:W-:-:S05]  /*19d0*/  IMAD.U32 R5, RZ, RZ, UR4 ;  /* 0x00000004ff057e24 */ /* 0x002fca000f8e00ff */
[----:B------:R-:W-:-:S13]  /*19e0*/  ISETP.NE.AND P6, PT, R5, 0x3, PT ;  /* 0x000000030500780c */ /* 0x000fda0003fc5270 */
[----:B------:R-:W-:Y:S05]  /*19f0*/  @!P6 BRA `(.L_x_1200) ;  /* 0x000000000004e947 */ /* 0x000fea0003800000 */
[----:B------:R-:W-:Y:S01]  /*1a00*/  BPT.TRAP 0x1 ;  /* 0x000000040000795c */ /* 0x000fe20000300000 */
.L_x_1200:
[----:B------:R-:W-:Y:S02]  /*1a10*/  LEA R6, R0, R16, 0x3 ;  /* 0x0000001000067211 */ /* 0x000fe400078e18ff */
[----:B------:R-:W-:-:S04]  /*1a20*/  SHF.L.U32 R23, R4, 0x1f, RZ ;  /* 0x0000001f04177819 */ /* 0x000fc800000006ff */
[----:B------:R1:W2:Y:S01]  /*1a30*/  SYNCS.PHASECHK.TRANS64.TRYWAIT P0, [R6+URZ+0x30c10], R23 ;  /* 0x030c1017060075a7 */ /* 0x0002a2000800017f */
[----:B------:R-:W-:Y:S05]  /*1a40*/  @!P6 BRA `(.L_x_1201) ;  /* 0x000000000004e947 */ /* 0x000fea0003800000 */
[----:B------:R-:W-:Y:S01]  /*1a50*/  BPT.TRAP 0x1 ;  /* 0x000000040000795c */ /* 0x000fe20000300000 */
.L_x_1201:
[----:B------:R-:W-:-:S05]  /*1a60*/  VIADD R5, R16, 0x10000 ;  /* 0x0001000010057836 */ /* 0x000fca0000000000 */
[----:B------:R-:W-:-:S04]  /*1a70*/  SHF.R.U32.HI R5, RZ, 0x4, R5 ;  /* 0x00000004ff057819 */ /* 0x000fc80000011605 */
[----:B------:R-:W-:Y:S01]  /*1a80*/  LOP3.LUT R5, R5, 0x3fff, RZ, 0xc0, !PT ;  /* 0x00003fff05057812 */ /* 0x000fe200078ec0ff */
[----:B--2---:R-:W-:Y:S06]  /*1a90*/  @P0 BRA `(.L_x_1202) ;  /* 0x0000000000080947 */ /* 0x004fec0003800000 */
[----:B------:R-:W2:Y:S02]  /*1aa0*/  SYNCS.PHASECHK.TRANS64.TRYWAIT P0, [R6+URZ+0x30c10], R23 ;  /* 0x030c1017060075a7 */ /* 0x000ea4000800017f */
[----:B--2---:R-:W-:Y:S05]  /*1ab0*/  @!P0 BRA `(.L_x_1203) ;  /* 0x0000014800288947 */ /* 0x004fea0003800000 */
.L_x_1202:
        /* <DEDUP_REMOVED lines=65> */
.L_x_1204:
[----:B------:R1:W1:Y:S01]  /*1ed0*/  SYNCS.PHASECHK.TRANS64.TRYWAIT P0, [R6+URZ+0x30c30], R23 ;  /* 0x030c3017060075a7 */ /* 0x000262000800017f */
[----:B------:R-:W-:Y:S05]  /*1ee0*/  @!P6 BRA `(.L_x_1205) ;  /* 0x000000000004e947 */ /* 0x000fea0003800000 */
[----:B------:R-:W-:Y:S01]  /*1ef0*/  BPT.TRAP 0x1 ;  /* 0x000000040000795c */ /* 0x000fe20000300000 */
.L_x_1205:
[----:B-1----:R-:W-:Y:S05]  /*1f00*/  @P0 BRA `(.L_x_1206) ;  /* 0x0000000000080947 */ /* 0x002fea0003800000 */
[----:B------:R-:W1:Y:S02]  /*1f10*/  SYNCS.PHASECHK.TRANS64.TRYWAIT P0, [R6+URZ+0x30c30], R23 ;  /* 0x030c3017060075a7 */ /* 0x000e64000800017f */
[----:B-1----:R-:W-:Y:S05]  /*1f20*/  @!P0 BRA `(.L_x_1207) ;  /* 0x0000014400208947 */ /* 0x002fea0003800000 */
.L_x_1206:
        /* <DEDUP_REMOVED lines=1124> */
.L_x_1208:
        /* <DEDUP_REMOVED lines=68> */
.L_x_1209:
        /* <DEDUP_REMOVED lines=12> */
.L_x_1199:
        /* <DEDUP_REMOVED lines=15> */
[----:B------:R-:W2:Y:S04]  /*6b60*/  LDL R13, [R1+0x6c] ;  /* 0x00006c00010d7983 */ /* 0x000ea80000100800 */
[----:B------:R-:W3:Y:S04]  /*6b70*/  LDL R10, [R1+0x48] ;  /* 0x00004800010a7983 */ /* 0x000ee80000100800 */
[----:B------:R-:W4:Y:S01]  /*6b80*/  LDL R12, [R1+0x68] ;  /* 0x00006800010c7983 */ /* 0x000f220000100800 */
[----:B------:R-:W5:Y:S01]  /*6b90*/  S2R R5, SR_TID.X ;  /* 0x0000000000057919 */ /* 0x000f620000002100 */
[----:B------:R-:W1:Y:S01]  /*6ba0*/  S2R R11, SR_TID.X ;  /* 0x00000000000b7919 */ /* 0x000e620000002100 */
[----:B------:R-:W-:Y:S01]  /*6bb0*/  IMAD R8, R8, -0x80, R7 ;  /* 0xffffff8008087824 */ /* 0x000fe200078e0207 */
[----:B-----5:R-:W-:Y:S01]  /*6bc0*/  IADD3 R9, R5, -0x80, RZ ;  /* 0xffffff8005097810 */ /* 0x020fe20007ffe0ff */
[----:B-1----:R-:W-:Y:S01]  /*6bd0*/  VIADD R17, R11, 0xffffff80 ;  /* 0xffffff800b117836 */ /* 0x002fe20000000000 */
[----:B------:R-:W-:Y:S01]  /*6be0*/  MOV R21, 0x40000040 ;  /* 0x4000004000157802 */ /* 0x000fe20000000f00 */
[----:B------:R-:W-:-:S02]  /*6bf0*/  IMAD.MOV.U32 R23, RZ, RZ, 0x40000040 ;  /* 0x40000040ff177424 */ /* 0x000fc400078e00ff */
[----:B------:R-:W-:Y:S01]  /*6c00*/  IMAD.MOV.U32 R19, RZ, RZ, 0x40000040 ;  /* 0x40000040ff137424 */ /* 0x000fe200078e00ff */
[----:B--2---:R-:W-:Y:S01]  /*6c10*/  LEA.HI R13, R13, R15, RZ, 0x5 ;  /* 0x0000000f0d0d7211 */ /* 0x004fe200078f28ff */
[----:B------:R-:W-:Y:S02]  /*6c20*/  VIADD R15, R11, 0xffffff80 ;  /* 0xffffff800b0f7836 */ /* 0x000fe40000000000 */
[----:B---3--:R-:W-:Y:S01]  /*6c30*/  IMAD.MOV.U32 R14, RZ, RZ, R10 ;  /* 0x000000ffff0e7224 */ /* 0x008fe200078e000a */
[----:B------:R-:W-:Y:S02]  /*6c40*/  SHF.R.S32.HI R10, RZ, 0x1f, R9 ;  /* 0x0000001fff0a7819 */ /* 0x000fe40000011409 */
[----:B------:R-:W-:Y:S02]  /*6c50*/  SHF.R.S32.HI R15, RZ, 0x1f, R15 ;  /* 0x0000001fff0f7819 */ /* 0x000fe4000001140f */
[----:B------:R-:W-:Y:S02]  /*6c60*/  LEA.HI R5, R10, R9, RZ, 0x5 ;  /* 0x000000090a057211 */ /* 0x000fe400078f28ff */
[----:B----4-:R-:W-:-:S02]  /*6c70*/  SHF.R.S32.HI R11, RZ, 0x2, R12 ;  /* 0x00000002ff0b7819 */ /* 0x010fc4000001140c */
[----:B------:R-:W-:Y:S02]  /*6c80*/  LEA.HI R15, R15, R17, RZ, 0x7 ;  /* 0x000000110f0f7211 */ /* 0x000fe400078f38ff */
[----:B------:R-:W-:Y:S02]  /*6c90*/  SHF.R.S32.HI R12, RZ, 0x1f, R12 ;  /* 0x0000001fff0c7819 */ /* 0x000fe4000001140c */
[----:B------:R-:W-:Y:S02]  /*6ca0*/  LOP3.LUT R6, R5, 0xffffffe0, RZ, 0xc0, !PT ;  /* 0xffffffe005067812 */ /* 0x000fe400078ec0ff */
[----:B------:R-:W-:Y:S02]  /*6cb0*/  SHF.R.S32.HI R13, RZ, 0x5, R13 ;  /* 0x00000005ff0d7819 */ /* 0x000fe4000001140d */
[----:B------:R-:W-:Y:S02]  /*6cc0*/  SHF.R.S32.HI R15, RZ, 0x7, R15 ;  /* 0x00000007ff0f7819 */ /* 0x000fe4000001140f */
[----:B------:R-:W-:-:S02]  /*6cd0*/  LEA.HI R12, R12, R11, RZ, 0x3 ;  /* 0x0000000b0c0c7211 */ /* 0x000fc400078f18ff */
[----:B------:R-:W-:Y:S01]  /*6ce0*/  IADD3 R7, R9, -R6, RZ ;  /* 0x8000000609077210 */ /* 0x000fe20007ffe0ff */
[----:B------:R-:W-:Y:S01]  /*6cf0*/  IMAD R6, R13, -0x10, R8 ;  /* 0xfffffff00d067824 */ /* 0x000fe200078e0208 */
[----:B------:R-:W-:Y:S02]  /*6d00*/  LEA.HI R5, R15, R15, RZ, 0x1 ;  /* 0x0000000f0f057211 */ /* 0x000fe400078f08ff */
[----:B------:R-:W-:Y:S02]  /*6d10*/  LOP3.LUT R12, R12, 0xfffffff8, RZ, 0xc0, !PT ;  /* 0xfffffff80c0c7812 */ /* 0x000fe400078ec0ff */
[----:B------:R-:W-:Y:S02]  /*6d20*/  SHF.R.S32.HI R8, RZ, 0x1f, R7 ;  /* 0x0000001fff087819 */ /* 0x000fe40000011407 */
[----:B------:R-:W-:Y:S02]  /*6d30*/  LOP3.LUT R5, R5, 0xfffffffe, RZ, 0xc0, !PT ;  /* 0xfffffffe05057812 */ /* 0x000fe400078ec0ff */
[----:B------:R-:W-:-:S02]  /*6d40*/  LEA.HI R13, R10, R9, RZ, 0x2 ;  /* 0x000000090a0d7211 */ /* 0x000fc400078f10ff */
[----:B------:R-:W-:Y:S02]  /*6d50*/  IADD3 R6, R6, R12, -R11 ;  /* 0x0000000c06067210 */ /* 0x000fe40007ffe80b */
[CC--:B------:R-:W-:Y:S02]  /*6d60*/  LEA.HI R10, R8.reuse, R7.reuse, RZ, 0x3 ;  /* 0x00000007080a7211 */ /* 0x0c0fe400078f18ff */
[----:B------:R-:W-:Y:S01]  /*6d70*/  LEA.HI R12, R8, R7, RZ, 0x2 ;  /* 0x00000007080c7211 */ /* 0x000fe200078f10ff */
[----:B------:R-:W-:Y:S01]  /*6d80*/  IMAD.MOV.U32 R17, RZ, RZ, R14 ;  /* 0x000000ffff117224 */ /* 0x000fe200078e000e */
[----:B------:R-:W-:Y:S01]  /*6d90*/  LOP3.LUT R14, R13, 0xfffffffc, RZ, 0xc0, !PT ;  /* 0xfffffffc0d0e7812 */ /* 0x000fe200078ec0ff */
[----:B------:R-:W-:Y:S01]  /*6da0*/  IMAD.IADD R5, R15, 0x1, -R5 ;  /* 0x000000010f057824 */ /* 0x000fe200078e0a05 */
[----:B------:R-:W-:Y:S02]  /*6db0*/  SHF.R.S32.HI R11, RZ, 0x3, R10 ;  /* 0x00000003ff0b7819 */ /* 0x000fe4000001140a */
[----:B------:R-:W-:-:S02]  /*6dc0*/  SHF.R.S32.HI R13, RZ, 0x2, R12 ;  /* 0x00000002ff0d7819 */ /* 0x000fc4000001140c */
[----:B------:R-:W-:Y:S01]  /*6dd0*/  SHF.R.S32.HI R10, RZ, 0x1f, R10 ;  /* 0x0000001fff0a7819 */ /* 0x000fe2000001140a */
[----:B------:R-:W-:Y:S01]  /*6de0*/  IMAD R8, R5, -0x40, R6 ;  /* 0xffffffc005087824 */ /* 0x000fe200078e0206 */
[----:B------:R-:W-:Y:S01]  /*6df0*/  IADD3 R7, R9, -R14, RZ ;  /* 0x8000000e09077210 */ /* 0x000fe20007ffe0ff */
[C---:B------:R-:W-:Y:S01]  /*6e00*/  VIADD R5, R13.reuse, 0x8 ;  /* 0x000000080d057836 */ /* 0x040fe20000000000 */
[----:B------:R-:W-:Y:S01]  /*6e10*/  LEA.HI R10, R10, R11, RZ, 0x4 ;  /* 0x0000000b0a0a7211 */ /* 0x000fe200078f20ff */
[----:B------:R-:W-:Y:S01]  /*6e20*/  VIADD R9, R13, 0x10 ;  /* 0x000000100d097836 */ /* 0x000fe20000000000 */
[----:B------:R-:W-:Y:S02]  /*6e30*/  LEA.HI R12, R12, R13, RZ, 0x1 ;  /* 0x0000000d0c0c7211 */ /* 0x000fe400078f08ff */
[----:B------:R-:W-:Y:S02]  /*6e40*/  LOP3.LUT R10, R10, 0x1ffffff0, RZ, 0xc0, !PT ;  /* 0x1ffffff00a0a7812 */ /* 0x000fe400078ec0ff */
[----:B------:R-:W-:-:S02]  /*6e50*/  LOP3.LUT R12, R12, 0xfffffffe, RZ, 0xc0, !PT ;  /* 0xfffffffe0c0c7812 */ /* 0x000fc400078ec0ff */
[----:B------:R-:W-:Y:S02]  /*6e60*/  LEA.HI R6, R5, R5, RZ, 0x1 ;  /* 0x0000000505067211 */ /* 0x000fe400078f08ff */
[----:B------:R-:W-:Y:S01]  /*6e70*/  LEA.HI R14, R9, R9, RZ, 0x1 ;  /* 0x00000009090e7211 */ /* 0x000fe200078f08ff */
[----:B------:R-:W-:Y:S01]  /*6e80*/  IMAD.IADD R12, R13, 0x1, -R12 ;  /* 0x000000010d0c7824 */ /* 0x000fe200078e0a0c */
[----:B------:R-:W-:Y:S01]  /*6e90*/  IADD3 R11, R11, -R10, RZ ;  /* 0x8000000a0b0b7210 */ /* 0x000fe20007ffe0ff */
[----:B------:R-:W-:Y:S01]  /*6ea0*/  VIADD R13, R13, 0x18 ;  /* 0x000000180d0d7836 */ /* 0x000fe20000000000 */
[----:B------:R-:W-:Y:S02]  /*6eb0*/  LOP3.LUT R10, R6, 0xfffffffe, RZ, 0xc0, !PT ;  /* 0xfffffffe060a7812 */ /* 0x000fe400078ec0ff */
[----:B------:R-:W-:Y:S02]  /*6ec0*/  LOP3.LUT R18, R14, 0xfffffffe, RZ, 0xc0, !PT ;  /* 0xfffffffe0e127812 */ /* 0x000fe400078ec0ff */
[----:B------:R-:W-:Y:S01]  /*6ed0*/  LEA R11, R11, R12, 0x3 ;  /* 0x0000000c0b0b7211 */ /* 0x000fe200078e18ff */
[----:B------:R-:W-:Y:S01]  /*6ee0*/  IMAD.IADD R10, R5, 0x1, -R10 ;  /* 0x00000001050a7824 */ /* 0x000fe200078e0a0a */
[----:B------:R-:W-:Y:S01]  /*6ef0*/  SHF.R.S32.HI R5, RZ, 0x1, R6 ;  /* 0x00000001ff057819 */ /* 0x000fe20000011406 */
[----:B------:R-:W-:Y:S01]  /*6f00*/  IMAD.IADD R18, R9, 0x1, -R18 ;  /* 0x0000000109127824 */ /* 0x000fe200078e0a12 */
[----:B------:R-:W-:-:S02]  /*6f10*/  LEA.HI R9, R13, R13, RZ, 0x1 ;  /* 0x0000000d0d097211 */ /* 0x000fc400078f08ff */
[----:B------:R-:W-:Y:S01]  /*6f20*/  SHF.R.S32.HI R6, RZ, 0x1f, R6 ;  /* 0x0000001fff067819 */ /* 0x000fe20000011406 */
[----:B------:R1:W-:Y:S01]  /*6f30*/  STL [R1+0x58], R11 ;  /* 0x0000580b01007387 */ /* 0x0003e20000100800 */
[----:B------:R-:W-:Y:S02]  /*6f40*/  LOP3.LUT R12, R9, 0xfffffffe, RZ, 0xc0, !PT ;  /* 0xfffffffe090c7812 */ /* 0x000fe400078ec0ff */
[----:B------:R-:W-:Y:S02]  /*6f50*/  LEA.HI R6, R6, R5, RZ, 0x4 ;  /* 0x0000000506067211 */ /* 0x000fe400078f20ff */
[----:B------:R-:W-:Y:S02]  /*6f60*/  IADD3 R13, R13, -R12, RZ ;  /* 0x8000000c0d0d7210 */ /* 0x000fe40007ffe0ff */
[----:B------:R-:W-:Y:S02]  /*6f70*/  LOP3.LUT R12, R6, 0x1ffffff0, RZ, 0xc0, !PT ;  /* 0x1ffffff0060c7812 */ /* 0x000fe400078ec0ff */
[----:B-1----:R-:W-:-:S02]  /*6f80*/  SHF.R.S32.HI R11, RZ, 0x1, R14 ;  /* 0x00000001ff0b7819 */ /* 0x002fc4000001140e */
[----:B------:R-:W-:Y:S02]  /*6f90*/  SHF.R.S32.HI R14, RZ, 0x1f, R14 ;  /* 0x0000001fff0e7819 */ /* 0x000fe4000001140e */
[--C-:B------:R-:W-:Y:S02]  /*6fa0*/  SHF.R.S32.HI R15, RZ, 0x1, R9.reuse ;  /* 0x00000001ff0f7819 */ /* 0x100fe40000011409 */
[----:B------:R-:W-:Y:S02]  /*6fb0*/  LEA.HI R14, R14, R11, RZ, 0x4 ;  /* 0x0000000b0e0e7211 */ /* 0x000fe400078f20ff */
[----:B------:R-:W-:Y:S01]  /*6fc0*/  SHF.R.S32.HI R20, RZ, 0x1f, R9 ;  /* 0x0000001fff147819 */ /* 0x000fe20000011409 */
[----:B------:R-:W-:Y:S01]  /*6fd0*/  IMAD.IADD R9, R5, 0x1, -R12 ;  /* 0x0000000105097824 */ /* 0x000fe200078e0a0c */
[----:B------:R-:W-:Y:S01]  /*6fe0*/  LOP3.LUT R14, R14, 0x1ffffff0, RZ, 0xc0, !PT ;  /* 0x1ffffff00e0e7812 */ /* 0x000fe200078ec0ff */
[----:B------:R-:W-:Y:S01]  /*6ff0*/  IMAD R6, R17, 0x2000, R16 ;  /* 0x0000200011067824 */ /* 0x000fe200078e0210 */
[----:B------:R-:W-:Y:S01]  /*7000*/  LEA.HI R20, R20, R15, RZ, 0x4 ;  /* 0x0000000f14147211 */ /* 0x000fe200078f20ff */
[----:B------:R-:W-:Y:S01]  /*7010*/  IMAD R9, R9, 0x8, R10 ;  /* 0x0000000809097824 */ /* 0x000fe200078e020a */
[----:B------:R-:W-:Y:S01]  /*7020*/  IADD3 R11, R11, -R14, RZ ;  /* 0x8000000e0b0b7210 */ /* 0x000fe20007ffe0ff */
[----:B------:R-:W-:Y:S01]  /*7030*/  VIADD R12, R6, 0x4000 ;  /* 0x00004000060c7836 */ /* 0x000fe20000000000 */
[----:B------:R-:W-:-:S02]  /*7040*/  LOP3.LUT R20, R20, 0x1ffffff0, RZ, 0xc0, !PT ;  /* 0x1ffffff014147812 */ /* 0x000fc400078ec0ff */
[----:B------:R-:W-:Y:S01]  /*7050*/  IADD3 R5, R6, 0x20c00, RZ ;  /* 0x00020c0006057810 */ /* 0x000fe20007ffe0ff */
[----:B------:R1:W-:Y:S01]  /*7060*/  STL [R1+0x50], R9 ;  /* 0x0000500901007387 */ /* 0x0003e20000100800 */
[----:B------:R-:W-:Y:S01]  /*7070*/  SHF.R.U32.HI R6, RZ, 0x4, R6 ;  /* 0x00000004ff067819 */ /* 0x000fe20000011606 */
[----:B------:R-:W-:Y:S01]  /*7080*/  IMAD.IADD R20, R15, 0x1, -R20 ;  /* 0x000000010f147824 */ /* 0x000fe200078e0a14 */
[----:B------:R-:W-:Y:S02]  /*7090*/  SHF.R.U32.HI R5, RZ, 0x4, R5 ;  /* 0x00000004ff057819 */ /* 0x000fe40000011605 */
[----:B------:R-:W-:Y:S02]  /*70a0*/  SHF.R.U32.HI R12, RZ, 0x4, R12 ;  /* 0x00000004ff0c7819 */ /* 0x000fe4000001160c */
[----:B------:R-:W-:Y:S01]  /*70b0*/  LOP3.LUT R6, R6, 0x3fff, RZ, 0xc0, !PT ;  /* 0x00003fff06067812 */ /* 0x000fe200078ec0ff */
[----:B-1----:R-:W-:Y:S01]  /*70c0*/  IMAD R9, R11, 0x8, R18 ;  /* 0x000000080b097824 */ /* 0x002fe200078e0212 */
[----:B------:R-:W-:-:S02]  /*70d0*/  LOP3.LUT R5, R5, 0x3fff, RZ, 0xc0, !PT ;  /* 0x00003fff05057812 */ /* 0x000fc400078ec0ff */
[----:B------:R-:W-:Y:S02]  /*70e0*/  LOP3.LUT R12, R12, 0x3fff, RZ, 0xc0, !PT ;  /* 0x00003fff0c0c7812 */ /* 0x000fe400078ec0ff */
[----:B------:R1:W-:Y:S01]  /*70f0*/  STL [R1+0x4c], R9 ;  /* 0x00004c0901007387 */ /* 0x0003e20000100800 */
[----:B------:R-:W-:Y:S02]  /*7100*/  LEA R10, R20, R13, 0x3 ;  /* 0x0000000d140a7211 */ /* 0x000fe400078e18ff */
[----:B------:R-:W-:Y:S02]  /*7110*/  LOP3.LUT R5, R5, 0x10000, RZ, 0xfc, !PT ;  /* 0x0001000005057812 */ /* 0x000fe400078efcff */
[----:B-1----:R-:W-:Y:S02]  /*7120*/  LOP3.LUT R9, R6, 0x10000, RZ, 0xfc, !PT ;  /* 0x0001000006097812 */ /* 0x002fe400078efcff */
[----:B------:R-:W-:Y:S01]  /*7130*/  LOP3.LUT R6, R12, 0x10000, RZ, 0xfc, !PT ;  /* 0x000100000c067812 */ /* 0x000fe200078efcff */
[----:B------:R1:W-:Y:S02]  /*7140*/  STL [R1+0x44], R10 ;  /* 0x0000440a01007387 */ /* 0x0003e40000100800 */
[C---:B------:R-:W-:Y:S01]  /*7150*/  VIADD R22, R9.reuse, 0x2 ;  /* 0x0000000209167836 */ /* 0x040fe20000000000 */
[C---:B------:R-:W-:Y:S01]  /*7160*/  IADD3 R18, R9.reuse, 0x6, RZ ;  /* 0x0000000609127810 */ /* 0x040fe20007ffe0ff */
[----:B------:R-:W-:Y:S01]  /*7170*/  VIADD R20, R9, 0x4 ;  /* 0x0000000409147836 */ /* 0x000fe20000000000 */
[----:B------:R-:W-:Y:S01]  /*7180*/  STL [R1+0x3c], R9 ;  /* 0x00003c0901007387 */ /* 0x000fe20000100800 */
[----:B------:R-:W-:Y:S01]  /*7190*/  IMAD.MOV.U32 R11, RZ, RZ, 0x40000040 ;  /* 0x40000040ff0b7424 */ /* 0x000fe200078e00ff */
[----:B------:R-:W-:Y:S01]  /*71a0*/  MOV R13, 0x40000040 ;  /* 0x40000040000d7802 */ /* 0x000fe20000000f00 */
[C---:B------:R-:W-:Y:S01]  /*71b0*/  VIADD R14, R6.reuse, 0x2 ;  /* 0x00000002060e7836 */ /* 0x040fe20000000000 */
[----:B------:R2:W-:Y:S01]  /*71c0*/  STL [R1+0x5c], R5 ;  /* 0x00005c0501007387 */ /* 0x0005e20000100800 */
[----:B-1----:R-:W-:Y:S01]  /*71d0*/  IADD3 R10, R6, 0x6, RZ ;  /* 0x00000006060a7810 */ /* 0x002fe20007ffe0ff */
[----:B------:R-:W-:-:S02]  /*71e0*/  IMAD.MOV.U32 R15, RZ, RZ, 0x40000040 ;  /* 0x40000040ff0f7424 */ /* 0x000fc400078e00ff */
[----:B------:R1:W-:Y:S01]  /*71f0*/  STL [R1+0x38], R6 ;  /* 0x0000380601007387 */ /* 0x0003e20000100800 */
[----:B------:R-:W-:-:S03]  /*7200*/  VIADD R12, R6, 0x4 ;  /* 0x00000004060c7836 */ /* 0x000fc60000000000 */
[----:B------:R3:W-:Y:S04]  /*7210*/  STL.64 [R1+0x30], R22 ;  /* 0x0000301601007387 */ /* 0x0007e80000100a00 */
[----:B------:R3:W-:Y:S04]  /*7220*/  STL.64 [R1+0x28], R20 ;  /* 0x0000281401007387 */ /* 0x0007e80000100a00 */
[----:B------:R3:W-:Y:S04]  /*7230*/  STL.64 [R1+0x20], R18 ;  /* 0x0000201201007387 */ /* 0x0007e80000100a00 */
[----:B------:R3:W-:Y:S04]  /*7240*/  STL.64 [R1+0x8], R10 ;  /* 0x0000080a01007387 */ /* 0x0007e80000100a00 */
[----:B------:R3:W-:Y:S04]  /*7250*/  STL.64 [R1+0x18], R14 ;  /* 0x0000180e01007387 */ /* 0x0007e80000100a00 */
[----:B------:R3:W-:Y:S01]  /*7260*/  STL.64 [R1+0x10], R12 ;  /* 0x0000100c01007387 */ /* 0x0007e20000100a00 */
[C---:B--2---:R-:W-:Y:S01]  /*7270*/  VIADD R5, R7.reuse, 0x4 ;  /* 0x0000000407057836 */ /* 0x044fe20000000000 */
[C---:B-1----:R-:W-:Y:S01]  /*7280*/  IADD3 R6, R7.reuse, 0xc, RZ ;  /* 0x0000000c07067810 */ /* 0x042fe20007ffe0ff */
[C---:B------:R-:W-:Y:S01]  /*7290*/  VIADD R9, R7.reuse, 0x8 ;  /* 0x0000000807097836 */ /* 0x040fe20000000000 */
[C---:B------:R-:W-:Y:S01]  /*72a0*/  IADD3 R6, R7.reuse, 0x18, RZ ;  /* 0x0000001807067810 */ /* 0x040fe20007ffe0ff */
[----:B------:R-:W-:-:S02]  /*72b0*/  VIADD R5, R7, 0x10 ;  /* 0x0000001007057836 */ /* 0x000fc40000000000 */
[C---:B------:R-:W-:Y:S02]  /*72c0*/  VIADD R9, R7.reuse, 0x14 ;  /* 0x0000001407097836 */ /* 0x040fe40000000000 */
[----:B------:R-:W-:-:S07]  /*72d0*/  VIADD R5, R7, 0x1c ;  /* 0x0000001c07057836 */ /* 0x000fce0000000000 */
.L_x_1222:
[----:B------:R-:W-:Y:S01]  /*72e0*/  IMAD.U32 R5, RZ, RZ, UR36 ;  /* 0x00000024ff057e24 */ /* 0x000fe2000f8e00ff */
[----:B------:R-:W-:Y:S05]  /*72f0*/  YIELD ;  /* 0x0000000000007946 */ /* 0x000fea0003800000 */
[----:B------:R-:W-:-:S04]  /*7300*/  LOP3.LUT R5, R5, 0x1, RZ, 0xfc, !PT ;  /* 0x0000000105057812 */ /* 0x000fc800078efcff */
[----:B------:R-:W-:-:S13]  /*7310*/  ISETP.NE.AND P0, PT, R5, 0x3, PT ;  /* 0x000000030500780c */ /* 0x000fda0003f05270 */
[----:B------:R-:W-:Y:S05]  /*7320*/  @!P0 BRA `(.L_x_1212) ;  /* 0x0000000000048947 */ /* 0x000fea0003800000 */
[----:B------:R-:W-:Y:S01]  /*7330*/  BPT.TRAP 0x1 ;  /* 0x000000040000795c */ /* 0x000fe20000300000 */
.L_x_1212:
[----:B------:R-:W-:Y:S02]  /*7340*/  LEA R6, R0, R16, 0x3 ;  /* 0x0000001000067211 */ /* 0x000fe400078e18ff */
[----:B---3--:R-:W-:-:S04]  /*7350*/  SHF.L.U32 R23, R4, 0x1f, RZ ;  /* 0x0000001f04177819 */ /* 0x008fc800000006ff */
[----:B------:R1:W2:Y:S01]  /*7360*/  SYNCS.PHASECHK.TRANS64.TRYWAIT P1, [R6+URZ+0x30c10], R23 ;  /* 0x030c1017060075a7 */ /* 0x0002a2000802017f */
[----:B------:R-:W-:Y:S05]  /*7370*/  @!P0 BRA `(.L_x_1213) ;  /* 0x0000000000048947 */ /* 0x000fea0003800000 */
[----:B------:R-:W-:Y:S01]  /*7380*/  BPT.TRAP 0x1 ;  /* 0x000000040000795c */ /* 0x000fe20000300000 */
.L_x_1213:
[----:B------:R-:W-:-:S05]  /*7390*/  VIADD R5, R16, 0x10000 ;  /* 0x0001000010057836 */ /* 0x000fca0000000000 */
[----:B------:R-:W-:-:S04]  /*73a0*/  SHF.R.U32.HI R5, RZ, 0x4, R5 ;  /* 0x00000004ff057819 */ /* 0x000fc80000011605 */
[----:B------:R-:W-:-:S04]  /*73b0*/  LOP3.LUT R5, R5, 0x3fff, RZ, 0xc0, !PT ;  /* 0x00003fff05057812 */ /* 0x000fc800078ec0ff */
[----:B------:R-:W-:Y:S01]  /*73c0*/  LOP3.LUT R9, R5, 0x10000, RZ, 0xfc, !PT ;  /* 0x0001000005097812 */ /* 0x000fe200078efcff */
[----:B--2---:R-:W-:Y:S06]  /*73d0*/  @P1 BRA `(.L_x_1214) ;  /* 0x0000000000081947 */ /* 0x004fec0003800000 */
[----:B------:R-:W2:Y:S02]  /*73e0*/  SYNCS.PHASECHK.TRANS64.TRYWAIT P1, [R6+URZ+0x30c10], R23 ;  /* 0x030c1017060075a7 */ /* 0x000ea4000802017f */
[----:B--2---:R-:W-:Y:S05]  /*73f0*/  @!P1 BRA `(.L_x_1215) ;  /* 0x000000f000009947 */ /* 0x004fea0003800000 */
.L_x_1214:
        /* <DEDUP_REMOVED lines=63> */
.L_x_1216:
[----:B------:R1:W1:Y:S01]  /*77f0*/  SYNCS.PHASECHK.TRANS64.TRYWAIT P1, [R6+URZ+0x30c30], R23 ;  /* 0x030c3017060075a7 */ /* 0x000262000802017f */
[----:B------:R-:W-:Y:S05]  /*7800*/  @!P0 BRA `(.L_x_1217) ;  /* 0x0000000000048947 */ /* 0x000fea0003800000 */
[----:B------:R-:W-:Y:S01]  /*7810*/  BPT.TRAP 0x1 ;  /* 0x000000040000795c */ /* 0x000fe20000300000 */
.L_x_1217:
[----:B-1----:R-:W-:Y:S05]  /*7820*/  @P1 BRA `(.L_x_1218) ;  /* 0x0000000000081947 */ /* 0x002fea0003800000 */
[----:B------:R-:W1:Y:S02]  /*7830*/  SYNCS.PHASECHK.TRANS64.TRYWAIT P1, [R6+URZ+0x30c30], R23 ;  /* 0x030c3017060075a7 */ /* 0x000e64000802017f */
[----:B-1----:R-:W-:Y:S05]  /*7840*/  @!P1 BRA `(.L_x_1219) ;  /* 0x000000ec00009947 */ /* 0x002fea0003800000 */
.L_x_1218:
        /* <DEDUP_REMOVED lines=83> */
[----:B------:R-:W-:Y:S01]  /*7d80*/  UMOV UR11, 0x40000040 ;  /* 0x40000040000b7882 */ /* 0x000fe20000000000 */
[C---:B------:R-:W-:Y:S01]  /*7d90*/  VIADD R227, R7.reuse, 0x4 ;  /* 0x0000000407e37836 */ /* 0x040fe20000000000 */
[----:B------:R-:W-:Y:S01]  /*7da0*/  MUFU.TANH R18, R18 ;  /* 0x0000001200127308 */ /* 0x000fe20000002400 */
[----:B------:R-:W-:Y:S04]  /*7db0*/  STL [R1+0x90], R143 ;  /* 0x0000908f01007387 */ /* 0x000fe80000100800 */
[----:B------:R-:W-:Y:S03]  /*7dc0*/  STL [R1+0x8c], R142 ;  /* 0x00008c8e01007387 */ /* 0x000fe60000100800 */
[----:B------:R-:W1:Y:S01]  /*7dd0*/  MUFU.TANH R20, R20 ;  /* 0x0000001400147308 */ /* 0x000e620000002400 */
[----:B------:R-:W-:Y:S04]  /*7de0*/  STL [R1+0x88], R141 ;  /* 0x0000888d01007387 */ /* 0x000fe80000100800 */
[----:B------:R-:W-:Y:S01]  /*7df0*/  STL [R1+0x84], R140 ;  /* 0x0000848c01007387 */ /* 0x000fe20000100800 */
[----:B------:R-:W-:-:S02]  /*7e00*/  VIADD R229, R7, 0x8 ;  /* 0x0000000807e57836 */ /* 0x000fc40000000000 */
[----:B------:R-:W2:Y:S01]  /*7e10*/  MUFU.TANH R21, R21 ;  /* 0x0000001500157308 */ /* 0x000ea20000002400 */
[----:B------:R-:W-:Y:S04]  /*7e20*/  STL [R1+0x80], R6 ;  /* 0x0000800601007387 */ /* 0x000fe80000100800 */
[----:B------:R-:W-:Y:S03]  /*7e30*/  STL [R1+0x7c], R5 ;  /* 0x00007c0501007387 */ /* 0x000fe60000100800 */
[----:B------:R-:W3:Y:S01]  /*7e40*/  MUFU.TANH R19, R19 ;  /* 0x0000001300137308 */ /* 0x000ee20000002400 */
[----:B------:R-:W-:Y:S04]  /*7e50*/  STL [R1+0x78], R4 ;  /* 0x0000780401007387 */ /* 0x000fe80000100800 */
[----:B------:R-:W-:Y:S01]  /*7e60*/  STL [R1+0x74], R3 ;  /* 0x0000740301007387 */ /* 0x000fe20000100800 */
[----:B------:R-:W-:-:S02]  /*7e70*/  IADD3 R213, R7, 0xc, RZ ;  /* 0x0000000c07d57810 */ /* 0x000fc40007ffe0ff */
[----:B------:R-:W4:Y:S01]  /*7e80*/  MUFU.TANH R22, R22 ;  /* 0x0000001600167308 */ /* 0x000f220000002400 */
[----:B------:R1:W-:Y:S01]  /*7e90*/  STL [R1+0x70], R2 ;  /* 0x0000700201007387 */ /* 0x0003e20000100800 */
[C---:B------:R-:W-:Y:S02]  /*7ea0*/  ISETP.GT.AND P2, PT, R8.reuse, RZ, PT ;  /* 0x000000ff0800720c */ /* 0x040fe40003f44270 */
[----:B------:R-:W-:-:S04]  /*7eb0*/  ISETP.GT.AND P1, PT, R8, 0x8, PT ;  /* 0x000000080800780c */ /* 0x000fc80003f24270 */
[----:B------:R-:W4:Y:S01]  /*7ec0*/  MUFU.TANH R204, R204 ;  /* 0x000000cc00cc7308 */ /* 0x000f220000002400 */
[----:B-1----:R-:W2:Y:S01]  /*7ed0*/  LDL.64 R2, [R1+0x18] ;  /* 0x0000180001027983 */ /* 0x002ea20000100a00 */
[----:B------:R-:W-:Y:S01]  /*7ee0*/  WARPGROUP.ARRIVE ;  /* 0x00000000000079c5 */ /* 0x000fe20000000000 */
[C---:B------:R-:W-:Y:S02]  /*7ef0*/  VIADD R222, R7.reuse, 0x14 ;  /* 0x0000001407de7836 */ /* 0x040fe40000000000 */
[----:B------:R-:W-:-:S03]  /*7f00*/  VIADD R220, R7, 0x10 ;  /* 0x0000001007dc7836 */ /* 0x000fc60000000000 */
[----:B------:R-:W1:Y:S01]  /*7f10*/  MUFU.TANH R23, R23 ;  /* 0x0000001700177308 */ /* 0x000e620000002400 */
        /* <DEDUP_REMOVED lines=8> */
[----:B------:R-:W-:Y:S01]  /*7fa0*/  FMUL.FTZ R116, R136, UR8 ;  /* 0x0000000888747c20 */ /* 0x000fe20008410000 */
[----:B------:R-:W-:Y:S01]  /*7fb0*/  ULDC UR5, c[0x0][0x744] ;  /* 0x0001d10000057ab9 */ /* 0x000fe20000000800 */
[----:B------:R-:W1:Y:S01]  /*7fc0*/  MUFU.TANH R205, R205 ;  /* 0x000000cd00cd7308 */ /* 0x000e620000002400 */
[----:B---3--:R-:W3:Y:S01]  /*7fd0*/  LDL.64 R108, [R1+0x8] ;  /* 0x00000800016c7983 */ /* 0x008ee20000100a00 */
[----:B------:R-:W-:Y:S01]  /*7fe0*/  UIADD3 UR4, UR6, 0x2, URZ ;  /* 0x0000000206047890 */ /* 0x000fe2000fffe03f */
[----:B------:R-:W-:-:S05]  /*7ff0*/  IADD3 R214, R7, 0x18, RZ ;  /* 0x0000001807d67810 */ /* 0x000fca0007ffe0ff */
[----:B------:R-:W-:Y:S01]  /*8000*/  MUFU.TANH R207, R207 ;  /* 0x000000cf00cf7308 */ /* 0x000fe20000002400 */
[----:B------:R-:W-:-:S07]  /*8010*/  UMOV UR14, UR4 ;  /* 0x00000004000e7c82 */ /* 0x000fce0008000000 */
[----:B------:R-:W1:Y:S08]  /*8020*/  MUFU.TANH R206, R206 ;  /* 0x000000ce00ce7308 */ /* 0x000e700000002400 */
[----:B------:R-:W1:Y:S08]  /*8030*/  MUFU.TANH R228, R228 ;  /* 0x000000e400e47308 */ /* 0x000e700000002400 */
[----:B------:R-:W1:Y:S01]  /*8040*/  MUFU.TANH R208, R208 ;  /* 0x000000d000d07308 */ /* 0x000e620000002400 */
        /* <DEDUP_REMOVED lines=9> */
[----:B------:R4:W-:Y:S01]  /*80e0*/  MUFU.TANH R153, R112 ;  /* 0x0000007000997308 */ /* 0x0009e20000002400 */
[----:B------:R-:W-:Y:S01]  /*80f0*/  FMUL.FTZ R94, R102, UR8 ;  /* 0x00000008665e7c20 */ /* 0x000fe20008410000 */
[----:B------:R-:W-:Y:S01]  /*8100*/  UIADD3 UR6, UR6, 0x6, URZ ;  /* 0x0000000606067890 */ /* 0x000fe2000fffe03f */
[----:B---3--:R-:W-:-:S05]  /*8110*/  R2UR UR9, R109 ;  /* 0x000000006d0972ca */ /* 0x008fca00000e0000 */
[----:B------:R3:W-:Y:S01]  /*8120*/  MUFU.TANH R151, R113 ;  /* 0x0000007100977308 */ /* 0x0007e20000002400 */
[----:B----4-:R-:W-:Y:S01]  /*8130*/  FMUL.FTZ R112, R118, UR8 ;  /* 0x0000000876707c20 */ /* 0x010fe20008410000 */
[----:B------:R-:W-:-:S06]  /*8140*/  FMUL.FTZ R118, R138, UR8 ;  /* 0x000000088a767c20 */ /* 0x000fcc0008410000 */
[----:B------:R4:W-:Y:S01]  /*8150*/  MUFU.TANH R152, R114 ;  /* 0x0000007200987308 */ /* 0x0009e20000002400 */
[----:B---3--:R-:W-:Y:S01]  /*8160*/  FMUL.FTZ R113, R133, UR8 ;  /* 0x0000000885717c20 */ /* 0x008fe20008410000 */
[----:B------:R-:W-:Y:S02]  /*8170*/  WARPGROUP.DEPBAR.LE gsb0, 0x0 ;  /* 0x00008000000079c5 */ /* 0x000fe40000010000 */
[----:B------:R-:W-:-:S04]  /*8180*/  WARPGROUP.ARRIVE ;  /* 0x00000000000079c5 */ /* 0x000fc80000000000 */
[----:B------:R3:W-:Y:S01]  /*8190*/  MUFU.TANH R150, R115 ;  /* 0x0000007300967308 */ /* 0x0007e20000002400 */
[----:B----4-:R-:W-:-:S07]  /*81a0*/  FMUL.FTZ R114, R134, UR8 ;  /* 0x0000000886727c20 */ /* 0x010fce0008410000 */
[----:B------:R4:W-:Y:S01]  /*81b0*/  MUFU.TANH R149, R117 ;  /* 0x0000007500957308 */ /* 0x0009e20000002400 */
[----:B---3--:R-:W-:-:S07]  /*81c0*/  FMUL.FTZ R115, R135, UR8 ;  /* 0x0000000887737c20 */ /* 0x008fce0008410000 */
[----:B------:R3:W-:Y:S01]  /*81d0*/  MUFU.TANH R145, R121 ;  /* 0x0000007900917308 */ /* 0x0007e20000002400 */
[----:B----4-:R-:W-:Y:S01]  /*81e0*/  FMUL.FTZ R117, R137, UR8 ;  /* 0x0000000889757c20 */ /* 0x010fe20008410000 */
[----:B---3--:R-:W-:Y:S01]  /*81f0*/  FMUL.FTZ R121, R139, UR8 ;  /* 0x000000088b797c20 */ /* 0x008fe20008410000 */
[----:B------:R-:W-:Y:S02]  /*8200*/  R2UR UR8, R108 ;  /* 0x000000006c0872ca */ /* 0x000fe400000e0000 */
[----:B--2---:R-:W-:Y:S02]  /*8210*/  R2UR UR12, R2 ;  /* 0x00000000020c72ca */ /* 0x004fe400000e0000 */
[----:B------:R-:W-:-:S13]  /*8220*/  R2UR UR13, R3 ;  /* 0x00000000030d72ca */ /* 0x000fda00000e0000 */
[----:B------:R-:W-:Y:S01]  /*8230*/  HGMMA.64x128x16.F32.BF16 R24, gdesc[UR12], R24, gsb0 ;  /* 0x01e000000c1879f0 */ /* 0x000fe20008001818 */
[----:B------:R-:W-:Y:S01]  /*8240*/  UMOV UR10, UR6 ;  /* 0x00000006000a7c82 */ /* 0x000fe20008000000 */
[----:B------:R2:W-:Y:S01]  /*8250*/  MUFU.TANH R164, R96 ;  /* 0x0000006000a47308 */ /* 0x0005e20000002400 */
[----:B------:R-:W-:Y:S04]  /*8260*/  SHFL.IDX PT, R97, R17, R227, 0x1f ;  /* 0x00001fe311617589 */ /* 0x000fe800000e0000 */
[----:B--2---:R-:W2:Y:S04]  /*8270*/  SHFL.IDX PT, R96, R17, R7, 0x1f ;  /* 0x00001f0711607589 */ /* 0x004ea800000e0000 */
[----:B------:R-:W3:Y:S01]  /*8280*/  SHFL.IDX PT, R95, R17, R229, 0x1f ;  /* 0x00001fe5115f7589 */ /* 0x000ee200000e0000 */
[----:B------:R4:W-:Y:S01]  /*8290*/  MUFU.TANH R163, R99 ;  /* 0x0000006300a37308 */ /* 0x0009e20000002400 */
[----:B------:R-:W-:-:S07]  /*82a0*/  FSEL R98, R20, -INF , P1 ;  /* 0xff80000014627808 */ /* 0x000fce0000800000 */
[----:B------:R1:W-:Y:S01]  /*82b0*/  MUFU.TANH R161, R104 ;  /* 0x0000006800a17308 */ /* 0x0003e20000002400 */
[----:B----4-:R-:W-:Y:S01]  /*82c0*/  FSEL R99, R18, -INF , P2 ;  /* 0xff80000012637808 */ /* 0x010fe20001000000 */
[----:B------:R-:W-:Y:S04]  /*82d0*/  SHFL.IDX PT, R101, R17, R222, 0x1f ;  /* 0x00001fde11657589 */ /* 0x000fe800000e0000 */
[----:B-1----:R-:W1:Y:S02]  /*82e0*/  SHFL.IDX PT, R104, R17, R213, 0x1f ;  /* 0x00001fd511687589 */ /* 0x002e6400000e0000 */
[----:B------:R4:W-:Y:S01]  /*82f0*/  MUFU.TANH R148, R119 ;  /* 0x0000007700947308 */ /* 0x0009e20000002400 */
[--C-:B--2---:R-:W-:Y:S01]  /*8300*/  FFMA.FTZ R99, R99, UR5, -R96.reuse ;  /* 0x0000000563637c23 */ /* 0x104fe20008010860 */
[----:B------:R-:W-:Y:S01]  /*8310*/  FFMA.FTZ R98, R98, UR5, -R96 ;  /* 0x0000000562627c23 */ /* 0x000fe20008010860 */
[----:B------:R-:W-:-:S02]  /*8320*/  WARPGROUP.DEPBAR.LE gsb0, 0x0 ;  /* 0x00008000000079c5 */ /* 0x000fc40000010000 */
[----:B------:R-:W-:-:S06]  /*8330*/  WARPGROUP.ARRIVE ;  /* 0x00000000000079c5 */ /* 0x000fcc0000000000 */
[----:B------:R-:W-:Y:S01]  /*8340*/  HGMMA.64x128x16.F32.BF16 R24, gdesc[UR8], R24, gsb0 ;  /* 0x01e00000081879f0 */ /* 0x000fe20008001818 */
[----:B------:R-:W-:Y:S01]  /*8350*/  FSEL R96, R21, -INF , P1 ;  /* 0xff80000015607808 */ /* 0x000fe20000800000 */
[----:B------:R-:W2:Y:S01]  /*8360*/  SHFL.IDX PT, R100, R17, R220, 0x1f ;  /* 0x00001fdc11647589 */ /* 0x000ea200000e0000 */
[----:B----4-:R-:W-:Y:S01]  /*8370*/  FSEL R119, R19, -INF , P2 ;  /* 0xff80000013777808 */ /* 0x010fe20001000000 */
[----:B------:R-:W-:Y:S04]  /*8380*/  MUFU.TANH R147, R120 ;  /* 0x0000007800937308 */ /* 0x000fe80000002400 */
[----:B------:R-:W-:-:S04]  /*8390*/  FFMA.FTZ R119, R119, UR5, -R97 ;  /* 0x0000000577777c23 */ /* 0x000fc80008010861 */
[----:B------:R4:W-:Y:S08]  /*83a0*/  MUFU.EX2 R120, R99 ;  /* 0x0000006300787308 */ /* 0x0009f00000000800 */
[----:B------:R3:W-:Y:S01]  /*83b0*/  MUFU.TANH R160, R106 ;  /* 0x0000006a00a07308 */ /* 0x0007e20000002400 */
[----:B----4-:R-:W-:Y:S01]  /*83c0*/  FFMA.FTZ R99, R96, UR5, -R97 ;  /* 0x0000000560637c23 */ /* 0x010fe20008010861 */
[----:B------:R-:W-:-:S02]  /*83d0*/  FSEL R96, R22, -INF , P2 ;  /* 0xff80000016607808 */ /* 0x000fc40001000000 */
[----:B------:R-:W-:Y:S01]  /*83e0*/  FSEL R97, R204, -INF , P1 ;  /* 0xff800000cc617808 */ /* 0x000fe20000800000 */
[----:B---3--:R-:W3:Y:S03]  /*83f0*/  SHFL.IDX PT, R106, R17, R214, 0x1f ;  /* 0x00001fd6116a7589 */ /* 0x008ee600000e0000 */
[----:B------:R-:W4:Y:S01]  /*8400*/  MUFU.TANH R88, R88 ;  /* 0x0000005800587308 */ /* 0x000f220000002400 */
[--C-:B------:R-:W-:Y:S01]  /*8410*/  FFMA.FTZ R96, R96, UR5, -R95.reuse ;  /* 0x0000000560607c23 */ /* 0x100fe2000801085f */
[----:B------:R-:W-:Y:S01]  /*8420*/  FFMA.FTZ R95, R97, UR5, -R95 ;  /* 0x00000005615f7c23 */ /* 0x000fe2000801085f */
[----:B------:R-:W-:-:S05]  /*8430*/  FSEL R97, R23, -INF , P2 ;  /* 0xff80000017617808 */ /* 0x000fca0001000000 */
[----:B------:R1:W-:Y:S01]  /*8440*/  MUFU.TANH R4, R129 ;  /* 0x0000008100047308 */ /* 0x0003e20000002400 */
[----:B------:R-:W-:-:S07]  /*8450*/  FSEL R102, R205, -INF , P1 ;  /* 0xff800000cd667808 */ /* 0x000fce0000800000 */
[----:B------:R-:W3:Y:S01]  /*8460*/  MUFU.TANH R226, R226 ;  /* 0x000000e200e27308 */ /* 0x000ee20000002400 */
[----:B-1----:R-:W-:Y:S02]  /*8470*/  VIADD R129, R7, 0x1c ;  /* 0x0000001c07817836 */ /* 0x002fe40000000000 */
[----:B------:R-:W-:-:S05]  /*8480*/  FFMA.FTZ R97, R97, UR5, -R104 ;  /* 0x0000000561617c23 */ /* 0x000fca0008010868 */
[----:B------:R1:W-:Y:S01]  /*8490*/  MUFU.TANH R146, R122 ;  /* 0x0000007a00927308 */ /* 0x0003e20000002400 */
[----:B------:R-:W-:Y:S01]  /*84a0*/  FFMA.FTZ R104, R102, UR5, -R104 ;  /* 0x0000000566687c23 */ /* 0x000fe20008010868 */
[----:B------:R-:W-:-:S06]  /*84b0*/  FSEL R102, R206, -INF , P2 ;  /* 0xff800000ce667808 */ /* 0x000fcc0001000000 */
[----:B------:R2:W-:Y:S01]  /*84c0*/  MUFU.TANH R158, R107 ;  /* 0x0000006b009e7308 */ /* 0x0005e20000002400 */
[----:B-1----:R-:W1:Y:S07]  /*84d0*/  SHFL.IDX PT, R122, R13, R7, 0x1f ;  /* 0x00001f070d7a7589 */ /* 0x002e6e00000e0000 */
[----:B------:R-:W1:Y:S01]  /*84e0*/  MUFU.TANH R230, R230 ;  /* 0x000000e600e67308 */ /* 0x000e620000002400 */
[----:B--2---:R2:W1:Y:S07]  /*84f0*/  SHFL.IDX PT, R107, R17, R129, 0x1f ;  /* 0x00001f81116b7589 */ /* 0x00446e00000e0000 */
[----:B------:R-:W1:Y:S01]  /*8500*/  MUFU.TANH R235, R235 ;  /* 0x000000eb00eb7308 */ /* 0x000e620000002400 */
[----:B------:R-:W1:Y:S01]  /*8510*/  SHFL.IDX PT, R212, R13, R213, 0x1f ;  /* 0x00001fd50dd47589 */ /* 0x000e6200000e0000 */
[----:B--2---:R-:W-:-:S06]  /*8520*/  FSEL R17, R228, -INF , P1 ;  /* 0xff800000e4117808 */ /* 0x004fcc0000800000 */
[----:B------:R-:W2:Y:S01]  /*8530*/  MUFU.TANH R89, R89 ;  /* 0x0000005900597308 */ /* 0x000ea20000002400 */
[----:B------:R-:W-:-:S07]  /*8540*/  FFMA.FTZ R102, R102, UR5, -R100 ;  /* 0x0000000566667c23 */ /* 0x000fce0008010864 */
[----:B------:R-:W-:Y:S08]  /*8550*/  MUFU.TANH R225, R225 ;  /* 0x000000e100e17308 */ /* 0x000ff00000002400 */
[----:B------:R4:W-:Y:S01]  /*8560*/  MUFU.TANH R162, R103 ;  /* 0x0000006700a27308 */ /* 0x0009e20000002400 */
[----:B------:R-:W-:-:S07]  /*8570*/  IMAD R209, R0, 0x400, R209 ;  /* 0x0000040000d17824 */ /* 0x000fce00078e02d1 */
[----:B------:R3:W-:Y:S01]  /*8580*/  MUFU.TANH R159, R105 ;  /* 0x00000069009f7308 */ /* 0x0007e20000002400 */
[----:B----4-:R-:W-:Y:S01]  /*8590*/  FSEL R103, R207, -INF , P2 ;  /* 0xff800000cf677808 */ /* 0x010fe20001000000 */
[----:B------:R-:W-:Y:S06]  /*85a0*/  SHFL.IDX PT, R217, R13, R222, 0x1f ;  /* 0x00001fde0dd97589 */ /* 0x000fec00000e0000 */
[----:B------:R4:W-:Y:S01]  /*85b0*/  MUFU.TANH R143, R124 ;  /* 0x0000007c008f7308 */ /* 0x0009e20000002400 */
[----:B---3--:R-:W-:Y:S01]  /*85c0*/  FSEL R105, R208, -INF , P1 ;  /* 0xff800000d0697808 */ /* 0x008fe20000800000 */
[--C-:B------:R-:W-:Y:S01]  /*85d0*/  FFMA.FTZ R103, R103, UR5, -R101.reuse ;  /* 0x0000000567677c23 */ /* 0x100fe20008010865 */
[----:B------:R-:W-:Y:S01]  /*85e0*/  FFMA.FTZ R101, R17, UR5, -R101 ;  /* 0x0000000511657c23 */ /* 0x000fe20008010865 */
[----:B------:R-:W-:-:S04]  /*85f0*/  FSEL R17, R88, -INF , P2 ;  /* 0xff80000058117808 */ /* 0x000fc80001000000 */
[----:B------:R-:W3:Y:S01]  /*8600*/  MUFU.TANH R91, R91 ;  /* 0x0000005b005b7308 */ /* 0x000ee20000002400 */
[----:B----4-:R-:W4:Y:S01]  /*8610*/  SHFL.IDX PT, R124, R13, R229, 0x1f ;  /* 0x00001fe50d7c7589 */ /* 0x010f2200000e0000 */
[----:B------:R-:W-:-:S03]  /*8620*/  WARPGROUP.DEPBAR.LE gsb0, 0x0 ;  /* 0x00008000000079c5 */ /* 0x000fc60000010000 */
[----:B------:R-:W-:Y:S03]  /*8630*/  LDS R224, [R12+0x400] ;  /* 0x000400000ce07984 */ /* 0x000fe60000000800 */
[----:B------:R-:W-:Y:S01]  /*8640*/  MUFU.TANH R92, R92 ;  /* 0x0000005c005c7308 */ /* 0x000fe20000002400 */
[----:B------:R-:W-:Y:S01]  /*8650*/  FFMA.FTZ R100, R105, UR5, -R100 ;  /* 0x0000000569647c23 */ /* 0x000fe20008010864 */
[----:B------:R-:W-:Y:S01]  /*8660*/  FSEL R105, R226, -INF , P1 ;  /* 0xff800000e2697808 */ /* 0x000fe20000800000 */
[----:B------:R-:W4:Y:S01]  /*8670*/  SHFL.IDX PT, R211, R13, R220, 0x1f ;  /* 0x00001fdc0dd37589 */ /* 0x000f2200000e0000 */
[----:B------:R-:W-:Y:S01]  /*8680*/  FFMA.FTZ R17, R17, UR5, -R106 ;  /* 0x0000000511117c23 */ /* 0x000fe2000801086a */
[----:B------:R-:W-:-:S03]  /*8690*/  R2UR UR4, R209 ;  /* 0x00000000d10472ca */ /* 0x000fc600000e0000 */
[----:B------:R-:W4:Y:S01]  /*86a0*/  MUFU.TANH R93, R93 ;  /* 0x0000005d005d7308 */ /* 0x000f220000002400 */
[----:B------:R-:W-:Y:S01]  /*86b0*/  FFMA.FTZ R106, R105, UR5, -R106 ;  /* 0x00000005696a7c23 */ /* 0x000fe2000801086a */
[----:B-1----:R-:W-:Y:S01]  /*86c0*/  FSEL R105, R230, -INF , P2 ;  /* 0xff800000e6697808 */ /* 0x002fe20001000000 */
[----:B------:R-:W1:Y:S01]  /*86d0*/  SHFL.IDX PT, R209, R13, R214, 0x1f ;  /* 0x00001fd60dd17589 */ /* 0x000e6200000e0000 */
[----:B------:R-:W-:-:S04]  /*86e0*/  FSEL R108, R235, -INF , P2 ;  /* 0xff800000eb6c7808 */ /* 0x000fc80001000000 */
[----:B------:R-:W1:Y:S01]  /*86f0*/  MUFU.TANH R237, R237 ;  /* 0x000000ed00ed7308 */ /* 0x000e620000002400 */
[----:B--2---:R-:W-:-:S07]  /*8700*/  FSEL R109, R89, -INF , P1 ;  /* 0xff800000596d7808 */ /* 0x004fce0000800000 */
[----:B------:R-:W2:Y:S01]  /*8710*/  MUFU.TANH R94, R94 ;  /* 0x0000005e005e7308 */ /* 0x000ea20000002400 */
[----:B------:R-:W-:Y:S01]  /*8720*/  FFMA.FTZ R105, R105, UR5, -R122 ;  /* 0x0000000569697c23 */ /* 0x000fe2000801087a */
[----:B------:R-:W-:-:S06]  /*8730*/  FFMA.FTZ R108, R108, UR5, -R107 ;  /* 0x000000056c6c7c23 */ /* 0x000fcc000801086b */
[----:B------:R3:W-:Y:S01]  /*8740*/  MUFU.TANH R2, R132 ;  /* 0x0000008400027308 */ /* 0x0007e20000002400 */
[----:B------:R-:W-:Y:S01]  /*8750*/  FFMA.FTZ R122, R109, UR5, -R122 ;  /* 0x000000056d7a7c23 */ /* 0x000fe2000801087a */
[----:B------:R-:W-:Y:S06]  /*8760*/  SHFL.IDX PT, R136, R15, R7, 0x1f ;  /* 0x00001f070f887589 */ /* 0x000fec00000e0000 */
[----:B------:R4:W2:Y:S01]  /*8770*/  MUFU.TANH R156, R110 ;  /* 0x0000006e009c7308 */ /* 0x0008a20000002400 */
[----:B---3--:R-:W3:Y:S01]  /*8780*/  SHFL.IDX PT, R132, R15, R229, 0x1f ;  /* 0x00001fe50f847589 */ /* 0x008ee200000e0000 */
[----:B------:R-:W-:-:S06]  /*8790*/  FSEL R109, R91, -INF , P2 ;  /* 0xff8000005b6d7808 */ /* 0x000fcc0001000000 */
[----:B------:R1:W-:Y:S01]  /*87a0*/  MUFU.TANH R154, R111 ;  /* 0x0000006f009a7308 */ /* 0x0003e20000002400 */
[----:B----4-:R-:W-:Y:S01]  /*87b0*/  FSEL R110, R225, -INF , P1 ;  /* 0xff800000e16e7808 */ /* 0x010fe20000800000 */
[----:B------:R-:W-:Y:S04]  /*87c0*/  SHFL.IDX PT, R134, R15, R227, 0x1f ;  /* 0x00001fe30f867589 */ /* 0x000fe800000e0000 */
[----:B------:R-:W-:Y:S01]  /*87d0*/  FFMA.FTZ R107, R110, UR5, -R107 ;  /* 0x000000056e6b7c23 */ /* 0x000fe2000801086b */
[----:B------:R-:W-:Y:S01]  /*87e0*/  FSEL R110, R164, -INF , P2 ;  /* 0xff800000a46e7808 */ /* 0x000fe20001000000 */
[----:B------:R4:W-:Y:S01]  /*87f0*/  MUFU.TANH R141, R125 ;  /* 0x0000007d008d7308 */ /* 0x0009e20000002400 */
[----:B-1----:R-:W-:Y:S04]  /*8800*/  SHFL.IDX PT, R111, R13, R227, 0x1f ;  /* 0x00001fe30d6f7589 */ /* 0x002fe800000e0000 */
[----:B------:R-:W1:Y:S03]  /*8810*/  SHFL.IDX PT, R13, R13, R129, 0x1f ;  /* 0x00001f810d0d7589 */ /* 0x000e6600000e0000 */
[----:B------:R2:W-:Y:S01]  /*8820*/  MUFU.TANH R142, R126 ;  /* 0x0000007e008e7308 */ /* 0x0005e20000002400 */
[----:B----4-:R-:W-:Y:S01]  /*8830*/  FSEL R125, R163, -INF , P1 ;  /* 0xff800000a37d7808 */ /* 0x010fe20000800000 */
[----:B------:R-:W-:Y:S01]  /*8840*/  FFMA.FTZ R109, R109, UR5, -R212 ;  /* 0x000000056d6d7c23 */ /* 0x000fe200080108d4 */
[----:B------:R-:W-:Y:S01]  /*8850*/  FFMA.FTZ R110, R110, UR5, -R124 ;  /* 0x000000056e6e7c23 */ /* 0x000fe2000801087c */
[----:B------:R-:W-:-:S04]  /*8860*/  FSEL R210, R93, -INF , P2 ;  /* 0xff8000005dd27808 */ /* 0x000fc80001000000 */
[----:B------:R4:W-:Y:S01]  /*8870*/  MUFU.TANH R5, R130 ;  /* 0x0000008200057308 */ /* 0x0009e20000002400 */
[----:B--2---:R-:W-:Y:S01]  /*8880*/  FSEL R126, R92, -INF , P1 ;  /* 0xff8000005c7e7808 */ /* 0x004fe20000800000 */
[----:B------:R-:W-:Y:S01]  /*8890*/  FFMA.FTZ R212, R125, UR5, -R212 ;  /* 0x000000057dd47c23 */ /* 0x000fe200080108d4 */
[----:B------:R-:W-:-:S05]  /*88a0*/  FSEL R234, R237, -INF , P2 ;  /* 0xff800000edea7808 */ /* 0x000fca0001000000 */
[----:B------:R-:W2:Y:S01]  /*88b0*/  MUFU.TANH R231, R231 ;  /* 0x000000e700e77308 */ /* 0x000ea20000002400 */
[----:B----4-:R-:W4:Y:S01]  /*88c0*/  SHFL.IDX PT, R130, R15, R213, 0x1f ;  /* 0x00001fd50f827589 */ /* 0x010f2200000e0000 */
[----:B------:R-:W-:Y:S01]  /*88d0*/  FFMA.FTZ R124, R126, UR5, -R124 ;  /* 0x000000057e7c7c23 */ /* 0x000fe2000801087c */
[----:B------:R-:W-:Y:S02]  /*88e0*/  FSEL R125, R162, -INF , P1 ;  /* 0xff800000a27d7808 */ /* 0x000fe40000800000 */
[----:B------:R-:W-:Y:S01]  /*88f0*/  FSEL R126, R94, -INF , P1 ;  /* 0xff8000005e7e7808 */ /* 0x000fe20000800000 */
[----:B------:R-:W-:Y:S01]  /*8900*/  FFMA.FTZ R210, R210, UR5, -R217 ;  /* 0x00000005d2d27c23 */ /* 0x000fe200080108d9 */
[----:B------:R-:W-:Y:S01]  /*8910*/  FSEL R216, R161, -INF , P2 ;  /* 0xff800000a1d87808 */ /* 0x000fe20001000000 */
[----:B------:R3:W-:Y:S01]  /*8920*/  MUFU.TANH R6, R128 ;  /* 0x0000008000067308 */ /* 0x0007e20000002400 */
[----:B------:R-:W-:Y:S01]  /*8930*/  FFMA.FTZ R234, R234, UR5, -R211 ;  /* 0x00000005eaea7c23 */ /* 0x000fe200080108d3 */
[----:B------:R-:W-:Y:S01]  /*8940*/  FFMA.FTZ R217, R125, UR5, -R217 ;  /* 0x000000057dd97c23 */ /* 0x000fe200080108d9 */
[----:B------:R-:W-:Y:S01]  /*8950*/  FSEL R12, R160, -INF , P1 ;  /* 0xff800000a00c7808 */ /* 0x000fe20000800000 */
[----:B------:R-:W-:Y:S01]  /*8960*/  FFMA.FTZ R211, R126, UR5, -R211 ;  /* 0x000000057ed37c23 */ /* 0x000fe200080108d3 */
[----:B------:R-:W-:Y:S01]  /*8970*/  SHFL.IDX PT, R125, R15, R222, 0x1f ;  /* 0x00001fde0f7d7589 */ /* 0x000fe200000e0000 */
[----:B------:R-:W-:-:S02]  /*8980*/  FSEL R133, R153, -INF , P2 ;  /* 0xff80000099857808 */ /* 0x000fc40001000000 */
[----:B------:R-:W-:Y:S01]  /*8990*/  FSEL R126, R152, -INF , P1 ;  /* 0xff800000987e7808 */ /* 0x000fe20000800000 */
[----:B---3--:R-:W3:Y:S01]  /*89a0*/  SHFL.IDX PT, R128, R15, R220, 0x1f ;  /* 0x00001fdc0f807589 */ /* 0x008ee200000e0000 */
[----:B------:R-:W4:Y:S01]  /*89b0*/  MUFU.TANH R236, R236 ;  /* 0x000000ec00ec7308 */ /* 0x000f220000002400 */
[--C-:B------:R-:W-:Y:S02]  /*89c0*/  FFMA.FTZ R216, R216, UR5, -R209.reuse ;  /* 0x00000005d8d87c23 */ /* 0x100fe400080108d1 */
[----:B------:R-:W-:Y:S01]  /*89d0*/  SHFL.IDX PT, R215, R15, R214, 0x1f ;  /* 0x00001fd60fd77589 */ /* 0x000fe200000e0000 */
[----:B------:R-:W-:Y:S01]  /*89e0*/  FFMA.FTZ R209, R12, UR5, -R209 ;  /* 0x000000050cd17c23 */ /* 0x000fe200080108d1 */
[----:B------:R-:W-:Y:S01]  /*89f0*/  FSEL R137, R157, -INF , P2 ;  /* 0xff8000009d897808 */ /* 0x000fe20001000000 */
[----:B------:R-:W-:Y:S01]  /*8a00*/  FFMA.FTZ R133, R133, UR5, -R132 ;  /* 0x0000000585857c23 */ /* 0x000fe20008010884 */
[----:B------:R-:W3:Y:S01]  /*8a10*/  SHFL.IDX PT, R218, R224, R7, 0x1f ;  /* 0x00001f07e0da7589 */ /* 0x000ee200000e0000 */
[----:B------:R-:W3:Y:S01]  /*8a20*/  MUFU.TANH R112, R112 ;  /* 0x0000007000707308 */ /* 0x000ee20000002400 */
[----:B------:R-:W-:-:S02]  /*8a30*/  FSEL R12, R156, -INF , P1 ;  /* 0xff8000009c0c7808 */ /* 0x000fc40000800000 */
[----:B------:R-:W-:Y:S01]  /*8a40*/  SHFL.IDX PT, R221, R224, R227, 0x1f ;  /* 0x00001fe3e0dd7589 */ /* 0x000fe200000e0000 */
[----:B------:R-:W-:Y:S01]  /*8a50*/  FFMA.FTZ R132, R126, UR5, -R132 ;  /* 0x000000057e847c23 */ /* 0x000fe20008010884 */
[----:B------:R-:W-:Y:S02]  /*8a60*/  FSEL R139, R159, -INF , P2 ;  /* 0xff8000009f8b7808 */ /* 0x000fe40001000000 */
[----:B------:R-:W-:Y:S01]  /*8a70*/  FSEL R138, R158, -INF , P1 ;  /* 0xff8000009e8a7808 */ /* 0x000fe20000800000 */
[----:B------:R4:W3:Y:S01]  /*8a80*/  SHFL.IDX PT, R126, R15, R129, 0x1f ;  /* 0x00001f810f7e7589 */ /* 0x0008e200000e0000 */
[----:B------:R2:W3:Y:S01]  /*8a90*/  MUFU.TANH R144, R123 ;  /* 0x0000007b00907308 */ /* 0x0004e20000002400 */
[--C-:B------:R-:W-:Y:S02]  /*8aa0*/  FFMA.FTZ R137, R137, UR5, -R136.reuse ;  /* 0x0000000589897c23 */ /* 0x100fe40008010888 */
[----:B------:R3:W3:Y:S01]  /*8ab0*/  SHFL.IDX PT, R223, R224, R213, 0x1f ;  /* 0x00001fd5e0df7589 */ /* 0x0006e200000e0000 */
[----:B------:R-:W-:Y:S01]  /*8ac0*/  FFMA.FTZ R136, R12, UR5, -R136 ;  /* 0x000000050c887c23 */ /* 0x000fe20008010888 */
[--C-:B-1----:R-:W-:Y:S01]  /*8ad0*/  FFMA.FTZ R139, R139, UR5, -R13.reuse ;  /* 0x000000058b8b7c23 */ /* 0x102fe2000801080d */
[----:B------:R-:W-:Y:S01]  /*8ae0*/  FFMA.FTZ R138, R138, UR5, -R13 ;  /* 0x000000058a8a7c23 */ /* 0x000fe2000801080d */
[----:B------:R-:W-:Y:S01]  /*8af0*/  FSEL R135, R155, -INF , P2 ;  /* 0xff8000009b877808 */ /* 0x000fe20001000000 */
[----:B------:R1:W-:Y:S01]  /*8b00*/  MUFU.TANH R3, R131 ;  /* 0x0000008300037308 */ /* 0x0003e20000002400 */
[----:B--2---:R-:W-:-:S02]  /*8b10*/  FSEL R123, R231, -INF , P2 ;  /* 0xff800000e77b7808 */ /* 0x004fc40001000000 */
[----:B------:R-:W-:Y:S01]  /*8b20*/  FSEL R219, R146, -INF , P1 ;  /* 0xff80000092db7808 */ /* 0x000fe20000800000 */
[----:B------:R-:W-:Y:S01]  /*8b30*/  SHFL.IDX PT, R232, R14, R227, 0x1f ;  /* 0x00001fe30ee87589 */ /* 0x000fe200000e0000 */
[----:B------:R-:W-:-:S03]  /*8b40*/  FSEL R13, R154, -INF , P1 ;  /* 0xff8000009a0d7808 */ /* 0x000fc60000800000 */
[----:B------:R2:W-:Y:S01]  /*8b50*/  MUFU.EX2 R12, R122 ;  /* 0x0000007a000c7308 */ /* 0x0005e20000000800 */
[----:B-1----:R-:W-:Y:S01]  /*8b60*/  FSEL R131, R151, -INF , P2 ;  /* 0xff80000097837808 */ /* 0x002fe20001000000 */
[----:B------:R-:W-:Y:S01]  /*8b70*/  FFMA.FTZ R123, R123, UR5, -R111 ;  /* 0x000000057b7b7c23 */ /* 0x000fe2000801086f */
[----:B------:R-:W-:Y:S01]  /*8b80*/  FFMA.FTZ R135, R135, UR5, -R134 ;  /* 0x0000000587877c23 */ /* 0x000fe20008010886 */
[----:B------:R-:W1:Y:S04]  /*8b90*/  SHFL.IDX PT, R222, R224, R222, 0x1f ;  /* 0x00001fdee0de7589 */ /* 0x000e6800000e0000 */
[----:B------:R-:W1:Y:S01]  /*8ba0*/  MUFU.TANH R90, R90 ;  /* 0x0000005a005a7308 */ /* 0x000e620000002400 */
[----:B--2---:R-:W-:Y:S01]  /*8bb0*/  FSEL R122, R150, -INF , P1 ;  /* 0xff800000967a7808 */ /* 0x004fe20000800000 */
[----:B----4-:R-:W-:Y:S01]  /*8bc0*/  FFMA.FTZ R131, R131, UR5, -R130 ;  /* 0x0000000583837c23 */ /* 0x010fe20008010882 */
[----:B------:R-:W-:Y:S01]  /*8bd0*/  FFMA.FTZ R134, R13, UR5, -R134 ;  /* 0x000000050d867c23 */ /* 0x000fe20008010886 */
[----:B------:R-:W-:Y:S01]  /*8be0*/  FSEL R129, R236, -INF , P2 ;  /* 0xff800000ec817808 */ /* 0x000fe20001000000 */
[----:B------:R-:W-:Y:S01]  /*8bf0*/  SHFL.IDX PT, R233, R14, R7, 0x1f ;  /* 0x00001f070ee97589 */ /* 0x000fe200000e0000 */
[----:B------:R-:W-:Y:S01]  /*8c00*/  FFMA.FTZ R130, R122, UR5, -R130 ;  /* 0x000000057a827c23 */ /* 0x000fe20008010882 */
[----:B------:R-:W-:Y:S01]  /*8c10*/  FSEL R122, R149, -INF , P2 ;  /* 0xff800000957a7808 */ /* 0x000fe20001000000 */
[----:B------:R2:W-:Y:S01]  /*8c20*/  MUFU.EX2 R13, R123 ;  /* 0x0000007b000d7308 */ /* 0x0005e20000000800 */
[----:B------:R-:W-:Y:S01]  /*8c30*/  FSEL R15, R148, -INF , P1 ;  /* 0xff800000940f7808 */ /* 0x000fe20000800000 */
[----:B---3--:R-:W-:Y:S01]  /*8c40*/  FFMA.FTZ R129, R129, UR5, -R128 ;  /* 0x0000000581817c23 */ /* 0x008fe20008010880 */
[----:B------:R3:W4:Y:S01]  /*8c50*/  SHFL.IDX PT, R227, R224, R220, 0x1f ;  /* 0x00001fdce0e37589 */ /* 0x00072200000e0000 */
[----:B------:R-:W-:-:S04]  /*8c60*/  FFMA.FTZ R122, R122, UR5, -R125 ;  /* 0x000000057a7a7c23 */ /* 0x000fc8000801087d */
[----:B------:R-:W4:Y:S01]  /*8c70*/  MUFU.TANH R140, R127 ;  /* 0x0000007f008c7308 */ /* 0x000f220000002400 */
[----:B--2---:R-:W-:Y:S01]  /*8c80*/  FSEL R123, R112, -INF , P1 ;  /* 0xff800000707b7808 */ /* 0x004fe20000800000 */
[----:B------:R-:W-:Y:S01]  /*8c90*/  FFMA.FTZ R125, R15, UR5, -R125 ;  /* 0x000000050f7d7c23 */ /* 0x000fe2000801087d */
[----:B------:R-:W-:-:S05]  /*8ca0*/  FSEL R213, R144, -INF , P1 ;  /* 0xff80000090d57808 */ /* 0x000fca0000800000 */
[----:B------:R-:W-:Y:S01]  /*8cb0*/  MUFU.EX2 R98, R98 ;  /* 0x0000006200627308 */ /* 0x000fe20000000800 */
[----:B------:R-:W-:Y:S01]  /*8cc0*/  FFMA.FTZ R128, R123, UR5, -R128 ;  /* 0x000000057b807c23 */ /* 0x000fe20008010880 */
[----:B------:R-:W-:Y:S01]  /*8cd0*/  FSEL R123, R145, -INF , P2 ;  /* 0xff800000917b7808 */ /* 0x000fe20001000000 */
[--C-:B---3--:R-:W-:Y:S01]  /*8ce0*/  FADD.FTZ R220, R24, -R218.reuse ;  /* 0x800000da18dc7221 */ /* 0x108fe20000010000 */
[----:B------:R-:W-:-:S04]  /*8cf0*/  FADD.FTZ R218, R26, -R218 ;  /* 0x800000da1ada7221 */ /* 0x000fc80000010000 */
[----:B------:R-:W2:Y:S01]  /*8d00*/  MUFU.EX2 R119, R119 ;  /* 0x0000007700777308 */ /* 0x000ea20000000800 */
[----:B------:R-:W-:Y:S01]  /*8d10*/  SHFL.IDX PT, R214, R224, R229, 0x1f ;  /* 0x00001fe5e0d67589 */ /* 0x000fe200000e0000 */
[----:B------:R-:W-:Y:S02]  /*8d20*/  VIADD R26, R7, 0x1c ;  /* 0x0000001c071a7836 */ /* 0x000fe40000000000 */
[----:B------:R-:W-:-:S04]  /*8d30*/  FFMA.FTZ R123, R123, UR5, -R126 ;  /* 0x000000057b7b7c23 */ /* 0x000fc8000801087e */
[----:B------:R-:W-:Y:S01]  /*8d40*/  MUFU.TANH R114, R114 ;  /* 0x0000007200727308 */ /* 0x000fe20000002400 */
[----:B------:R-:W3:Y:S01]  /*8d50*/  SHFL.IDX PT, R229, R14, R229, 0x1f ;  /* 0x00001fe50ee57589 */ /* 0x000ee200000e0000 */
[----:B------:R-:W-:-:S06]  /*8d60*/  FFMA.FTZ R126, R213, UR5, -R126 ;  /* 0x00000005d57e7c23 */ /* 0x000fcc000801087e */
[----:B------:R-:W2:Y:S01]  /*8d70*/  MUFU.EX2 R99, R99 ;  /* 0x0000006300637308 */ /* 0x000ea20000000800 */
[----:B------:R-:W-:-:S07]  /*8d80*/  FADD.FTZ R213, R29, -R223 ;  /* 0x800000df1dd57221 */ /* 0x000fce0000010000 */
[----:B------:R-:W2:Y:S08]  /*8d90*/  MUFU.TANH R113, R113 ;  /* 0x0000007100717308 */ /* 0x000eb00000002400 */
[----:B------:R-:W2:Y:S08]  /*8da0*/  MUFU.TANH R115, R115 ;  /* 0x0000007300737308 */ /* 0x000eb00000002400 */
[----:B------:R-:W2:Y:S01]  /*8db0*/  MUFU.EX2 R96, R96 ;  /* 0x0000006000607308 */ /* 0x000ea20000000800 */
[----:B------:R-:W-:-:S07]  /*8dc0*/  FFMA.FTZ R21, -R21, R21, 1 ;  /* 0x3f80000015157423 */ /* 0x000fce0000010115 */
[----:B------:R-:W2:Y:S08]  /*8dd0*/  MUFU.TANH R118, R118 ;  /* 0x0000007600767308 */ /* 0x000eb00000002400 */
[----:B------:R-:W-:Y:S08]  /*8de0*/  MUFU.TANH R116, R116 ;  /* 0x0000007400747308 */ /* 0x000ff00000002400 */
[----:B------:R-:W-:Y:S08]  /*8df0*/  MUFU.TANH R121, R121 ;  /* 0x0000007900797308 */ /* 0x000ff00000002400 */
[----:B------:R-:W2:Y:S01]  /*8e00*/  MUFU.EX2 R95, R95 ;  /* 0x0000005f005f7308 */ /* 0x000ea20000000800 */
[----:B------:R-:W-:-:S07]  /*8e10*/  FFMA.FTZ R22, -R22, R22, 1 ;  /* 0x3f80000016167423 */ /* 0x000fce0000010116 */
[----:B------:R-:W-:Y:S08]  /*8e20*/  MUFU.TANH R117, R117 ;  /* 0x0000007500757308 */ /* 0x000ff00000002400 */
[----:B------:R-:W-:Y:S08]  /*8e30*/  MUFU.EX2 R97, R97 ;  /* 0x0000006100617308 */ /* 0x000ff00000000800 */
[----:B------:R-:W2:Y:S08]  /*8e40*/  MUFU.EX2 R102, R102 ;  /* 0x0000006600667308 */ /* 0x000eb00000000800 */
[----:B------:R-:W2:Y:S01]  /*8e50*/  MUFU.EX2 R104, R104 ;  /* 0x0000006800687308 */ /* 0x000ea20000000800 */
[----:B------:R-:W-:Y:S01]  /*8e60*/  FFMA.FTZ R206, -R206, R206, 1 ;  /* 0x3f800000cece7423 */ /* 0x000fe200000101ce */
[----:B------:R-:W-:Y:S01]  /*8e70*/  FFMA.FTZ R23, -R23, R23, 1 ;  /* 0x3f80000017177423 */ /* 0x000fe20000010117 */
[----:B------:R-:W-:Y:S01]  /*8e80*/  FFMA.FTZ R208, -R208, R208, 1 ;  /* 0x3f800000d0d07423 */ /* 0x000fe200000101d0 */
[----:B------:R-:W-:Y:S01]  /*8e90*/  FFMA.FTZ R205, -R205, R205, 1 ;  /* 0x3f800000cdcd7423 */ /* 0x000fe200000101cd */
[----:B------:R-:W-:Y:S01]  /*8ea0*/  FFMA.FTZ R228, -R228, R228, 1 ;  /* 0x3f800000e4e47423 */ /* 0x000fe200000101e4 */
[----:B------:R-:W-:Y:S02]  /*8eb0*/  LDS R9, [R9+0x400] ;  /* 0x0004000009097984 */ /* 0x000fe40000000800 */
[----:B------:R1:W-:Y:S02]  /*8ec0*/  MUFU.EX2 R15, R124 ;  /* 0x0000007c000f7308 */ /* 0x0003e40000000800 */
[----:B-1----:R-:W-:Y:S01]  /*8ed0*/  FFMA.FTZ R124, R219, UR5, -R215 ;  /* 0x00000005db7c7c23 */ /* 0x002fe200080108d7 */
[----:B------:R-:W-:Y:S01]  /*8ee0*/  FADD.FTZ R219, R25, -R221 ;  /* 0x800000dd19db7221 */ /* 0x000fe20000010000 */
[----:B------:R-:W-:-:S04]  /*8ef0*/  IADD3 R25, R7, 0x18, RZ ;  /* 0x0000001807197810 */ /* 0x000fc80007ffe0ff */
[----:B------:R1:W-:Y:S01]  /*8f00*/  MUFU.EX2 R24, R212 ;  /* 0x000000d400187308 */ /* 0x0003e20000000800 */
[----:B------:R-:W-:Y:S01]  /*8f10*/  FADD.FTZ R221, R27, -R221 ;  /* 0x800000dd1bdd7221 */ /* 0x000fe20000010000 */
[----:B------:R-:W-:Y:S02]  /*8f20*/  VIADD R27, R7, 0xc ;  /* 0x0000000c071b7836 */ /* 0x000fe40000000000 */
[----:B-1----:R-:W-:Y:S02]  /*8f30*/  FADD.FTZ R212, R31, -R223 ;  /* 0x800000df1fd47221 */ /* 0x002fe40000010000 */
[----:B------:R-:W1:Y:S04]  /*8f40*/  SHFL.IDX PT, R223, R224, R25, 0x1f ;  /* 0x00001f19e0df7589 */ /* 0x000e6800000e0000 */
[----:B------:R3:W2:Y:S01]  /*8f50*/  SHFL.IDX PT, R224, R224, R26, 0x1f ;  /* 0x00001f1ae0e07589 */ /* 0x0006a200000e0000 */
[--C-:B------:R-:W-:Y:S01]  /*8f60*/  FADD.FTZ R33, R33, -R222.reuse ;  /* 0x800000de21217221 */ /* 0x100fe20000010000 */
[----:B------:R-:W-:-:S02]  /*8f70*/  FADD.FTZ R35, R35, -R222 ;  /* 0x800000de23237221 */ /* 0x000fc40000010000 */
[----:B------:R1:W2:Y:S01]  /*8f80*/  SHFL.IDX PT, R222, R14, R27, 0x1f ;  /* 0x00001f1b0ede7589 */ /* 0x0002a200000e0000 */
[----:B------:R-:W-:Y:S01]  /*8f90*/  FSEL R127, R90, -INF , P1 ;  /* 0xff8000005a7f7808 */ /* 0x000fe20000800000 */
[--C-:B----4-:R-:W-:Y:S01]  /*8fa0*/  FADD.FTZ R32, R32, -R227.reuse ;  /* 0x800000e320207221 */ /* 0x110fe20000010000 */
[----:B------:R-:W-:Y:S01]  /*8fb0*/  FADD.FTZ R34, R34, -R227 ;  /* 0x800000e322227221 */ /* 0x000fe20000010000 */
[----:B------:R-:W-:Y:S01]  /*8fc0*/  FSEL R227, R5, -INF , P1 ;  /* 0xff80000005e37808 */ /* 0x000fe20000800000 */
[----:B---3--:R3:W-:Y:S01]  /*8fd0*/  MUFU.EX2 R26, R211 ;  /* 0x000000d3001a7308 */ /* 0x0087e20000000800 */
[----:B------:R-:W-:Y:S01]  /*8fe0*/  FFMA.FTZ R111, R127, UR5, -R111 ;  /* 0x000000057f6f7c23 */ /* 0x000fe2000801086f */
[----:B------:R-:W-:Y:S02]  /*8ff0*/  FSEL R127, R147, -INF , P2 ;  /* 0xff800000937f7808 */ /* 0x000fe40001000000 */
[----:B---3--:R-:W-:-:S04]  /*9000*/  FSEL R211, R6, -INF , P2 ;  /* 0xff80000006d37808 */ /* 0x008fc80001000000 */
[----:B------:R3:W-:Y:S01]  /*9010*/  MUFU.EX2 R25, R234 ;  /* 0x000000ea00197308 */ /* 0x0007e20000000800 */
[----:B------:R-:W-:Y:S01]  /*9020*/  FFMA.FTZ R127, R127, UR5, -R215 ;  /* 0x000000057f7f7c23 */ /* 0x000fe200080108d7 */
[----:B------:R-:W-:-:S06]  /*9030*/  FFMA.FTZ R211, R211, UR5, -R229 ;  /* 0x00000005d3d37c23 */ /* 0x000fcc00080108e5 */
[----:B-1----:R1:W-:Y:S01]  /*9040*/  MUFU.EX2 R27, R210 ;  /* 0x000000d2001b7308 */ /* 0x0023e20000000800 */
[----:B---3--:R-:W-:Y:S01]  /*9050*/  IADD3 R234, R7, 0x10, RZ ;  /* 0x0000001007ea7810 */ /* 0x008fe20007ffe0ff */
[--C-:B------:R-:W-:Y:S01]  /*9060*/  FADD.FTZ R215, R28, -R214.reuse ;  /* 0x800000d61cd77221 */ /* 0x100fe20000010000 */
[--C-:B------:R-:W-:Y:S01]  /*9070*/  FADD.FTZ R36, R36, -R223.reuse ;  /* 0x800000df24247221 */ /* 0x100fe20000010000 */
[----:B------:R-:W-:Y:S01]  /*9080*/  FADD.FTZ R38, R38, -R223 ;  /* 0x800000df26267221 */ /* 0x000fe20000010000 */
[----:B------:R-:W-:Y:S01]  /*9090*/  FADD.FTZ R214, R30, -R214 ;  /* 0x800000d61ed67221 */ /* 0x000fe20000010000 */
[----:B-1----:R-:W-:Y:S01]  /*90a0*/  FFMA.FTZ R210, R227, UR5, -R229 ;  /* 0x00000005e3d27c23 */ /* 0x002fe200080108e5 */
[----:B------:R-:W-:Y:S01]  /*90b0*/  FFMA.FTZ R227, -R18, R18, 1 ;  /* 0x3f80000012e37423 */ /* 0x000fe20000010112 */
[----:B------:R-:W-:Y:S01]  /*90c0*/  FMUL.FTZ R229, R120, R220 ;  /* 0x000000dc78e57220 */ /* 0x000fe20000410000 */
[----:B------:R1:W-:Y:S01]  /*90d0*/  MUFU.EX2 R18, R217 ;  /* 0x000000d900127308 */ /* 0x0003e20000000800 */
[----:B------:R-:W-:Y:S01]  /*90e0*/  FSEL R29, R141, -INF , P2 ;  /* 0xff8000008d1d7808 */ /* 0x000fe20001000000 */
[----:B------:R3:W4:Y:S01]  /*90f0*/  SHFL.IDX PT, R223, R14, R234, 0x1f ;  /* 0x00001fea0edf7589 */ /* 0x00072200000e0000 */
[----:B------:R-:W-:Y:S01]  /*9100*/  FSEL R31, R140, -INF , P1 ;  /* 0xff8000008c1f7808 */ /* 0x000fe20000800000 */
[----:B--2---:R-:W-:Y:S01]  /*9110*/  FADD.FTZ R220, R39, -R224 ;  /* 0x800000e027dc7221 */ /* 0x004fe20000010000 */
[----:B------:R-:W-:-:S02]  /*9120*/  FSEL R28, R143, -INF , P2 ;  /* 0xff8000008f1c7808 */ /* 0x000fc40001000000 */
[----:B------:R-:W-:Y:S01]  /*9130*/  FSEL R30, R142, -INF , P1 ;  /* 0xff8000008e1e7808 */ /* 0x000fe20000800000 */
[----:B-1----:R-:W-:Y:S01]  /*9140*/  FADD.FTZ R217, R37, -R224 ;  /* 0x800000e025d97221 */ /* 0x002fe20000010000 */
[----:B------:R-:W-:Y:S01]  /*9150*/  FMUL.FTZ R37, R227, R229 ;  /* 0x000000e5e3257220 */ /* 0x000fe20000410000 */
[----:B------:R-:W-:Y:S01]  /*9160*/  FSEL R227, R4, -INF , P2 ;  /* 0xff80000004e37808 */ /* 0x000fe20001000000 */
[----:B---3--:R-:W-:Y:S01]  /*9170*/  VIADD R234, R7, 0x14 ;  /* 0x0000001407ea7836 */ /* 0x008fe20000000000 */
[----:B------:R-:W-:Y:S01]  /*9180*/  FSEL R224, R3, -INF , P1 ;  /* 0xff80000003e07808 */ /* 0x000fe20000800000 */
[----:B------:R-:W-:Y:S01]  /*9190*/  FFMA.FTZ R39, -R20, R20, 1 ;  /* 0x3f80000014277423 */ /* 0x000fe20000010114 */
[----:B------:R-:W-:Y:S01]  /*91a0*/  FFMA.FTZ R20, -R19, R19, 1 ;  /* 0x3f80000013147423 */ /* 0x000fe20000010113 */
[--C-:B------:R-:W-:Y:S01]  /*91b0*/  FFMA.FTZ R29, R29, UR5, -R232.reuse ;  /* 0x000000051d1d7c23 */ /* 0x100fe200080108e8 */
[----:B------:R-:W-:Y:S01]  /*91c0*/  FFMA.FTZ R31, R31, UR5, -R232 ;  /* 0x000000051f1f7c23 */ /* 0x000fe200080108e8 */
[----:B------:R1:W-:Y:S01]  /*91d0*/  MUFU.EX2 R19, R216 ;  /* 0x000000d800137308 */ /* 0x0003e20000000800 */
[--C-:B------:R-:W-:Y:S01]  /*91e0*/  FFMA.FTZ R28, R28, UR5, -R233.reuse ;  /* 0x000000051c1c7c23 */ /* 0x100fe200080108e9 */
[----:B------:R-:W-:Y:S01]  /*91f0*/  FFMA.FTZ R30, R30, UR5, -R233 ;  /* 0x000000051e1e7c23 */ /* 0x000fe200080108e9 */
[----:B------:R2:W3:Y:S01]  /*9200*/  SHFL.IDX PT, R229, R14, R234, 0x1f ;  /* 0x00001fea0ee57589 */ /* 0x0004e200000e0000 */
[----:B------:R-:W-:Y:S01]  /*9210*/  FMUL.FTZ R232, R119, R219 ;  /* 0x000000db77e87220 */ /* 0x000fe20000410000 */
[----:B------:R-:W-:Y:S01]  /*9220*/  FFMA.FTZ R219, R227, UR5, -R222 ;  /* 0x00000005e3db7c23 */ /* 0x000fe200080108de */
[----:B------:R-:W-:-:S02]  /*9230*/  VIADD R233, R7, 0x18 ;  /* 0x0000001807e97836 */ /* 0x000fc40000000000 */
[----:B-1----:R-:W-:Y:S01]  /*9240*/  FMUL.FTZ R216, R98, R218 ;  /* 0x000000da62d87220 */ /* 0x002fe20000410000 */
[----:B------:R-:W-:Y:S02]  /*9250*/  FFMA.FTZ R218, R224, UR5, -R222 ;  /* 0x00000005e0da7c23 */ /* 0x000fe400080108de */
[----:B------:R-:W-:Y:S01]  /*9260*/  LDS R222, [R10+0x400] ;  /* 0x000400000ade7984 */ /* 0x000fe20000000800 */
[----:B--2---:R-:W-:-:S03]  /*9270*/  IADD3 R234, R7, 0x1c, RZ ;  /* 0x0000001c07ea7810 */ /* 0x004fc60007ffe0ff */
[----:B------:R-:W1:Y:S01]  /*9280*/  SHFL.IDX PT, R224, R14, R233, 0x1f ;  /* 0x00001fe90ee07589 */ /* 0x000e6200000e0000 */
[----:B------:R-:W-:Y:S01]  /*9290*/  FMUL.FTZ R39, R39, R216 ;  /* 0x000000d827277220 */ /* 0x000fe20000410000 */
[----:B------:R-:W-:Y:S02]  /*92a0*/  FMUL.FTZ R216, R20, R232 ;  /* 0x000000e814d87220 */ /* 0x000fe40000410000 */
[----:B------:R2:W-:Y:S01]  /*92b0*/  MUFU.EX2 R20, R209 ;  /* 0x000000d100147308 */ /* 0x0005e20000000800 */
[----:B------:R4:W1:Y:S01]  /*92c0*/  SHFL.IDX PT, R227, R14, R234, 0x1f ;  /* 0x00001fea0ee37589 */ /* 0x00086200000e0000 */
[----:B------:R-:W-:Y:S01]  /*92d0*/  FMUL.FTZ R232, R99, R221 ;  /* 0x000000dd63e87220 */ /* 0x000fe20000410000 */
[----:B--2---:R-:W-:Y:S02]  /*92e0*/  FSEL R209, R114, -INF , P1 ;  /* 0xff80000072d17808 */ /* 0x004fe40000800000 */
[----:B----4-:R-:W-:-:S03]  /*92f0*/  FSEL R14, R2, -INF , P2 ;  /* 0xff800000020e7808 */ /* 0x010fc60001000000 */
[----:B------:R2:W-:Y:S01]  /*9300*/  MUFU.EX2 R10, R139 ;  /* 0x0000008b000a7308 */ /* 0x0005e20000000800 */
[--C-:B------:R-:W-:Y:S01]  /*9310*/  FFMA.FTZ R209, R209, UR5, -R223.reuse ;  /* 0x00000005d1d17c23 */ /* 0x100fe200080108df */
[----:B------:R-:W-:Y:S01]  /*9320*/  FFMA.FTZ R221, R14, UR5, -R223 ;  /* 0x000000050edd7c23 */ /* 0x000fe200080108df */
[----:B------:R-:W-:Y:S01]  /*9330*/  FSEL R223, R113, -INF , P2 ;  /* 0xff80000071df7808 */ /* 0x000fe20001000000 */
[----:B--2---:R-:W-:Y:S01]  /*9340*/  FMUL.FTZ R139, R21, R232 ;  /* 0x000000e8158b7220 */ /* 0x004fe20000410000 */
[----:B------:R-:W-:Y:S01]  /*9350*/  FSEL R21, R115, -INF , P1 ;  /* 0xff80000073157808 */ /* 0x000fe20000800000 */
[----:B------:R-:W-:Y:S02]  /*9360*/  FMUL.FTZ R232, R96, R215 ;  /* 0x000000d760e87220 */ /* 0x000fe40000410000 */
[----:B------:R-:W2:Y:S01]  /*9370*/  MUFU.EX2 R100, R100 ;  /* 0x0000006400647308 */ /* 0x000ea20000000800 */
[--C-:B---3--:R-:W-:Y:S01]  /*9380*/  FFMA.FTZ R223, R223, UR5, -R229.reuse ;  /* 0x00000005dfdf7c23 */ /* 0x108fe200080108e5 */
[----:B------:R-:W-:Y:S01]  /*9390*/  FFMA.FTZ R215, R21, UR5, -R229 ;  /* 0x0000000515d77c23 */ /* 0x000fe200080108e5 */
[----:B------:R-:W-:-:S05]  /*93a0*/  FSEL R229, R118, -INF , P1 ;  /* 0xff80000076e57808 */ /* 0x000fca0000800000 */
[----:B------:R-:W3:Y:S01]  /*93b0*/  MUFU.EX2 R103, R103 ;  /* 0x0000006700677308 */ /* 0x000ee20000000800 */
[----:B------:R-:W-:-:S07]  /*93c0*/  FMUL.FTZ R233, R95, R214 ;  /* 0x000000d65fe97220 */ /* 0x000fce0000410000 */
[----:B------:R4:W-:Y:S01]  /*93d0*/  MUFU.EX2 R14, R138 ;  /* 0x0000008a000e7308 */ /* 0x0009e20000000800 */
[----:B------:R-:W-:Y:S01]  /*93e0*/  FMUL.FTZ R32, R102, R32 ;  /* 0x0000002066207220 */ /* 0x000fe20000410000 */
[----:B----4-:R-:W-:Y:S01]  /*93f0*/  FMUL.FTZ R138, R22, R232 ;  /* 0x000000e8168a7220 */ /* 0x010fe20000410000 */
[----:B------:R-:W-:Y:S01]  /*9400*/  FSEL R232, R116, -INF , P2 ;  /* 0xff80000074e87808 */ /* 0x000fe20001000000 */
[----:B------:R-:W-:Y:S01]  /*9410*/  FFMA.FTZ R22, -R204, R204, 1 ;  /* 0x3f800000cc167423 */ /* 0x000fe200000101cc */
[----:B-1----:R-:W-:-:S03]  /*9420*/  FFMA.FTZ R204, R229, UR5, -R224 ;  /* 0x00000005e5cc7c23 */ /* 0x002fc600080108e0 */
[----:B------:R-:W1:Y:S01]  /*9430*/  MUFU.EX2 R101, R101 ;  /* 0x0000006500657308 */ /* 0x000e620000000800 */
[----:B------:R-:W-:Y:S01]  /*9440*/  FSEL R229, R121, -INF , P1 ;  /* 0xff80000079e57808 */ /* 0x000fe20000800000 */
[----:B------:R-:W-:Y:S01]  /*9450*/  FFMA.FTZ R214, R232, UR5, -R224 ;  /* 0x00000005e8d67c23 */ /* 0x000fe200080108e0 */
[----:B------:R-:W-:Y:S01]  /*9460*/  FSEL R224, R117, -INF , P2 ;  /* 0xff80000075e07808 */ /* 0x000fe20001000000 */
[----:B------:R-:W-:Y:S02]  /*9470*/  FMUL.FTZ R232, R97, R213 ;  /* 0x000000d561e87220 */ /* 0x000fe40000410000 */
[--C-:B------:R-:W-:Y:S02]  /*9480*/  FFMA.FTZ R213, R229, UR5, -R227.reuse ;  /* 0x00000005e5d57c23 */ /* 0x100fe400080108e3 */
[----:B------:R4:W-:Y:S01]  /*9490*/  MUFU.EX2 R21, R137 ;  /* 0x0000008900157308 */ /* 0x0009e20000000800 */
[----:B------:R-:W-:Y:S02]  /*94a0*/  VIADD R229, R7, 0x4 ;  /* 0x0000000407e57836 */ /* 0x000fe40000000000 */
[----:B------:R-:W-:Y:S01]  /*94b0*/  FFMA.FTZ R224, R224, UR5, -R227 ;  /* 0x00000005e0e07c23 */ /* 0x000fe200080108e3 */
[----:B------:R-:W-:Y:S01]  /*94c0*/  FFMA.FTZ R227, -R207, R207, 1 ;  /* 0x3f800000cfe37423 */ /* 0x000fe200000101cf */
[----:B------:R-:W-:Y:S01]  /*94d0*/  FMUL.FTZ R206, R206, R32 ;  /* 0x00000020cece7220 */ /* 0x000fe20000410000 */
[----:B----4-:R-:W-:Y:S01]  /*94e0*/  FMUL.FTZ R137, R22, R233 ;  /* 0x000000e916897220 */ /* 0x010fe20000410000 */
[----:B------:R-:W-:-:S02]  /*94f0*/  VIADD R233, R7, 0x8 ;  /* 0x0000000807e97836 */ /* 0x000fc40000000000 */
[----:B------:R-:W-:Y:S01]  /*9500*/  FMUL.FTZ R207, R104, R212 ;  /* 0x000000d468cf7220 */ /* 0x000fe20000410000 */
[----:B--2---:R-:W-:Y:S01]  /*9510*/  FMUL.FTZ R34, R100, R34 ;  /* 0x0000002264227220 */ /* 0x004fe20000410000 */
[----:B------:R2:W-:Y:S01]  /*9520*/  MUFU.EX2 R32, R134 ;  /* 0x0000008600207308 */ /* 0x0005e20000000800 */
[----:B---3--:R-:W-:Y:S01]  /*9530*/  FMUL.FTZ R33, R103, R33 ;  /* 0x0000002167217220 */ /* 0x008fe20000410000 */
[----:B------:R3:W-:Y:S01]  /*9540*/  SHFL.IDX PT, R212, R222, R233, 0x1f ;  /* 0x00001fe9ded47589 */ /* 0x0007e200000e0000 */
[----:B------:R-:W-:-:S05]  /*9550*/  FMUL.FTZ R207, R205, R207 ;  /* 0x000000cfcdcf7220 */ /* 0x000fca0000410000 */
[----:B------:R4:W-:Y:S01]  /*9560*/  MUFU.EX2 R22, R136 ;  /* 0x0000008800167308 */ /* 0x0009e20000000800 */
[----:B--2---:R2:W-:Y:S01]  /*9570*/  SHFL.IDX PT, R134, R222, R229, 0x1f ;  /* 0x00001fe5de867589 */ /* 0x0045e200000e0000 */
[----:B---3--:R-:W-:Y:S01]  /*9580*/  IADD3 R233, R7, 0xc, RZ ;  /* 0x0000000c07e97810 */ /* 0x008fe20007ffe0ff */
[----:B------:R-:W-:Y:S01]  /*9590*/  FMUL.FTZ R205, R227, R33 ;  /* 0x00000021e3cd7220 */ /* 0x000fe20000410000 */
[----:B----4-:R-:W-:Y:S01]  /*95a0*/  FMUL.FTZ R136, R23, R232 ;  /* 0x000000e817887220 */ /* 0x010fe20000410000 */
[----:B--2---:R-:W-:-:S03]  /*95b0*/  VIADD R229, R7, 0x14 ;  /* 0x0000001407e57836 */ /* 0x004fc60000000000 */
[----:B------:R2:W-:Y:S01]  /*95c0*/  MUFU.EX2 R23, R135 ;  /* 0x0000008700177308 */ /* 0x0005e20000000800 */
[----:B-1----:R-:W-:Y:S01]  /*95d0*/  FMUL.FTZ R35, R101, R35 ;  /* 0x0000002365237220 */ /* 0x002fe20000410000 */
[----:B------:R1:W-:Y:S01]  /*95e0*/  SHFL.IDX PT, R232, R222, R233, 0x1f ;  /* 0x00001fe9dee87589 */ /* 0x0003e200000e0000 */
[C---:B------:R-:W-:Y:S02]  /*95f0*/  VIADD R227, R7.reuse, 0x10 ;  /* 0x0000001007e37836 */ /* 0x040fe40000000000 */
[----:B--2---:R-:W-:Y:S02]  /*9600*/  FMUL.FTZ R135, R208, R34 ;  /* 0x00000022d0877220 */ /* 0x004fe40000410000 */
[----:B------:R-:W2:Y:S01]  /*9610*/  SHFL.IDX PT, R208, R222, R7, 0x1f ;  /* 0x00001f07ded07589 */ /* 0x000ea200000e0000 */
[----:B------:R-:W3:Y:S01]  /*9620*/  MUFU.EX2 R17, R17 ;  /* 0x0000001100117308 */ /* 0x000ee20000000800 */
[----:B-1----:R-:W-:Y:S02]  /*9630*/  IADD3 R233, R7, 0x18, RZ ;  /* 0x0000001807e97810 */ /* 0x002fe40007ffe0ff */
[----:B------:R-:W1:Y:S01]  /*9640*/  SHFL.IDX PT, R229, R222, R229, 0x1f ;  /* 0x00001fe5dee57589 */ /* 0x000e6200000e0000 */
[----:B------:R-:W-:Y:S01]  /*9650*/  FFMA.FTZ R34, -R88, R88, 1 ;  /* 0x3f80000058227423 */ /* 0x000fe20000010158 */
[----:B------:R-:W-:-:S02]  /*9660*/  FMUL.FTZ R88, R228, R35 ;  /* 0x00000023e4587220 */ /* 0x000fc40000410000 */
[----:B------:R-:W-:Y:S01]  /*9670*/  SHFL.IDX PT, R228, R222, R227, 0x1f ;  /* 0x00001fe3dee47589 */ /* 0x000fe200000e0000 */
[----:B------:R-:W4:Y:S03]  /*9680*/  MUFU.EX2 R105, R105 ;  /* 0x0000006900697308 */ /* 0x000f260000000800 */
[----:B------:R-:W4:Y:S05]  /*9690*/  SHFL.IDX PT, R227, R222, R233, 0x1f ;  /* 0x00001fe9dee37589 */ /* 0x000f2a00000e0000 */
[----:B------:R-:W4:Y:S01]  /*96a0*/  MUFU.EX2 R111, R111 ;  /* 0x0000006f006f7308 */ /* 0x000f220000000800 */
[----:B---3--:R-:W-:-:S07]  /*96b0*/  FMUL.FTZ R36, R17, R36 ;  /* 0x0000002411247220 */ /* 0x008fce0000410000 */
[----:B------:R-:W3:Y:S01]  /*96c0*/  MUFU.EX2 R107, R107 ;  /* 0x0000006b006b7308 */ /* 0x000ee20000000800 */
[----:B--2---:R-:W-:Y:S01]  /*96d0*/  FADD.FTZ R40, R40, -R208 ;  /* 0x800000d028287221 */ /* 0x004fe20000010000 */
[--C-:B------:R-:W-:Y:S01]  /*96e0*/  FADD.FTZ R41, R41, -R134.reuse ;  /* 0x8000008629297221 */ /* 0x100fe20000010000 */
[----:B------:R-:W-:-:S05]  /*96f0*/  FADD.FTZ R43, R43, -R134 ;  /* 0x800000862b2b7221 */ /* 0x000fca0000010000 */
[----:B------:R-:W2:Y:S01]  /*9700*/  MUFU.EX2 R110, R110 ;  /* 0x0000006e006e7308 */ /* 0x000ea20000000800 */
[----:B-1----:R-:W-:Y:S01]  /*9710*/  FADD.FTZ R134, R49, -R229 ;  /* 0x800000e531867221 */ /* 0x002fe20000010000 */
[----:B----4-:R-:W-:-:S06]  /*9720*/  FMUL.FTZ R49, R105, R40 ;  /* 0x0000002869317220 */ /* 0x010fcc0000410000 */
[----:B------:R-:W1:Y:S01]  /*9730*/  MUFU.EX2 R109, R109 ;  /* 0x0000006d006d7308 */ /* 0x000e620000000800 */
[----:B------:R-:W-:-:S07]  /*9740*/  FADD.FTZ R42, R42, -R208 ;  /* 0x800000d02a2a7221 */ /* 0x000fce0000010000 */
[----:B------:R4:W-:Y:S01]  /*9750*/  MUFU.EX2 R33, R133 ;  /* 0x0000008500217308 */ /* 0x0009e20000000800 */
[----:B------:R-:W-:Y:S01]  /*9760*/  FADD.FTZ R208, R52, -R227 ;  /* 0x800000e334d07221 */ /* 0x000fe20000010000 */
[----:B----4-:R-:W-:-:S06]  /*9770*/  FMUL.FTZ R133, R34, R36 ;  /* 0x0000002422857220 */ /* 0x010fcc0000410000 */
[----:B------:R4:W-:Y:S01]  /*9780*/  MUFU.EX2 R36, R130 ;  /* 0x0000008200247308 */ /* 0x0009e20000000800 */
[----:B------:R-:W-:Y:S01]  /*9790*/  FMUL.FTZ R52, R111, R43 ;  /* 0x0000002b6f347220 */ /* 0x000fe20000410000 */
[----:B------:R-:W-:Y:S01]  /*97a0*/  FADD.FTZ R44, R44, -R212 ;  /* 0x800000d42c2c7221 */ /* 0x000fe20000010000 */
[----:B----4-:R-:W-:Y:S01]  /*97b0*/  FADD.FTZ R130, R45, -R232 ;  /* 0x800000e82d827221 */ /* 0x010fe20000010000 */
[----:B------:R-:W-:Y:S01]  /*97c0*/  FFMA.FTZ R45, -R230, R230, 1 ;  /* 0x3f800000e62d7423 */ /* 0x000fe200000101e6 */
[----:B------:R-:W-:-:S03]  /*97d0*/  FFMA.FTZ R225, -R225, R225, 1 ;  /* 0x3f800000e1e17423 */ /* 0x000fc600000101e1 */
[----:B------:R-:W-:Y:S01]  /*97e0*/  FMUL.FTZ R45, R45, R49 ;  /* 0x000000312d2d7220 */ /* 0x000fe20000410000 */
[----:B------:R-:W-:Y:S01]  /*97f0*/  FFMA.FTZ R49, -R90, R90, 1 ;  /* 0x3f8000005a317423 */ /* 0x000fe2000001015a */
[----:B---3--:R-:W-:Y:S01]  /*9800*/  FMUL.FTZ R220, R107, R220 ;  /* 0x000000dc6bdc7220 */ /* 0x008fe20000410000 */
[----:B------:R-:W-:Y:S01]  /*9810*/  FADD.FTZ R46, R46, -R212 ;  /* 0x800000d42e2e7221 */ /* 0x000fe20000010000 */
[----:B------:R3:W-:Y:S01]  /*9820*/  MUFU.EX2 R35, R131 ;  /* 0x0000008300237308 */ /* 0x0007e20000000800 */
[----:B------:R-:W-:Y:S01]  /*9830*/  FMUL.FTZ R49, R49, R52 ;  /* 0x0000003431317220 */ /* 0x000fe20000410000 */
[----:B------:R-:W-:Y:S01]  /*9840*/  FFMA.FTZ R52, -R164, R164, 1 ;  /* 0x3f800000a4347423 */ /* 0x000fe200000101a4 */
[----:B--2---:R-:W-:Y:S01]  /*9850*/  FMUL.FTZ R44, R110, R44 ;  /* 0x0000002c6e2c7220 */ /* 0x004fe20000410000 */
[----:B------:R-:W-:Y:S01]  /*9860*/  FFMA.FTZ R92, -R92, R92, 1 ;  /* 0x3f8000005c5c7423 */ /* 0x000fe2000001015c */
[----:B------:R-:W-:Y:S01]  /*9870*/  FFMA.FTZ R91, -R91, R91, 1 ;  /* 0x3f8000005b5b7423 */ /* 0x000fe2000001015b */
[----:B------:R-:W-:Y:S01]  /*9880*/  FMUL.FTZ R46, R15, R46 ;  /* 0x0000002e0f2e7220 */ /* 0x000fe20000410000 */
[----:B-1----:R-:W-:Y:S01]  /*9890*/  FMUL.FTZ R130, R109, R130 ;  /* 0x000000826d827220 */ /* 0x002fe20000410000 */
        /* <DEDUP_REMOVED lines=10> */
[----:B------:R-:W-:Y:S01]  /*9940*/  FMUL.FTZ R41, R13, R41 ;  /* 0x000000290d297220 */ /* 0x000fe20000410000 */
[----:B------:R-:W-:Y:S01]  /*9950*/  FFMA.FTZ R226, -R226, R226, 1 ;  /* 0x3f800000e2e27423 */ /* 0x000fe200000101e2 */
[----:B------:R-:W-:Y:S01]  /*9960*/  FADD.FTZ R47, R47, -R232 ;  /* 0x800000e82f2f7221 */ /* 0x000fe20000010000 */
[--C-:B------:R-:W-:Y:S01]  /*9970*/  FADD.FTZ R48, R48, -R228.reuse ;  /* 0x800000e430307221 */ /* 0x100fe20000010000 */
[----:B------:R-:W-:Y:S01]  /*9980*/  FADD.FTZ R50, R50, -R228 ;  /* 0x800000e432327221 */ /* 0x000fe20000010000 */
[----:B------:R-:W-:Y:S01]  /*9990*/  FFMA.FTZ R237, -R237, R237, 1 ;  /* 0x3f800000eded7423 */ /* 0x000fe200000101ed */
[----:B------:R3:W4:Y:S01]  /*99a0*/  MUFU.EX2 R34, R132 ;  /* 0x0000008400227308 */ /* 0x0007220000000800 */
[----:B--2---:R-:W-:Y:S01]  /*99b0*/  FMUL.FTZ R38, R106, R38 ;  /* 0x000000266a267220 */ /* 0x004fe20000410000 */
[----:B------:R-:W-:Y:S01]  /*99c0*/  FMUL.FTZ R43, R231, R41 ;  /* 0x00000029e72b7220 */ /* 0x000fe20000410000 */
[----:B------:R-:W-:Y:S01]  /*99d0*/  FFMA.FTZ R93, -R93, R93, 1 ;  /* 0x3f8000005d5d7423 */ /* 0x000fe2000001015d */
[----:B-1----:R-:W-:Y:S01]  /*99e0*/  FADD.FTZ R40, R53, -R222 ;  /* 0x800000de35287221 */ /* 0x002fe20000010000 */
[----:B------:R-:W-:Y:S01]  /*99f0*/  FMUL.FTZ R38, R226, R38 ;  /* 0x00000026e2267220 */ /* 0x000fe20000410000 */
[----:B------:R-:W-:Y:S01]  /*9a00*/  FFMA.FTZ R53, -R163, R163, 1 ;  /* 0x3f800000a3357423 */ /* 0x000fe200000101a3 */
[----:B------:R-:W-:Y:S01]  /*9a10*/  FMUL.FTZ R47, R24, R47 ;  /* 0x0000002f182f7220 */ /* 0x000fe20000410000 */
[----:B------:R-:W-:Y:S01]  /*9a20*/  FMUL.FTZ R48, R25, R48 ;  /* 0x0000003019307220 */ /* 0x000fe20000410000 */
[----:B---3--:R-:W-:Y:S01]  /*9a30*/  FFMA.FTZ R132, -R235, R235, 1 ;  /* 0x3f800000eb847423 */ /* 0x008fe200000101eb */
[----:B----4-:R-:W-:Y:S01]  /*9a40*/  FMUL.FTZ R217, R108, R217 ;  /* 0x000000d96cd97220 */ /* 0x010fe20000410000 */
[----:B------:R-:W-:Y:S01]  /*9a50*/  FMUL.FTZ R41, R26, R50 ;  /* 0x000000321a297220 */ /* 0x000fe20000410000 */
[----:B------:R-:W-:Y:S01]  /*9a60*/  FFMA.FTZ R94, -R94, R94, 1 ;  /* 0x3f8000005e5e7423 */ /* 0x000fe2000001015e */
[----:B------:R-:W-:Y:S01]  /*9a70*/  FMUL.FTZ R134, R27, R134 ;  /* 0x000000861b867220 */ /* 0x000fe20000410000 */
[----:B------:R-:W-:-:S02]  /*9a80*/  VIADD R225, R7, 0x4 ;  /* 0x0000000407e17836 */ /* 0x000fc40000000000 */
[--C-:B------:R-:W-:Y:S01]  /*9a90*/  FADD.FTZ R60, R60, -R91.reuse ;  /* 0x8000005b3c3c7221 */ /* 0x100fe20000010000 */
[C---:B------:R-:W-:Y:S02]  /*9aa0*/  VIADD R226, R7.reuse, 0x10 ;  /* 0x0000001007e27836 */ /* 0x040fe40000000000 */
[----:B------:R-:W-:Y:S01]  /*9ab0*/  FADD.FTZ R62, R62, -R91 ;  /* 0x8000005b3e3e7221 */ /* 0x000fe20000010000 */
[----:B------:R-:W-:Y:S01]  /*9ac0*/  VIADD R235, R7, 0x14 ;  /* 0x0000001407eb7836 */ /* 0x000fe20000000000 */
[----:B------:R-:W-:Y:S01]  /*9ad0*/  LDS R91, [R11+0x400] ;  /* 0x000400000b5b7984 */ /* 0x000fe20000000800 */
[----:B------:R-:W-:Y:S01]  /*9ae0*/  FMUL.FTZ R132, R132, R217 ;  /* 0x000000d984847220 */ /* 0x000fe20000410000 */
[----:B------:R-:W-:Y:S01]  /*9af0*/  FMUL.FTZ R53, R53, R47 ;  /* 0x0000002f35357220 */ /* 0x000fe20000410000 */
[----:B------:R-:W-:Y:S01]  /*9b00*/  FMUL.FTZ R50, R237, R48 ;  /* 0x00000030ed327220 */ /* 0x000fe20000410000 */
[----:B------:R-:W-:Y:S01]  /*9b10*/  FMUL.FTZ R47, R94, R41 ;  /* 0x000000295e2f7220 */ /* 0x000fe20000410000 */
[----:B------:R-:W-:Y:S01]  /*9b20*/  FMUL.FTZ R48, R93, R134 ;  /* 0x000000865d307220 */ /* 0x000fe20000410000 */
[----:B------:R-:W-:Y:S01]  /*9b30*/  IADD3 R217, R7, 0xc, RZ ;  /* 0x0000000c07d97810 */ /* 0x000fe20007ffe0ff */
[----:B------:R-:W1:Y:S04]  /*9b40*/  SHFL.IDX PT, R41, R9, R7, 0x1f ;  /* 0x00001f0709297589 */ /* 0x000e6800000e0000 */
[----:B------:R-:W2:Y:S04]  /*9b50*/  SHFL.IDX PT, R90, R9, R225, 0x1f ;  /* 0x00001fe1095a7589 */ /* 0x000ea800000e0000 */
[----:B------:R-:W3:Y:S04]  /*9b60*/  SHFL.IDX PT, R93, R9, R226, 0x1f ;  /* 0x00001fe2095d7589 */ /* 0x000ee800000e0000 */
[----:B------:R-:W4:Y:S04]  /*9b70*/  SHFL.IDX PT, R130, R9, R235, 0x1f ;  /* 0x00001feb09827589 */ /* 0x000f2800000e0000 */
[----:B------:R-:W4:Y:S04]  /*9b80*/  SHFL.IDX PT, R92, R9, R233, 0x1f ;  /* 0x00001fe9095c7589 */ /* 0x000f2800000e0000 */
[----:B------:R-:W4:Y:S04]  /*9b90*/  SHFL.IDX PT, R134, R9, R217, 0x1f ;  /* 0x00001fd909867589 */ /* 0x000f2800000e0000 */
[----:B------:R1:W4:Y:S01]  /*9ba0*/  SHFL.IDX PT, R94, R9, R234, 0x1f ;  /* 0x00001fea095e7589 */ /* 0x00032200000e0000 */
[----:B------:R-:W-:Y:S01]  /*9bb0*/  FADD.FTZ R222, R55, -R222 ;  /* 0x800000de37de7221 */ /* 0x000fe20000010000 */
[----:B------:R-:W4:Y:S01]  /*9bc0*/  MUFU.EX2 R128, R128 ;  /* 0x0000008000807308 */ /* 0x000f220000000800 */
[----:B------:R-:W-:Y:S01]  /*9bd0*/  FFMA.FTZ R55, -R161, R161, 1 ;  /* 0x3f800000a1377423 */ /* 0x000fe200000101a1 */
[----:B------:R-:W-:Y:S01]  /*9be0*/  FMUL.FTZ R208, R19, R208 ;  /* 0x000000d013d07220 */ /* 0x000fe20000410000 */
[----:B------:R-:W-:Y:S01]  /*9bf0*/  FADD.FTZ R54, R54, -R227 ;  /* 0x800000e336367221 */ /* 0x000fe20000010000 */
[----:B------:R-:W-:Y:S01]  /*9c00*/  FFMA.FTZ R89, -R89, R89, 1 ;  /* 0x3f80000059597423 */ /* 0x000fe20000010159 */
[----:B------:R-:W-:Y:S01]  /*9c10*/  FMUL.FTZ R42, R12, R42 ;  /* 0x0000002a0c2a7220 */ /* 0x000fe20000410000 */
[----:B------:R-:W-:Y:S01]  /*9c20*/  FMUL.FTZ R55, R55, R208 ;  /* 0x000000d037377220 */ /* 0x000fe20000410000 */
[----:B------:R-:W-:Y:S01]  /*9c30*/  FMUL.FTZ R54, R20, R54 ;  /* 0x0000003614367220 */ /* 0x000fe20000410000 */
[----:B-1----:R-:W-:Y:S01]  /*9c40*/  FFMA.FTZ R9, -R160, R160, 1 ;  /* 0x3f800000a0097423 */ /* 0x002fe200000101a0 */
[----:B------:R-:W-:Y:S01]  /*9c50*/  FMUL.FTZ R208, R10, R40 ;  /* 0x000000280ad07220 */ /* 0x000fe20000410000 */
[----:B------:R-:W-:Y:S01]  /*9c60*/  FFMA.FTZ R40, -R158, R158, 1 ;  /* 0x3f8000009e287423 */ /* 0x000fe2000001019e */
[----:B------:R-:W-:Y:S01]  /*9c70*/  FMUL.FTZ R222, R14, R222 ;  /* 0x000000de0ede7220 */ /* 0x000fe20000410000 */
[----:B------:R-:W-:Y:S01]  /*9c80*/  FADD.FTZ R51, R51, -R229 ;  /* 0x800000e533337221 */ /* 0x000fe20000010000 */
[----:B------:R-:W-:Y:S01]  /*9c90*/  FMUL.FTZ R54, R9, R54 ;  /* 0x0000003609367220 */ /* 0x000fe20000410000 */
[----:B------:R-:W-:Y:S01]  /*9ca0*/  FADD.FTZ R56, R56, -R41 ;  /* 0x8000002938387221 */ /* 0x000fe20000010000 */
[----:B--2---:R-:W-:Y:S01]  /*9cb0*/  FADD.FTZ R57, R57, -R90 ;  /* 0x8000005a39397221 */ /* 0x004fe20000010000 */
        /* <DEDUP_REMOVED lines=9> */
[----:B------:R-:W2:Y:S01]  /*9d50*/  MUFU.EX2 R122, R122 ;  /* 0x0000007a007a7308 */ /* 0x000ea20000000800 */
[----:B-1----:R-:W-:Y:S01]  /*9d60*/  FMUL.FTZ R28, R40, R222 ;  /* 0x000000de281c7220 */ /* 0x002fe20000410000 */
[----:B------:R-:W-:Y:S01]  /*9d70*/  FFMA.FTZ R68, -R157, R157, 1 ;  /* 0x3f8000009d447423 */ /* 0x000fe2000001019d */
[----:B------:R-:W-:Y:S01]  /*9d80*/  FMUL.FTZ R56, R21, R56 ;  /* 0x0000003815387220 */ /* 0x000fe20000410000 */
[----:B------:R-:W-:Y:S01]  /*9d90*/  FMUL.FTZ R57, R23, R57 ;  /* 0x0000003917397220 */ /* 0x000fe20000410000 */
[----:B------:R-:W-:Y:S01]  /*9da0*/  FADD.FTZ R59, R59, -R90 ;  /* 0x8000005a3b3b7221 */ /* 0x000fe20000010000 */
[----:B------:R1:W5:Y:S02]  /*9db0*/  LDL.LU R164, [R1+0xe4] ;  /* 0x0000e40001a47983 */ /* 0x0003640000300800 */
[----:B------:R3:W-:Y:S01]  /*9dc0*/  MUFU.EX2 R40, R30 ;  /* 0x0000001e00287308 */ /* 0x0007e20000000800 */
[--C-:B------:R-:W-:Y:S01]  /*9dd0*/  FADD.FTZ R90, R69, -R94.reuse ;  /* 0x8000005e455a7221 */ /* 0x100fe20000010000 */
[----:B------:R-:W-:Y:S01]  /*9de0*/  FADD.FTZ R94, R71, -R94 ;  /* 0x8000005e475e7221 */ /* 0x000fe20000010000 */
[----:B------:R-:W-:Y:S01]  /*9df0*/  FMUL.FTZ R62, R34, R62 ;  /* 0x0000003e223e7220 */ /* 0x000fe20000410000 */
[----:B------:R-:W-:Y:S01]  /*9e00*/  FMUL.FTZ R51, R89, R51 ;  /* 0x0000003359337220 */ /* 0x000fe20000410000 */
[----:B------:R-:W-:Y:S01]  /*9e10*/  FMUL.FTZ R68, R68, R56 ;  /* 0x0000003844447220 */ /* 0x000fe20000410000 */
[----:B------:R-:W-:Y:S01]  /*9e20*/  FMUL.FTZ R63, R36, R63 ;  /* 0x0000003f243f7220 */ /* 0x000fe20000410000 */
[----:B------:R-:W-:Y:S01]  /*9e30*/  FMUL.FTZ R93, R128, R93 ;  /* 0x0000005d805d7220 */ /* 0x000fe20000410000 */
[----:B------:R-:W4:Y:S01]  /*9e40*/  MUFU.EX2 R125, R125 ;  /* 0x0000007d007d7308 */ /* 0x000f220000000800 */
[----:B---3--:R-:W-:Y:S01]  /*9e50*/  FFMA.FTZ R30, -R155, R155, 1 ;  /* 0x3f8000009b1e7423 */ /* 0x008fe2000001019b */
[----:B------:R-:W-:Y:S01]  /*9e60*/  FFMA.FTZ R71, -R152, R152, 1 ;  /* 0x3f80000098477423 */ /* 0x000fe20000010198 */
[----:B------:R-:W-:Y:S01]  /*9e70*/  FFMA.FTZ R89, -R159, R159, 1 ;  /* 0x3f8000009f597423 */ /* 0x000fe2000001019f */
[----:B------:R-:W-:Y:S01]  /*9e80*/  FFMA.FTZ R56, -R112, R112, 1 ;  /* 0x3f80000070387423 */ /* 0x000fe20000010170 */
[----:B------:R-:W-:Y:S01]  /*9e90*/  FMUL.FTZ R30, R30, R57 ;  /* 0x000000391e1e7220 */ /* 0x000fe20000410000 */
[----:B------:R-:W-:Y:S01]  /*9ea0*/  FFMA.FTZ R57, -R150, R150, 1 ;  /* 0x3f80000096397423 */ /* 0x000fe20000010196 */
[----:B------:R-:W-:Y:S01]  /*9eb0*/  FMUL.FTZ R71, R71, R62 ;  /* 0x0000003e47477220 */ /* 0x000fe20000410000 */
[----:B------:R-:W-:Y:S01]  /*9ec0*/  FMUL.FTZ R89, R89, R208 ;  /* 0x000000d059597220 */ /* 0x000fe20000410000 */
[----:B------:R-:W-:Y:S01]  /*9ed0*/  FADD.FTZ R61, R61, -R134 ;  /* 0x800000863d3d7221 */ /* 0x000fe20000010000 */
[----:B------:R-:W-:Y:S01]  /*9ee0*/  FADD.FTZ R67, R67, -R130 ;  /* 0x8000008243437221 */ /* 0x000fe20000010000 */
[----:B------:R-:W-:Y:S01]  /*9ef0*/  FMUL.FTZ R57, R57, R63 ;  /* 0x0000003f39397220 */ /* 0x000fe20000410000 */
[----:B------:R-:W-:Y:S01]  /*9f00*/  FMUL.FTZ R56, R56, R93 ;  /* 0x0000005d38387220 */ /* 0x000fe20000410000 */
[----:B------:R-:W3:Y:S04]  /*9f10*/  SHFL.IDX PT, R62, R91, R225, 0x1f ;  /* 0x00001fe15b3e7589 */ /* 0x000ee800000e0000 */
[----:B------:R-:W-:Y:S04]  /*9f20*/  SHFL.IDX PT, R208, R91, R7, 0x1f ;  /* 0x00001f075bd07589 */ /* 0x000fe800000e0000 */
[----:B------:R-:W1:Y:S04]  /*9f30*/  SHFL.IDX PT, R63, R91, R220, 0x1f ;  /* 0x00001fdc5b3f7589 */ /* 0x000e6800000e0000 */
[----:B------:R-:W-:Y:S04]  /*9f40*/  SHFL.IDX PT, R93, R91, R217, 0x1f ;  /* 0x00001fd95b5d7589 */ /* 0x000fe800000e0000 */
[----:B------:R-:W-:Y:S04]  /*9f50*/  SHFL.IDX PT, R112, R91, R226, 0x1f ;  /* 0x00001fe25b707589 */ /* 0x000fe800000e0000 */
[----:B------:R-:W-:Y:S04]  /*9f60*/  SHFL.IDX PT, R130, R91, R235, 0x1f ;  /* 0x00001feb5b827589 */ /* 0x000fe800000e0000 */
[----:B------:R-:W-:Y:S04]  /*9f70*/  SHFL.IDX PT, R134, R91, R233, 0x1f ;  /* 0x00001fe95b867589 */ /* 0x000fe800000e0000 */
[----:B------:R-:W1:Y:S01]  /*9f80*/  SHFL.IDX PT, R91, R91, R234, 0x1f ;  /* 0x00001fea5b5b7589 */ /* 0x000e6200000e0000 */
[----:B------:R-:W3:Y:S01]  /*9f90*/  MUFU.EX2 R123, R123 ;  /* 0x0000007b007b7308 */ /* 0x000ee20000000800 */
[----:B------:R-:W-:-:S02]  /*9fa0*/  FADD.FTZ R58, R58, -R41 ;  /* 0x800000293a3a7221 */ /* 0x000fc40000010000 */
[----:B------:R1:W5:Y:S04]  /*9fb0*/  LDL.LU R163, [R1+0xe0] ;  /* 0x0000e00001a37983 */ /* 0x0003680000300800 */
[----:B------:R1:W5:Y:S01]  /*9fc0*/  LDL.LU R162, [R1+0xdc] ;  /* 0x0000dc0001a27983 */ /* 0x0003620000300800 */
[----:B------:R-:W1:Y:S03]  /*9fd0*/  MUFU.EX2 R126, R126 ;  /* 0x0000007e007e7308 */ /* 0x000e660000000800 */
[----:B------:R1:W5:Y:S01]  /*9fe0*/  LDL.LU R161, [R1+0xd8] ;  /* 0x0000d80001a17983 */ /* 0x0003620000300800 */
[----:B------:R-:W-:-:S03]  /*9ff0*/  FMUL.FTZ R59, R32, R59 ;  /* 0x0000003b203b7220 */ /* 0x000fc60000410000 */
[----:B------:R1:W5:Y:S01]  /*a000*/  LDL.LU R160, [R1+0xd4] ;  /* 0x0000d40001a07983 */ /* 0x0003620000300800 */
[----:B------:R2:W-:Y:S01]  /*a010*/  MUFU.EX2 R41, R29 ;  /* 0x0000001d00297308 */ /* 0x0005e20000000800 */
[----:B------:R-:W-:Y:S02]  /*a020*/  FFMA.FTZ R69, -R156, R156, 1 ;  /* 0x3f8000009c457423 */ /* 0x000fe4000001019c */
[----:B------:R1:W5:Y:S01]  /*a030*/  LDL.LU R159, [R1+0xd0] ;  /* 0x0000d000019f7983 */ /* 0x0003620000300800 */
[----:B------:R-:W-:-:S03]  /*a040*/  FMUL.FTZ R58, R22, R58 ;  /* 0x0000003a163a7220 */ /* 0x000fc60000410000 */
[----:B------:R1:W5:Y:S01]  /*a050*/  LDL.LU R158, [R1+0xcc] ;  /* 0x0000cc00019e7983 */ /* 0x0003620000300800 */
[----:B--2---:R-:W-:-:S03]  /*a060*/  FFMA.FTZ R29, -R154, R154, 1 ;  /* 0x3f8000009a1d7423 */ /* 0x004fc6000001019a */
[----:B------:R2:W5:Y:S01]  /*a070*/  LDL.LU R157, [R1+0xc8] ;  /* 0x0000c800019d7983 */ /* 0x0005620000300800 */
[----:B------:R-:W-:Y:S01]  /*a080*/  FADD.FTZ R92, R70, -R92 ;  /* 0x8000005c465c7221 */ /* 0x000fe20000010000 */
[----:B------:R-:W-:Y:S02]  /*a090*/  FMUL.FTZ R29, R29, R59 ;  /* 0x0000003b1d1d7220 */ /* 0x000fe40000410000 */
[----:B------:R2:W5:Y:S01]  /*a0a0*/  LDL.LU R156, [R1+0xc4] ;  /* 0x0000c400019c7983 */ /* 0x0005620000300800 */
[----:B------:R-:W-:Y:S01]  /*a0b0*/  FFMA.FTZ R70, -R153, R153, 1 ;  /* 0x3f80000099467423 */ /* 0x000fe20000010199 */
[----:B------:R3:W-:Y:S02]  /*a0c0*/  MUFU.EX2 R11, R31 ;  /* 0x0000001f000b7308 */ /* 0x0007e40000000800 */
[----:B------:R2:W5:Y:S01]  /*a0d0*/  LDL.LU R155, [R1+0xc0] ;  /* 0x0000c000019b7983 */ /* 0x0005620000300800 */
[----:B------:R-:W-:Y:S01]  /*a0e0*/  FMUL.FTZ R69, R69, R58 ;  /* 0x0000003a45457220 */ /* 0x000fe20000410000 */
[----:B------:R-:W-:Y:S01]  /*a0f0*/  FFMA.FTZ R59, -R149, R149, 1 ;  /* 0x3f800000953b7423 */ /* 0x000fe20000010195 */
[----:B------:R-:W-:Y:S01]  /*a100*/  FMUL.FTZ R66, R122, R66 ;  /* 0x000000427a427220 */ /* 0x000fe20000410000 */
[----:B------:R2:W5:Y:S01]  /*a110*/  LDL.LU R154, [R1+0xbc] ;  /* 0x0000bc00019a7983 */ /* 0x0005620000300800 */
[----:B------:R-:W-:Y:S01]  /*a120*/  FFMA.FTZ R58, -R148, R148, 1 ;  /* 0x3f800000943a7423 */ /* 0x000fe20000010194 */
[----:B----4-:R-:W-:Y:S01]  /*a130*/  FMUL.FTZ R67, R125, R67 ;  /* 0x000000437d437220 */ /* 0x010fe20000410000 */
[----:B---3--:R-:W-:Y:S01]  /*a140*/  FFMA.FTZ R31, -R151, R151, 1 ;  /* 0x3f800000971f7423 */ /* 0x008fe20000010197 */
[----:B------:R2:W5:Y:S01]  /*a150*/  LDL.LU R153, [R1+0xb8] ;  /* 0x0000b80001997983 */ /* 0x0005620000300800 */
[----:B------:R-:W-:Y:S01]  /*a160*/  FMUL.FTZ R61, R35, R61 ;  /* 0x0000003d233d7220 */ /* 0x000fe20000410000 */
[----:B------:R-:W-:-:S02]  /*a170*/  FMUL.FTZ R60, R33, R60 ;  /* 0x0000003c213c7220 */ /* 0x000fc40000410000 */
[----:B------:R2:W5:Y:S01]  /*a180*/  LDL.LU R152, [R1+0xb4] ;  /* 0x0000b40001987983 */ /* 0x0005620000300800 */
[----:B------:R-:W-:-:S03]  /*a190*/  FMUL.FTZ R59, R59, R66 ;  /* 0x000000423b3b7220 */ /* 0x000fc60000410000 */
[----:B------:R2:W5:Y:S01]  /*a1a0*/  LDL.LU R151, [R1+0xb0] ;  /* 0x0000b00001977983 */ /* 0x0005620000300800 */
[----:B------:R-:W-:Y:S01]  /*a1b0*/  FMUL.FTZ R58, R58, R67 ;  /* 0x000000433a3a7220 */ /* 0x000fe20000410000 */
[----:B------:R-:W-:Y:S02]  /*a1c0*/  FFMA.FTZ R66, -R147, R147, 1 ;  /* 0x3f80000093427423 */ /* 0x000fe40000010193 */
        /* <DEDUP_REMOVED lines=10> */
[--C-:B------:R-:W-:Y:S01]  /*a270*/  FADD.FTZ R73, R73, -R62.reuse ;  /* 0x8000003e49497221 */ /* 0x100fe20000010000 */
[----:B------:R-:W-:Y:S02]  /*a280*/  FADD.FTZ R75, R75, -R62 ;  /* 0x8000003e4b4b7221 */ /* 0x000fe40000010000 */
[----:B------:R2:W5:Y:S01]  /*a290*/  LDL.LU R146, [R1+0x9c] ;  /* 0x00009c0001927983 */ /* 0x0005620000300800 */
[--C-:B-1----:R-:W-:Y:S01]  /*a2a0*/  FADD.FTZ R76, R76, -R63.reuse ;  /* 0x8000003f4c4c7221 */ /* 0x102fe20000010000 */
        /* <DEDUP_REMOVED lines=68> */
[----:B------:R-:W-:Y:S01]  /*a6f0*/  F2FP.BF16.F32.PACK_AB R69, R29, R69 ;  /* 0x000000451d45723e */ /* 0x000fe200000010ff */
[----:B------:R-:W-:Y:S01]  /*a700*/  FMUL.FTZ R92, R124, R92 ;  /* 0x0000005c7c5c7220 */ /* 0x000fe20000410000 */
[----:B------:R-:W-:Y:S01]  /*a710*/  FFMA.FTZ R116, -R118, R118, 1 ;  /* 0x3f80000076747423 */ /* 0x000fe20000010176 */
[----:B------:R-:W-:Y:S01]  /*a720*/  FFMA.FTZ R117, -R121, R121, 1 ;  /* 0x3f80000079757423 */ /* 0x000fe20000010179 */
        /* <DEDUP_REMOVED lines=65> */
[----:B---3--:R-:W-:-:S05]  /*ab40*/  LEA R29, R0, R208, 0xe ;  /* 0x000000d0001d7211 */ /* 0x008fca00078e70ff */
        /* <DEDUP_REMOVED lines=74> */
[----:B------:R-:W-:Y:S01]  /*aff0*/  R2UR UR5, R16 ;  /* 0x00000000100572ca */ /* 0x000fe200000e0000 */
[----:B--2---:R-:W-:-:S05]  /*b000*/  IMAD R9, R0, 0x800, R38 ;  /* 0x0000080000097824 */ /* 0x004fca00078e0226 */
        /* <DEDUP_REMOVED lines=9> */
[----:B--2---:R-:W2:Y:S02]  /*b0a0*/  FENCE.VIEW.ASYNC.S ;  /* 0x00000000000073c6 */ /* 0x004ea40000000000 */
[----:B--2---:R-:W-:Y:S06]  /*b0b0*/  BAR.SYNC.DEFER_BLOCKING 0x9, 0x100 ;  /* 0x0244000000007b1d */ /* 0x004fec0000010000 */
[----:B-1----:R-:W-:-:S06]  /*b0c0*/  WARPGROUP.ARRIVE ;  /* 0x00000000000079c5 */ /* 0x002fcc0000000000 */
        /* <DEDUP_REMOVED lines=53> */
.L_x_1220:
        /* <DEDUP_REMOVED lines=13> */
[C---:B--2---:R-:W-:Y:S01]  /*b4f0*/  VIADD R5, R9.reuse, 0x9 ;  /* 0x0000000909057836 */ /* 0x044fe20000000000 */
        /* <DEDUP_REMOVED lines=54> */
.L_x_1221:
[----:B-1----:R-:W2:Y:S01]  /*b860*/  LDL R5, [R1+0x40] ;  /* 0x0000400001057983 */ /* 0x002ea20000100800 */
[----:B------:R-:W-:Y:S01]  /*b870*/  UIADD3 UR40, UR40, 0x1, URZ ;  /* 0x0000000128287890 */ /* 0x000fe2000fffe03f */
[----:B------:R-:W-:Y:S02]  /*b880*/  VIADD R0, R0, 0x1 ;  /* 0x0000000100007836 */ /* 0x000fe40000000000 */
[----:B------:R-:W-:-:S03]  /*b890*/  VIADD R6, R6, 0x30c20 ;  /* 0x00030c2006067836 */ /* 0x000fc60000000000 */
[C---:B------:R-:W-:Y:S02]  /*b8a0*/  ISETP.NE.AND P0, PT, R0.reuse, 0x2, PT ;  /* 0x000000020000780c */ /* 0x040fe40003f05270 */
[----:B------:R-:W-:Y:S02]  /*b8b0*/  PRMT R6, RZ, 0x654, R6 ;  /* 0x00000654ff067816 */ /* 0x000fe40000000006 */
[----:B------:R-:W-:Y:S02]  /*b8c0*/  SEL R0, R0, RZ, P0 ;  /* 0x000000ff00007207 */ /* 0x000fe40000000000 */
[----:B------:R4:W-:Y:S01]  /*b8d0*/  SYNCS.ARRIVE.TRANS64.RED.A1T0 RZ, [R6+URZ], RZ ;  /* 0x000000ff06ff79a7 */ /* 0x0009e2000810043f */
[----:B--2---:R-:W-:Y:S02]  /*b8e0*/  ISETP.LE.AND P1, PT, R5, UR40, PT ;  /* 0x0000002805007c0c */ /* 0x004fe4000bf23270 */
[----:B------:R-:W-:-:S04]  /*b8f0*/  SEL R5, RZ, 0x1, P0 ;  /* 0x00000001ff057807 */ /* 0x000fc80000000000 */
[----:B------:R-:W-:-:S07]  /*b900*/  LOP3.LUT R4, R4, R5, RZ, 0x3c, !PT ;  /* 0x0000000504047212 */ /* 0x000fce00078e3cff */
[----:B----4-:R-:W-:Y:S05]  /*b910*/  @!P1 BRA `(.L_x_1222) ;  /* 0xffffffb800709947 */ /* 0x010fea000383ffff */
.L_x_1211:
[----:B------:R-:W-:-:S06]  /*b920*/  UISETP.GE.AND UP0, UPT, UR40, UR37, UPT ;  /* 0x000000252800728c */ /* 0x000fcc000bf06270 */
[----:B------:R-:W-:-:S13]  /*b930*/  PLOP3.LUT P0, PT, PT, PT, UP0, 0x80, 0x0 ;  /* 0x000000000000781c */ /* 0x000fda0003f0f008 */
[----:B------:R-:W-:Y:S05]  /*b940*/  @P0 BRA `(.L_x_1223) ;  /* 0x00000058000c0947 */ /* 0x000fea0003800000 */
[----:B------:R-:W2:Y:S01]  /*b950*/  LDL.LU R21, [R1+0x48] ;  /* 0x0000480001157983 */ /* 0x000ea20000300800 */
[----:B------:R-:W3:Y:S01]  /*b960*/  LDC R22, c[0x0][0x290] ;  /* 0x0000a400ff167b82 */ /* 0x000ee20000000800 */
[----:B------:R-:W-:Y:S01]  /*b970*/  IMAD.MOV.U32 R19, RZ, RZ, 0x40000040 ;  /* 0x40000040ff137424 */ /* 0x000fe200078e00ff */
[----:B------:R-:W4:Y:S01]  /*b980*/  S2R R5, SR_TID.X ;  /* 0x0000000000057919 */ /* 0x000f220000002100 */
[----:B------:R-:W5:Y:S01]  /*b990*/  S2R R6, SR_TID.X ;  /* 0x0000000000067919 */ /* 0x000f620000002100 */
[----:B----4-:R-:W-:Y:S01]  /*b9a0*/  VIADD R5, R5, 0xffffff80 ;  /* 0xffffff8005057836 */ /* 0x010fe20000000000 */
[----:B-----5:R-:W-:-:S04]  /*b9b0*/  IADD3 R9, R6, -0x80, RZ ;  /* 0xffffff8006097810 */ /* 0x020fc80007ffe0ff */
[----:B------:R-:W-:Y:S02]  /*b9c0*/  SHF.R.S32.HI R6, RZ, 0x1f, R5 ;  /* 0x0000001fff067819 */ /* 0x000fe40000011405 */
[----:B------:R-:W-:Y:S02]  /*b9d0*/  SHF.R.S32.HI R8, RZ, 0x1f, R9 ;  /* 0x0000001fff087819 */ /* 0x000fe40000011409 */
[----:B------:R-:W-:Y:S02]  /*b9e0*/  LEA.HI R7, R6, R5, RZ, 0x5 ;  /* 0x0000000506077211 */ /* 0x000fe400078f28ff */
[----:B------:R-:W-:Y:S02]  /*b9f0*/  LEA.HI R11, R8, R9, RZ, 0x7 ;  /* 0x00000009080b7211 */ /* 0x000fe400078f38ff */
[----:B------:R-:W-:Y:S02]  /*ba00*/  LOP3.LUT R8, R7, 0xffffffe0, RZ, 0xc0, !PT ;  /* 0xffffffe007087812 */ /* 0x000fe400078ec0ff */
[----:B------:R-:W-:-:S02]  /*ba10*/  LEA.HI R6, R6, R5, RZ, 0x2 ;  /* 0x0000000506067211 */ /* 0x000fc400078f10ff */
[----:B------:R-:W-:Y:S02]  /*ba20*/  IADD3 R8, R5, -R8, RZ ;  /* 0x8000000805087210 */ /* 0x000fe40007ffe0ff */
[----:B------:R-:W-:Y:S02]  /*ba30*/  LOP3.LUT R10, R11, 0xffffff80, RZ, 0xc0, !PT ;  /* 0xffffff800b0a7812 */ /* 0x000fe400078ec0ff */
[----:B------:R-:W-:Y:S02]  /*ba40*/  LOP3.LUT R6, R6, 0xfffffffc, RZ, 0xc0, !PT ;  /* 0xfffffffc06067812 */ /* 0x000fe400078ec0ff */
[----:B------:R-:W-:Y:S01]  /*ba50*/  SHF.R.S32.HI R7, RZ, 0x1f, R8 ;  /* 0x0000001fff077819 */ /* 0x000fe20000011408 */
[----:B------:R-:W-:Y:S01]  /*ba60*/  IMAD.IADD R9, R9, 0x1, -R10 ;  /* 0x0000000109097824 */ /* 0x000fe200078e0a0a */
[----:B------:R-:W-:Y:S01]  /*ba70*/  SHF.R.S32.HI R20, RZ, 0x7, R11 ;  /* 0x00000007ff147819 */ /* 0x000fe2000001140b */
[----:B------:R-:W-:Y:S01]  /*ba80*/  IMAD.IADD R10, R5, 0x1, -R6 ;  /* 0x00000001050a7824 */ /* 0x000fe200078e0a06 */
[----:B------:R-:W-:-:S02]  /*ba90*/  LEA.HI R5, R7, R8, RZ, 0x3 ;  /* 0x0000000807057211 */ /* 0x000fc400078f18ff */
[----:B------:R-:W-:Y:S02]  /*baa0*/  SHF.R.S32.HI R14, RZ, 0x1f, R9 ;  /* 0x0000001fff0e7819 */ /* 0x000fe40000011409 */
[--C-:B------:R-:W-:Y:S02]  /*bab0*/  SHF.R.S32.HI R6, RZ, 0x3, R5.reuse ;  /* 0x00000003ff067819 */ /* 0x100fe40000011405 */
[----:B------:R-:W-:Y:S02]  /*bac0*/  SHF.R.S32.HI R5, RZ, 0x1f, R5 ;  /* 0x0000001fff057819 */ /* 0x000fe40000011405 */
[----:B------:R-:W-:Y:S02]  /*bad0*/  LEA.HI R7, R7, R8, RZ, 0x2 ;  /* 0x0000000807077211 */ /* 0x000fe400078f10ff */
[----:B------:R-:W-:Y:S02]  /*bae0*/  LEA.HI R5, R5, R6, RZ, 0x4 ;  /* 0x0000000605057211 */ /* 0x000fe400078f20ff */
[----:B------:R-:W-:-:S02]  /*baf0*/  LEA.HI R12, R14, R9, RZ, 0x2 ;  /* 0x000000090e0c7211 */ /* 0x000fc400078f10ff */
[----:B------:R-:W-:Y:S02]  /*bb00*/  SHF.R.S32.HI R8, RZ, 0x2, R7 ;  /* 0x00000002ff087819 */ /* 0x000fe40000011407 */
[----:B------:R-:W-:Y:S02]  /*bb10*/  LEA.HI R14, R14, R9, RZ, 0x5 ;  /* 0x000000090e0e7211 */ /* 0x000fe400078f28ff */
[----:B------:R-:W-:Y:S02]  /*bb20*/  LOP3.LUT R5, R5, 0x1ffffff0, RZ, 0xc0, !PT ;  /* 0x1ffffff005057812 */ /* 0x000fe400078ec0ff */
[--C-:B------:R-:W-:Y:S02]  /*bb30*/  SHF.R.S32.HI R9, RZ, 0x2, R12.reuse ;  /* 0x00000002ff097819 */ /* 0x100fe4000001140c */
[----:B------:R-:W-:Y:S01]  /*bb40*/  LEA.HI R11, R20, R20, RZ, 0x1 ;  /* 0x00000014140b7211 */ /* 0x000fe200078f08ff */
[----:B------:R-:W-:Y:S01]  /*bb50*/  IMAD.IADD R6, R6, 0x1, -R5 ;  /* 0x0000000106067824 */ /* 0x000fe200078e0a05 */
[----:B------:R-:W-:Y:S01]  /*bb60*/  LEA.HI R7, R7, R8, RZ, 0x1 ;  /* 0x0000000807077211 */ /* 0x000fe200078f08ff */
[----:B------:R-:W-:Y:S01]  /*bb70*/  VIADD R5, R8, 0x8 ;  /* 0x0000000808057836 */ /* 0x000fe20000000000 */
[----:B------:R-:W-:-:S02]  /*bb80*/  SHF.R.S32.HI R12, RZ, 0x1f, R12 ;  /* 0x0000001fff0c7819 */ /* 0x000fc4000001140c */
[----:B------:R-:W-:Y:S02]  /*bb90*/  LOP3.LUT R11, R11, 0x3fffffe, RZ, 0xc0, !PT ;  /* 0x03fffffe0b0b7812 */ /* 0x000fe400078ec0ff */
[----:B------:R-:W-:Y:S02]  /*bba0*/  LOP3.LUT R7, R7, 0xfffffffe, RZ, 0xc0, !PT ;  /* 0xfffffffe07077812 */ /* 0x000fe400078ec0ff */
[----:B------:R-:W-:Y:S01]  /*bbb0*/  LEA.HI R12, R12, R9, RZ, 0x3 ;  /* 0x000000090c0c7211 */ /* 0x000fe200078f18ff */
[----:B------:R-:W-:Y:S01]  /*bbc0*/  IMAD.IADD R20, R20, 0x1, -R11 ;  /* 0x0000000114147824 */ /* 0x000fe200078e0a0b */
[C---:B------:R-:W-:Y:S01]  /*bbd0*/  IADD3 R13, R8.reuse, 0x10, RZ ;  /* 0x00000010080d7810 */ /* 0x040fe20007ffe0ff */
[----:B------:R-:W-:Y:S01]  /*bbe0*/  IMAD.IADD R7, R8, 0x1, -R7 ;  /* 0x0000000108077824 */ /* 0x000fe200078e0a07 */
[----:B------:R-:W-:Y:S01]  /*bbf0*/  LOP3.LUT R12, R12, 0xfffffff8, RZ, 0xc0, !PT ;  /* 0xfffffff80c0c7812 */ /* 0x000fe200078ec0ff */
[----:B------:R-:W-:Y:S01]  /*bc00*/  VIADD R8, R8, 0x18 ;  /* 0x0000001808087836 */ /* 0x000fe20000000000 */
[----:B------:R-:W-:-:S02]  /*bc10*/  LEA.HI R11, R5, R5, RZ, 0x1 ;  /* 0x00000005050b7211 */ /* 0x000fc400078f08ff */
[----:B-1----:R-:W-:Y:S02]  /*bc20*/  SHF.R.S32.HI R18, RZ, 0x5, R14 ;  /* 0x00000005ff127819 */ /* 0x002fe4000001140e */
[----:B------:R-:W-:Y:S02]  /*bc30*/  LEA.HI R14, R13, R13, RZ, 0x1 ;  /* 0x0000000d0d0e7211 */ /* 0x000fe400078f08ff */
[----:B------:R-:W-:Y:S02]  /*bc40*/  IADD3 R15, R9, -R12, RZ ;  /* 0x8000000c090f7210 */ /* 0x000fe40007ffe0ff */
[----:B------:R-:W-:Y:S01]  /*bc50*/  LOP3.LUT R12, R11, 0xfffffffe, RZ, 0xc0, !PT ;  /* 0xfffffffe0b0c7812 */ /* 0x000fe200078ec0ff */
[----:B------:R-:W3:Y:S01]  /*bc60*/  S2R R9, SR_CTAID.X ;  /* 0x0000000000097919 */ /* 0x000ee20000002500 */
[----:B------:R-:W-:Y:S01]  /*bc70*/  LEA R7, R6, R7, 0x3 ;  /* 0x0000000706077211 */ /* 0x000fe200078e18ff */
[----:B------:R-:W-:Y:S01]  /*bc80*/  IMAD R17, R18, 0x10, R15 ;  /* 0x0000001012117824 */ /* 0x000fe200078e020f */
[----:B------:R-:W-:Y:S01]  /*bc90*/  LOP3.LUT R6, R14, 0xfffffffe, RZ, 0xc0, !PT ;  /* 0xfffffffe0e067812 */ /* 0x000fe200078ec0ff */
[----:B------:R-:W-:Y:S01]  /*bca0*/  IMAD.IADD R12, R5, 0x1, -R12 ;  /* 0x00000001050c7824 */ /* 0x000fe200078e0a0c */
[----:B------:R-:W-:Y:S01]  /*bcb0*/  SHF.R.S32.HI R5, RZ, 0x1, R11 ;  /* 0x00000001ff057819 */ /* 0x000fe2000001140b */
[----:B------:R1:W-:Y:S01]  /*bcc0*/  STL [R1+0x64], R7 ;  /* 0x0000640701007387 */ /* 0x0003e20000100800 */
[----:B------:R-:W-:-:S02]  /*bcd0*/  IADD3 R13, R13, -R6, RZ ;  /* 0x800000060d0d7210 */ /* 0x000fc40007ffe0ff */
[----:B------:R-:W-:Y:S02]  /*bce0*/  SHF.R.S32.HI R6, RZ, 0x1f, R11 ;  /* 0x0000001fff067819 */ /* 0x000fe4000001140b */
[----:B------:R-:W-:Y:S02]  /*bcf0*/  LEA.HI R11, R8, R8, RZ, 0x1 ;  /* 0x00000008080b7211 */ /* 0x000fe400078f08ff */
[----:B------:R-:W-:Y:S02]  /*bd00*/  LEA.HI R6, R6, R5, RZ, 0x4 ;  /* 0x0000000506067211 */ /* 0x000fe400078f20ff */
[----:B------:R-:W-:Y:S02]  /*bd10*/  SHF.R.S32.HI R15, RZ, 0x1, R11 ;  /* 0x00000001ff0f7819 */ /* 0x000fe4000001140b */
[--C-:B-1----:R-:W-:Y:S02]  /*bd20*/  SHF.R.S32.HI R7, RZ, 0x1, R14.reuse ;  /* 0x00000001ff077819 */ /* 0x102fe4000001140e */
[----:B------:R-:W-:-:S02]  /*bd30*/  SHF.R.S32.HI R14, RZ, 0x1f, R14 ;  /* 0x0000001fff0e7819 */ /* 0x000fc4000001140e */
[----:B------:R-:W-:Y:S02]  /*bd40*/  SHF.R.S32.HI R18, RZ, 0x1f, R11 ;  /* 0x0000001fff127819 */ /* 0x000fe4000001140b */
[----:B------:R-:W-:Y:S02]  /*bd50*/  LOP3.LUT R6, R6, 0x1ffffff0, RZ, 0xc0, !PT ;  /* 0x1ffffff006067812 */ /* 0x000fe400078ec0ff */
[----:B------:R-:W-:Y:S02]  /*bd60*/  LEA.HI R14, R14, R7, RZ, 0x4 ;  /* 0x000000070e0e7211 */ /* 0x000fe400078f20ff */
[----:B------:R-:W-:Y:S01]  /*bd70*/  LEA.HI R18, R18, R15, RZ, 0x4 ;  /* 0x0000000f12127211 */ /* 0x000fe200078f20ff */
[----:B------:R-:W-:Y:S01]  /*bd80*/  IMAD.IADD R5, R5, 0x1, -R6 ;  /* 0x0000000105057824 */ /* 0x000fe200078e0a06 */
[----:B------:R-:W-:Y:S02]  /*bd90*/  LOP3.LUT R11, R11, 0xfffffffe, RZ, 0xc0, !PT ;  /* 0xfffffffe0b0b7812 */ /* 0x000fe400078ec0ff */
[----:B------:R-:W-:-:S02]  /*bda0*/  LOP3.LUT R14, R14, 0x1ffffff0, RZ, 0xc0, !PT ;  /* 0x1ffffff00e0e7812 */ /* 0x000fc400078ec0ff */
[----:B------:R-:W-:Y:S01]  /*bdb0*/  LOP3.LUT R18, R18, 0x1ffffff0, RZ, 0xc0, !PT ;  /* 0x1ffffff012127812 */ /* 0x000fe200078ec0ff */
[----:B------:R-:W-:Y:S01]  /*bdc0*/  IMAD.IADD R11, R8, 0x1, -R11 ;  /* 0x00000001080b7824 */ /* 0x000fe200078e0a0b */
[----:B------:R-:W-:Y:S01]  /*bdd0*/  LEA R5, R5, R12, 0x3 ;  /* 0x0000000c05057211 */ /* 0x000fe200078e18ff */
[----:B------:R-:W-:Y:S01]  /*bde0*/  IMAD.IADD R14, R7, 0x1, -R14 ;  /* 0x00000001070e7824 */ /* 0x000fe200078e0a0e */
[----:B------:R-:W-:Y:S01]  /*bdf0*/  LEA R20, R20, R17, 0x6 ;  /* 0x0000001114147211 */ /* 0x000fe200078e30ff */
[----:B------:R-:W-:Y:S01]  /*be00*/  IMAD.IADD R18, R15, 0x1, -R18 ;  /* 0x000000010f127824 */ /* 0x000fe200078e0a12 */
[----:B------:R-:W-:Y:S01]  /*be10*/  MOV R15, 0x40000040 ;  /* 0x40000040000f7802 */ /* 0x000fe20000000f00 */
[----:B------:R-:W-:Y:S01]  /*be20*/  IMAD R8, R14, 0x8, R13 ;  /* 0x000000080e087824 */ /* 0x000fe200078e020d */
[----:B------:R-:W-:Y:S01]  /*be30*/  STL [R1+0x60], R5 ;  /* 0x0000600501007387 */ /* 0x000fe20000100800 */
[C---:B---3--:R-:W-:Y:S01]  /*be40*/  IMAD R7, R9.reuse, -0x80, R22 ;  /* 0xffffff8009077824 */ /* 0x048fe200078e0216 */
[----:B------:R-:W-:Y:S01]  /*be50*/  LEA R6, R18, R11, 0x3 ;  /* 0x0000000b12067211 */ /* 0x000fe200078e18ff */
[----:B------:R-:W-:Y:S01]  /*be60*/  IMAD.MOV.U32 R13, RZ, RZ, 0x40000040 ;  /* 0x40000040ff0d7424 */ /* 0x000fe200078e00ff */
[----:B------:R1:W-:Y:S01]  /*be70*/  STL [R1+0x5c], R8 ;  /* 0x00005c0801007387 */ /* 0x0003e20000100800 */
[----:B------:R-:W-:-:S03]  /*be80*/  IMAD R9, R9, -0x80, -R20 ;  /* 0xffffff8009097824 */ /* 0x000fc600078e0a14 */
[----:B------:R3:W-:Y:S01]  /*be90*/  STL [R1+0x58], R6 ;  /* 0x0000580601007387 */ /* 0x0007e20000100800 */
[----:B-1----:R-:W-:Y:S02]  /*bea0*/  IMAD.IADD R8, R7, 0x1, -R20 ;  /* 0x0000000107087824 */ /* 0x002fe400078e0a14 */
[----:B--2---:R-:W-:-:S04]  /*beb0*/  IMAD R5, R21, 0x2000, R16 ;  /* 0x0000200015057824 */ /* 0x004fc800078e0210 */
[C---:B---3--:R-:W-:Y:S01]  /*bec0*/  VIADD R6, R5.reuse, 0x4000 ;  /* 0x0000400005067836 */ /* 0x048fe20000000000 */
[----:B------:R-:W-:Y:S02]  /*bed0*/  IADD3 R7, R5, 0x20c00, RZ ;  /* 0x00020c0005077810 */ /* 0x000fe40007ffe0ff */
[----:B------:R-:W-:Y:S02]  /*bee0*/  SHF.R.U32.HI R5, RZ, 0x4, R5 ;  /* 0x00000004ff057819 */ /* 0x000fe40000011605 */
[----:B------:R-:W-:Y:S02]  /*bef0*/  SHF.R.U32.HI R6, RZ, 0x4, R6 ;  /* 0x00000004ff067819 */ /* 0x000fe40000011606 */
[----:B------:R-:W-:Y:S02]  /*bf00*/  SHF.R.U32.HI R7, RZ, 0x4, R7 ;  /* 0x00000004ff077819 */ /* 0x000fe40000011607 */
[----:B------:R-:W-:Y:S02]  /*bf10*/  LOP3.LUT R6, R6, 0x3fff, RZ, 0xc0, !PT ;  /* 0x00003fff06067812 */ /* 0x000fe400078ec0ff */
[----:B------:R-:W-:-:S02]  /*bf20*/  LOP3.LUT R5, R5, 0x3fff, RZ, 0xc0, !PT ;  /* 0x00003fff05057812 */ /* 0x000fc400078ec0ff */
[----:B------:R-:W-:Y:S02]  /*bf30*/  LOP3.LUT R11, R7, 0x3fff, RZ, 0xc0, !PT ;  /* 0x00003fff070b7812 */ /* 0x000fe400078ec0ff */
[----:B------:R-:W-:Y:S02]  /*bf40*/  LOP3.LUT R6, R6, 0x10000, RZ, 0xfc, !PT ;  /* 0x0001000006067812 */ /* 0x000fe400078efcff */
[----:B------:R-:W-:Y:S02]  /*bf50*/  LOP3.LUT R7, R5, 0x10000, RZ, 0xfc, !PT ;  /* 0x0001000005077812 */ /* 0x000fe400078efcff */
[----:B------:R-:W-:Y:S01]  /*bf60*/  LOP3.LUT R5, R11, 0x10000, RZ, 0xfc, !PT ;  /* 0x000100000b057812 */ /* 0x000fe200078efcff */
[C---:B------:R-:W-:Y:S01]  /*bf70*/  VIADD R18, R6.reuse, 0x2 ;  /* 0x0000000206127836 */ /* 0x040fe20000000000 */
[C---:B------:R-:W-:Y:S01]  /*bf80*/  IADD3 R12, R6.reuse, 0x6, RZ ;  /* 0x00000006060c7810 */ /* 0x040fe20007ffe0ff */
[----:B------:R-:W-:Y:S01]  /*bf90*/  VIADD R14, R6, 0x4 ;  /* 0x00000004060e7836 */ /* 0x000fe20000000000 */
[----:B------:R1:W-:Y:S01]  /*bfa0*/  STL [R1+0x34], R6 ;  /* 0x0000340601007387 */ /* 0x0003e20000100800 */
[----:B------:R-:W-:-:S02]  /*bfb0*/  VIADD R11, R10, 0x8 ;  /* 0x000000080a0b7836 */ /* 0x000fc40000000000 */
[C---:B------:R-:W-:Y:S01]  /*bfc0*/  VIADD R11, R10.reuse, 0x14 ;  /* 0x000000140a0b7836 */ /* 0x040fe20000000000 */
[----:B------:R2:W-:Y:S04]  /*bfd0*/  STL [R1+0x50], R5 ;  /* 0x0000500501007387 */ /* 0x0005e80000100800 */
[----:B------:R3:W-:Y:S01]  /*bfe0*/  STL.64 [R1+0x38], R12 ;  /* 0x0000380c01007387 */ /* 0x0007e20000100a00 */
[----:B-1----:R-:W-:-:S03]  /*bff0*/  IADD3 R6, R10, 0xc, RZ ;  /* 0x0000000c0a067810 */ /* 0x002fc60007ffe0ff */
[----:B------:R3:W-:Y:S01]  /*c000*/  STL.64 [R1+0x48], R18 ;  /* 0x0000481201007387 */ /* 0x0007e20000100a00 */
[C---:B------:R-:W-:Y:S01]  /*c010*/  IADD3 R6, R10.reuse, 0x18, RZ ;  /* 0x000000180a067810 */ /* 0x040fe20007ffe0ff */
[C---:B--2---:R-:W-:Y:S02]  /*c020*/  VIADD R5, R10.reuse, 0x4 ;  /* 0x000000040a057836 */ /* 0x044fe40000000000 */
[----:B------:R3:W-:Y:S01]  /*c030*/  STL.64 [R1+0x40], R14 ;  /* 0x0000400e01007387 */ /* 0x0007e20000100a00 */
[C---:B------:R-:W-:Y:S02]  /*c040*/  VIADD R5, R10.reuse, 0x10 ;  /* 0x000000100a057836 */ /* 0x040fe40000000000 */
[----:B------:R-:W-:-:S07]  /*c050*/  VIADD R5, R10, 0x1c ;  /* 0x0000001c0a057836 */ /* 0x000fce0000000000 */
.L_x_1234:
[----:B------:R-:W-:Y:S01]  /*c060*/  IMAD.U32 R5, RZ, RZ, UR36 ;  /* 0x00000024ff057e24 */ /* 0x000fe2000f8e00ff */
[----:B------:R-:W-:Y:S05]  /*c070*/  YIELD ;  /* 0x0000000000007946 */ /* 0x000fea0003800000 */
[----:B------:R-:W-:-:S04]  /*c080*/  LOP3.LUT R5, R5, 0x1, RZ, 0xfc, !PT ;  /* 0x0000000105057812 */ /* 0x000fc800078efcff */
[----:B------:R-:W-:-:S13]  /*c090*/  ISETP.NE.AND P6, PT, R5, 0x3, PT ;  /* 0x000000030500780c */ /* 0x000fda0003fc5270 */
[----:B------:R-:W-:Y:S05]  /*c0a0*/  @!P6 BRA `(.L_x_1224) ;  /* 0x000000000004e947 */ /* 0x000fea0003800000 */
[----:B------:R-:W-:Y:S01]  /*c0b0*/  BPT.TRAP 0x1 ;  /* 0x000000040000795c */ /* 0x000fe20000300000 */
.L_x_1224:
[----:B------:R-:W-:Y:S02]  /*c0c0*/  LEA R6, R0, R16, 0x3 ;  /* 0x0000001000067211 */ /* 0x000fe400078e18ff */
[----:B---3--:R-:W-:-:S04]  /*c0d0*/  SHF.L.U32 R19, R4, 0x1f, RZ ;  /* 0x0000001f04137819 */ /* 0x008fc800000006ff */
[----:B------:R1:W2:Y:S01]  /*c0e0*/  SYNCS.PHASECHK.TRANS64.TRYWAIT P0, [R6+URZ+0x30c10], R19 ;  /* 0x030c1013060075a7 */ /* 0x0002a2000800017f */
[----:B------:R-:W-:Y:S05]  /*c0f0*/  @!P6 BRA `(.L_x_1225) ;  /* 0x000000000004e947 */ /* 0x000fea0003800000 */
[----:B------:R-:W-:Y:S01]  /*c100*/  BPT.TRAP 0x1 ;  /* 0x000000040000795c */ /* 0x000fe20000300000 */
.L_x_1225:
[----:B------:R-:W-:-:S05]  /*c110*/  VIADD R5, R16, 0x10000 ;  /* 0x0001000010057836 */ /* 0x000fca0000000000 */
[----:B------:R-:W-:-:S04]  /*c120*/  SHF.R.U32.HI R5, RZ, 0x4, R5 ;  /* 0x00000004ff057819 */ /* 0x000fc80000011605 */
[----:B------:R-:W-:-:S04]  /*c130*/  LOP3.LUT R5, R5, 0x3fff, RZ, 0xc0, !PT ;  /* 0x00003fff05057812 */ /* 0x000fc800078ec0ff */
[----:B------:R-:W-:Y:S01]  /*c140*/  LOP3.LUT R11, R5, 0x10000, RZ, 0xfc, !PT ;  /* 0x00010000050b7812 */ /* 0x000fe200078efcff */
[----:B--2---:R-:W-:Y:S06]  /*c150*/  @P0 BRA `(.L_x_1226) ;  /* 0x0000000000080947 */ /* 0x004fec0003800000 */
[----:B------:R-:W2:Y:S02]  /*c160*/  SYNCS.PHASECHK.TRANS64.TRYWAIT P0, [R6+URZ+0x30c10], R19 ;  /* 0x030c1013060075a7 */ /* 0x000ea4000800017f */
[----:B--2---:R-:W-:Y:S05]  /*c170*/  @!P0 BRA `(.L_x_1227) ;  /* 0x000000a000c88947 */ /* 0x004fea0003800000 */
.L_x_1226:
[----:B------:R-:W-:Y:S01]  /*c180*/  IMAD R11, R0, 0x400, R11 ;  /* 0x00000400000b7824 */ /* 0x000fe200078e020b */
[----:B------:R-:W-:Y:S05]  /*c190*/  WARPSYNC.ALL ;  /* 0x0000000000007948 */ /* 0x000fea0003800000 */
[----:B------:R-:W-:Y:S01]  /*c1a0*/  R2UR UR4, R7 ;  /* 0x00000000070472ca */ /* 0x000fe200000e0000 */
[----:B------:R-:W3:Y:S01]  /*c1b0*/  LDL R18, [R1+0x64] ;  /* 0x0000640001127983 */ /* 0x000ee20000100800 */
[----:B------:R-:W-:Y:S01]  /*c1c0*/  R2UR UR6, R11 ;  /* 0x000000000b0672ca */ /* 0x000fe200000e0000 */
[----:B------:R-:W-:Y:S01]  /*c1d0*/  WARPGROUP.ARRIVE ;  /* 0x00000000000079c5 */ /* 0x000fe20000000000 */
[----:B------:R-:W-:Y:S01]  /*c1e0*/  UMOV UR5, 0x40000040 ;  /* 0x4000004000057882 */ /* 0x000fe20000000000 */
[----:B------:R-:W-:Y:S01]  /*c1f0*/  UMOV UR7, 0x40000040 ;  /* 0x4000004000077882 */ /* 0x000fe20000000000 */
[----:B------:R-:W4:Y:S04]  /*c200*/  LDL R14, [R1+0x60] ;  /* 0x00006000010e7983 */ /* 0x000f280000100800 */
[----:B------:R-:W5:Y:S04]  /*c210*/  LDL R17, [R1+0x5c] ;  /* 0x00005c0001117983 */ /* 0x000f680000100800 */
[----:B------:R-:W2:Y:S01]  /*c220*/  LDL R15, [R1+0x58] ;  /* 0x00005800010f7983 */ /* 0x000ea20000100800 */
[----:B------:R-:W-:Y:S01]  /*c230*/  HGMMA.64x128x16.F32.BF16 R72, gdesc[UR4], RZ, !UPT, gsb0 ;  /* 0x01e00000044879f0 */ /* 0x000fe2000c0018ff */
[----:B------:R-:W-:Y:S01]  /*c240*/  IMAD.MOV.U32 R13, RZ, RZ, 0x40000040 ;  /* 0x40000040ff0d7424 */ /* 0x000fe200078e00ff */
[----:B------:R-:W-:Y:S01]  /*c250*/  IADD3 R12, R7, 0x2, RZ ;  /* 0x00000002070c7810 */ /* 0x000fe20007ffe0ff */
[----:B------:R-:W-:Y:S01]  /*c260*/  UIADD3 UR4, UR6, 0x2, URZ ;  /* 0x0000000206047890 */ /* 0x000fe2000fffe03f */
[----:B------:R-:W-:-:S02]  /*c270*/  UMOV UR11, 0x40000040 ;  /* 0x40000040000b7882 */ /* 0x000fc40000000000 */
[----:B------:R-:W-:Y:S01]  /*c280*/  R2UR UR8, R12 ;  /* 0x000000000c0872ca */ /* 0x000fe200000e0000 */
[----:B------:R-:W-:Y:S01]  /*c290*/  VIADD R12, R7, 0x4 ;  /* 0x00000004070c7836 */ /* 0x000fe20000000000 */
[----:B------:R-:W-:Y:S01]  /*c2a0*/  R2UR UR9, R13 ;  /* 0x000000000d0972ca */ /* 0x000fe200000e0000 */
[----:B------:R-:W-:Y:S01]  /*c2b0*/  UMOV UR7, 0x40000040 ;  /* 0x4000004000077882 */ /* 0x000fe20000000000 */
[----:B------:R-:W-:Y:S01]  /*c2c0*/  UMOV UR10, UR4 ;  /* 0x00000004000a7c82 */ /* 0x000fe20008000000 */
[----:B------:R-:W-:Y:S01]  /*c2d0*/  MOV R13, 0x40000040 ;  /* 0x40000040000d7802 */ /* 0x000fe20000000f00 */
[----:B------:R-:W-:Y:S02]  /*c2e0*/  UIADD3 UR4, UR6, 0x4, URZ ;  /* 0x0000000406047890 */ /* 0x000fe4000fffe03f */
[----:B------:R-:W-:Y:S01]  /*c2f0*/  UIADD3 UR6, UR6, 0x6, URZ ;  /* 0x0000000606067890 */ /* 0x000fe2000fffe03f */
[----:B------:R-:W-:Y:S02]  /*c300*/  WARPGROUP.DEPBAR.LE gsb0, 0x0 ;  /* 0x00008000000079c5 */ /* 0x000fe40000010000 */
[----:B------:R-:W-:-:S06]  /*c310*/  WARPGROUP.ARRIVE ;  /* 0x00000000000079c5 */ /* 0x000fcc0000000000 */
[----:B------:R-:W-:Y:S01]  /*c320*/  HGMMA.64x128x16.F32.BF16 R72, gdesc[UR8], R72, gsb0 ;  /* 0x01e00000084879f0 */ /* 0x000fe20008001848 */
[----:B------:R-:W-:Y:S01]  /*c330*/  R2UR UR8, R12 ;  /* 0x000000000c0872ca */ /* 0x000fe200000e0000 */
[----:B------:R-:W-:Y:S01]  /*c340*/  UMOV UR10, UR4 ;  /* 0x00000004000a7c82 */ /* 0x000fe20008000000 */
[----:B------:R-:W-:Y:S01]  /*c350*/  R2UR UR9, R13 ;  /* 0x000000000d0972ca */ /* 0x000fe200000e0000 */
[----:B------:R-:W-:Y:S01]  /*c360*/  UMOV UR11, 0x40000040 ;  /* 0x40000040000b7882 */ /* 0x000fe20000000000 */
[----:B------:R-:W-:Y:S02]  /*c370*/  VIADD R12, R7, 0x6 ;  /* 0x00000006070c7836 */ /* 0x000fe40000000000 */
[----:B------:R-:W-:-:S03]  /*c380*/  IMAD.MOV.U32 R13, RZ, RZ, 0x40000040 ;  /* 0x40000040ff0d7424 */ /* 0x000fc600078e00ff */
[----:B------:R-:W-:Y:S02]  /*c390*/  R2UR UR4, R12 ;  /* 0x000000000c0472ca */ /* 0x000fe400000e0000 */
[----:B------:R-:W-:Y:S01]  /*c3a0*/  R2UR UR5, R13 ;  /* 0x000000000d0572ca */ /* 0x000fe200000e0000 */
[----:B------:R-:W-:Y:S02]  /*c3b0*/  WARPGROUP.DEPBAR.LE gsb0, 0x0 ;  /* 0x00008000000079c5 */ /* 0x000fe40000010000 */
[----:B------:R-:W-:-:S06]  /*c3c0*/  WARPGROUP.ARRIVE ;  /* 0x00000000000079c5 */ /* 0x000fcc0000000000 */
[----:B------:R-:W-:Y:S01]  /*c3d0*/  HGMMA.64x128x16.F32.BF16 R72, gdesc[UR8], R72, gsb0 ;  /* 0x01e00000084879f0 */ /* 0x000fe20008001848 */
[----:B---3--:R-:W-:-:S04]  /*c3e0*/  LEA R12, R0, R18, 0x7 ;  /* 0x00000012000c7211 */ /* 0x008fc800078e38ff */
[----:B------:R-:W-:Y:S01]  /*c3f0*/  LEA R227, R3, R12, 0x1 ;  /* 0x0000000c03e37211 */ /* 0x000fe200078e08ff */
[C---:B----4-:R-:W-:Y:S01]  /*c400*/  IMAD R14, R0.reuse, 0x80, R14 ;  /* 0x00000080000e7824 */ /* 0x050fe200078e020e */
[----:B-----5:R-:W-:-:S03]  /*c410*/  LEA R18, R0, R17, 0x7 ;  /* 0x0000001100127211 */ /* 0x020fc600078e38ff */
[C---:B------:R-:W-:Y:S02]  /*c420*/  IMAD R17, R3.reuse, 0x2, R14 ;  /* 0x0000000203117824 */ /* 0x040fe400078e020e */
[----:B--2---:R-:W-:Y:S01]  /*c430*/  IMAD R20, R0, 0x80, R15 ;  /* 0x0000008000147824 */ /* 0x004fe200078e020f */
[----:B------:R-:W-:Y:S01]  /*c440*/  LEA R13, R3, R18, 0x1 ;  /* 0x00000012030d7211 */ /* 0x000fe200078e08ff */
[----:B------:R-:W-:Y:S01]  /*c450*/  IMAD R12, R17, 0x4, R16 ;  /* 0x00000004110c7824 */ /* 0x000fe200078e0210 */
[-C--:B------:R-:W-:Y:S01]  /*c460*/  LEA R18, R227, R16.reuse, 0x2 ;  /* 0x00000010e3127211 */ /* 0x080fe200078e10ff */
        /* <DEDUP_REMOVED lines=18> */
.L_x_1228:
[----:B------:R1:W1:Y:S01]  /*c590*/  SYNCS.PHASECHK.TRANS64.TRYWAIT P0, [R6+URZ+0x30c30], R19 ;  /* 0x030c3013060075a7 */ /* 0x000262000800017f */
[----:B------:R-:W-:Y:S05]  /*c5a0*/  @!P6 BRA `(.L_x_1229) ;  /* 0x000000000004e947 */ /* 0x000fea0003800000 */
[----:B------:R-:W-:Y:S01]  /*c5b0*/  BPT.TRAP 0x1 ;  /* 0x000000040000795c */ /* 0x000fe20000300000 */
.L_x_1229:
[----:B-1----:R-:W-:Y:S05]  /*c5c0*/  @P0 BRA `(.L_x_1230) ;  /* 0x0000000000080947 */ /* 0x002fea0003800000 */
[----:B------:R-:W1:Y:S02]  /*c5d0*/  SYNCS.PHASECHK.TRANS64.TRYWAIT P0, [R6+URZ+0x30c30], R19 ;  /* 0x030c3013060075a7 */ /* 0x000e64000800017f */
[----:B-1----:R-:W-:Y:S05]  /*c5e0*/  @!P0 BRA `(.L_x_1231) ;  /* 0x0000009c00c08947 */ /* 0x002fea0003800000 */
.L_x_1230:
        /* <DEDUP_REMOVED lines=16> */
[----:B-1----:R-:W-:Y:S01]  /*c6f0*/  MUFU.TANH R200, R75 ;  /* 0x0000004b00c87308 */ /* 0x002fe20000002400 */
        /* <DEDUP_REMOVED lines=12> */
[----:B---3--:R-:W-:Y:S01]  /*c7c0*/  MUFU.TANH R201, R83 ;  /* 0x0000005300c97308 */ /* 0x008fe20000002400 */
[----:B------:R-:W-:Y:S01]  /*c7d0*/  FMUL.FTZ R23, R84, UR9 ;  /* 0x0000000954177c20 */ /* 0x000fe20008410000 */
[----:B------:R-:W-:Y:S01]  /*c7e0*/  STL [R1+0xf4], R168 ;  /* 0x0000f4a801007387 */ /* 0x000fe20000100800 */
[----:B------:R-:W-:-:S03]  /*c7f0*/  FMUL.FTZ R138, R86, UR9 ;  /* 0x00000009568a7c20 */ /* 0x000fc60008410000 */
[----:B------:R-:W-:Y:S01]  /*c800*/  STL [R1+0xf0], R167 ;  /* 0x0000f0a701007387 */ /* 0x000fe20000100800 */
[----:B------:R-:W-:Y:S01]  /*c810*/  FMUL.FTZ R136, R87, UR9 ;  /* 0x0000000957887c20 */ /* 0x000fe20008410000 */
[----:B----4-:R1:W-:Y:S02]  /*c820*/  MUFU.TANH R202, R85 ;  /* 0x0000005500ca7308 */ /* 0x0103e40000002400 */
[----:B------:R-:W-:Y:S04]  /*c830*/  STL [R1+0xec], R166 ;  /* 0x0000eca601007387 */ /* 0x000fe80000100800 */
[----:B------:R-:W-:Y:S01]  /*c840*/  STL [R1+0xe8], R165 ;  /* 0x0000e8a501007387 */ /* 0x000fe20000100800 */
[----:B------:R-:W-:Y:S01]  /*c850*/  UMOV UR5, 0x40000040 ;  /* 0x4000004000057882 */ /* 0x000fe20000000000 */
[----:B------:R-:W-:Y:S01]  /*c860*/  UMOV UR7, 0x40000040 ;  /* 0x4000004000077882 */ /* 0x000fe20000000000 */
[----:B------:R-:W-:Y:S01]  /*c870*/  UMOV UR15, 0x40000040 ;  /* 0x40000040000f7882 */ /* 0x000fe20000000000 */
[----:B------:R-:W-:Y:S01]  /*c880*/  STL [R1+0xe4], R164 ;  /* 0x0000e4a401007387 */ /* 0x000fe20000100800 */
[----:B------:R-:W-:Y:S01]  /*c890*/  FMUL.FTZ R204, R91, UR9 ;  /* 0x000000095bcc7c20 */ /* 0x000fe20008410000 */
[----:B------:R3:W-:Y:S02]  /*c8a0*/  MUFU.TANH R203, R138 ;  /* 0x0000008a00cb7308 */ /* 0x0007e40000002400 */
[----:B------:R-:W-:Y:S04]  /*c8b0*/  STL [R1+0xe0], R163 ;  /* 0x0000e0a301007387 */ /* 0x000fe80000100800 */
[----:B------:R-:W-:Y:S01]  /*c8c0*/  STL [R1+0xdc], R162 ;  /* 0x0000dca201007387 */ /* 0x000fe20000100800 */
[----:B--2---:R-:W-:-:S03]  /*c8d0*/  R2UR UR4, R26 ;  /* 0x000000001a0472ca */ /* 0x004fc600000e0000 */
[----:B------:R-:W-:Y:S01]  /*c8e0*/  STL [R1+0xd8], R161 ;  /* 0x0000d8a101007387 */ /* 0x000fe20000100800 */
[----:B------:R-:W-:Y:S01]  /*c8f0*/  FMUL.FTZ R139, R89, UR9 ;  /* 0x00000009598b7c20 */ /* 0x000fe20008410000 */
[----:B------:R-:W-:Y:S01]  /*c900*/  FMUL.FTZ R126, R126, UR9 ;  /* 0x000000097e7e7c20 */ /* 0x000fe20008410000 */
[----:B------:R-:W2:Y:S01]  /*c910*/  MUFU.TANH R19, R19 ;  /* 0x0000001300137308 */ /* 0x000ea20000002400 */
[----:B------:R-:W-:Y:S04]  /*c920*/  STL [R1+0xd4], R160 ;  /* 0x0000d4a001007387 */ /* 0x000fe80000100800 */
[----:B------:R-:W-:Y:S01]  /*c930*/  STL [R1+0xd0], R159 ;  /* 0x0000d09f01007387 */ /* 0x000fe20000100800 */
[----:B------:R-:W-:Y:S02]  /*c940*/  ISETP.GT.AND P2, PT, R9, RZ, PT ;  /* 0x000000ff0900720c */ /* 0x000fe40003f44270 */
[----:B------:R-:W4:Y:S01]  /*c950*/  MUFU.TANH R230, R230 ;  /* 0x000000e600e67308 */ /* 0x000f220000002400 */
[----:B------:R-:W-:Y:S04]  /*c960*/  STL [R1+0xcc], R158 ;  /* 0x0000cc9e01007387 */ /* 0x000fe80000100800 */
[----:B------:R-:W-:Y:S01]  /*c970*/  STL [R1+0xc8], R157 ;  /* 0x0000c89d01007387 */ /* 0x000fe20000100800 */
[----:B------:R-:W-:-:S02]  /*c980*/  ISETP.GT.AND P3, PT, R8, 0x8, PT ;  /* 0x000000080800780c */ /* 0x000fc40003f64270 */
[----:B------:R-:W-:Y:S01]  /*c990*/  MUFU.TANH R237, R237 ;  /* 0x000000ed00ed7308 */ /* 0x000fe20000002400 */
[----:B------:R-:W-:Y:S04]  /*c9a0*/  STL [R1+0xc4], R156 ;  /* 0x0000c49c01007387 */ /* 0x000fe80000100800 */
[----:B------:R-:W-:Y:S03]  /*c9b0*/  STL [R1+0xc0], R155 ;  /* 0x0000c09b01007387 */ /* 0x000fe60000100800 */
[----:B------:R-:W4:Y:S01]  /*c9c0*/  MUFU.TANH R236, R236 ;  /* 0x000000ec00ec7308 */ /* 0x000f220000002400 */
[----:B------:R-:W-:Y:S04]  /*c9d0*/  STL [R1+0xbc], R154 ;  /* 0x0000bc9a01007387 */ /* 0x000fe80000100800 */
[----:B------:R-:W-:Y:S01]  /*c9e0*/  STL [R1+0xb8], R153 ;  /* 0x0000b89901007387 */ /* 0x000fe20000100800 */
[----:B------:R-:W-:Y:S01]  /*c9f0*/  ISETP.GT.AND P1, PT, R8, RZ, PT ;  /* 0x000000ff0800720c */ /* 0x000fe20003f24270 */
[----:B------:R-:W-:Y:S01]  /*ca00*/  FMUL.FTZ R128, R128, UR9 ;  /* 0x0000000980807c20 */ /* 0x000fe20008410000 */
[----:B------:R-:W-:Y:S01]  /*ca10*/  ISETP.GT.AND P0, PT, R9, 0x8, PT ;  /* 0x000000080900780c */ /* 0x000fe20003f04270 */
[----:B------:R-:W-:Y:S01]  /*ca20*/  STL [R1+0xb4], R152 ;  /* 0x0000b49801007387 */ /* 0x000fe20000100800 */
[----:B------:R-:W4:Y:S03]  /*ca30*/  MUFU.TANH R233, R233 ;  /* 0x000000e900e97308 */ /* 0x000f260000002400 */
[----:B------:R-:W-:Y:S04]  /*ca40*/  STL [R1+0xb0], R151 ;  /* 0x0000b09701007387 */ /* 0x000fe80000100800 */
        /* <DEDUP_REMOVED lines=19> */
[----:B------:R1:W-:Y:S04]  /*cb80*/  STL [R1+0x7c], R6 ;  /* 0x00007c0601007387 */ /* 0x0003e80000100800 */
[----:B------:R-:W-:Y:S04]  /*cb90*/  STL [R1+0x78], R5 ;  /* 0x0000780501007387 */ /* 0x000fe80000100800 */
[----:B------:R3:W-:Y:S04]  /*cba0*/  STL [R1+0x74], R4 ;  /* 0x0000740401007387 */ /* 0x0007e80000100800 */
[----:B------:R2:W-:Y:S04]  /*cbb0*/  STL [R1+0x70], R2 ;  /* 0x0000700201007387 */ /* 0x0005e80000100800 */
[----:B-1----:R-:W4:Y:S04]  /*cbc0*/  LDL.64 R6, [R1+0x40] ;  /* 0x0000400001067983 */ /* 0x002f280000100a00 */
[----:B---3--:R-:W3:Y:S01]  /*cbd0*/  LDL.64 R4, [R1+0x48] ;  /* 0x0000480001047983 */ /* 0x008ee20000100a00 */
[----:B------:R-:W-:Y:S01]  /*cbe0*/  WARPGROUP.ARRIVE ;  /* 0x00000000000079c5 */ /* 0x000fe20000000000 */
[----:B------:R-:W-:Y:S01]  /*cbf0*/  FMUL.FTZ R91, R96, UR9 ;  /* 0x00000009605b7c20 */ /* 0x000fe20008410000 */
[----:B------:R-:W-:Y:S01]  /*cc00*/  FMUL.FTZ R138, R90, UR9 ;  /* 0x000000095a8a7c20 */ /* 0x000fe20008410000 */
[----:B------:R-:W-:Y:S01]  /*cc10*/  FMUL.FTZ R89, R94, UR9 ;  /* 0x000000095e597c20 */ /* 0x000fe20008410000 */
[----:B------:R-:W-:Y:S01]  /*cc20*/  FMUL.FTZ R90, R95, UR9 ;  /* 0x000000095f5a7c20 */ /* 0x000fe20008410000 */
[----:B--2---:R-:W1:Y:S01]  /*cc30*/  LDC R2, c[0x0][0x74c] ;  /* 0x0001d300ff027b82 */ /* 0x004e620000000800 */
[----:B------:R-:W-:Y:S01]  /*cc40*/  HGMMA.64x128x16.F32.BF16 R24, gdesc[UR4], RZ, !UPT, gsb0 ;  /* 0x01e00000041879f0 */ /* 0x000fe2000c0018ff */
[----:B------:R-:W-:Y:S01]  /*cc50*/  UIADD3 UR4, UR6, 0x2, URZ ;  /* 0x0000000206047890 */ /* 0x000fe2000fffe03f */
[----:B------:R-:W2:Y:S01]  /*cc60*/  MUFU.TANH R136, R136 ;  /* 0x0000008800887308 */ /* 0x000ea20000002400 */
[----:B------:R-:W-:Y:S01]  /*cc70*/  FMUL.FTZ R205, R92, UR9 ;  /* 0x000000095ccd7c20 */ /* 0x000fe20008410000 */
[----:B------:R-:W-:Y:S01]  /*cc80*/  FMUL.FTZ R92, R97, UR9 ;  /* 0x00000009615c7c20 */ /* 0x000fe20008410000 */
[----:B------:R-:W-:Y:S01]  /*cc90*/  FMUL.FTZ R100, R100, UR9 ;  /* 0x0000000964647c20 */ /* 0x000fe20008410000 */
[----:B------:R-:W-:Y:S01]  /*cca0*/  FMUL.FTZ R101, R101, UR9 ;  /* 0x0000000965657c20 */ /* 0x000fe20008410000 */
[----:B------:R-:W2:Y:S01]  /*ccb0*/  LDC.64 R94, c[0x0][0x748] ;  /* 0x0001d200ff5e7b82 */ /* 0x000ea20000000a00 */
[----:B------:R-:W-:Y:S01]  /*ccc0*/  UMOV UR14, UR4 ;  /* 0x00000004000e7c82 */ /* 0x000fe20008000000 */
[----:B------:R-:W-:Y:S01]  /*ccd0*/  ULDC UR4, c[0x0][0x280] ;  /* 0x0000a00000047ab9 */ /* 0x000fe20000000800 */
[----:B------:R1:W2:Y:S01]  /*cce0*/  MUFU.TANH R171, R88 ;  /* 0x0000005800ab7308 */ /* 0x0002a20000002400 */
[----:B------:R-:W-:Y:S01]  /*ccf0*/  ULEA UR4, UR40, -UR4, 0x7 ;  /* 0x8000000428047291 */ /* 0x000fe2000f8e383f */
[----:B------:R-:W-:Y:S01]  /*cd00*/  FMUL.FTZ R120, R120, UR9 ;  /* 0x0000000978787c20 */ /* 0x000fe20008410000 */
[----:B------:R-:W-:Y:S01]  /*cd10*/  FMUL.FTZ R122, R122, UR9 ;  /* 0x000000097a7a7c20 */ /* 0x000fe20008410000 */
[----:B------:R-:W-:Y:S01]  /*cd20*/  FMUL.FTZ R123, R123, UR9 ;  /* 0x000000097b7b7c20 */ /* 0x000fe20008410000 */
[----:B------:R-:W-:Y:S01]  /*cd30*/  FMUL.FTZ R99, R99, UR9 ;  /* 0x0000000963637c20 */ /* 0x000fe20008410000 */
[----:B------:R-:W-:Y:S01]  /*cd40*/  FMUL.FTZ R102, R102, UR9 ;  /* 0x0000000966667c20 */ /* 0x000fe20008410000 */
[----:B------:R-:W-:Y:S01]  /*cd50*/  LEA R96, R3, UR4, 0x1 ;  /* 0x0000000403607c11 */ /* 0x000fe2000f8e08ff */
[----:B------:R-:W-:Y:S01]  /*cd60*/  UIADD3 UR4, UR6, 0x4, URZ ;  /* 0x0000000406047890 */ /* 0x000fe2000fffe03f */
[----:B-1----:R-:W-:Y:S01]  /*cd70*/  FMUL.FTZ R88, R93, UR9 ;  /* 0x000000095d587c20 */ /* 0x002fe20008410000 */
[----:B------:R-:W1:Y:S01]  /*cd80*/  MUFU.TANH R170, R139 ;  /* 0x0000008b00aa7308 */ /* 0x000e620000002400 */
[----:B------:R-:W-:Y:S01]  /*cd90*/  FMUL.FTZ R103, R103, UR9 ;  /* 0x0000000967677c20 */ /* 0x000fe20008410000 */
[----:B------:R-:W-:Y:S01]  /*cda0*/  FMUL.FTZ R109, R109, UR9 ;  /* 0x000000096d6d7c20 */ /* 0x000fe20008410000 */
[----:B------:R-:W-:Y:S01]  /*cdb0*/  FMUL.FTZ R104, R104, UR9 ;  /* 0x0000000968687c20 */ /* 0x000fe20008410000 */
[----:B------:R-:W-:Y:S01]  /*cdc0*/  FMUL.FTZ R105, R105, UR9 ;  /* 0x0000000969697c20 */ /* 0x000fe20008410000 */
[----:B------:R-:W-:Y:S01]  /*cdd0*/  FMUL.FTZ R112, R112, UR9 ;  /* 0x0000000970707c20 */ /* 0x000fe20008410000 */
[----:B------:R-:W-:Y:S01]  /*cde0*/  FMUL.FTZ R124, R124, UR9 ;  /* 0x000000097c7c7c20 */ /* 0x000fe20008410000 */
[----:B------:R-:W-:Y:S01]  /*cdf0*/  FMUL.FTZ R108, R108, UR9 ;  /* 0x000000096c6c7c20 */ /* 0x000fe20008410000 */
[----:B------:R-:W-:Y:S01]  /*ce00*/  MUFU.TANH R91, R91 ;  /* 0x0000005b005b7308 */ /* 0x000fe20000002400 */
        /* <DEDUP_REMOVED lines=8> */
[----:B------:R-:W-:-:S07]  /*ce90*/  FMUL.FTZ R106, R106, UR9 ;  /* 0x000000096a6a7c20 */ /* 0x000fce0008410000 */
[----:B------:R-:W-:Y:S08]  /*cea0*/  MUFU.TANH R168, R204 ;  /* 0x000000cc00a87308 */ /* 0x000ff00000002400 */
[----:B------:R-:W-:Y:S08]  /*ceb0*/  MUFU.TANH R89, R89 ;  /* 0x0000005900597308 */ /* 0x000ff00000002400 */
[----:B------:R-:W-:Y:S01]  /*cec0*/  MUFU.TANH R90, R90 ;  /* 0x0000005a005a7308 */ /* 0x000fe20000002400 */
[----:B------:R-:W-:-:S02]  /*ced0*/  WARPGROUP.DEPBAR.LE gsb0, 0x0 ;  /* 0x00008000000079c5 */ /* 0x000fc40000010000 */
[----:B------:R-:W-:Y:S01]  /*cee0*/  WARPGROUP.ARRIVE ;  /* 0x00000000000079c5 */ /* 0x000fe20000000000 */
[----:B---3--:R-:W-:Y:S02]  /*cef0*/  R2UR UR12, R4 ;  /* 0x00000000040c72ca */ /* 0x008fe400000e0000 */
[----:B------:R-:W-:Y:S02]  /*cf00*/  R2UR UR13, R5 ;  /* 0x00000000050d72ca */ /* 0x000fe400000e0000 */
[----:B------:R-:W-:Y:S01]  /*cf10*/  IADD3 R2, -R2, 0x8, RZ ;  /* 0x0000000802027810 */ /* 0x000fe20007ffe1ff */
[----:B------:R-:W3:Y:S01]  /*cf20*/  LDL.64 R4, [R1+0x38] ;  /* 0x0000380001047983 */ /* 0x000ee20000100a00 */
[----:B------:R-:W-:Y:S01]  /*cf30*/  IADD3 R96, R8, R96, RZ ;  /* 0x0000006008607210 */ /* 0x000fe20007ffe0ff */
[----:B------:R-:W-:Y:S01]  /*cf40*/  UIADD3 UR6, UR6, 0x6, URZ ;  /* 0x0000000606067890 */ /* 0x000fe2000fffe03f */
[----:B------:R-:W1:Y:S01]  /*cf50*/  MUFU.TANH R167, R205 ;  /* 0x000000cd00a77308 */ /* 0x000e620000002400 */
[----:B------:R-:W-:Y:S01]  /*cf60*/  UMOV UR7, 0x40000040 ;  /* 0x4000004000077882 */ /* 0x000fe20000000000 */
[----:B------:R-:W-:-:S05]  /*cf70*/  FMUL.FTZ R93, R98, UR9 ;  /* 0x00000009625d7c20 */ /* 0x000fca0008410000 */
[----:B------:R-:W-:Y:S01]  /*cf80*/  HGMMA.64x128x16.F32.BF16 R24, gdesc[UR12], R24, gsb0 ;  /* 0x01e000000c1879f0 */ /* 0x000fe20008001818 */
[----:B----4-:R-:W-:Y:S01]  /*cf90*/  R2UR UR12, R6 ;  /* 0x00000000060c72ca */ /* 0x010fe200000e0000 */
[----:B------:R-:W4:Y:S01]  /*cfa0*/  MUFU.TANH R88, R88 ;  /* 0x0000005800587308 */ /* 0x000f220000002400 */
[----:B------:R-:W-:Y:S01]  /*cfb0*/  R2UR UR13, R7 ;  /* 0x00000000070d72ca */ /* 0x000fe200000e0000 */
[----:B------:R-:W-:Y:S01]  /*cfc0*/  UMOV UR14, UR4 ;  /* 0x00000004000e7c82 */ /* 0x000fe20008000000 */
[----:B------:R-:W-:-:S05]  /*cfd0*/  UMOV UR15, 0x40000040 ;  /* 0x40000040000f7882 */ /* 0x000fca0000000000 */
[----:B------:R1:W-:Y:S01]  /*cfe0*/  MUFU.TANH R7, R126 ;  /* 0x0000007e00077308 */ /* 0x0003e20000002400 */
[-C--:B------:R-:W-:Y:S02]  /*cff0*/  IADD3 R221, R2, -R96.reuse, RZ ;  /* 0x8000006002dd7210 */ /* 0x080fe40007ffe0ff */
[----:B--2---:R-:W-:-:S05]  /*d000*/  IADD3 R95, RZ, -R96, -R95 ;  /* 0x80000060ff5f7210 */ /* 0x004fca0007ffe85f */
[----:B------:R-:W2:Y:S01]  /*d010*/  MUFU.TANH R92, R92 ;  /* 0x0000005c005c7308 */ /* 0x000ea20000002400 */
[C-C-:B-1----:R-:W-:Y:S01]  /*d020*/  IMAD.IADD R126, R94.reuse, 0x1, -R96.reuse ;  /* 0x000000015e7e7824 */ /* 0x142fe200078e0a60 */
[----:B------:R-:W-:-:S04]  /*d030*/  IADD3 R94, R94, 0x8, -R96 ;  /* 0x000000085e5e7810 */ /* 0x000fc80007ffe860 */
[----:B------:R-:W-:Y:S02]  /*d040*/  SEL R126, R126, 0x80, !P2 ;  /* 0x000000807e7e7807 */ /* 0x000fe40005000000 */
[----:B------:R-:W-:Y:S01]  /*d050*/  SEL R221, R221, 0x80, P3 ;  /* 0x00000080dddd7807 */ /* 0x000fe20001800000 */
[----:B------:R-:W1:Y:S01]  /*d060*/  MUFU.TANH R165, R100 ;  /* 0x0000006400a57308 */ /* 0x000e620000002400 */
[----:B------:R-:W-:-:S07]  /*d070*/  SEL R218, R95, 0x80, P1 ;  /* 0x000000805fda7807 */ /* 0x000fce0000800000 */
[----:B------:R-:W1:Y:S08]  /*d080*/  MUFU.TANH R164, R101 ;  /* 0x0000006500a47308 */ /* 0x000e700000002400 */
[----:B------:R-:W-:Y:S08]  /*d090*/  MUFU.TANH R145, R120 ;  /* 0x0000007800917308 */ /* 0x000ff00000002400 */
[----:B------:R-:W-:Y:S08]  /*d0a0*/  MUFU.TANH R143, R122 ;  /* 0x0000007a008f7308 */ /* 0x000ff00000002400 */
[----:B------:R-:W-:Y:S08]  /*d0b0*/  MUFU.TANH R142, R123 ;  /* 0x0000007b008e7308 */ /* 0x000ff00000002400 */
[----:B------:R-:W1:Y:S08]  /*d0c0*/  MUFU.TANH R93, R93 ;  /* 0x0000005d005d7308 */ /* 0x000e700000002400 */
[----:B------:R-:W1:Y:S08]  /*d0d0*/  MUFU.TANH R166, R99 ;  /* 0x0000006300a67308 */ /* 0x000e700000002400 */
[----:B------:R-:W1:Y:S08]  /*d0e0*/  MUFU.TANH R163, R102 ;  /* 0x0000006600a37308 */ /* 0x000e700000002400 */
[----:B------:R-:W1:Y:S08]  /*d0f0*/  MUFU.TANH R162, R103 ;  /* 0x0000006700a27308 */ /* 0x000e700000002400 */
[----:B------:R-:W-:Y:S08]  /*d100*/  MUFU.TANH R156, R109 ;  /* 0x0000006d009c7308 */ /* 0x000ff00000002400 */
[----:B------:R-:W1:Y:S08]  /*d110*/  MUFU.TANH R161, R104 ;  /* 0x0000006800a17308 */ /* 0x000e700000002400 */
[----:B------:R-:W1:Y:S01]  /*d120*/  MUFU.TANH R160, R105 ;  /* 0x0000006900a07308 */ /* 0x000e620000002400 */
[----:B------:R-:W-:-:S07]  /*d130*/  FMUL.FTZ R110, R110, UR9 ;  /* 0x000000096e6e7c20 */ /* 0x000fce0008410000 */
[----:B------:R-:W-:Y:S01]  /*d140*/  MUFU.TANH R153, R112 ;  /* 0x0000007000997308 */ /* 0x000fe20000002400 */
[----:B------:R-:W-:-:S07]  /*d150*/  FMUL.FTZ R111, R111, UR9 ;  /* 0x000000096f6f7c20 */ /* 0x000fce0008410000 */
[----:B------:R-:W-:Y:S01]  /*d160*/  MUFU.TANH R141, R124 ;  /* 0x0000007c008d7308 */ /* 0x000fe20000002400 */
[----:B------:R-:W-:Y:S02]  /*d170*/  WARPGROUP.DEPBAR.LE gsb0, 0x0 ;  /* 0x00008000000079c5 */ /* 0x000fe40000010000 */
[----:B------:R-:W-:-:S05]  /*d180*/  WARPGROUP.ARRIVE ;  /* 0x00000000000079c5 */ /* 0x000fca0000000000 */
[----:B------:R-:W1:Y:S01]  /*d190*/  MUFU.TANH R157, R108 ;  /* 0x0000006c009d7308 */ /* 0x000e620000002400 */
[----:B------:R-:W-:Y:S01]  /*d1a0*/  HGMMA.64x128x16.F32.BF16 R24, gdesc[UR12], R24, gsb0 ;  /* 0x01e000000c1879f0 */ /* 0x000fe20008001818 */
[C---:B------:R-:W-:Y:S02]  /*d1b0*/  ISETP.GE.AND P3, PT, R126.reuse, RZ, PT ;  /* 0x000000ff7e00720c */ /* 0x040fe40003f66270 */
[C---:B------:R-:W-:Y:S02]  /*d1c0*/  ISETP.GE.AND P4, PT, R126.reuse, 0x1, PT ;  /* 0x000000017e00780c */ /* 0x040fe40003f86270 */
[----:B------:R-:W-:Y:S02]  /*d1d0*/  ISETP.GE.AND P1, PT, R126, 0x9, PT ;  /* 0x000000097e00780c */ /* 0x000fe40003f26270 */
[----:B------:R-:W1:Y:S01]  /*d1e0*/  MUFU.TANH R152, R113 ;  /* 0x0000007100987308 */ /* 0x000e620000002400 */
[C---:B------:R-:W-:Y:S02]  /*d1f0*/  ISETP.GT.OR P3, PT, R218.reuse, RZ, !P3 ;  /* 0x000000ffda00720c */ /* 0x040fe40005f64670 */
[----:B------:R-:W-:-:S02]  /*d200*/  ISETP.GT.OR P4, PT, R218, 0x1, !P4 ;  /* 0x00000001da00780c */ /* 0x000fc40006784670 */
[----:B------:R-:W-:Y:S02]  /*d210*/  ISETP.GT.OR P1, PT, R218, 0x9, !P1 ;  /* 0x00000009da00780c */ /* 0x000fe40004f24670 */
[----:B------:R-:W-:Y:S01]  /*d220*/  FSEL R216, R19, -INF , !P3 ;  /* 0xff80000013d87808 */ /* 0x000fe20005800000 */
[----:B------:R-:W-:Y:S01]  /*d230*/  MUFU.TANH R144, R121 ;  /* 0x0000007900907308 */ /* 0x000fe20000002400 */
[----:B------:R-:W-:Y:S02]  /*d240*/  FSEL R219, R230, -INF , !P4 ;  /* 0xff800000e6db7808 */ /* 0x000fe40006000000 */
[C---:B------:R-:W-:Y:S02]  /*d250*/  ISETP.GE.AND P2, PT, R126.reuse, 0x10, PT ;  /* 0x000000107e00780c */ /* 0x040fe40003f46270 */
[C---:B------:R-:W-:Y:S02]  /*d260*/  ISETP.GE.AND P3, PT, R126.reuse, 0x11, PT ;  /* 0x000000117e00780c */ /* 0x040fe40003f66270 */
[C---:B------:R-:W-:Y:S01]  /*d270*/  ISETP.GE.AND P5, PT, R126.reuse, 0x18, PT ;  /* 0x000000187e00780c */ /* 0x040fe20003fa6270 */
[----:B------:R-:W-:Y:S01]  /*d280*/  MUFU.TANH R140, R125 ;  /* 0x0000007d008c7308 */ /* 0x000fe20000002400 */
[----:B------:R-:W-:-:S02]  /*d290*/  ISETP.GE.AND P4, PT, R126, 0x19, PT ;  /* 0x000000197e00780c */ /* 0x000fc40003f86270 */
[----:B------:R-:W-:Y:S02]  /*d2a0*/  FSEL R220, R236, -INF , !P1 ;  /* 0xff800000ecdc7808 */ /* 0x000fe40004800000 */
[C---:B------:R-:W-:Y:S02]  /*d2b0*/  ISETP.GT.OR P2, PT, R218.reuse, 0x10, !P2 ;  /* 0x00000010da00780c */ /* 0x040fe40005744670 */
[C---:B------:R-:W-:Y:S01]  /*d2c0*/  ISETP.GT.OR P3, PT, R218.reuse, 0x11, !P3 ;  /* 0x00000011da00780c */ /* 0x040fe20005f64670 */
[----:B------:R-:W1:Y:S01]  /*d2d0*/  MUFU.TANH R150, R116 ;  /* 0x0000007400967308 */ /* 0x000e620000002400 */
[C---:B------:R-:W-:Y:S02]  /*d2e0*/  ISETP.GT.OR P5, PT, R218.reuse, 0x18, !P5 ;  /* 0x00000018da00780c */ /* 0x040fe40006fa4670 */
[----:B------:R-:W-:Y:S02]  /*d2f0*/  ISETP.GT.OR P4, PT, R218, 0x19, !P4 ;  /* 0x00000019da00780c */ /* 0x000fe40006784670 */
[----:B------:R-:W-:-:S02]  /*d300*/  FSEL R215, R233, -INF , !P2 ;  /* 0xff800000e9d77808 */ /* 0x000fc40005000000 */
[----:B------:R-:W-:Y:S01]  /*d310*/  FSEL R211, R21, -INF , !P3 ;  /* 0xff80000015d37808 */ /* 0x000fe20005800000 */
[----:B------:R-:W1:Y:S01]  /*d320*/  MUFU.TANH R148, R117 ;  /* 0x0000007500947308 */ /* 0x000e620000002400 */
[----:B------:R-:W-:Y:S02]  /*d330*/  FSEL R208, R23, -INF , !P5 ;  /* 0xff80000017d07808 */ /* 0x000fe40006800000 */
[----:B------:R-:W-:Y:S01]  /*d340*/  FSEL R206, R202, -INF , !P4 ;  /* 0xff800000cace7808 */ /* 0x000fe20006000000 */
[----:B------:R-:W-:Y:S01]  /*d350*/  FMUL.FTZ R119, R119, UR9 ;  /* 0x0000000977777c20 */ /* 0x000fe20008410000 */
[----:B------:R-:W-:-:S03]  /*d360*/  FMUL.FTZ R115, R115, UR9 ;  /* 0x0000000973737c20 */ /* 0x000fc60008410000 */
[----:B------:R-:W-:Y:S01]  /*d370*/  MUFU.TANH R158, R107 ;  /* 0x0000006b009e7308 */ /* 0x000fe20000002400 */
[----:B------:R-:W-:-:S07]  /*d380*/  FMUL.FTZ R118, R118, UR9 ;  /* 0x0000000976767c20 */ /* 0x000fce0008410000 */
[----:B------:R-:W-:Y:S08]  /*d390*/  MUFU.TANH R151, R114 ;  /* 0x0000007200977308 */ /* 0x000ff00000002400 */
[----:B------:R-:W1:Y:S08]  /*d3a0*/  MUFU.TANH R159, R106 ;  /* 0x0000006a009f7308 */ /* 0x000e700000002400 */
[----:B------:R-:W1:Y:S08]  /*d3b0*/  MUFU.TANH R155, R110 ;  /* 0x0000006e009b7308 */ /* 0x000e700000002400 */
[----:B------:R-:W1:Y:S08]  /*d3c0*/  MUFU.TANH R154, R111 ;  /* 0x0000006f009a7308 */ /* 0x000e700000002400 */
[----:B------:R-:W-:Y:S01]  /*d3d0*/  MUFU.TANH R146, R119 ;  /* 0x0000007700927308 */ /* 0x000fe20000002400 */
[----:B------:R-:W-:-:S02]  /*d3e0*/  WARPGROUP.DEPBAR.LE gsb0, 0x0 ;  /* 0x00008000000079c5 */ /* 0x000fc40000010000 */
[----:B------:R-:W4:Y:S01]  /*d3f0*/  LDS R227, [R227+0x400] ;  /* 0x00040000e3e37984 */ /* 0x000f220000000800 */
[----:B---3--:R-:W-:-:S04]  /*d400*/  R2UR UR5, R5 ;  /* 0x00000000050572ca */ /* 0x008fc800000e0000 */
[----:B------:R3:W-:Y:S01]  /*d410*/  MUFU.TANH R5, R128 ;  /* 0x0000008000057308 */ /* 0x0007e20000002400 */
[----:B------:R-:W-:Y:S02]  /*d420*/  R2UR UR4, R4 ;  /* 0x00000000040472ca */ /* 0x000fe400000e0000 */
[----:B---3--:R-:W-:Y:S02]  /*d430*/  SEL R128, R94, 0x80, !P0 ;  /* 0x000000805e807807 */ /* 0x008fe40004000000 */
[----:B------:R-:W-:-:S04]  /*d440*/  ISETP.GE.AND P0, PT, R126, 0x8, PT ;  /* 0x000000087e00780c */ /* 0x000fc80003f06270 */
[----:B------:R-:W-:Y:S01]  /*d450*/  ISETP.GT.OR P0, PT, R218, 0x8, !P0 ;  /* 0x00000008da00780c */ /* 0x000fe20004704670 */
[----:B------:R-:W-:Y:S01]  /*d460*/  WARPGROUP.ARRIVE ;  /* 0x00000000000079c5 */ /* 0x000fe20000000000 */
[C---:B------:R-:W-:Y:S02]  /*d470*/  ISETP.GE.AND P1, PT, R128.reuse, 0x1, PT ;  /* 0x000000018000780c */ /* 0x040fe40003f26270 */
[----:B------:R-:W-:Y:S02]  /*d480*/  FSEL R224, R237, -INF , !P0 ;  /* 0xff800000ede07808 */ /* 0x000fe40004000000 */
[----:B------:R-:W-:Y:S01]  /*d490*/  ISETP.GE.AND P0, PT, R128, RZ, PT ;  /* 0x000000ff8000720c */ /* 0x000fe20003f06270 */
[----:B------:R-:W-:Y:S01]  /*d4a0*/  HGMMA.64x128x16.F32.BF16 R24, gdesc[UR4], R24, gsb0 ;  /* 0x01e00000041879f0 */ /* 0x000fe20008001818 */
[C---:B------:R-:W-:Y:S01]  /*d4b0*/  ISETP.GT.OR P1, PT, R221.reuse, 0x1, !P1 ;  /* 0x00000001dd00780c */ /* 0x040fe20004f24670 */
[----:B------:R-:W3:Y:S01]  /*d4c0*/  MUFU.TANH R149, R115 ;  /* 0x0000007300957308 */ /* 0x000ee20000002400 */
[----:B------:R-:W-:-:S07]  /*d4d0*/  ISETP.GT.OR P0, PT, R221, RZ, !P0 ;  /* 0x000000ffdd00720c */ /* 0x000fce0004704670 */
[----:B------:R-:W3:Y:S01]  /*d4e0*/  MUFU.TANH R147, R118 ;  /* 0x0000007600937308 */ /* 0x000ee20000002400 */
[C---:B------:R-:W-:Y:S01]  /*d4f0*/  ISETP.GE.AND P2, PT, R128.reuse, 0x8, PT ;  /* 0x000000088000780c */ /* 0x040fe20003f46270 */
[----:B------:R-:W-:Y:S01]  /*d500*/  FMUL.FTZ R127, R127, UR9 ;  /* 0x000000097f7f7c20 */ /* 0x000fe20008410000 */
[----:B------:R-:W-:Y:S01]  /*d510*/  ISETP.GE.AND P3, PT, R128, 0x9, PT ;  /* 0x000000098000780c */ /* 0x000fe20003f66270 */
[----:B------:R-:W-:Y:S01]  /*d520*/  FMUL.FTZ R130, R130, UR9 ;  /* 0x0000000982827c20 */ /* 0x000fe20008410000 */
[C---:B------:R-:W-:Y:S01]  /*d530*/  ISETP.GE.AND P5, PT, R128.reuse, 0x10, PT ;  /* 0x000000108000780c */ /* 0x040fe20003fa6270 */
[----:B------:R-:W-:Y:S01]  /*d540*/  FMUL.FTZ R212, R131, UR9 ;  /* 0x0000000983d47c20 */ /* 0x000fe20008410000 */
[----:B------:R-:W-:Y:S01]  /*d550*/  ISETP.GE.AND P4, PT, R128, 0x11, PT ;  /* 0x000000118000780c */ /* 0x000fe20003f86270 */
[----:B------:R-:W-:Y:S01]  /*d560*/  IMAD R137, R0, 0x400, R137 ;  /* 0x0000040000897824 */ /* 0x000fe200078e0289 */
[----:B------:R-:W-:Y:S01]  /*d570*/  FSEL R214, R20, -INF , !P0 ;  /* 0xff80000014d67808 */ /* 0x000fe20004000000 */
[----:B------:R-:W-:Y:S01]  /*d580*/  FMUL.FTZ R129, R129, UR9 ;  /* 0x0000000981817c20 */ /* 0x000fe20008410000 */
[----:B------:R-:W-:Y:S01]  /*d590*/  FSEL R228, R200, -INF , !P1 ;  /* 0xff800000c8e47808 */ /* 0x000fe20004800000 */
[----:B------:R-:W-:Y:S01]  /*d5a0*/  VIADD R223, R10, 0x4 ;  /* 0x000000040adf7836 */ /* 0x000fe20000000000 */
[C---:B------:R-:W-:Y:S01]  /*d5b0*/  ISETP.GE.AND P0, PT, R128.reuse, 0x18, PT ;  /* 0x000000188000780c */ /* 0x040fe20003f06270 */
[----:B----4-:R-:W4:Y:S01]  /*d5c0*/  SHFL.IDX PT, R225, R227, R10, 0x1f ;  /* 0x00001f0ae3e17589 */ /* 0x010f2200000e0000 */
[----:B------:R-:W-:-:S02]  /*d5d0*/  ISETP.GE.AND P1, PT, R128, 0x19, PT ;  /* 0x000000198000780c */ /* 0x000fc40003f26270 */
[C---:B------:R-:W-:Y:S01]  /*d5e0*/  IADD3 R231, R10.reuse, 0x8, RZ ;  /* 0x000000080ae77810 */ /* 0x040fe20007ffe0ff */
[----:B------:R-:W-:Y:S01]  /*d5f0*/  VIADD R232, R10, 0xc ;  /* 0x0000000c0ae87836 */ /* 0x000fe20000000000 */
[C---:B------:R-:W-:Y:S01]  /*d600*/  ISETP.GT.OR P2, PT, R221.reuse, 0x8, !P2 ;  /* 0x00000008dd00780c */ /* 0x040fe20005744670 */
[----:B------:R-:W-:Y:S01]  /*d610*/  ULDC UR4, c[0x0][0x744] ;  /* 0x0001d10000047ab9 */ /* 0x000fe20000000800 */
[C---:B------:R-:W-:Y:S02]  /*d620*/  ISETP.GT.OR P3, PT, R221.reuse, 0x9, !P3 ;  /* 0x00000009dd00780c */ /* 0x040fe40005f64670 */
[C---:B------:R-:W-:Y:S02]  /*d630*/  ISETP.GT.OR P5, PT, R221.reuse, 0x10, !P5 ;  /* 0x00000010dd00780c */ /* 0x040fe40006fa4670 */
[C---:B------:R-:W-:Y:S02]  /*d640*/  ISETP.GT.OR P4, PT, R221.reuse, 0x11, !P4 ;  /* 0x00000011dd00780c */ /* 0x040fe40006784670 */
[----:B------:R-:W-:-:S02]  /*d650*/  ISETP.GT.OR P0, PT, R221, 0x18, !P0 ;  /* 0x00000018dd00780c */ /* 0x000fc40004704670 */
[----:B------:R-:W-:Y:S02]  /*d660*/  ISETP.GT.OR P1, PT, R221, 0x19, !P1 ;  /* 0x00000019dd00780c */ /* 0x000fe40004f24670 */
[----:B------:R-:W-:Y:S02]  /*d670*/  FSEL R222, R235, -INF , !P2 ;  /* 0xff800000ebde7808 */ /* 0x000fe40005000000 */
[----:B------:R-:W-:Y:S02]  /*d680*/  FSEL R217, R234, -INF , !P3 ;  /* 0xff800000ead97808 */ /* 0x000fe40005800000 */
[----:B------:R-:W-:Y:S02]  /*d690*/  FSEL R213, R22, -INF , !P5 ;  /* 0xff80000016d57808 */ /* 0x000fe40006800000 */
[----:B------:R-:W-:Y:S02]  /*d6a0*/  FSEL R210, R201, -INF , !P4 ;  /* 0xff800000c9d27808 */ /* 0x000fe40006000000 */
[----:B------:R-:W-:-:S02]  /*d6b0*/  ISETP.GE.AND P2, PT, R126, 0x20, PT ;  /* 0x000000207e00780c */ /* 0x000fc40003f46270 */
[C---:B------:R-:W-:Y:S02]  /*d6c0*/  ISETP.GE.AND P3, PT, R126.reuse, 0x21, PT ;  /* 0x000000217e00780c */ /* 0x040fe40003f66270 */
[C---:B------:R-:W-:Y:S02]  /*d6d0*/  ISETP.GE.AND P5, PT, R126.reuse, 0x28, PT ;  /* 0x000000287e00780c */ /* 0x040fe40003fa6270 */
[----:B------:R-:W-:Y:S02]  /*d6e0*/  ISETP.GE.AND P4, PT, R126, 0x29, PT ;  /* 0x000000297e00780c */ /* 0x000fe40003f86270 */
[----:B------:R-:W-:Y:S02]  /*d6f0*/  FSEL R209, R203, -INF , !P0 ;  /* 0xff800000cbd17808 */ /* 0x000fe40004000000 */
[----:B------:R-:W-:Y:S02]  /*d700*/  FSEL R207, R136, -INF , !P1 ;  /* 0xff80000088cf7808 */ /* 0x000fe40004800000 */
[----:B------:R-:W-:-:S02]  /*d710*/  ISETP.GE.AND P0, PT, R126, 0x30, PT ;  /* 0x000000307e00780c */ /* 0x000fc40003f06270 */
[----:B------:R-:W-:Y:S02]  /*d720*/  ISETP.GE.AND P1, PT, R126, 0x31, PT ;  /* 0x000000317e00780c */ /* 0x000fe40003f26270 */
[C---:B------:R-:W-:Y:S02]  /*d730*/  ISETP.GT.OR P2, PT, R218.reuse, 0x20, !P2 ;  /* 0x00000020da00780c */ /* 0x040fe40005744670 */
        /* <DEDUP_REMOVED lines=10> */
[----:B------:R-:W-:Y:S02]  /*d7e0*/  ISETP.GE.AND P3, PT, R126, 0x39, PT ;  /* 0x000000397e00780c */ /* 0x000fe40003f66270 */
[C---:B------:R-:W-:Y:S02]  /*d7f0*/  ISETP.GE.AND P5, PT, R128.reuse, 0x20, PT ;  /* 0x000000208000780c */ /* 0x040fe40003fa6270 */
[----:B------:R-:W-:Y:S02]  /*d800*/  ISETP.GE.AND P4, PT, R128, 0x21, PT ;  /* 0x000000218000780c */ /* 0x000fe40003f86270 */
[----:B------:R-:W-:Y:S02]  /*d810*/  FSEL R103, R91, -INF , !P0 ;  /* 0xff8000005b677808 */ /* 0x000fe40004000000 */
[----:B--2---:R-:W-:Y:S02]  /*d820*/  FSEL R109, R92, -INF , !P1 ;  /* 0xff8000005c6d7808 */ /* 0x004fe40004800000 */
[----:B------:R-:W-:-:S02]  /*d830*/  ISETP.GE.AND P0, PT, R128, 0x28, PT ;  /* 0x000000288000780c */ /* 0x000fc40003f06270 */
[----:B------:R-:W-:Y:S02]  /*d840*/  ISETP.GE.AND P1, PT, R128, 0x29, PT ;  /* 0x000000298000780c */ /* 0x000fe40003f26270 */
[C---:B------:R-:W-:Y:S02]  /*d850*/  ISETP.GT.OR P2, PT, R218.reuse, 0x38, !P2 ;  /* 0x00000038da00780c */ /* 0x040fe40005744670 */
[----:B------:R-:W-:Y:S02]  /*d860*/  ISETP.GT.OR P3, PT, R218, 0x39, !P3 ;  /* 0x00000039da00780c */ /* 0x000fe40005f64670 */
[C---:B------:R-:W-:Y:S02]  /*d870*/  ISETP.GT.OR P5, PT, R221.reuse, 0x20, !P5 ;  /* 0x00000020dd00780c */ /* 0x040fe40006fa4670 */
[C---:B------:R-:W-:Y:S02]  /*d880*/  ISETP.GT.OR P4, PT, R221.reuse, 0x21, !P4 ;  /* 0x00000021dd00780c */ /* 0x040fe40006784670 */
[----:B------:R-:W-:-:S02]  /*d890*/  ISETP.GT.OR P0, PT, R221, 0x28, !P0 ;  /* 0x00000028dd00780c */ /* 0x000fc40004704670 */
[----:B------:R-:W-:Y:S02]  /*d8a0*/  ISETP.GT.OR P1, PT, R221, 0x29, !P1 ;  /* 0x00000029dd00780c */ /* 0x000fe40004f24670 */
[----:B-1----:R-:W-:Y:S02]  /*d8b0*/  FSEL R112, R165, -INF , !P2 ;  /* 0xff800000a5707808 */ /* 0x002fe40005000000 */
        /* <DEDUP_REMOVED lines=14> */
[----:B------:R-:W-:Y:S02]  /*d9a0*/  ISETP.GT.OR P4, PT, R221, 0x39, !P4 ;  /* 0x00000039dd00780c */ /* 0x000fe40006784670 */
        /* <DEDUP_REMOVED lines=45> */
[C---:B------:R-:W-:Y:S02]  /*dc80*/  ISETP.GE.AND P4, PT, R126.reuse, 0x61, PT ;  /* 0x000000617e00780c */ /* 0x040fe40003f86270 */
[----:B------:R-:W-:Y:S02]  /*dc90*/  FSEL R100, R151, -INF , !P0 ;  /* 0xff80000097647808 */ /* 0x000fe40004000000 */
[----:B---3--:R-:W-:Y:S02]  /*dca0*/  FSEL R115, R149, -INF , !P1 ;  /* 0xff80000095737808 */ /* 0x008fe40004800000 */
[----:B------:R-:W-:-:S02]  /*dcb0*/  ISETP.GE.AND P0, PT, R126, 0x68, PT ;  /* 0x000000687e00780c */ /* 0x000fc40003f06270 */
[----:B------:R-:W-:Y:S02]  /*dcc0*/  ISETP.GE.AND P1, PT, R126, 0x69, PT ;  /* 0x000000697e00780c */ /* 0x000fe40003f26270 */
[C---:B------:R-:W-:Y:S02]  /*dcd0*/  ISETP.GT.OR P2, PT, R221.reuse, 0x58, !P2 ;  /* 0x00000058dd00780c */ /* 0x040fe40005744670 */
[----:B------:R-:W-:Y:S02]  /*dce0*/  ISETP.GT.OR P3, PT, R221, 0x59, !P3 ;  /* 0x00000059dd00780c */ /* 0x000fe40005f64670 */
[C---:B------:R-:W-:Y:S02]  /*dcf0*/  ISETP.GT.OR P5, PT, R218.reuse, 0x60, !P5 ;  /* 0x00000060da00780c */ /* 0x040fe40006fa4670 */
[C---:B------:R-:W-:Y:S02]  /*dd00*/  ISETP.GT.OR P4, PT, R218.reuse, 0x61, !P4 ;  /* 0x00000061da00780c */ /* 0x040fe40006784670 */
[----:B------:R-:W-:-:S02]  /*dd10*/  ISETP.GT.OR P0, PT, R218, 0x68, !P0 ;  /* 0x00000068da00780c */ /* 0x000fc40004704670 */
[----:B------:R-:W-:Y:S01]  /*dd20*/  ISETP.GT.OR P1, PT, R218, 0x69, !P1 ;  /* 0x00000069da00780c */ /* 0x000fe20004f24670 */
[----:B------:R1:W2:Y:S01]  /*dd30*/  MUFU.TANH R6, R127 ;  /* 0x0000007f00067308 */ /* 0x0002a20000002400 */
[----:B------:R-:W-:Y:S02]  /*dd40*/  FSEL R95, R147, -INF , !P2 ;  /* 0xff800000935f7808 */ /* 0x000fe40005000000 */
[----:B------:R-:W-:Y:S02]  /*dd50*/  FSEL R118, R146, -INF , !P3 ;  /* 0xff80000092767808 */ /* 0x000fe40005800000 */
[----:B------:R-:W-:Y:S02]  /*dd60*/  FSEL R113, R145, -INF , !P5 ;  /* 0xff80000091717808 */ /* 0x000fe40006800000 */
[----:B------:R-:W-:Y:S02]  /*dd70*/  FSEL R108, R144, -INF , !P4 ;  /* 0xff800000906c7808 */ /* 0x000fe40006000000 */
[----:B------:R-:W-:-:S02]  /*dd80*/  ISETP.GE.AND P2, PT, R126, 0x70, PT ;  /* 0x000000707e00780c */ /* 0x000fc40003f46270 */
[C---:B------:R-:W-:Y:S02]  /*dd90*/  ISETP.GE.AND P3, PT, R126.reuse, 0x71, PT ;  /* 0x000000717e00780c */ /* 0x040fe40003f66270 */
[C---:B------:R-:W-:Y:S02]  /*dda0*/  ISETP.GE.AND P5, PT, R126.reuse, 0x78, PT ;  /* 0x000000787e00780c */ /* 0x040fe40003fa6270 */
[----:B------:R-:W-:Y:S01]  /*ddb0*/  ISETP.GE.AND P4, PT, R126, 0x79, PT ;  /* 0x000000797e00780c */ /* 0x000fe20003f86270 */
[----:B------:R3:W4:Y:S01]  /*ddc0*/  MUFU.TANH R2, R130 ;  /* 0x0000008200027308 */ /* 0x0007220000002400 */
[----:B-1----:R-:W-:Y:S02]  /*ddd0*/  FSEL R127, R141, -INF , !P0 ;  /* 0xff8000008d7f7808 */ /* 0x002fe40004000000 */
[----:B------:R-:W-:Y:S02]  /*dde0*/  FSEL R126, R140, -INF , !P1 ;  /* 0xff8000008c7e7808 */ /* 0x000fe40004800000 */
[----:B------:R-:W-:-:S02]  /*ddf0*/  ISETP.GE.AND P0, PT, R128, 0x60, PT ;  /* 0x000000608000780c */ /* 0x000fc40003f06270 */
[----:B------:R-:W-:Y:S02]  /*de00*/  ISETP.GE.AND P1, PT, R128, 0x61, PT ;  /* 0x000000618000780c */ /* 0x000fe40003f26270 */
[----:B------:R-:W-:Y:S02]  /*de10*/  ISETP.GT.OR P2, PT, R218, 0x70, !P2 ;  /* 0x00000070da00780c */ /* 0x000fe40005744670 */
[C---:B------:R-:W-:Y:S02]  /*de20*/  ISETP.GT.OR P0, PT, R221.reuse, 0x60, !P0 ;  /* 0x00000060dd00780c */ /* 0x040fe40004704670 */
[----:B------:R-:W-:Y:S02]  /*de30*/  ISETP.GT.OR P1, PT, R221, 0x61, !P1 ;  /* 0x00000061dd00780c */ /* 0x000fe40004f24670 */
[----:B---3--:R-:W-:Y:S02]  /*de40*/  FSEL R130, R5, -INF , !P2 ;  /* 0xff80000005827808 */ /* 0x008fe40005000000 */
[----:B------:R-:W-:-:S02]  /*de50*/  FSEL R131, R143, -INF , !P0 ;  /* 0xff8000008f837808 */ /* 0x000fc40004000000 */
[----:B------:R-:W-:Y:S02]  /*de60*/  FSEL R138, R142, -INF , !P1 ;  /* 0xff8000008e8a7808 */ /* 0x000fe40004800000 */
[C---:B------:R-:W-:Y:S02]  /*de70*/  ISETP.GE.AND P2, PT, R128.reuse, 0x68, PT ;  /* 0x000000688000780c */ /* 0x040fe40003f46270 */
[C---:B------:R-:W-:Y:S02]  /*de80*/  ISETP.GE.AND P0, PT, R128.reuse, 0x69, PT ;  /* 0x000000698000780c */ /* 0x040fe40003f06270 */
[----:B------:R-:W-:Y:S02]  /*de90*/  ISETP.GE.AND P1, PT, R128, 0x70, PT ;  /* 0x000000708000780c */ /* 0x000fe40003f26270 */
[C---:B------:R-:W-:Y:S02]  /*dea0*/  ISETP.GT.OR P2, PT, R221.reuse, 0x68, !P2 ;  /* 0x00000068dd00780c */ /* 0x040fe40005744670 */
[----:B------:R-:W-:-:S02]  /*deb0*/  ISETP.GT.OR P0, PT, R221, 0x69, !P0 ;  /* 0x00000069dd00780c */ /* 0x000fc40004704670 */
[----:B------:R-:W-:Y:S01]  /*dec0*/  ISETP.GT.OR P1, PT, R221, 0x70, !P1 ;  /* 0x00000070dd00780c */ /* 0x000fe20004f24670 */
[----:B------:R1:W-:Y:S01]  /*ded0*/  MUFU.TANH R4, R129 ;  /* 0x0000008100047308 */ /* 0x0003e20000002400 */
[----:B------:R-:W-:Y:S02]  /*dee0*/  R2UR UR8, R137 ;  /* 0x00000000890872ca */ /* 0x000fe400000e0000 */
[----:B--2---:R-:W-:Y:S02]  /*def0*/  FSEL R139, R6, -INF , !P0 ;  /* 0xff800000068b7808 */ /* 0x004fe40004000000 */
[----:B----4-:R-:W-:Y:S02]  /*df00*/  FSEL R137, R2, -INF , !P1 ;  /* 0xff80000002897808 */ /* 0x010fe40004800000 */
[----:B------:R-:W-:Y:S02]  /*df10*/  ISETP.GE.AND P0, PT, R128, 0x78, PT ;  /* 0x000000788000780c */ /* 0x000fe40003f06270 */
[----:B-1----:R-:W-:-:S02]  /*df20*/  FSEL R129, R7, -INF , !P2 ;  /* 0xff80000007817808 */ /* 0x002fc40005000000 */
[C---:B------:R-:W-:Y:S02]  /*df30*/  ISETP.GE.AND P2, PT, R128.reuse, 0x71, PT ;  /* 0x000000718000780c */ /* 0x040fe40003f46270 */
[----:B------:R-:W-:Y:S02]  /*df40*/  ISETP.GE.AND P1, PT, R128, 0x79, PT ;  /* 0x000000798000780c */ /* 0x000fe40003f26270 */
[----:B------:R1:W-:Y:S02]  /*df50*/  MUFU.TANH R128, R212 ;  /* 0x000000d400807308 */ /* 0x0003e40000002400 */
[----:B-1----:R-:W1:Y:S01]  /*df60*/  SHFL.IDX PT, R212, R227, R223, 0x1f ;  /* 0x00001fdfe3d47589 */ /* 0x002e6200000e0000 */
[C---:B------:R-:W-:Y:S02]  /*df70*/  ISETP.GT.OR P3, PT, R218.reuse, 0x71, !P3 ;  /* 0x00000071da00780c */ /* 0x040fe40005f64670 */
[C---:B------:R-:W-:Y:S02]  /*df80*/  ISETP.GT.OR P5, PT, R218.reuse, 0x78, !P5 ;  /* 0x00000078da00780c */ /* 0x040fe40006fa4670 */
[----:B------:R-:W-:-:S02]  /*df90*/  ISETP.GT.OR P4, PT, R218, 0x79, !P4 ;  /* 0x00000079da00780c */ /* 0x000fc40006784670 */
[----:B------:R-:W2:Y:S01]  /*dfa0*/  SHFL.IDX PT, R218, R18, R10, 0x1f ;  /* 0x00001f0a12da7589 */ /* 0x000ea200000e0000 */
[----:B------:R-:W-:Y:S02]  /*dfb0*/  WARPGROUP.DEPBAR.LE gsb0, 0x0 ;  /* 0x00008000000079c5 */ /* 0x000fe40000010000 */
[----:B------:R-:W-:Y:S01]  /*dfc0*/  FADD.FTZ R229, R24, -R225 ;  /* 0x800000e118e57221 */ /* 0x000fe20000010000 */
[C---:B------:R-:W-:Y:S01]  /*dfd0*/  ISETP.GT.OR P2, PT, R221.reuse, 0x71, !P2 ;  /* 0x00000071dd00780c */ /* 0x040fe20005744670 */
[----:B------:R-:W3:Y:S01]  /*dfe0*/  SHFL.IDX PT, R24, R227, R231, 0x1f ;  /* 0x00001fe7e3187589 */ /* 0x000ee200000e0000 */
[C---:B------:R-:W-:Y:S02]  /*dff0*/  ISETP.GT.OR P0, PT, R221.reuse, 0x78, !P0 ;  /* 0x00000078dd00780c */ /* 0x040fe40004704670 */
[----:B------:R-:W-:Y:S01]  /*e000*/  ISETP.GT.OR P1, PT, R221, 0x79, !P1 ;  /* 0x00000079dd00780c */ /* 0x000fe20004f24670 */
[----:B------:R-:W-:Y:S01]  /*e010*/  LDS R17, [R17+0x400] ;  /* 0x0004000011117984 */ /* 0x000fe20000000800 */
[----:B-1----:R-:W-:-:S03]  /*e020*/  FADD.FTZ R226, R25, -R212 ;  /* 0x800000d419e27221 */ /* 0x002fc60000010000 */
[----:B------:R-:W-:Y:S04]  /*e030*/  SHFL.IDX PT, R25, R18, R223, 0x1f ;  /* 0x00001fdf12197589 */ /* 0x000fe800000e0000 */
[----:B------:R-:W1:Y:S01]  /*e040*/  SHFL.IDX PT, R223, R227, R232, 0x1f ;  /* 0x00001fe8e3df7589 */ /* 0x000e6200000e0000 */
[----:B------:R-:W-:Y:S01]  /*e050*/  FADD.FTZ R212, R27, -R212 ;  /* 0x800000d41bd47221 */ /* 0x000fe20000010000 */
[--C-:B--2---:R-:W-:Y:S01]  /*e060*/  FFMA.FTZ R216, R216, UR4, -R218.reuse ;  /* 0x00000004d8d87c23 */ /* 0x104fe200080108da */
[----:B------:R-:W-:Y:S01]  /*e070*/  IADD3 R27, R10, 0x10, RZ ;  /* 0x000000100a1b7810 */ /* 0x000fe20007ffe0ff */
[----:B------:R-:W-:Y:S01]  /*e080*/  FADD.FTZ R225, R26, -R225 ;  /* 0x800000e11ae17221 */ /* 0x000fe20000010000 */
[----:B------:R-:W-:Y:S02]  /*e090*/  VIADD R221, R10, 0x14 ;  /* 0x000000140add7836 */ /* 0x000fe40000000000 */
[----:B------:R-:W-:-:S02]  /*e0a0*/  FFMA.FTZ R26, R214, UR4, -R218 ;  /* 0x00000004d61a7c23 */ /* 0x000fc400080108da */
[----:B------:R2:W4:Y:S01]  /*e0b0*/  MUFU.EX2 R214, R216 ;  /* 0x000000d800d67308 */ /* 0x0005220000000800 */
[----:B------:R-:W4:Y:S01]  /*e0c0*/  SHFL.IDX PT, R231, R18, R231, 0x1f ;  /* 0x00001fe712e77589 */ /* 0x000f2200000e0000 */
[--C-:B---3--:R-:W-:Y:S01]  /*e0d0*/  FADD.FTZ R218, R30, -R24.reuse ;  /* 0x800000181eda7221 */ /* 0x108fe20000010000 */
[----:B--2---:R-:W-:Y:S02]  /*e0e0*/  FADD.FTZ R216, R28, -R24 ;  /* 0x800000181cd87221 */ /* 0x004fe40000010000 */
[----:B------:R-:W2:Y:S04]  /*e0f0*/  SHFL.IDX PT, R28, R227, R27, 0x1f ;  /* 0x00001f1be31c7589 */ /* 0x000ea800000e0000 */
[----:B------:R1:W-:Y:S04]  /*e100*/  SHFL.IDX PT, R27, R227, R221, 0x1f ;  /* 0x00001fdde31b7589 */ /* 0x0003e800000e0000 */
[----:B------:R-:W3:Y:S01]  /*e110*/  SHFL.IDX PT, R30, R18, R232, 0x1f ;  /* 0x00001fe8121e7589 */ /* 0x000ee200000e0000 */
[--C-:B-1----:R-:W-:Y:S01]  /*e120*/  FADD.FTZ R221, R29, -R223.reuse ;  /* 0x800000df1ddd7221 */ /* 0x102fe20000010000 */
[C---:B------:R-:W-:Y:S01]  /*e130*/  IADD3 R29, R10.reuse, 0x18, RZ ;  /* 0x000000180a1d7810 */ /* 0x040fe20007ffe0ff */
[----:B------:R-:W-:Y:S01]  /*e140*/  FADD.FTZ R223, R31, -R223 ;  /* 0x800000df1fdf7221 */ /* 0x000fe20000010000 */
[----:B------:R-:W-:-:S04]  /*e150*/  IADD3 R31, R10, 0x10, RZ ;  /* 0x000000100a1f7810 */ /* 0x000fc80007ffe0ff */
[----:B------:R-:W1:Y:S04]  /*e160*/  SHFL.IDX PT, R29, R227, R29, 0x1f ;  /* 0x00001f1de31d7589 */ /* 0x000e6800000e0000 */
[----:B------:R-:W1:Y:S01]  /*e170*/  SHFL.IDX PT, R31, R18, R31, 0x1f ;  /* 0x00001f1f121f7589 */ /* 0x000e6200000e0000 */
[----:B------:R4:W1:Y:S01]  /*e180*/  MUFU.EX2 R24, R26 ;  /* 0x0000001a00187308 */ /* 0x0008620000000800 */
[--C-:B------:R-:W-:Y:S01]  /*e190*/  FFMA.FTZ R219, R219, UR4, -R25.reuse ;  /* 0x00000004dbdb7c23 */ /* 0x100fe20008010819 */
[----:B----4-:R-:W-:Y:S01]  /*e1a0*/  FFMA.FTZ R26, R228, UR4, -R25 ;  /* 0x00000004e41a7c23 */ /* 0x010fe20008010819 */
[--C-:B------:R-:W-:Y:S01]  /*e1b0*/  FFMA.FTZ R25, R224, UR4, -R231.reuse ;  /* 0x00000004e0197c23 */ /* 0x100fe200080108e7 */
[----:B------:R-:W-:Y:S01]  /*e1c0*/  FFMA.FTZ R231, R222, UR4, -R231 ;  /* 0x00000004dee77c23 */ /* 0x000fe200080108e7 */
[--C-:B--2---:R-:W-:Y:S01]  /*e1d0*/  FADD.FTZ R222, R32, -R28.reuse ;  /* 0x8000001c20de7221 */ /* 0x104fe20000010000 */
[----:B------:R-:W-:Y:S01]  /*e1e0*/  FADD.FTZ R224, R34, -R28 ;  /* 0x8000001c22e07221 */ /* 0x000fe20000010000 */
[--C-:B---3--:R-:W-:Y:S01]  /*e1f0*/  FFMA.FTZ R28, R220, UR4, -R30.reuse ;  /* 0x00000004dc1c7c23 */ /* 0x108fe2000801081e */
[----:B------:R-:W-:Y:S01]  /*e200*/  FFMA.FTZ R30, R217, UR4, -R30 ;  /* 0x00000004d91e7c23 */ /* 0x000fe2000801081e */
[----:B------:R-:W-:-:S02]  /*e210*/  VIADD R32, R10, 0x14 ;  /* 0x000000140a207836 */ /* 0x000fc40000000000 */
[--C-:B-1----:R-:W-:Y:S01]  /*e220*/  FADD.FTZ R217, R36, -R29.reuse ;  /* 0x8000001d24d97221 */ /* 0x102fe20000010000 */
[----:B------:R-:W-:Y:S01]  /*e230*/  FADD.FTZ R220, R38, -R29 ;  /* 0x8000001d26dc7221 */ /* 0x000fe20000010000 */
[----:B------:R-:W-:Y:S01]  /*e240*/  FMUL.FTZ R229, R214, R229 ;  /* 0x000000e5d6e57220 */ /* 0x000fe20000410000 */
[--C-:B------:R-:W-:Y:S01]  /*e250*/  FFMA.FTZ R29, R215, UR4, -R31.reuse ;  /* 0x00000004d71d7c23 */ /* 0x100fe2000801081f */
[----:B------:R-:W-:Y:S01]  /*e260*/  FFMA.FTZ R31, R213, UR4, -R31 ;  /* 0x00000004d51f7c23 */ /* 0x000fe2000801081f */
[----:B------:R-:W-:Y:S01]  /*e270*/  FFMA.FTZ R213, -R19, R19, 1 ;  /* 0x3f80000013d57423 */ /* 0x000fe20000010113 */
[C---:B------:R-:W-:Y:S01]  /*e280*/  VIADD R232, R10.reuse, 0x1c ;  /* 0x0000001c0ae87836 */ /* 0x040fe20000000000 */
[----:B------:R-:W1:Y:S01]  /*e290*/  SHFL.IDX PT, R32, R18, R32, 0x1f ;  /* 0x00001f2012207589 */ /* 0x000e6200000e0000 */
[C---:B------:R-:W-:Y:S01]  /*e2a0*/  IADD3 R34, R10.reuse, 0x18, RZ ;  /* 0x000000180a227810 */ /* 0x040fe20007ffe0ff */
[----:B------:R-:W-:Y:S01]  /*e2b0*/  FMUL.FTZ R213, R213, R229 ;  /* 0x000000e5d5d57220 */ /* 0x000fe20000410000 */
[----:B------:R-:W-:-:S02]  /*e2c0*/  VIADD R229, R10, 0x1c ;  /* 0x0000001c0ae57836 */ /* 0x000fc40000000000 */
[----:B------:R2:W-:Y:S02]  /*e2d0*/  SHFL.IDX PT, R232, R227, R232, 0x1f ;  /* 0x00001fe8e3e87589 */ /* 0x0005e400000e0000 */
[--C-:B--2---:R-:W-:Y:S02]  /*e2e0*/  FADD.FTZ R227, R33, -R27.reuse ;  /* 0x8000001b21e37221 */ /* 0x104fe40000010000 */
[----:B------:R-:W2:Y:S04]  /*e2f0*/  SHFL.IDX PT, R33, R18, R34, 0x1f ;  /* 0x00001f2212217589 */ /* 0x000ea800000e0000 */
[----:B------:R-:W3:Y:S01]  /*e300*/  SHFL.IDX PT, R34, R18, R229, 0x1f ;  /* 0x00001fe512227589 */ /* 0x000ee200000e0000 */
[----:B------:R-:W-:Y:S01]  /*e310*/  FADD.FTZ R228, R35, -R27 ;  /* 0x8000001b23e47221 */ /* 0x000fe20000010000 */
[--C-:B-1----:R-:W-:Y:S01]  /*e320*/  FFMA.FTZ R211, R211, UR4, -R32.reuse ;  /* 0x00000004d3d37c23 */ /* 0x102fe20008010820 */
[----:B------:R-:W-:Y:S01]  /*e330*/  FFMA.FTZ R32, R210, UR4, -R32 ;  /* 0x00000004d2207c23 */ /* 0x000fe20008010820 */
[----:B------:R-:W1:Y:S01]  /*e340*/  SHFL.IDX PT, R35, R12, R10, 0x1f ;  /* 0x00001f0a0c237589 */ /* 0x000e6200000e0000 */
[----:B------:R-:W-:Y:S01]  /*e350*/  IADD3 R215, R10, 0x4, RZ ;  /* 0x000000040ad77810 */ /* 0x000fe20007ffe0ff */
[----:B------:R-:W-:Y:S01]  /*e360*/  FFMA.FTZ R210, -R20, R20, 1 ;  /* 0x3f80000014d27423 */ /* 0x000fe20000010114 */
[----:B------:R2:W-:Y:S08]  /*e370*/  MUFU.EX2 R19, R31 ;  /* 0x0000001f00137308 */ /* 0x0005f00000000800 */
[----:B------:R4:W-:Y:S01]  /*e380*/  MUFU.EX2 R20, R32 ;  /* 0x0000002000147308 */ /* 0x0009e20000000800 */
[--C-:B--2---:R-:W-:Y:S01]  /*e390*/  FFMA.FTZ R31, R208, UR4, -R33.reuse ;  /* 0x00000004d01f7c23 */ /* 0x104fe20008010821 */
[----:B----4-:R-:W-:Y:S01]  /*e3a0*/  FFMA.FTZ R32, R209, UR4, -R33 ;  /* 0x00000004d1207c23 */ /* 0x010fe20008010821 */
[----:B---3--:R-:W-:-:S05]  /*e3b0*/  FFMA.FTZ R33, R206, UR4, -R34 ;  /* 0x00000004ce217c23 */ /* 0x008fca0008010822 */
[----:B------:R-:W2:Y:S01]  /*e3c0*/  MUFU.EX2 R219, R219 ;  /* 0x000000db00db7308 */ /* 0x000ea20000000800 */
[----:B------:R-:W3:Y:S01]  /*e3d0*/  SHFL.IDX PT, R206, R12, R215, 0x1f ;  /* 0x00001fd70cce7589 */ /* 0x000ee200000e0000 */
[----:B------:R-:W-:Y:S01]  /*e3e0*/  FMUL.FTZ R225, R24, R225 ;  /* 0x000000e118e17220 */ /* 0x000fe20000410000 */
[----:B------:R-:W-:Y:S01]  /*e3f0*/  FFMA.FTZ R208, -R230, R230, 1 ;  /* 0x3f800000e6d07423 */ /* 0x000fe200000101e6 */
[--C-:B-1----:R-:W-:Y:S01]  /*e400*/  FFMA.FTZ R204, R204, UR4, -R35.reuse ;  /* 0x00000004cccc7c23 */ /* 0x102fe20008010823 */
[----:B------:R-:W-:Y:S01]  /*e410*/  FFMA.FTZ R36, R205, UR4, -R35 ;  /* 0x00000004cd247c23 */ /* 0x000fe20008010823 */
[----:B------:R-:W-:Y:S01]  /*e420*/  FMUL.FTZ R210, R210, R225 ;  /* 0x000000e1d2d27220 */ /* 0x000fe20000410000 */
[C---:B------:R-:W-:Y:S01]  /*e430*/  IADD3 R209, R10.reuse, 0xc, RZ ;  /* 0x0000000c0ad17810 */ /* 0x040fe20007ffe0ff */
[----:B------:R1:W-:Y:S01]  /*e440*/  MUFU.EX2 R18, R211 ;  /* 0x000000d300127308 */ /* 0x0003e20000000800 */
[C---:B------:R-:W-:Y:S02]  /*e450*/  VIADD R225, R10.reuse, 0x10 ;  /* 0x000000100ae17836 */ /* 0x040fe40000000000 */
[----:B------:R-:W-:-:S02]  /*e460*/  VIADD R230, R10, 0x18 ;  /* 0x000000180ae67836 */ /* 0x000fc40000000000 */
[----:B--2---:R-:W-:Y:S01]  /*e470*/  FMUL.FTZ R226, R219, R226 ;  /* 0x000000e2dbe27220 */ /* 0x004fe20000410000 */
[----:B-1----:R-:W-:Y:S02]  /*e480*/  IADD3 R211, R10, 0x14, RZ ;  /* 0x000000140ad37810 */ /* 0x002fe40007ffe0ff */
[----:B------:R3:W-:Y:S01]  /*e490*/  MUFU.EX2 R35, R204 ;  /* 0x000000cc00237308 */ /* 0x0007e20000000800 */
[----:B------:R-:W-:Y:S01]  /*e4a0*/  FMUL.FTZ R208, R208, R226 ;  /* 0x000000e2d0d07220 */ /* 0x000fe20000410000 */
[----:B------:R-:W-:Y:S02]  /*e4b0*/  VIADD R226, R10, 0x8 ;  /* 0x000000080ae27836 */ /* 0x000fe40000000000 */
[----:B------:R-:W-:Y:S01]  /*e4c0*/  FFMA.FTZ R34, R207, UR4, -R34 ;  /* 0x00000004cf227c23 */ /* 0x000fe20008010822 */
[----:B------:R-:W-:Y:S03]  /*e4d0*/  SHFL.IDX PT, R38, R12, R211, 0x1f ;  /* 0x00001fd30c267589 */ /* 0x000fe600000e0000 */
[----:B------:R1:W-:Y:S01]  /*e4e0*/  MUFU.EX2 R27, R231 ;  /* 0x000000e7001b7308 */ /* 0x0003e20000000800 */
[--C-:B---3--:R-:W-:Y:S01]  /*e4f0*/  FFMA.FTZ R204, R122, UR4, -R206.reuse ;  /* 0x000000047acc7c23 */ /* 0x108fe200080108ce */
[----:B------:R-:W-:Y:S01]  /*e500*/  FFMA.FTZ R206, R124, UR4, -R206 ;  /* 0x000000047cce7c23 */ /* 0x000fe200080108ce */
[----:B------:R-:W-:Y:S04]  /*e510*/  SHFL.IDX PT, R207, R12, R226, 0x1f ;  /* 0x00001fe20ccf7589 */ /* 0x000fe800000e0000 */
[----:B------:R-:W2:Y:S01]  /*e520*/  SHFL.IDX PT, R122, R12, R230, 0x1f ;  /* 0x00001fe60c7a7589 */ /* 0x000ea200000e0000 */
[--C-:B-1----:R-:W-:Y:S01]  /*e530*/  FADD.FTZ R231, R37, -R232.reuse ;  /* 0x800000e825e77221 */ /* 0x102fe20000010000 */
[----:B------:R-:W-:-:S02]  /*e540*/  FADD.FTZ R232, R39, -R232 ;  /* 0x800000e827e87221 */ /* 0x000fc40000010000 */
[----:B------:R-:W-:Y:S04]  /*e550*/  SHFL.IDX PT, R37, R12, R209, 0x1f ;  /* 0x00001fd10c257589 */ /* 0x000fe800000e0000 */
[----:B------:R-:W-:Y:S04]  /*e560*/  SHFL.IDX PT, R39, R12, R225, 0x1f ;  /* 0x00001fe10c277589 */ /* 0x000fe800000e0000 */
[----:B------:R1:W3:Y:S02]  /*e570*/  SHFL.IDX PT, R124, R12, R229, 0x1f ;  /* 0x00001fe50c7c7589 */ /* 0x0002e400000e0000 */
[----:B-1----:R1:W-:Y:S02]  /*e580*/  MUFU.EX2 R12, R204 ;  /* 0x000000cc000c7308 */ /* 0x0023e40000000800 */
[----:B-1----:R-:W1:Y:S01]  /*e590*/  SHFL.IDX PT, R204, R11, R215, 0x1f ;  /* 0x00001fd70bcc7589 */ /* 0x002e6200000e0000 */
[--C-:B--2---:R-:W-:Y:S01]  /*e5a0*/  FFMA.FTZ R112, R112, UR4, -R122.reuse ;  /* 0x0000000470707c23 */ /* 0x104fe2000801087a */
[----:B------:R-:W-:-:S02]  /*e5b0*/  FFMA.FTZ R107, R107, UR4, -R122 ;  /* 0x000000046b6b7c23 */ /* 0x000fc4000801087a */
[----:B------:R-:W2:Y:S01]  /*e5c0*/  SHFL.IDX PT, R205, R11, R10, 0x1f ;  /* 0x00001f0a0bcd7589 */ /* 0x000ea200000e0000 */
[----:B---3--:R-:W-:-:S03]  /*e5d0*/  FFMA.FTZ R122, R97, UR4, -R124 ;  /* 0x00000004617a7c23 */ /* 0x008fc6000801087c */
[----:B------:R-:W3:Y:S01]  /*e5e0*/  SHFL.IDX PT, R97, R11, R225, 0x1f ;  /* 0x00001fe10b617589 */ /* 0x000ee200000e0000 */
[--C-:B------:R-:W-:Y:S01]  /*e5f0*/  FFMA.FTZ R123, R123, UR4, -R207.reuse ;  /* 0x000000047b7b7c23 */ /* 0x100fe200080108cf */
[----:B------:R-:W-:Y:S02]  /*e600*/  FFMA.FTZ R125, R125, UR4, -R207 ;  /* 0x000000047d7d7c23 */ /* 0x000fe400080108cf */
[----:B------:R-:W-:Y:S01]  /*e610*/  SHFL.IDX PT, R207, R11, R226, 0x1f ;  /* 0x00001fe20bcf7589 */ /* 0x000fe200000e0000 */
[--C-:B-1----:R-:W-:Y:S01]  /*e620*/  FFMA.FTZ R119, R119, UR4, -R204.reuse ;  /* 0x0000000477777c23 */ /* 0x102fe200080108cc */
[----:B------:R-:W-:Y:S02]  /*e630*/  FFMA.FTZ R204, R98, UR4, -R204 ;  /* 0x0000000462cc7c23 */ /* 0x000fe400080108cc */
[----:B------:R-:W1:Y:S01]  /*e640*/  SHFL.IDX PT, R98, R11, R230, 0x1f ;  /* 0x00001fe60b627589 */ /* 0x000e6200000e0000 */
[--C-:B------:R-:W-:Y:S01]  /*e650*/  FFMA.FTZ R120, R120, UR4, -R37.reuse ;  /* 0x0000000478787c23 */ /* 0x100fe20008010825 */
[----:B------:R-:W-:Y:S01]  /*e660*/  FFMA.FTZ R121, R121, UR4, -R37 ;  /* 0x0000000479797c23 */ /* 0x000fe20008010825 */
[--C-:B------:R-:W-:Y:S01]  /*e670*/  FFMA.FTZ R109, R109, UR4, -R38.reuse ;  /* 0x000000046d6d7c23 */ /* 0x100fe20008010826 */
[----:B------:R4:W-:Y:S01]  /*e680*/  MUFU.EX2 R37, R206 ;  /* 0x000000ce00257308 */ /* 0x0009e20000000800 */
[--C-:B------:R-:W-:Y:S01]  /*e690*/  FFMA.FTZ R103, R103, UR4, -R39.reuse ;  /* 0x0000000467677c23 */ /* 0x100fe20008010827 */
[----:B------:R-:W-:Y:S01]  /*e6a0*/  FFMA.FTZ R114, R114, UR4, -R39 ;  /* 0x0000000472727c23 */ /* 0x000fe20008010827 */
[--C-:B--2---:R-:W-:Y:S01]  /*e6b0*/  FFMA.FTZ R117, R117, UR4, -R205.reuse ;  /* 0x0000000475757c23 */ /* 0x104fe200080108cd */
[----:B------:R-:W-:Y:S01]  /*e6c0*/  FFMA.FTZ R106, R106, UR4, -R205 ;  /* 0x000000046a6a7c23 */ /* 0x000fe200080108cd */
[----:B----4-:R-:W-:-:S03]  /*e6d0*/  FFMA.FTZ R206, R94, UR4, -R38 ;  /* 0x000000045ece7c23 */ /* 0x010fc60008010826 */
[----:B------:R2:W-:Y:S01]  /*e6e0*/  MUFU.EX2 R38, R123 ;  /* 0x0000007b00267308 */ /* 0x0005e20000000800 */
[----:B------:R-:W-:Y:S01]  /*e6f0*/  SHFL.IDX PT, R205, R11, R229, 0x1f ;  /* 0x00001fe50bcd7589 */ /* 0x000fe200000e0000 */
[--C-:B---3--:R-:W-:Y:S01]  /*e700*/  FFMA.FTZ R101, R101, UR4, -R97.reuse ;  /* 0x0000000465657c23 */ /* 0x108fe20008010861 */
[----:B------:R-:W-:Y:S02]  /*e710*/  FFMA.FTZ R100, R100, UR4, -R97 ;  /* 0x0000000464647c23 */ /* 0x000fe40008010861 */
[----:B--2---:R-:W2:Y:S03]  /*e720*/  SHFL.IDX PT, R123, R11, R209, 0x1f ;  /* 0x00001fd10b7b7589 */ /* 0x004ea600000e0000 */
[----:B------:R3:W-:Y:S02]  /*e730*/  MUFU.EX2 R39, R125 ;  /* 0x0000007d00277308 */ /* 0x0007e40000000800 */
[----:B---3--:R3:W-:Y:S06]  /*e740*/  SHFL.IDX PT, R125, R11, R211, 0x1f ;  /* 0x00001fd30b7d7589 */ /* 0x0087ec00000e0000 */
[----:B------:R1:W-:Y:S08]  /*e750*/  MUFU.EX2 R97, R114 ;  /* 0x0000007200617308 */ /* 0x0003f00000000800 */
[----:B---3--:R3:W-:Y:S01]  /*e760*/  MUFU.EX2 R11, R121 ;  /* 0x00000079000b7308 */ /* 0x0087e20000000800 */
[----:B-1----:R-:W-:Y:S01]  /*e770*/  FFMA.FTZ R114, R95, UR4, -R98 ;  /* 0x000000045f727c23 */ /* 0x002fe20008010862 */
[----:B---3--:R-:W1:Y:S06]  /*e780*/  SHFL.IDX PT, R121, R14, R215, 0x1f ;  /* 0x00001fd70e797589 */ /* 0x008e6c00000e0000 */
[----:B------:R3:W-:Y:S01]  /*e790*/  MUFU.EX2 R95, R109 ;  /* 0x0000006d005f7308 */ /* 0x0007e20000000800 */
[----:B------:R-:W-:-:S07]  /*e7a0*/  FFMA.FTZ R124, R96, UR4, -R124 ;  /* 0x00000004607c7c23 */ /* 0x000fce000801087c */
[----:B------:R4:W-:Y:S01]  /*e7b0*/  MUFU.EX2 R94, R120 ;  /* 0x00000078005e7308 */ /* 0x0009e20000000800 */
[----:B---3--:R-:W3:Y:S01]  /*e7c0*/  SHFL.IDX PT, R109, R14, R225, 0x1f ;  /* 0x00001fe10e6d7589 */ /* 0x008ee200000e0000 */
[----:B----4-:R-:W-:-:S03]  /*e7d0*/  FFMA.FTZ R120, R99, UR4, -R207 ;  /* 0x0000000463787c23 */ /* 0x010fc600080108cf */
[----:B------:R-:W4:Y:S03]  /*e7e0*/  SHFL.IDX PT, R99, R14, R10, 0x1f ;  /* 0x00001f0a0e637589 */ /* 0x000f2600000e0000 */
[----:B------:R-:W3:Y:S01]  /*e7f0*/  MUFU.EX2 R25, R25 ;  /* 0x0000001900197308 */ /* 0x000ee20000000800 */
[----:B--2---:R-:W-:-:S07]  /*e800*/  FFMA.FTZ R105, R105, UR4, -R123 ;  /* 0x0000000469697c23 */ /* 0x004fce000801087b */
[----:B------:R2:W-:Y:S01]  /*e810*/  MUFU.EX2 R96, R103 ;  /* 0x0000006700607308 */ /* 0x0005e20000000800 */
[----:B------:R-:W-:Y:S01]  /*e820*/  FFMA.FTZ R104, R104, UR4, -R123 ;  /* 0x0000000468687c23 */ /* 0x000fe2000801087b */
[----:B--2---:R-:W2:Y:S04]  /*e830*/  SHFL.IDX PT, R103, R14, R209, 0x1f ;  /* 0x00001fd10e677589 */ /* 0x004ea800000e0000 */
[----:B------:R-:W2:Y:S01]  /*e840*/  SHFL.IDX PT, R123, R14, R226, 0x1f ;  /* 0x00001fe20e7b7589 */ /* 0x000ea200000e0000 */
[--C-:B-1----:R-:W-:Y:S01]  /*e850*/  FFMA.FTZ R108, R108, UR4, -R121.reuse ;  /* 0x000000046c6c7c23 */ /* 0x102fe20008010879 */
[----:B------:R-:W-:Y:S02]  /*e860*/  FFMA.FTZ R138, R138, UR4, -R121 ;  /* 0x000000048a8a7c23 */ /* 0x000fe40008010879 */
[----:B------:R-:W1:Y:S01]  /*e870*/  SHFL.IDX PT, R121, R14, R211, 0x1f ;  /* 0x00001fd30e797589 */ /* 0x000e6200000e0000 */
[--C-:B---3--:R-:W-:Y:S01]  /*e880*/  FFMA.FTZ R130, R130, UR4, -R109.reuse ;  /* 0x0000000482827c23 */ /* 0x108fe2000801086d */
[----:B------:R-:W-:Y:S01]  /*e890*/  FFMA.FTZ R137, R137, UR4, -R109 ;  /* 0x0000000489897c23 */ /* 0x000fe2000801086d */
[----:B------:R-:W-:Y:S01]  /*e8a0*/  FMUL.FTZ R216, R25, R216 ;  /* 0x000000d819d87220 */ /* 0x000fe20000410000 */
[----:B------:R-:W-:Y:S01]  /*e8b0*/  FMUL.FTZ R132, R132, UR9 ;  /* 0x0000000984847c20 */ /* 0x000fe20008410000 */
[----:B------:R-:W-:Y:S01]  /*e8c0*/  FMUL.FTZ R134, R134, UR9 ;  /* 0x0000000986867c20 */ /* 0x000fe20008410000 */
[----:B------:R-:W-:Y:S01]  /*e8d0*/  FFMA.FTZ R109, -R237, R237, 1 ;  /* 0x3f800000ed6d7423 */ /* 0x000fe200000101ed */
[--C-:B----4-:R-:W-:Y:S01]  /*e8e0*/  FFMA.FTZ R113, R113, UR4, -R99.reuse ;  /* 0x0000000471717c23 */ /* 0x110fe20008010863 */
[----:B------:R-:W-:-:S02]  /*e8f0*/  FFMA.FTZ R131, R131, UR4, -R99 ;  /* 0x0000000483837c23 */ /* 0x000fc40008010863 */
[----:B------:R3:W-:Y:S01]  /*e900*/  MUFU.EX2 R99, R112 ;  /* 0x0000007000637308 */ /* 0x0007e20000000800 */
[----:B------:R-:W-:Y:S01]  /*e910*/  FMUL.FTZ R109, R109, R216 ;  /* 0x000000d86d6d7220 */ /* 0x000fe20000410000 */
[----:B------:R-:W-:Y:S01]  /*e920*/  FMUL.FTZ R133, R133, UR9 ;  /* 0x0000000985857c20 */ /* 0x000fe20008410000 */
[----:B------:R-:W-:Y:S01]  /*e930*/  FMUL.FTZ R135, R135, UR9 ;  /* 0x0000000987877c20 */ /* 0x000fe20008410000 */
[----:B------:R-:W-:Y:S04]  /*e940*/  SHFL.IDX PT, R216, R17, R10, 0x1f ;  /* 0x00001f0a11d87589 */ /* 0x000fe800000e0000 */
[----:B------:R-:W4:Y:S01]  /*e950*/  MUFU.EX2 R26, R26 ;  /* 0x0000001a001a7308 */ /* 0x000f220000000800 */
[----:B---3--:R-:W3:Y:S01]  /*e960*/  SHFL.IDX PT, R112, R14, R230, 0x1f ;  /* 0x00001fe60e707589 */ /* 0x008ee200000e0000 */
[--C-:B--2---:R-:W-:Y:S01]  /*e970*/  FFMA.FTZ R126, R126, UR4, -R103.reuse ;  /* 0x000000047e7e7c23 */ /* 0x104fe20008010867 */
[----:B------:R-:W-:-:S02]  /*e980*/  FFMA.FTZ R139, R139, UR4, -R103 ;  /* 0x000000048b8b7c23 */ /* 0x000fc40008010867 */
[----:B------:R2:W3:Y:S03]  /*e990*/  SHFL.IDX PT, R103, R14, R229, 0x1f ;  /* 0x00001fe50e677589 */ /* 0x0004e600000e0000 */
[----:B------:R-:W4:Y:S08]  /*e9a0*/  MUFU.TANH R132, R132 ;  /* 0x0000008400847308 */ /* 0x000f300000002400 */
[----:B------:R-:W3:Y:S01]  /*e9b0*/  MUFU.TANH R134, R134 ;  /* 0x0000008600867308 */ /* 0x000ee20000002400 */
[--C-:B------:R-:W-:Y:S01]  /*e9c0*/  FFMA.FTZ R127, R127, UR4, -R123.reuse ;  /* 0x000000047f7f7c23 */ /* 0x100fe2000801087b */
[----:B------:R-:W-:Y:S01]  /*e9d0*/  FFMA.FTZ R129, R129, UR4, -R123 ;  /* 0x0000000481817c23 */ /* 0x000fe2000801087b */
[----:B------:R-:W-:-:S05]  /*e9e0*/  FFMA.FTZ R102, R102, UR4, -R125 ;  /* 0x0000000466667c23 */ /* 0x000fca000801087d */
[----:B------:R-:W-:Y:S01]  /*e9f0*/  MUFU.TANH R133, R133 ;  /* 0x0000008500857308 */ /* 0x000fe20000002400 */
[----:B------:R-:W-:Y:S01]  /*ea00*/  FFMA.FTZ R115, R115, UR4, -R125 ;  /* 0x0000000473737c23 */ /* 0x000fe2000801087d */
[----:B------:R-:W-:-:S06]  /*ea10*/  FSEL R123, R4, -INF , !P3 ;  /* 0xff800000047b7808 */ /* 0x000fcc0005800000 */
[----:B------:R-:W3:Y:S01]  /*ea20*/  MUFU.TANH R135, R135 ;  /* 0x0000008700877308 */ /* 0x000ee20000002400 */
[----:B------:R-:W-:-:S07]  /*ea30*/  FSEL R125, R128, -INF , !P2 ;  /* 0xff800000807d7808 */ /* 0x000fce0005000000 */
[----:B------:R-:W3:Y:S08]  /*ea40*/  MUFU.EX2 R28, R28 ;  /* 0x0000001c001c7308 */ /* 0x000ef00000000800 */
[----:B------:R-:W3:Y:S01]  /*ea50*/  MUFU.EX2 R29, R29 ;  /* 0x0000001d001d7308 */ /* 0x000ee20000000800 */
[----:B-1----:R-:W-:-:S07]  /*ea60*/  FFMA.FTZ R123, R123, UR4, -R121 ;  /* 0x000000047b7b7c23 */ /* 0x002fce0008010879 */
[----:B------:R-:W1:Y:S01]  /*ea70*/  MUFU.EX2 R32, R32 ;  /* 0x0000002000207308 */ /* 0x000e620000000800 */
[--C-:B------:R-:W-:Y:S01]  /*ea80*/  FFMA.FTZ R110, R110, UR4, -R205.reuse ;  /* 0x000000046e6e7c23 */ /* 0x100fe200080108cd */
[----:B------:R-:W-:Y:S01]  /*ea90*/  FFMA.FTZ R118, R118, UR4, -R205 ;  /* 0x0000000476767c23 */ /* 0x000fe200080108cd */
[----:B--2---:R-:W-:-:S05]  /*eaa0*/  FFMA.FTZ R14, -R200, R200, 1 ;  /* 0x3f800000c80e7423 */ /* 0x004fca00000101c8 */
[----:B------:R-:W2:Y:S01]  /*eab0*/  MUFU.EX2 R31, R31 ;  /* 0x0000001f001f7308 */ /* 0x000ea20000000800 */
[----:B----4-:R-:W-:Y:S01]  /*eac0*/  FMUL.FTZ R212, R26, R212 ;  /* 0x000000d41ad47220 */ /* 0x010fe20000410000 */
[----:B------:R-:W-:Y:S01]  /*ead0*/  FFMA.FTZ R121, R125, UR4, -R121 ;  /* 0x000000047d797c23 */ /* 0x000fe20008010879 */
[----:B------:R-:W-:Y:S01]  /*eae0*/  FSEL R125, R132, -INF , !P5 ;  /* 0xff800000847d7808 */ /* 0x000fe20006800000 */
[----:B------:R-:W-:Y:S01]  /*eaf0*/  FMUL.FTZ R218, R27, R218 ;  /* 0x000000da1bda7220 */ /* 0x000fe20000410000 */
[----:B---3--:R-:W-:Y:S01]  /*eb00*/  FSEL R205, R134, -INF , !P0 ;  /* 0xff80000086cd7808 */ /* 0x008fe20004000000 */
[----:B------:R-:W-:Y:S01]  /*eb10*/  FFMA.FTZ R235, -R235, R235, 1 ;  /* 0x3f800000ebeb7423 */ /* 0x000fe200000101eb */
[----:B------:R-:W-:Y:S01]  /*eb20*/  FFMA.FTZ R116, R116, UR4, -R98 ;  /* 0x0000000474747c23 */ /* 0x000fe20008010862 */
[----:B------:R-:W-:Y:S01]  /*eb30*/  FMUL.FTZ R14, R14, R212 ;  /* 0x000000d40e0e7220 */ /* 0x000fe20000410000 */
[----:B------:R-:W-:Y:S01]  /*eb40*/  FFMA.FTZ R111, R111, UR4, -R207 ;  /* 0x000000046f6f7c23 */ /* 0x000fe200080108cf */
[----:B------:R3:W-:Y:S01]  /*eb50*/  MUFU.EX2 R98, R206 ;  /* 0x000000ce00627308 */ /* 0x0007e20000000800 */
[----:B------:R-:W-:Y:S01]  /*eb60*/  FFMA.FTZ R212, -R21, R21, 1 ;  /* 0x3f80000015d47423 */ /* 0x000fe20000010115 */
[--C-:B------:R-:W-:Y:S01]  /*eb70*/  FFMA.FTZ R125, R125, UR4, -R112.reuse ;  /* 0x000000047d7d7c23 */ /* 0x100fe20008010870 */
[----:B------:R-:W-:Y:S01]  /*eb80*/  FFMA.FTZ R205, R205, UR4, -R112 ;  /* 0x00000004cdcd7c23 */ /* 0x000fe20008010870 */
[----:B------:R-:W-:Y:S01]  /*eb90*/  FSEL R207, R135, -INF , !P1 ;  /* 0xff80000087cf7808 */ /* 0x000fe20004800000 */
[----:B------:R-:W-:Y:S01]  /*eba0*/  FFMA.FTZ R21, -R22, R22, 1 ;  /* 0x3f80000016157423 */ /* 0x000fe20000010116 */
[----:B------:R-:W-:Y:S01]  /*ebb0*/  FMUL.FTZ R112, R235, R218 ;  /* 0x000000daeb707220 */ /* 0x000fe20000410000 */
[----:B------:R-:W-:Y:S01]  /*ebc0*/  FMUL.FTZ R221, R28, R221 ;  /* 0x000000dd1cdd7220 */ /* 0x000fe20000410000 */
[----:B------:R-:W-:Y:S01]  /*ebd0*/  FFMA.FTZ R209, -R233, R233, 1 ;  /* 0x3f800000e9d17423 */ /* 0x000fe200000101e9 */
[----:B---3--:R-:W-:Y:S01]  /*ebe0*/  FSEL R206, R133, -INF , !P4 ;  /* 0xff80000085ce7808 */ /* 0x008fe20006000000 */
[----:B------:R-:W-:Y:S01]  /*ebf0*/  FFMA.FTZ R211, -R234, R234, 1 ;  /* 0x3f800000ead37423 */ /* 0x000fe200000101ea */
[----:B------:R-:W-:Y:S01]  /*ec00*/  FMUL.FTZ R222, R29, R222 ;  /* 0x000000de1dde7220 */ /* 0x000fe20000410000 */
[----:B------:R-:W-:Y:S01]  /*ec10*/  FMUL.FTZ R22, R18, R227 ;  /* 0x000000e312167220 */ /* 0x000fe20000410000 */
[--C-:B------:R-:W-:Y:S01]  /*ec20*/  FADD.FTZ R40, R40, -R216.reuse ;  /* 0x800000d828287221 */ /* 0x100fe20000010000 */
[----:B------:R-:W-:Y:S01]  /*ec30*/  FADD.FTZ R42, R42, -R216 ;  /* 0x800000d82a2a7221 */ /* 0x000fe20000010000 */
[----:B------:R-:W3:Y:S01]  /*ec40*/  MUFU.EX2 R30, R30 ;  /* 0x0000001e001e7308 */ /* 0x000ee20000000800 */
[----:B------:R-:W-:Y:S01]  /*ec50*/  FFMA.FTZ R236, -R236, R236, 1 ;  /* 0x3f800000ecec7423 */ /* 0x000fe200000101ec */
[----:B------:R-:W4:Y:S01]  /*ec60*/  SHFL.IDX PT, R218, R17, R215, 0x1f ;  /* 0x00001fd711da7589 */ /* 0x000f2200000e0000 */
[C---:B------:R-:W-:Y:S01]  /*ec70*/  IADD3 R227, R10.reuse, 0x8, RZ ;  /* 0x000000080ae37810 */ /* 0x040fe20007ffe0ff */
[----:B------:R-:W-:-:S02]  /*ec80*/  VIADD R234, R10, 0xc ;  /* 0x0000000c0aea7836 */ /* 0x000fc40000000000 */
[----:B------:R3:W-:Y:S01]  /*ec90*/  LDS R216, [R13+0x400] ;  /* 0x000400000dd87984 */ /* 0x0007e20000000800 */
[----:B-1----:R-:W-:Y:S01]  /*eca0*/  FMUL.FTZ R226, R32, R220 ;  /* 0x000000dc20e27220 */ /* 0x002fe20000410000 */
[--C-:B------:R-:W-:Y:S01]  /*ecb0*/  FFMA.FTZ R206, R206, UR4, -R103.reuse ;  /* 0x00000004cece7c23 */ /* 0x100fe20008010867 */
[----:B------:R-:W-:Y:S01]  /*ecc0*/  FFMA.FTZ R207, R207, UR4, -R103 ;  /* 0x00000004cfcf7c23 */ /* 0x000fe20008010867 */
[----:B------:R-:W-:Y:S01]  /*ecd0*/  FMUL.FTZ R209, R209, R222 ;  /* 0x000000ded1d17220 */ /* 0x000fe20000410000 */
[----:B------:R-:W1:Y:S01]  /*ece0*/  SHFL.IDX PT, R220, R17, R229, 0x1f ;  /* 0x00001fe511dc7589 */ /* 0x000e6200000e0000 */
[----:B------:R-:W-:Y:S01]  /*ecf0*/  FMUL.FTZ R103, R236, R221 ;  /* 0x000000ddec677220 */ /* 0x000fe20000410000 */
[----:B--2---:R-:W-:Y:S02]  /*ed00*/  FMUL.FTZ R222, R31, R217 ;  /* 0x000000d91fde7220 */ /* 0x004fe40000410000 */
[----:B------:R-:W2:Y:S04]  /*ed10*/  SHFL.IDX PT, R221, R17, R227, 0x1f ;  /* 0x00001fe311dd7589 */ /* 0x000ea800000e0000 */
[----:B------:R-:W2:Y:S01]  /*ed20*/  SHFL.IDX PT, R217, R17, R234, 0x1f ;  /* 0x00001fea11d97589 */ /* 0x000ea200000e0000 */
[----:B------:R-:W1:Y:S01]  /*ed30*/  MUFU.EX2 R36, R36 ;  /* 0x0000002400247308 */ /* 0x000e620000000800 */
[----:B---3--:R-:W-:Y:S01]  /*ed40*/  FMUL.FTZ R223, R30, R223 ;  /* 0x000000df1edf7220 */ /* 0x008fe20000410000 */
[C---:B------:R-:W-:Y:S01]  /*ed50*/  IADD3 R233, R10.reuse, 0x10, RZ ;  /* 0x000000100ae97810 */ /* 0x040fe20007ffe0ff */
[----:B------:R-:W-:Y:S01]  /*ed60*/  FMUL.FTZ R224, R19, R224 ;  /* 0x000000e013e07220 */ /* 0x000fe20000410000 */
[----:B------:R-:W-:-:S02]  /*ed70*/  VIADD R235, R10, 0x14 ;  /* 0x000000140aeb7836 */ /* 0x000fc40000000000 */
[----:B------:R-:W-:Y:S01]  /*ed80*/  FMUL.FTZ R211, R211, R223 ;  /* 0x000000dfd3d37220 */ /* 0x000fe20000410000 */
[----:B------:R-:W-:Y:S01]  /*ed90*/  FFMA.FTZ R13, -R171, R171, 1 ;  /* 0x3f800000ab0d7423 */ /* 0x000fe200000101ab */
[----:B------:R-:W3:Y:S01]  /*eda0*/  SHFL.IDX PT, R223, R17, R233, 0x1f ;  /* 0x00001fe911df7589 */ /* 0x000ee200000e0000 */
[----:B------:R-:W-:Y:S01]  /*edb0*/  FMUL.FTZ R40, R35, R40 ;  /* 0x0000002823287220 */ /* 0x000fe20000410000 */
[--C-:B----4-:R-:W-:Y:S01]  /*edc0*/  FADD.FTZ R41, R41, -R218.reuse ;  /* 0x800000da29297221 */ /* 0x110fe20000010000 */
[----:B------:R-:W-:Y:S01]  /*edd0*/  FMUL.FTZ R21, R21, R224 ;  /* 0x000000e015157220 */ /* 0x000fe20000410000 */
[----:B------:R-:W-:Y:S01]  /*ede0*/  FMUL.FTZ R22, R212, R22 ;  /* 0x00000016d4167220 */ /* 0x000fe20000410000 */
[----:B------:R-:W-:Y:S01]  /*edf0*/  FFMA.FTZ R212, -R23, R23, 1 ;  /* 0x3f80000017d47423 */ /* 0x000fe20000010117 */
[----:B------:R-:W4:Y:S01]  /*ee00*/  SHFL.IDX PT, R224, R17, R235, 0x1f ;  /* 0x00001feb11e07589 */ /* 0x000f2200000e0000 */
[----:B------:R-:W-:Y:S01]  /*ee10*/  FADD.FTZ R43, R43, -R218 ;  /* 0x800000da2b2b7221 */ /* 0x000fe20000010000 */
[--C-:B-1----:R-:W-:Y:S01]  /*ee20*/  FADD.FTZ R53, R53, -R220.reuse ;  /* 0x800000dc35357221 */ /* 0x102fe20000010000 */
[----:B------:R-:W-:Y:S01]  /*ee30*/  FADD.FTZ R55, R55, -R220 ;  /* 0x800000dc37377221 */ /* 0x000fe20000010000 */
[----:B------:R-:W-:Y:S01]  /*ee40*/  FMUL.FTZ R13, R13, R40 ;  /* 0x000000280d0d7220 */ /* 0x000fe20000410000 */
[----:B------:R-:W-:Y:S01]  /*ee50*/  FFMA.FTZ R218, -R169, R169, 1 ;  /* 0x3f800000a9da7423 */ /* 0x000fe200000101a9 */
[----:B------:R-:W-:Y:S01]  /*ee60*/  FMUL.FTZ R42, R36, R42 ;  /* 0x0000002a242a7220 */ /* 0x000fe20000410000 */
[----:B------:R-:W-:Y:S01]  /*ee70*/  FFMA.FTZ R40, -R170, R170, 1 ;  /* 0x3f800000aa287423 */ /* 0x000fe200000101aa */
[----:B------:R-:W-:Y:S01]  /*ee80*/  FMUL.FTZ R220, R12, R41 ;  /* 0x000000290cdc7220 */ /* 0x000fe20000410000 */
[----:B--2---:R-:W-:Y:S01]  /*ee90*/  FADD.FTZ R44, R44, -R221 ;  /* 0x800000dd2c2c7221 */ /* 0x004fe20000010000 */
[--C-:B------:R-:W-:Y:S01]  /*eea0*/  FADD.FTZ R45, R45, -R217.reuse ;  /* 0x800000d92d2d7221 */ /* 0x100fe20000010000 */
[----:B------:R-:W-:Y:S01]  /*eeb0*/  FADD.FTZ R47, R47, -R217 ;  /* 0x800000d92f2f7221 */ /* 0x000fe20000010000 */
[----:B------:R-:W-:Y:S01]  /*eec0*/  FFMA.FTZ R215, -R201, R201, 1 ;  /* 0x3f800000c9d77423 */ /* 0x000fe200000101c9 */
[----:B------:R-:W-:Y:S01]  /*eed0*/  FMUL.FTZ R228, R20, R228 ;  /* 0x000000e414e47220 */ /* 0x000fe20000410000 */
[----:B------:R-:W-:Y:S01]  /*eee0*/  FMUL.FTZ R212, R212, R222 ;  /* 0x000000ded4d47220 */ /* 0x000fe20000410000 */
[----:B------:R-:W-:Y:S01]  /*eef0*/  FADD.FTZ R46, R46, -R221 ;  /* 0x800000dd2e2e7221 */ /* 0x000fe20000010000 */
[----:B------:R-:W-:Y:S01]  /*ef00*/  FFMA.FTZ R217, -R168, R168, 1 ;  /* 0x3f800000a8d97423 */ /* 0x000fe200000101a8 */
[----:B------:R-:W-:Y:S01]  /*ef10*/  FMUL.FTZ R43, R37, R43 ;  /* 0x0000002b252b7220 */ /* 0x000fe20000410000 */
[----:B------:R-:W1:Y:S01]  /*ef20*/  SHFL.IDX PT, R222, R17, R230, 0x1f ;  /* 0x00001fe611de7589 */ /* 0x000e6200000e0000 */
[----:B------:R-:W-:Y:S01]  /*ef30*/  FMUL.FTZ R41, R218, R42 ;  /* 0x0000002ada297220 */ /* 0x000fe20000410000 */
[----:B------:R-:W-:Y:S01]  /*ef40*/  FMUL.FTZ R42, R40, R220 ;  /* 0x000000dc282a7220 */ /* 0x000fe20000410000 */
[----:B------:R-:W-:Y:S01]  /*ef50*/  FFMA.FTZ R40, -R167, R167, 1 ;  /* 0x3f800000a7287423 */ /* 0x000fe200000101a7 */
[----:B------:R-:W-:Y:S01]  /*ef60*/  FMUL.FTZ R44, R38, R44 ;  /* 0x0000002c262c7220 */ /* 0x000fe20000410000 */
[----:B------:R-:W-:Y:S01]  /*ef70*/  FMUL.FTZ R23, R215, R228 ;  /* 0x000000e4d7177220 */ /* 0x000fe20000410000 */
[----:B------:R-:W-:Y:S01]  /*ef80*/  FMUL.FTZ R43, R217, R43 ;  /* 0x0000002bd92b7220 */ /* 0x000fe20000410000 */
[----:B------:R-:W-:Y:S01]  /*ef90*/  FFMA.FTZ R88, -R88, R88, 1 ;  /* 0x3f80000058587423 */ /* 0x000fe20000010158 */
[----:B------:R-:W-:Y:S01]  /*efa0*/  FFMA.FTZ R89, -R89, R89, 1 ;  /* 0x3f80000059597423 */ /* 0x000fe20000010159 */
[----:B------:R-:W-:Y:S01]  /*efb0*/  FMUL.FTZ R46, R39, R46 ;  /* 0x0000002e272e7220 */ /* 0x000fe20000410000 */
[----:B------:R-:W-:Y:S01]  /*efc0*/  FMUL.FTZ R217, R94, R45 ;  /* 0x0000002d5ed97220 */ /* 0x000fe20000410000 */
[----:B------:R-:W-:Y:S01]  /*efd0*/  IADD3 R228, R10, 0x4, RZ ;  /* 0x000000040ae47810 */ /* 0x000fe20007ffe0ff */
[----:B------:R-:W-:Y:S01]  /*efe0*/  FMUL.FTZ R45, R40, R44 ;  /* 0x0000002c282d7220 */ /* 0x000fe20000410000 */
[----:B------:R-:W-:Y:S01]  /*eff0*/  FMUL.FTZ R44, R89, R46 ;  /* 0x0000002e592c7220 */ /* 0x000fe20000410000 */
[----:B------:R-:W-:Y:S01]  /*f000*/  FMUL.FTZ R46, R88, R217 ;  /* 0x000000d9582e7220 */ /* 0x000fe20000410000 */
[----:B------:R-:W-:Y:S01]  /*f010*/  FFMA.FTZ R90, -R90, R90, 1 ;  /* 0x3f8000005a5a7423 */ /* 0x000fe2000001015a */
[----:B------:R-:W2:Y:S01]  /*f020*/  SHFL.IDX PT, R88, R216, R228, 0x1f ;  /* 0x00001fe4d8587589 */ /* 0x000ea200000e0000 */
[--C-:B---3--:R-:W-:Y:S01]  /*f030*/  FADD.FTZ R48, R48, -R223.reuse ;  /* 0x800000df30307221 */ /* 0x108fe20000010000 */
[----:B------:R-:W-:Y:S01]  /*f040*/  FADD.FTZ R50, R50, -R223 ;  /* 0x800000df32327221 */ /* 0x000fe20000010000 */
[--C-:B----4-:R-:W-:Y:S01]  /*f050*/  FADD.FTZ R49, R49, -R224.reuse ;  /* 0x800000e031317221 */ /* 0x110fe20000010000 */
[----:B------:R-:W-:Y:S01]  /*f060*/  FMUL.FTZ R47, R11, R47 ;  /* 0x0000002f0b2f7220 */ /* 0x000fe20000410000 */
[----:B------:R-:W-:Y:S01]  /*f070*/  FFMA.FTZ R91, -R91, R91, 1 ;  /* 0x3f8000005b5b7423 */ /* 0x000fe2000001015b */
[----:B------:R-:W-:Y:S01]  /*f080*/  FMUL.FTZ R48, R96, R48 ;  /* 0x0000003060307220 */ /* 0x000fe20000410000 */
[----:B------:R-:W-:Y:S01]  /*f090*/  FMUL.FTZ R40, R97, R50 ;  /* 0x0000003261287220 */ /* 0x000fe20000410000 */
[----:B------:R-:W-:Y:S01]  /*f0a0*/  FADD.FTZ R51, R51, -R224 ;  /* 0x800000e033337221 */ /* 0x000fe20000010000 */
[----:B------:R-:W-:Y:S01]  /*f0b0*/  FFMA.FTZ R93, -R93, R93, 1 ;  /* 0x3f8000005d5d7423 */ /* 0x000fe2000001015d */
[----:B------:R-:W-:Y:S01]  /*f0c0*/  FFMA.FTZ R92, -R92, R92, 1 ;  /* 0x3f8000005c5c7423 */ /* 0x000fe2000001015c */
[----:B------:R-:W-:Y:S01]  /*f0d0*/  FMUL.FTZ R49, R95, R49 ;  /* 0x000000315f317220 */ /* 0x000fe20000410000 */
[----:B------:R-:W-:Y:S01]  /*f0e0*/  FMUL.FTZ R50, R90, R47 ;  /* 0x0000002f5a327220 */ /* 0x000fe20000410000 */
[----:B-1----:R-:W-:Y:S01]  /*f0f0*/  FADD.FTZ R52, R52, -R222 ;  /* 0x800000de34347221 */ /* 0x002fe20000010000 */
[----:B------:R-:W-:Y:S01]  /*f100*/  FMUL.FTZ R48, R91, R48 ;  /* 0x000000305b307220 */ /* 0x000fe20000410000 */
[----:B------:R-:W-:Y:S01]  /*f110*/  FFMA.FTZ R90, -R166, R166, 1 ;  /* 0x3f800000a65a7423 */ /* 0x000fe200000101a6 */
[----:B------:R-:W-:Y:S01]  /*f120*/  FMUL.FTZ R47, R93, R40 ;  /* 0x000000285d2f7220 */ /* 0x000fe20000410000 */
[----:B------:R-:W-:Y:S01]  /*f130*/  FMUL.FTZ R91, R98, R51 ;  /* 0x00000033625b7220 */ /* 0x000fe20000410000 */
[----:B------:R-:W1:Y:S01]  /*f140*/  SHFL.IDX PT, R40, R216, R227, 0x1f ;  /* 0x00001fe3d8287589 */ /* 0x000e6200000e0000 */
[----:B------:R-:W-:Y:S01]  /*f150*/  FMUL.FTZ R49, R92, R49 ;  /* 0x000000315c317220 */ /* 0x000fe20000410000 */
[----:B------:R-:W-:-:S02]  /*f160*/  FMUL.FTZ R93, R99, R52 ;  /* 0x00000034635d7220 */ /* 0x000fc40000410000 */
[----:B------:R-:W3:Y:S01]  /*f170*/  SHFL.IDX PT, R89, R216, R10, 0x1f ;  /* 0x00001f0ad8597589 */ /* 0x000ee200000e0000 */
[----:B------:R-:W-:-:S03]  /*f180*/  FMUL.FTZ R52, R90, R91 ;  /* 0x0000005b5a347220 */ /* 0x000fc60000410000 */
[----:B------:R-:W4:Y:S01]  /*f190*/  SHFL.IDX PT, R92, R216, R234, 0x1f ;  /* 0x00001fead85c7589 */ /* 0x000f2200000e0000 */
[----:B------:R-:W-:-:S03]  /*f1a0*/  FFMA.FTZ R51, -R165, R165, 1 ;  /* 0x3f800000a5337423 */ /* 0x000fc600000101a5 */
[----:B------:R-:W4:Y:S01]  /*f1b0*/  SHFL.IDX PT, R90, R216, R230, 0x1f ;  /* 0x00001fe6d85a7589 */ /* 0x000f2200000e0000 */
[--C-:B--2---:R-:W-:Y:S01]  /*f1c0*/  FADD.FTZ R57, R57, -R88.reuse ;  /* 0x8000005839397221 */ /* 0x104fe20000010000 */
[----:B------:R-:W-:Y:S01]  /*f1d0*/  FADD.FTZ R59, R59, -R88 ;  /* 0x800000583b3b7221 */ /* 0x000fe20000010000 */
[----:B------:R-:W-:Y:S01]  /*f1e0*/  FMUL.FTZ R51, R51, R93 ;  /* 0x0000005d33337220 */ /* 0x000fe20000410000 */
[----:B------:R2:W-:Y:S01]  /*f1f0*/  LDS R88, [R15+0x400] ;  /* 0x000400000f587984 */ /* 0x0005e20000000800 */
[----:B------:R-:W2:Y:S03]  /*f200*/  MUFU.EX2 R117, R117 ;  /* 0x0000007500757308 */ /* 0x000ea60000000800 */
[----:B------:R-:W2:Y:S04]  /*f210*/  SHFL.IDX PT, R93, R216, R233, 0x1f ;  /* 0x00001fe9d85d7589 */ /* 0x000ea800000e0000 */
[----:B------:R-:W-:Y:S01]  /*f220*/  SHFL.IDX PT, R91, R216, R235, 0x1f ;  /* 0x00001febd85b7589 */ /* 0x000fe200000e0000 */
[----:B------:R-:W2:Y:S03]  /*f230*/  MUFU.EX2 R106, R106 ;  /* 0x0000006a006a7308 */ /* 0x000ea60000000800 */
[----:B------:R-:W2:Y:S05]  /*f240*/  SHFL.IDX PT, R216, R216, R229, 0x1f ;  /* 0x00001fe5d8d87589 */ /* 0x000eaa00000e0000 */
[----:B------:R-:W2:Y:S01]  /*f250*/  MUFU.EX2 R119, R119 ;  /* 0x0000007700777308 */ /* 0x000ea20000000800 */
[----:B-1----:R-:W-:-:S07]  /*f260*/  FADD.FTZ R60, R60, -R40 ;  /* 0x800000283c3c7221 */ /* 0x002fce0000010000 */
[----:B------:R-:W1:Y:S01]  /*f270*/  MUFU.EX2 R204, R204 ;  /* 0x000000cc00cc7308 */ /* 0x000e620000000800 */
[----:B---3--:R-:W-:Y:S01]  /*f280*/  FADD.FTZ R56, R56, -R89 ;  /* 0x8000005938387221 */ /* 0x008fe20000010000 */
[----:B------:R-:W-:-:S06]  /*f290*/  FADD.FTZ R40, R62, -R40 ;  /* 0x800000283e287221 */ /* 0x000fcc0000010000 */
[----:B------:R-:W3:Y:S01]  /*f2a0*/  MUFU.EX2 R120, R120 ;  /* 0x0000007800787308 */ /* 0x000ee20000000800 */
[--C-:B----4-:R-:W-:Y:S01]  /*f2b0*/  FADD.FTZ R62, R61, -R92.reuse ;  /* 0x8000005c3d3e7221 */ /* 0x110fe20000010000 */
[----:B------:R-:W-:Y:S01]  /*f2c0*/  FADD.FTZ R58, R58, -R89 ;  /* 0x800000593a3a7221 */ /* 0x000fe20000010000 */
[----:B------:R-:W4:Y:S05]  /*f2d0*/  LDL.LU R200, [R1+0x110] ;  /* 0x0001100001c87983 */ /* 0x000f2a0000300800 */
[----:B------:R-:W3:Y:S01]  /*f2e0*/  MUFU.EX2 R111, R111 ;  /* 0x0000006f006f7308 */ /* 0x000ee20000000800 */
[----:B------:R-:W-:-:S07]  /*f2f0*/  FADD.FTZ R92, R63, -R92 ;  /* 0x8000005c3f5c7221 */ /* 0x000fce0000010000 */
[----:B------:R-:W3:Y:S01]  /*f300*/  MUFU.EX2 R100, R100 ;  /* 0x0000006400647308 */ /* 0x000ee20000000800 */
[----:B------:R-:W-:Y:S01]  /*f310*/  FADD.FTZ R63, R68, -R90 ;  /* 0x8000005a443f7221 */ /* 0x000fe20000010000 */
[----:B------:R-:W-:Y:S01]  /*f320*/  FFMA.FTZ R68, -R161, R161, 1 ;  /* 0x3f800000a1447423 */ /* 0x000fe200000101a1 */
[----:B--2---:R-:W-:-:S05]  /*f330*/  FMUL.FTZ R56, R117, R56 ;  /* 0x0000003875387220 */ /* 0x004fca0000410000 */
[----:B------:R-:W2:Y:S01]  /*f340*/  MUFU.EX2 R102, R102 ;  /* 0x0000006600667308 */ /* 0x000ea20000000800 */
[----:B------:R-:W-:Y:S01]  /*f350*/  FFMA.FTZ R15, -R159, R159, 1 ;  /* 0x3f8000009f0f7423 */ /* 0x000fe2000001019f */
[----:B------:R-:W-:-:S06]  /*f360*/  FMUL.FTZ R58, R106, R58 ;  /* 0x0000003a6a3a7220 */ /* 0x000fcc0000410000 */
[----:B------:R-:W2:Y:S01]  /*f370*/  MUFU.EX2 R116, R116 ;  /* 0x0000007400747308 */ /* 0x000ea20000000800 */
[----:B------:R-:W-:-:S07]  /*f380*/  FMUL.FTZ R68, R68, R56 ;  /* 0x0000003844447220 */ /* 0x000fce0000410000 */
[----:B------:R-:W2:Y:S01]  /*f390*/  MUFU.EX2 R104, R104 ;  /* 0x0000006800687308 */ /* 0x000ea20000000800 */
[----:B------:R-:W-:Y:S01]  /*f3a0*/  FFMA.FTZ R61, -R160, R160, 1 ;  /* 0x3f800000a03d7423 */ /* 0x000fe200000101a0 */
[----:B------:R-:W-:-:S06]  /*f3b0*/  FMUL.FTZ R57, R119, R57 ;  /* 0x0000003977397220 */ /* 0x000fcc0000410000 */
[----:B------:R-:W2:Y:S01]  /*f3c0*/  MUFU.EX2 R107, R107 ;  /* 0x0000006b006b7308 */ /* 0x000ea20000000800 */
[----:B------:R-:W-:-:S07]  /*f3d0*/  FADD.FTZ R66, R66, -R93 ;  /* 0x8000005d42427221 */ /* 0x000fce0000010000 */
[----:B------:R-:W2:Y:S01]  /*f3e0*/  MUFU.EX2 R122, R122 ;  /* 0x0000007a007a7308 */ /* 0x000ea20000000800 */
[----:B-1----:R-:W-:-:S07]  /*f3f0*/  FMUL.FTZ R56, R204, R59 ;  /* 0x0000003bcc387220 */ /* 0x002fce0000410000 */
[----:B------:R-:W1:Y:S01]  /*f400*/  MUFU.EX2 R101, R101 ;  /* 0x0000006500657308 */ /* 0x000e620000000800 */
[----:B------:R-:W-:Y:S01]  /*f410*/  FMUL.FTZ R59, R15, R58 ;  /* 0x0000003a0f3b7220 */ /* 0x000fe20000410000 */
[----:B------:R-:W-:-:S06]  /*f420*/  FADD.FTZ R89, R69, -R216 ;  /* 0x800000d845597221 */ /* 0x000fcc0000010000 */
[----:B------:R-:W1:Y:S01]  /*f430*/  MUFU.EX2 R124, R124 ;  /* 0x0000007c007c7308 */ /* 0x000e620000000800 */
[----:B------:R-:W-:Y:S01]  /*f440*/  FFMA.FTZ R58, -R157, R157, 1 ;  /* 0x3f8000009d3a7423 */ /* 0x000fe2000001019d */
[----:B---3--:R-:W-:Y:S01]  /*f450*/  FMUL.FTZ R60, R120, R60 ;  /* 0x0000003c783c7220 */ /* 0x008fe20000410000 */
[----:B------:R-:W-:Y:S01]  /*f460*/  FADD.FTZ R65, R65, -R91 ;  /* 0x8000005b41417221 */ /* 0x000fe20000010000 */
[----:B------:R-:W-:Y:S01]  /*f470*/  FADD.FTZ R216, R71, -R216 ;  /* 0x800000d847d87221 */ /* 0x000fe20000010000 */
[----:B------:R-:W-:Y:S01]  /*f480*/  FMUL.FTZ R61, R61, R57 ;  /* 0x000000393d3d7220 */ /* 0x000fe20000410000 */
[----:B------:R-:W-:Y:S01]  /*f490*/  FFMA.FTZ R71, -R155, R155, 1 ;  /* 0x3f8000009b477423 */ /* 0x000fe2000001019b */
[----:B------:R-:W-:Y:S01]  /*f4a0*/  FMUL.FTZ R40, R111, R40 ;  /* 0x000000286f287220 */ /* 0x000fe20000410000 */
[----:B------:R-:W-:Y:S01]  /*f4b0*/  FFMA.FTZ R57, -R151, R151, 1 ;  /* 0x3f80000097397423 */ /* 0x000fe20000010197 */
[----:B------:R-:W-:Y:S01]  /*f4c0*/  FMUL.FTZ R66, R100, R66 ;  /* 0x0000004264427220 */ /* 0x000fe20000410000 */
[----:B------:R-:W-:Y:S01]  /*f4d0*/  FADD.FTZ R54, R54, -R222 ;  /* 0x800000de36367221 */ /* 0x000fe20000010000 */
[----:B------:R-:W-:Y:S01]  /*f4e0*/  FADD.FTZ R64, R64, -R93 ;  /* 0x8000005d40407221 */ /* 0x000fe20000010000 */
[----:B------:R-:W-:Y:S01]  /*f4f0*/  FMUL.FTZ R58, R58, R60 ;  /* 0x0000003c3a3a7220 */ /* 0x000fe20000410000 */
[----:B--2---:R-:W-:Y:S01]  /*f500*/  FMUL.FTZ R60, R102, R65 ;  /* 0x00000041663c7220 */ /* 0x004fe20000410000 */
[----:B------:R-:W-:Y:S01]  /*f510*/  FMUL.FTZ R71, R71, R40 ;  /* 0x0000002847477220 */ /* 0x000fe20000410000 */
        /* <DEDUP_REMOVED lines=9> */
[----:B------:R-:W-:Y:S01]  /*f5b0*/  FFMA.FTZ R15, -R154, R154, 1 ;  /* 0x3f8000009a0f7423 */ /* 0x000fe2000001019a */
[----:B-1----:R-:W-:Y:S01]  /*f5c0*/  FMUL.FTZ R64, R101, R64 ;  /* 0x0000004065407220 */ /* 0x002fe20000410000 */
[----:B------:R-:W4:Y:S01]  /*f5d0*/  LDL.LU R201, [R1+0x10c] ;  /* 0x00010c0001c97983 */ /* 0x000f220000300800 */
[----:B------:R-:W-:Y:S01]  /*f5e0*/  FFMA.FTZ R215, -R202, R202, 1 ;  /* 0x3f800000cad77423 */ /* 0x000fe200000101ca */
[----:B------:R-:W-:Y:S01]  /*f5f0*/  FFMA.FTZ R225, -R203, R203, 1 ;  /* 0x3f800000cbe17423 */ /* 0x000fe200000101cb */
[----:B------:R-:W1:Y:S01]  /*f600*/  MUFU.EX2 R115, R115 ;  /* 0x0000007300737308 */ /* 0x000e620000000800 */
[----:B------:R-:W4:Y:S01]  /*f610*/  LDL.LU R202, [R1+0x108] ;  /* 0x0001080001ca7983 */ /* 0x000f220000300800 */
[----:B------:R-:W-:Y:S01]  /*f620*/  FMUL.FTZ R222, R124, R55 ;  /* 0x000000377cde7220 */ /* 0x000fe20000410000 */
[----:B------:R-:W-:Y:S01]  /*f630*/  FMUL.FTZ R66, R66, R63 ;  /* 0x0000003f42427220 */ /* 0x000fe20000410000 */
[----:B------:R-:W-:Y:S01]  /*f640*/  FMUL.FTZ R53, R218, R220 ;  /* 0x000000dcda357220 */ /* 0x000fe20000410000 */
[----:B------:R-:W4:Y:S01]  /*f650*/  LDL.LU R203, [R1+0x104] ;  /* 0x0001040001cb7983 */ /* 0x000f220000300800 */
[----:B------:R-:W-:Y:S01]  /*f660*/  FMUL.FTZ R55, R217, R221 ;  /* 0x000000ddd9377220 */ /* 0x000fe20000410000 */
[----:B------:R-:W-:Y:S01]  /*f670*/  FADD.FTZ R67, R67, -R91 ;  /* 0x8000005b43437221 */ /* 0x000fe20000010000 */
[----:B------:R-:W2:Y:S01]  /*f680*/  MUFU.EX2 R105, R105 ;  /* 0x0000006900697308 */ /* 0x000ea20000000800 */
[----:B------:R3:W5:Y:S01]  /*f690*/  LDL.LU R171, [R1+0x100] ;  /* 0x0001000001ab7983 */ /* 0x0007620000300800 */
[----:B------:R-:W-:Y:S01]  /*f6a0*/  FMUL.FTZ R15, R15, R92 ;  /* 0x0000005c0f0f7220 */ /* 0x000fe20000410000 */
[----:B------:R-:W-:-:S02]  /*f6b0*/  FMUL.FTZ R64, R40, R64 ;  /* 0x0000004028407220 */ /* 0x000fc40000410000 */
[----:B------:R-:W3:Y:S04]  /*f6c0*/  SHFL.IDX PT, R63, R88, R235, 0x1f ;  /* 0x00001feb583f7589 */ /* 0x000ee800000e0000 */
[----:B------:R1:W5:Y:S01]  /*f6d0*/  LDL.LU R170, [R1+0xfc] ;  /* 0x0000fc0001aa7983 */ /* 0x0003620000300800 */
[----:B------:R-:W3:Y:S03]  /*f6e0*/  MUFU.EX2 R114, R114 ;  /* 0x0000007200727308 */ /* 0x000ee60000000800 */
[----:B------:R-:W-:Y:S04]  /*f6f0*/  SHFL.IDX PT, R91, R88, R10, 0x1f ;  /* 0x00001f0a585b7589 */ /* 0x000fe800000e0000 */
[----:B------:R-:W3:Y:S04]  /*f700*/  SHFL.IDX PT, R40, R88, R228, 0x1f ;  /* 0x00001fe458287589 */ /* 0x000ee800000e0000 */
[----:B------:R-:W-:Y:S04]  /*f710*/  SHFL.IDX PT, R93, R88, R227, 0x1f ;  /* 0x00001fe3585d7589 */ /* 0x000fe800000e0000 */
[----:B------:R-:W-:Y:S04]  /*f720*/  SHFL.IDX PT, R217, R88, R234, 0x1f ;  /* 0x00001fea58d97589 */ /* 0x000fe800000e0000 */
[----:B------:R-:W-:Y:S04]  /*f730*/  SHFL.IDX PT, R218, R88, R233, 0x1f ;  /* 0x00001fe958da7589 */ /* 0x000fe800000e0000 */
[----:B------:R-:W-:Y:S04]  /*f740*/  SHFL.IDX PT, R92, R88, R230, 0x1f ;  /* 0x00001fe6585c7589 */ /* 0x000fe800000e0000 */
[----:B------:R1:W5:Y:S04]  /*f750*/  LDL.LU R169, [R1+0xf8] ;  /* 0x0000f80001a97983 */ /* 0x0003680000300800 */
[----:B------:R-:W3:Y:S01]  /*f760*/  SHFL.IDX PT, R88, R88, R229, 0x1f ;  /* 0x00001fe558587589 */ /* 0x000ee200000e0000 */
[----:B------:R-:W3:Y:S03]  /*f770*/  MUFU.EX2 R110, R110 ;  /* 0x0000006e006e7308 */ /* 0x000ee60000000800 */
[----:B------:R1:W5:Y:S04]  /*f780*/  LDL.LU R168, [R1+0xf4] ;  /* 0x0000f40001a87983 */ /* 0x0003680000300800 */
[----:B------:R1:W5:Y:S01]  /*f790*/  LDL.LU R167, [R1+0xf0] ;  /* 0x0000f00001a77983 */ /* 0x0003620000300800 */
[----:B------:R-:W-:-:S03]  /*f7a0*/  FFMA.FTZ R54, -R162, R162, 1 ;  /* 0x3f800000a2367423 */ /* 0x000fc600000101a2 */
[----:B------:R1:W5:Y:S01]  /*f7b0*/  LDL.LU R166, [R1+0xec] ;  /* 0x0000ec0001a67983 */ /* 0x0003620000300800 */
[----:B------:R-:W3:Y:S03]  /*f7c0*/  MUFU.EX2 R118, R118 ;  /* 0x0000007600767308 */ /* 0x000ee60000000800 */
[----:B------:R1:W5:Y:S04]  /*f7d0*/  LDL.LU R165, [R1+0xe8] ;  /* 0x0000e80001a57983 */ /* 0x0003680000300800 */
[----:B------:R1:W5:Y:S04]  /*f7e0*/  LDL.LU R164, [R1+0xe4] ;  /* 0x0000e40001a47983 */ /* 0x0003680000300800 */
[----:B------:R1:W5:Y:S01]  /*f7f0*/  LDL.LU R163, [R1+0xe0] ;  /* 0x0000e00001a37983 */ /* 0x0003620000300800 */
[----:B------:R-:W-:-:S03]  /*f800*/  FFMA.FTZ R69, -R158, R158, 1 ;  /* 0x3f8000009e457423 */ /* 0x000fc6000001019e */
[----:B------:R1:W5:Y:S01]  /*f810*/  LDL.LU R162, [R1+0xdc] ;  /* 0x0000dc0001a27983 */ /* 0x0003620000300800 */
[----:B------:R-:W-:-:S03]  /*f820*/  FADD.FTZ R90, R70, -R90 ;  /* 0x8000005a465a7221 */ /* 0x000fc60000010000 */
[----:B------:R1:W5:Y:S01]  /*f830*/  LDL.LU R161, [R1+0xd8] ;  /* 0x0000d80001a17983 */ /* 0x0003620000300800 */
[----:B------:R-:W3:Y:S03]  /*f840*/  MUFU.EX2 R138, R138 ;  /* 0x0000008a008a7308 */ /* 0x000ee60000000800 */
[----:B------:R1:W5:Y:S01]  /*f850*/  LDL.LU R160, [R1+0xd4] ;  /* 0x0000d40001a07983 */ /* 0x0003620000300800 */
[----:B------:R-:W-:-:S03]  /*f860*/  FFMA.FTZ R70, -R156, R156, 1 ;  /* 0x3f8000009c467423 */ /* 0x000fc6000001019c */
[----:B------:R2:W5:Y:S01]  /*f870*/  LDL.LU R159, [R1+0xd0] ;  /* 0x0000d000019f7983 */ /* 0x0005620000300800 */
[----:B------:R-:W-:-:S03]  /*f880*/  FFMA.FTZ R57, -R149, R149, 1 ;  /* 0x3f80000095397423 */ /* 0x000fc60000010195 */
[----:B------:R3:W5:Y:S01]  /*f890*/  LDL.LU R158, [R1+0xcc] ;  /* 0x0000cc00019e7983 */ /* 0x0007620000300800 */
[----:B-1----:R-:W-:-:S03]  /*f8a0*/  FMUL.FTZ R67, R115, R67 ;  /* 0x0000004373437220 */ /* 0x002fc60000410000 */
[----:B------:R1:W5:Y:S01]  /*f8b0*/  LDL.LU R157, [R1+0xc8] ;  /* 0x0000c800019d7983 */ /* 0x0003620000300800 */
[----:B------:R-:W-:Y:S01]  /*f8c0*/  FMUL.FTZ R69, R69, R56 ;  /* 0x0000003845457220 */ /* 0x000fe20000410000 */
[----:B--2---:R-:W-:Y:S02]  /*f8d0*/  FMUL.FTZ R62, R105, R62 ;  /* 0x0000003e693e7220 */ /* 0x004fe40000410000 */
[----:B------:R1:W5:Y:S01]  /*f8e0*/  LDL.LU R156, [R1+0xc4] ;  /* 0x0000c400019c7983 */ /* 0x0003620000300800 */
[----:B------:R-:W-:-:S03]  /*f8f0*/  FFMA.FTZ R56, -R152, R152, 1 ;  /* 0x3f80000098387423 */ /* 0x000fc60000010198 */
[----:B------:R1:W5:Y:S01]  /*f900*/  LDL.LU R155, [R1+0xc0] ;  /* 0x0000c000019b7983 */ /* 0x0003620000300800 */
[----:B------:R-:W-:-:S03]  /*f910*/  FMUL.FTZ R57, R57, R67 ;  /* 0x0000004339397220 */ /* 0x000fc60000410000 */
[----:B------:R1:W5:Y:S01]  /*f920*/  LDL.LU R154, [R1+0xbc] ;  /* 0x0000bc00019a7983 */ /* 0x0003620000300800 */
[----:B------:R-:W-:-:S03]  /*f930*/  FMUL.FTZ R70, R70, R62 ;  /* 0x0000003e46467220 */ /* 0x000fc60000410000 */
[----:B------:R1:W5:Y:S01]  /*f940*/  LDL.LU R153, [R1+0xb8] ;  /* 0x0000b80001997983 */ /* 0x0003620000300800 */
[----:B------:R-:W-:Y:S01]  /*f950*/  FFMA.FTZ R67, -R147, R147, 1 ;  /* 0x3f80000093437423 */ /* 0x000fe20000010193 */
[----:B---3--:R-:W-:Y:S02]  /*f960*/  FMUL.FTZ R90, R114, R90 ;  /* 0x0000005a725a7220 */ /* 0x008fe40000410000 */
[----:B------:R1:W5:Y:S01]  /*f970*/  LDL.LU R152, [R1+0xb4] ;  /* 0x0000b40001987983 */ /* 0x0003620000300800 */
[----:B------:R-:W-:-:S03]  /*f980*/  FFMA.FTZ R62, -R148, R148, 1 ;  /* 0x3f800000943e7423 */ /* 0x000fc60000010194 */
[----:B------:R1:W5:Y:S01]  /*f990*/  LDL.LU R151, [R1+0xb0] ;  /* 0x0000b00001977983 */ /* 0x0003620000300800 */
[----:B------:R-:W-:Y:S01]  /*f9a0*/  FMUL.FTZ R56, R56, R60 ;  /* 0x0000003c38387220 */ /* 0x000fe20000410000 */
[----:B------:R-:W-:Y:S02]  /*f9b0*/  FMUL.FTZ R89, R110, R89 ;  /* 0x000000596e597220 */ /* 0x000fe40000410000 */
[----:B------:R1:W5:Y:S01]  /*f9c0*/  LDL.LU R150, [R1+0xac] ;  /* 0x0000ac0001967983 */ /* 0x0003620000300800 */
[----:B------:R-:W-:Y:S01]  /*f9d0*/  FFMA.FTZ R60, -R146, R146, 1 ;  /* 0x3f800000923c7423 */ /* 0x000fe20000010192 */
[--C-:B------:R-:W-:Y:S02]  /*f9e0*/  FADD.FTZ R81, R81, -R63.reuse ;  /* 0x8000003f51517221 */ /* 0x100fe40000010000 */
[----:B------:R1:W5:Y:S01]  /*f9f0*/  LDL.LU R149, [R1+0xa8] ;  /* 0x0000a80001957983 */ /* 0x0003620000300800 */
[----:B------:R-:W-:Y:S01]  /*fa00*/  FADD.FTZ R83, R83, -R63 ;  /* 0x8000003f53537221 */ /* 0x000fe20000010000 */
[----:B------:R-:W-:-:S02]  /*fa10*/  FMUL.FTZ R216, R118, R216 ;  /* 0x000000d876d87220 */ /* 0x000fc40000410000 */
[----:B------:R1:W5:Y:S01]  /*fa20*/  LDL.LU R148, [R1+0xa4] ;  /* 0x0000a40001947983 */ /* 0x0003620000300800 */
[----:B------:R-:W-:Y:S01]  /*fa30*/  FMUL.FTZ R67, R67, R90 ;  /* 0x0000005a43437220 */ /* 0x000fe20000410000 */
[--C-:B------:R-:W-:Y:S01]  /*fa40*/  FADD.FTZ R73, R73, -R40.reuse ;  /* 0x8000002849497221 */ /* 0x100fe20000010000 */
[----:B------:R-:W-:Y:S01]  /*fa50*/  FFMA.FTZ R63, -R145, R145, 1 ;  /* 0x3f800000913f7423 */ /* 0x000fe20000010191 */
[----:B------:R1:W5:Y:S01]  /*fa60*/  LDL.LU R147, [R1+0xa0] ;  /* 0x0000a00001937983 */ /* 0x0003620000300800 */
[----:B------:R-:W-:Y:S01]  /*fa70*/  FADD.FTZ R40, R75, -R40 ;  /* 0x800000284b287221 */ /* 0x000fe20000010000 */
[--C-:B------:R-:W-:Y:S01]  /*fa80*/  FADD.FTZ R85, R85, -R88.reuse ;  /* 0x8000005855557221 */ /* 0x100fe20000010000 */
[----:B------:R-:W-:Y:S01]  /*fa90*/  FADD.FTZ R87, R87, -R88 ;  /* 0x8000005857577221 */ /* 0x000fe20000010000 */
[----:B------:R1:W5:Y:S01]  /*faa0*/  LDL.LU R146, [R1+0x9c] ;  /* 0x00009c0001927983 */ /* 0x0003620000300800 */
[----:B------:R-:W-:Y:S01]  /*fab0*/  FFMA.FTZ R90, -R144, R144, 1 ;  /* 0x3f800000905a7423 */ /* 0x000fe20000010190 */
[----:B------:R-:W-:Y:S01]  /*fac0*/  FMUL.FTZ R62, R62, R89 ;  /* 0x000000593e3e7220 */ /* 0x000fe20000410000 */
        /* <DEDUP_REMOVED lines=11> */
[----:B------:R-:W-:Y:S01]  /*fb80*/  FMUL.FTZ R40, R138, R40 ;  /* 0x000000288a287220 */ /* 0x000fe20000410000 */
[----:B------:R1:W5:Y:S01]  /*fb90*/  LDL.LU R142, [R1+0x8c] ;  /* 0x00008c00018e7983 */ /* 0x0003620000300800 */
[----:B------:R-:W-:Y:S01]  /*fba0*/  FFMA.FTZ R216, -R140, R140, 1 ;  /* 0x3f8000008cd87423 */ /* 0x000fe2000001018c */
[--C-:B------:R-:W-:Y:S01]  /*fbb0*/  FADD.FTZ R84, R84, -R92.reuse ;  /* 0x8000005c54547221 */ /* 0x100fe20000010000 */
[----:B------:R-:W-:Y:S01]  /*fbc0*/  FADD.FTZ R86, R86, -R92 ;  /* 0x8000005c56567221 */ /* 0x000fe20000010000 */
[----:B------:R1:W5:Y:S01]  /*fbd0*/  LDL.LU R141, [R1+0x88] ;  /* 0x00008800018d7983 */ /* 0x0003620000300800 */
[----:B------:R-:W-:Y:S01]  /*fbe0*/  FFMA.FTZ R91, -R7, R7, 1 ;  /* 0x3f800000075b7423 */ /* 0x000fe20000010107 */
[----:B------:R-:W-:-:S02]  /*fbf0*/  FFMA.FTZ R92, -R6, R6, 1 ;  /* 0x3f800000065c7423 */ /* 0x000fc40000010106 */
[----:B------:R1:W5:Y:S01]  /*fc00*/  LDL.LU R140, [R1+0x84] ;  /* 0x00008400018c7983 */ /* 0x0003620000300800 */
[--C-:B------:R-:W-:Y:S01]  /*fc10*/  FADD.FTZ R80, R80, -R218.reuse ;  /* 0x800000da50507221 */ /* 0x100fe20000010000 */
[----:B------:R-:W-:Y:S01]  /*fc20*/  FADD.FTZ R82, R82, -R218 ;  /* 0x800000da52527221 */ /* 0x000fe20000010000 */
[----:B------:R-:W-:Y:S01]  /*fc30*/  FFMA.FTZ R220, -R5, R5, 1 ;  /* 0x3f80000005dc7423 */ /* 0x000fe20000010105 */
[----:B------:R1:W5:Y:S01]  /*fc40*/  LDL.LU R7, [R1+0x80] ;  /* 0x0000800001077983 */ /* 0x0003620000300800 */
[----:B------:R-:W-:Y:S01]  /*fc50*/  FMUL.FTZ R89, R89, R40 ;  /* 0x0000002859597220 */ /* 0x000fe20000410000 */
[----:B------:R-:W-:Y:S02]  /*fc60*/  FFMA.FTZ R218, -R4, R4, 1 ;  /* 0x3f80000004da7423 */ /* 0x000fe40000010104 */
[----:B------:R1:W5:Y:S01]  /*fc70*/  LDL.LU R6, [R1+0x7c] ;  /* 0x00007c0001067983 */ /* 0x0003620000300800 */
[----:B------:R-:W-:-:S03]  /*fc80*/  FFMA.FTZ R40, -R2, R2, 1 ;  /* 0x3f80000002287423 */ /* 0x000fc60000010102 */
[----:B------:R1:W5:Y:S04]  /*fc90*/  LDL.LU R5, [R1+0x78] ;  /* 0x0000780001057983 */ /* 0x0003680000300800 */
[----:B------:R1:W5:Y:S04]  /*fca0*/  LDL.LU R4, [R1+0x74] ;  /* 0x0000740001047983 */ /* 0x0003680000300800 */
[----:B------:R1:W5:Y:S04]  /*fcb0*/  LDL.LU R2, [R1+0x70] ;  /* 0x0000700001027983 */ /* 0x0003680000300800 */
[----:B------:R-:W2:Y:S01]  /*fcc0*/  LDL R221, [R1+0x54] ;  /* 0x0000540001dd7983 */ /* 0x000ea20000100800 */
[----:B------:R-:W3:Y:S08]  /*fcd0*/  MUFU.EX2 R131, R131 ;  /* 0x0000008300837308 */ /* 0x000ef00000000800 */
        /* <DEDUP_REMOVED lines=9> */
[----:B------:R-:W4:Y:S08]  /*fd70*/  MUFU.EX2 R123, R123 ;  /* 0x0000007b007b7308 */ /* 0x000f300000000800 */
[----:B------:R-:W4:Y:S08]  /*fd80*/  MUFU.EX2 R121, R121 ;  /* 0x0000007900797308 */ /* 0x000f300000000800 */
[----:B------:R-:W4:Y:S08]  /*fd90*/  MUFU.EX2 R129, R129 ;  /* 0x0000008100817308 */ /* 0x000f300000000800 */
[----:B------:R-:W4:Y:S08]  /*fda0*/  MUFU.EX2 R126, R126 ;  /* 0x0000007e007e7308 */ /* 0x000f300000000800 */
[----:B------:R-:W4:Y:S08]  /*fdb0*/  MUFU.EX2 R139, R139 ;  /* 0x0000008b008b7308 */ /* 0x000f300000000800 */
[----:B------:R-:W4:Y:S08]  /*fdc0*/  MUFU.EX2 R125, R125 ;  /* 0x0000007d007d7308 */ /* 0x000f300000000800 */
[----:B------:R-:W4:Y:S01]  /*fdd0*/  MUFU.EX2 R205, R205 ;  /* 0x000000cd00cd7308 */ /* 0x000f220000000800 */
[----:B---3--:R-:W-:Y:S01]  /*fde0*/  FMUL.FTZ R74, R131, R74 ;  /* 0x0000004a834a7220 */ /* 0x008fe20000410000 */
[----:B-1----:R-:W-:Y:S01]  /*fdf0*/  FMUL.FTZ R76, R127, R76 ;  /* 0x0000004c7f4c7220 */ /* 0x002fe20000410000 */
[----:B------:R-:W-:Y:S01]  /*fe00*/  FMUL.FTZ R82, R137, R82 ;  /* 0x0000005289527220 */ /* 0x000fe20000410000 */
[----:B------:R-:W-:Y:S01]  /*fe10*/  FFMA.FTZ R136, -R136, R136, 1 ;  /* 0x3f80000088887423 */ /* 0x000fe20000010188 */
[----:B------:R-:W-:Y:S01]  /*fe20*/  FMUL.FTZ R231, R33, R231 ;  /* 0x000000e721e77220 */ /* 0x000fe20000410000 */
[----:B------:R-:W-:Y:S01]  /*fe30*/  FMUL.FTZ R232, R34, R232 ;  /* 0x000000e822e87220 */ /* 0x000fe20000410000 */
[--C-:B------:R-:W-:Y:S01]  /*fe40*/  FADD.FTZ R77, R77, -R217.reuse ;  /* 0x800000d94d4d7221 */ /* 0x100fe20000010000 */
[----:B------:R-:W-:Y:S01]  /*fe50*/  FADD.FTZ R79, R79, -R217 ;  /* 0x800000d94f4f7221 */ /* 0x000fe20000010000 */
[----:B------:R-:W-:Y:S01]  /*fe60*/  FMUL.FTZ R73, R108, R73 ;  /* 0x000000496c497220 */ /* 0x000fe20000410000 */
[----:B------:R-:W-:Y:S01]  /*fe70*/  FMUL.FTZ R72, R113, R72 ;  /* 0x0000004871487220 */ /* 0x000fe20000410000 */
[----:B------:R-:W-:Y:S01]  /*fe80*/  FMUL.FTZ R88, R88, R74 ;  /* 0x0000004a58587220 */ /* 0x000fe20000410000 */
[----:B------:R-:W-:Y:S01]  /*fe90*/  FMUL.FTZ R93, R93, R76 ;  /* 0x0000004c5d5d7220 */ /* 0x000fe20000410000 */
[----:B------:R-:W-:Y:S01]  /*fea0*/  FFMA.FTZ R217, -R128, R128, 1 ;  /* 0x3f80000080d97423 */ /* 0x000fe20000010180 */
[----:B------:R-:W-:Y:S01]  /*feb0*/  FMUL.FTZ R128, R40, R82 ;  /* 0x0000005228807220 */ /* 0x000fe20000410000 */
[----:B------:R-:W-:Y:S01]  /*fec0*/  FFMA.FTZ R133, -R133, R133, 1 ;  /* 0x3f80000085857423 */ /* 0x000fe20000010185 */
        /* <DEDUP_REMOVED lines=69> */
[----:B--2---:R-:W-:-:S05]  /*10320*/  IMAD R13, R0, 0x4000, R221 ;  /* 0x00004000000d7824 */ /* 0x004fca00078e02dd */
[----:B------:R-:W-:-:S05]  /*10330*/  LEA R13, R13, R16, 0x1 ;  /* 0x000000100d0d7211 */ /* 0x000fca00078e08ff */
        /* <DEDUP_REMOVED lines=79> */
[----:B------:R-:W-:Y:S01]  /*10830*/  R2UR UR4, R16 ;  /* 0x00000000100472ca */ /* 0x000fe200000e0000 */
[----:B---3--:R-:W-:-:S05]  /*10840*/  IMAD R11, R0, 0x800, R14 ;  /* 0x00000800000b7824 */ /* 0x008fca00078e020e */
        /* <DEDUP_REMOVED lines=65> */
.L_x_1232:
        /* <DEDUP_REMOVED lines=70> */
.L_x_1233:
        /* <DEDUP_REMOVED lines=12> */
.L_x_1223:
        /* <DEDUP_REMOVED lines=34> */
.L_x_1191:
        /* <DEDUP_REMOVED lines=22> */
.L_x_1236:
[----:B------:R-:W-:-:S05]  /*11500*/  VIADD R16, R17, 0x4000 ;  /* 0x0000400011107836 */ /* 0x000fca0000000000 */
        /* <DEDUP_REMOVED lines=18> */
.L_x_1237:
        /* <DEDUP_REMOVED lines=18> */
.L_x_1238:
        /* <DEDUP_REMOVED lines=18> */
.L_x_1239:
        /* <DEDUP_REMOVED lines=22> */
[----:B------:R-:W-:Y:S02]  /*119d0*/  F2FP.BF16.F32.PACK_AB R148, R149, R148 ;  /* 0x000000949594723e */ /* 0x000fe400000010ff */
[CC--:B------:R-:W-:Y:S02]  /*119e0*/  LEA.HI R4, R2.reuse, R7.reuse, RZ, 0x4 ;  /* 0x0000000702047211 */ /* 0x0c0fe400078f20ff */
[----:B------:R-:W-:Y:S02]  /*119f0*/  LEA.HI R2, R2, R7, RZ, 0x5 ;  /* 0x0000000702027211 */ /* 0x000fe400078f28ff */
[----:B------:R-:W-:Y:S02]  /*11a00*/  LOP3.LUT R0, R4, 0xfffffff0, RZ, 0xc0, !PT ;  /* 0xfffffff004007812 */ /* 0x000fe400078ec0ff */
[----:B------:R-:W-:-:S02]  /*11a10*/  SHF.R.S32.HI R4, RZ, 0x4, R4 ;  /* 0x00000004ff047819 */ /* 0x000fc40000011404 */
[----:B------:R-:W-:Y:S02]  /*11a20*/  IADD3 R0, R7, -R0, RZ ;  /* 0x8000000007007210 */ /* 0x000fe40007ffe0ff */
[----:B------:R-:W-:Y:S01]  /*11a30*/  SHF.R.S32.HI R2, RZ, 0x5, R2 ;  /* 0x00000005ff027819 */ /* 0x000fe20000011402 */
[----:B------:R-:W-:Y:S01]  /*11a40*/  IMAD.SHL.U32 R7, R4, 0x8, RZ ;  /* 0x0000000804077824 */ /* 0x000fe200078e00ff */
[----:B------:R-:W-:Y:S02]  /*11a50*/  SHF.R.S32.HI R3, RZ, 0x1f, R0 ;  /* 0x0000001fff037819 */ /* 0x000fe40000011400 */
[----:B------:R-:W-:Y:S02]  /*11a60*/  F2FP.BF16.F32.PACK_AB R142, R145, R144 ;  /* 0x00000090918e723e */ /* 0x000fe400000010ff */
[----:B------:R-:W-:Y:S02]  /*11a70*/  LEA.HI R3, R3, R0, RZ, 0x3 ;  /* 0x0000000003037211 */ /* 0x000fe400078f18ff */
[----:B------:R-:W-:-:S02]  /*11a80*/  F2FP.BF16.F32.PACK_AB R143, R147, R146 ;  /* 0x00000092938f723e */ /* 0x000fc400000010ff */
[C---:B------:R-:W-:Y:S02]  /*11a90*/  LOP3.LUT R5, R3.reuse, 0xfffffff8, RZ, 0xc0, !PT ;  /* 0xfffffff803057812 */ /* 0x040fe400078ec0ff */
[----:B------:R-:W-:Y:S02]  /*11aa0*/  SHF.L.U32 R3, R3, 0x6, RZ ;  /* 0x0000000603037819 */ /* 0x000fe400000006ff */
[----:B------:R-:W-:Y:S01]  /*11ab0*/  F2FP.BF16.F32.PACK_AB R149, R151, R150 ;  /* 0x000000969795723e */ /* 0x000fe200000010ff */
[----:B------:R-:W-:Y:S01]  /*11ac0*/  IMAD.IADD R5, R0, 0x1, -R5 ;  /* 0x0000000100057824 */ /* 0x000fe200078e0a05 */
[----:B------:R-:W-:Y:S02]  /*11ad0*/  LOP3.LUT R3, R3, 0x7ffffe00, RZ, 0xc0, !PT ;  /* 0x7ffffe0003037812 */ /* 0x000fe400078ec0ff */
[----:B------:R-:W-:Y:S02]  /*11ae0*/  F2FP.BF16.F32.PACK_AB R156, R157, R156 ;  /* 0x0000009c9d9c723e */ /* 0x000fe400000010ff */
[C---:B------:R-:W-:Y:S01]  /*11af0*/  SHF.L.U32 R0, R5.reuse, 0x6, RZ ;  /* 0x0000000605007819 */ /* 0x040fe200000006ff */
[----:B------:R-:W-:Y:S01]  /*11b00*/  IMAD R3, R2, 0x400, R3 ;  /* 0x0000040002037824 */ /* 0x000fe200078e0203 */
[----:B------:R-:W-:Y:S01]  /*11b10*/  R2P PR, R5, 0x6 ;  /* 0x0000000605007804 */ /* 0x000fe20000000000 */
[----:B------:R-:W2:Y:S01]  /*11b20*/  SHFL.IDX PT, R2, R2, RZ, 0x1f ;  /* 0x00001fff02027589 */ /* 0x000ea200000e0000 */
[----:B------:R-:W-:-:S02]  /*11b30*/  LOP3.LUT R0, R0, 0x1c0, RZ, 0xc0, !PT ;  /* 0x000001c000007812 */ /* 0x000fc400078ec0ff */
[----:B------:R-:W-:Y:S02]  /*11b40*/  MOV R5, 0x40 ;  /* 0x0000004000057802 */ /* 0x000fe40000000f00 */
[----:B------:R-:W-:Y:S02]  /*11b50*/  LOP3.LUT R7, R0, 0x8, R7, 0xf8, !PT ;  /* 0x0000000800077812 */ /* 0x000fe400078ef807 */
[----:B------:R-:W-:Y:S02]  /*11b60*/  SHF.R.U32.HI R0, RZ, 0x3, R0 ;  /* 0x00000003ff007819 */ /* 0x000fe40000011600 */
[----:B------:R-:W-:Y:S02]  /*11b70*/  SEL R5, R5, 0xffffffc0, !P2 ;  /* 0xffffffc005057807 */ /* 0x000fe40005000000 */
[----:B------:R-:W-:Y:S02]  /*11b80*/  LOP3.LUT R0, R7, R0, RZ, 0x3c, !PT ;  /* 0x0000000007007212 */ /* 0x000fe400078e3cff */
[----:B------:R-:W-:-:S02]  /*11b90*/  F2FP.BF16.F32.PACK_AB R150, R153, R152 ;  /* 0x000000989996723e */ /* 0x000fc400000010ff */
[----:B------:R-:W-:Y:S01]  /*11ba0*/  IADD3 R0, R0, R3, RZ ;  /* 0x0000000300007210 */ /* 0x000fe20007ffe0ff */
[----:B------:R-:W-:Y:S01]  /*11bb0*/  IMAD.MOV.U32 R3, RZ, RZ, 0x20 ;  /* 0x00000020ff037424 */ /* 0x000fe200078e00ff */
[----:B------:R-:W-:Y:S02]  /*11bc0*/  F2FP.BF16.F32.PACK_AB R151, R155, R154 ;  /* 0x0000009a9b97723e */ /* 0x000fe400000010ff */
[----:B------:R-:W-:Y:S01]  /*11bd0*/  F2FP.BF16.F32.PACK_AB R157, R159, R158 ;  /* 0x0000009e9f9d723e */ /* 0x000fe200000010ff */
[----:B------:R-:W-:Y:S01]  /*11be0*/  IMAD R0, R0, 0x2, R17 ;  /* 0x0000000200007824 */ /* 0x000fe200078e0211 */
[----:B------:R-:W-:Y:S02]  /*11bf0*/  SEL R3, R3, 0xffffffe0, !P1 ;  /* 0xffffffe003037807 */ /* 0x000fe40004800000 */
[----:B------:R-:W-:Y:S02]  /*11c00*/  F2FP.BF16.F32.PACK_AB R164, R165, R164 ;  /* 0x000000a4a5a4723e */ /* 0x000fe400000010ff */
[--C-:B------:R-:W-:Y:S01]  /*11c10*/  IADD3 R6, R5, 0x4000, R0.reuse ;  /* 0x0000400005067810 */ /* 0x100fe20007ffe000 */
[----:B------:R3:W-:Y:S01]  /*11c20*/  STSM.16.M88.4 [R0+0x4000], R172 ;  /* 0x004000ac00007844 */ /* 0x0007e20000000200 */
[----:B------:R-:W-:-:S02]  /*11c30*/  IADD3 R4, R3, 0x4000, R0 ;  /* 0x0000400003047810 */ /* 0x000fc40007ffe000 */
[----:B------:R-:W-:Y:S02]  /*11c40*/  IADD3 R3, R3, R6, RZ ;  /* 0x0000000603037210 */ /* 0x000fe40007ffe0ff */
        /* <DEDUP_REMOVED lines=40> */
.L_x_1241:
[----:B------:R-:W-:Y:S05]  /*11ed0*/  BSYNC B0 ;  /* 0x0000000000007941 */ /* 0x000fea0003800000 */
.L_x_1240:
[----:B------:R-:W-:-:S04]  /*11ee0*/  DEPBAR.LE SB0, 0x0 ;  /* 0x000080000000791a */ /* 0x000fc80000000000 */
[----:B------:R-:W-:Y:S05]  /*11ef0*/  BRA `(.L_x_1189) ;  /* 0x0000004000dc7947 */ /* 0x000fea0003800000 */
.L_x_1235:
[----:B------:R-:W2:Y:S01]  /*11f00*/  S2R R0, SR_TID.X ;  /* 0x0000000000007919 */ /* 0x000ea20000002100 */
[----:B------:R-:W3:Y:S01]  /*11f10*/  LDC.64 R16, c[0x0][0x808] ;  /* 0x00020200ff107b82 */ /* 0x000ee20000000a00 */
[----:B------:R-:W-:Y:S01]  /*11f20*/  ULDC.64 UR4, c[0x0][0x820] ;  /* 0x0002080000047ab9 */ /* 0x000fe20000000a00 */
[----:B------:R-:W-:Y:S01]  /*11f30*/  BSSY B0, `(.L_x_1242) ;  /* 0x0000030000007945 */ /* 0x000fe20003800000 */
[----:B------:R-:W4:Y:S01]  /*11f40*/  S2R R23, SR_CTAID.Y ;  /* 0x0000000000177919 */ /* 0x000f220000002600 */
[----:B------:R-:W3:Y:S04]  /*11f50*/  S2R R15, SR_CTAID.X ;  /* 0x00000000000f7919 */ /* 0x000ee80000002500 */
[----:B------:R-:W1:Y:S01]  /*11f60*/  LDC R19, c[0x0][0x83c] ;  /* 0x00020f00ff137b82 */ /* 0x000e620000000800 */
[----:B------:R-:W5:Y:S01]  /*11f70*/  S2R R21, SR_CTAID.Z ;  /* 0x0000000000157919 */ /* 0x000f620000002700 */
[----:B--2---:R-:W-:Y:S01]  /*11f80*/  VIADD R3, R0, 0xffffff80 ;  /* 0xffffff8000037836 */ /* 0x004fe20000000000 */
[----:B----4-:R-:W-:-:S04]  /*11f90*/  SHF.R.S32.HI R13, RZ, 0x1f, R23 ;  /* 0x0000001fff0d7819 */ /* 0x010fc80000011417 */
[----:B------:R-:W-:-:S04]  /*11fa0*/  SHF.R.S32.HI R0, RZ, 0x1f, R3 ;  /* 0x0000001fff007819 */ /* 0x000fc80000011403 */
[----:B------:R-:W-:Y:S02]  /*11fb0*/  LEA.HI R2, R0, R3, RZ, 0x3 ;  /* 0x0000000300027211 */ /* 0x000fe400078f18ff */
[----:B-----5:R-:W-:Y:S02]  /*11fc0*/  SHF.R.S32.HI R12, RZ, 0x1f, R21 ;  /* 0x0000001fff0c7819 */ /* 0x020fe40000011415 */
[----:B------:R-:W-:Y:S02]  /*11fd0*/  LOP3.LUT R0, R2, 0x1ffffff8, RZ, 0xc0, !PT ;  /* 0x1ffffff802007812 */ /* 0x000fe400078ec0ff */
[----:B------:R-:W-:Y:S02]  /*11fe0*/  SHF.R.S32.HI R2, RZ, 0x3, R2 ;  /* 0x00000003ff027819 */ /* 0x000fe40000011402 */
[----:B------:R-:W-:Y:S01]  /*11ff0*/  IADD3 R0, R3, -R0, RZ ;  /* 0x8000000003007210 */ /* 0x000fe20007ffe0ff */
[----:B---3--:R-:W-:Y:S02]  /*12000*/  IMAD R3, R15, -0x80, R16 ;  /* 0xffffff800f037824 */ /* 0x008fe400078e0210 */
[----:B------:R-:W-:-:S02]  /*12010*/  VIADD R8, R2, 0x60 ;  /* 0x0000006002087836 */ /* 0x000fc40000000000 */
[----:B------:R-:W-:Y:S01]  /*12020*/  IMAD.SHL.U32 R6, R0, 0x8, RZ ;  /* 0x0000000800067824 */ /* 0x000fe200078e00ff */
[-C--:B------:R-:W-:Y:S01]  /*12030*/  ISETP.GE.AND P3, PT, R2, R3.reuse, PT ;  /* 0x000000030200720c */ /* 0x080fe20003f66270 */
[----:B------:R-:W-:Y:S01]  /*12040*/  IMAD R0, R13, UR4, RZ ;  /* 0x000000040d007c24 */ /* 0x000fe2000f8e02ff */
[----:B------:R-:W-:Y:S02]  /*12050*/  ISETP.GE.AND P0, PT, R8, R3, PT ;  /* 0x000000030800720c */ /* 0x000fe40003f06270 */
[----:B------:R-:W-:Y:S01]  /*12060*/  SHF.R.S32.HI R7, RZ, 0x1f, R6 ;  /* 0x0000001fff077819 */ /* 0x000fe20000011406 */
[C---:B------:R-:W-:Y:S01]  /*12070*/  IMAD R9, R23.reuse, UR5, R0 ;  /* 0x0000000517097c24 */ /* 0x040fe2000f8e0200 */
[----:B------:R-:W-:Y:S02]  /*12080*/  IADD3 R0, R2, 0x20, RZ ;  /* 0x0000002002007810 */ /* 0x000fe40007ffe0ff */
[----:B------:R-:W-:Y:S01]  /*12090*/  ISETP.GE.OR P6, PT, R6, R17, P3 ;  /* 0x000000110600720c */ /* 0x000fe20001fc6670 */
[----:B------:R-:W-:Y:S01]  /*120a0*/  IMAD.WIDE.U32 R4, R23, UR4, R6 ;  /* 0x0000000417047c25 */ /* 0x000fe2000f8e0006 */
[----:B------:R-:W-:Y:S01]  /*120b0*/  ISETP.GE.AND P2, PT, R0, R3, PT ;  /* 0x000000030000720c */ /* 0x000fe20003f46270 */
[----:B------:R-:W-:Y:S01]  /*120c0*/  ULDC.64 UR4, c[0x0][0x828] ;  /* 0x00020a0000047ab9 */ /* 0x000fe20000000a00 */
[----:B------:R-:W-:Y:S01]  /*120d0*/  IADD3 R0, R2, 0x40, RZ ;  /* 0x0000004002007810 */ /* 0x000fe20007ffe0ff */
[----:B------:R-:W-:Y:S01]  /*120e0*/  IMAD.IADD R5, R5, 0x1, R9 ;  /* 0x0000000105057824 */ /* 0x000fe200078e0209 */
[----:B------:R-:W-:-:S02]  /*120f0*/  ISETP.GE.OR P5, PT, R6, R17, P2 ;  /* 0x000000110600720c */ /* 0x000fc400017a6670 */
[----:B------:R-:W-:Y:S01]  /*12100*/  ISETP.GE.AND P1, PT, R0, R3, PT ;  /* 0x000000030000720c */ /* 0x000fe20003f26270 */
[----:B------:R-:W-:Y:S01]  /*12110*/  IMAD R0, R12, UR4, RZ ;  /* 0x000000040c007c24 */ /* 0x000fe2000f8e02ff */
[----:B------:R-:W-:Y:S01]  /*12120*/  SHF.R.S32.HI R3, RZ, 0x1f, R2 ;  /* 0x0000001fff037819 */ /* 0x000fe20000011402 */
[----:B------:R-:W-:Y:S01]  /*12130*/  IMAD.WIDE.U32 R4, R21, UR4, R4 ;  /* 0x0000000415047c25 */ /* 0x000fe2000f8e0004 */
[----:B------:R-:W-:-:S03]  /*12140*/  ISETP.GE.OR P4, PT, R6, R17, P1 ;  /* 0x000000110600720c */ /* 0x000fc60000f86670 */
[----:B------:R-:W-:Y:S02]  /*12150*/  IMAD R11, R21, UR5, R0 ;  /* 0x00000005150b7c24 */ /* 0x000fe4000f8e0200 */
[----:B------:R-:W-:-:S03]  /*12160*/  IMAD.WIDE R2, R15, 0x80, R2 ;  /* 0x000000800f027825 */ /* 0x000fc600078e0202 */
[----:B------:R-:W-:Y:S01]  /*12170*/  IADD3 R11, R5, R11, RZ ;  /* 0x0000000b050b7210 */ /* 0x000fe20007ffe0ff */
[----:B-1----:R-:W-:Y:S06]  /*12180*/  @P6 BRA `(.L_x_1243) ;  /* 0x0000000000286947 */ /* 0x002fec0003800000 */
        /* <DEDUP_REMOVED lines=10> */
.L_x_1243:
[----:B------:R-:W-:Y:S05]  /*12230*/  BSYNC B0 ;  /* 0x0000000000007941 */ /* 0x000fea0003800000 */
.L_x_1242:
[----:B------:R-:W-:Y:S01]  /*12240*/  BSSY B0, `(.L_x_1244) ;  /* 0x0000010000007945 */ /* 0x000fe20003800000 */
[----:B------:R-:W-:-:S03]  /*12250*/  ISETP.GE.OR P6, PT, R6, R17, P0 ;  /* 0x000000110600720c */ /* 0x000fc600007c6670 */
[----:B------:R-:W-:Y:S10]  /*12260*/  @P5 BRA `(.L_x_1245) ;  /* 0x0000000000345947 */ /* 0x000ff40003800000 */
        /* <DEDUP_REMOVED lines=13> */
.L_x_1245:
[----:B------:R-:W-:Y:S05]  /*12340*/  BSYNC B0 ;  /* 0x0000000000007941 */ /* 0x000fea0003800000 */
.L_x_1244:
[----:B------:R-:W-:Y:S04]  /*12350*/  BSSY B0, `(.L_x_1246) ;  /* 0x000000f000007945 */ /* 0x000fe80003800000 */
[----:B------:R-:W-:Y:S05]  /*12360*/  @P4 BRA `(.L_x_1247) ;  /* 0x0000000000344947 */ /* 0x000fea0003800000 */
[----:B-12---:R-:W-:Y:S01]  /*12370*/  IADD3 R15, P4, R2, 0x40, RZ ;  /* 0x00000040020f7810 */ /* 0x006fe20007f9e0ff */
        /* <DEDUP_REMOVED lines=12> */
.L_x_1247:
[----:B------:R-:W-:Y:S05]  /*12440*/  BSYNC B0 ;  /* 0x0000000000007941 */ /* 0x000fea0003800000 */
.L_x_1246:
[----:B------:R-:W-:Y:S04]  /*12450*/  BSSY B0, `(.L_x_1248) ;  /* 0x000000e000007945 */ /* 0x000fe80003800000 */
[----:B------:R-:W-:Y:S05]  /*12460*/  @P6 BRA `(.L_x_1249) ;  /* 0x0000000000306947 */ /* 0x000fea0003800000 */
[----:B------:R-:W-:Y:S01]  /*12470*/  IADD3 R9, P4, R2, 0x60, RZ ;  /* 0x0000006002097810 */ /* 0x000fe20007f9e0ff */
[----:B------:R-:W-:Y:S01]  /*12480*/  ULDC.64 UR4, c[0x0][0x818] ;  /* 0x0002060000047ab9 */ /* 0x000fe20000000a00 */
[----:B------:R-:W-:-:S03]  /*12490*/  MOV R5, R11 ;  /* 0x0000000b00057202 */ /* 0x000fc60000000f00 */
        /* <DEDUP_REMOVED lines=8> */
[----:B------:R4:W-:Y:S02]  /*12520*/  STG.E.128 desc[UR38][R8.64], RZ ;  /* 0x000000ff08007986 */ /* 0x0009e4000c101d26 */
.L_x_1249:
[----:B------:R-:W-:Y:S05]  /*12530*/  BSYNC B0 ;  /* 0x0000000000007941 */ /* 0x000fea0003800000 */
.L_x_1248:
        /* <DEDUP_REMOVED lines=11> */
[----:B------:R-:W-:Y:S02]  /*125f0*/  IADD3 R5, R5, R13, RZ ;  /* 0x0000000d05057210 */ /* 0x000fe40007ffe0ff */
[C---:B----4-:R-:W-:Y:S02]  /*12600*/  IMAD R9, R21.reuse, UR5, R12 ;  /* 0x0000000515097c24 */ /* 0x050fe4000f8e020c */
[----:B------:R-:W-:-:S04]  /*12610*/  IMAD.WIDE.U32 R4, R21, UR4, R4 ;  /* 0x0000000415047c25 */ /* 0x000fc8000f8e0004 */
[----:B------:R-:W-:Y:S01]  /*12620*/  IMAD.IADD R9, R5, 0x1, R9 ;  /* 0x0000000105097824 */ /* 0x000fe200078e0209 */
[----:B------:R-:W-:Y:S06]  /*12630*/  @P3 BRA `(.L_x_1251) ;  /* 0x0000000000283947 */ /* 0x000fec0003800000 */
        /* <DEDUP_REMOVED lines=9> */
[----:B------:R4:W-:Y:S02]  /*126d0*/  STG.E.128 desc[UR38][R10.64], RZ ;  /* 0x000000ff0a007986 */ /* 0x0009e4000c101d26 */
.L_x_1251:
[----:B------:R-:W-:Y:S05]  /*126e0*/  BSYNC B0 ;  /* 0x0000000000007941 */ /* 0x000fea0003800000 */
.L_x_1250:
[----:B------:R-:W-:Y:S04]  /*126f0*/  BSSY B0, `(.L_x_1252) ;  /* 0x000000f000007945 */ /* 0x000fe80003800000 */
[----:B------:R-:W-:Y:S05]  /*12700*/  @P2 BRA `(.L_x_1253) ;  /* 0x0000000000342947 */ /* 0x000fea0003800000 */
[----:B----4-:R-:W-:Y:S01]  /*12710*/  IADD3 R11, P2, R2, 0x20, RZ ;  /* 0x00000020020b7810 */ /* 0x010fe20007f5e0ff */
[----:B------:R-:W-:Y:S01]  /*12720*/  ULDC.64 UR4, c[0x0][0x848] ;  /* 0x0002120000047ab9 */ /* 0x000fe20000000a00 */
[----:B------:R-:W-:Y:S01]  /*12730*/  MOV R7, R9 ;  /* 0x0000000900077202 */ /* 0x000fe20000000f00 */
[----:B------:R-:W-:Y:S01]  /*12740*/  IMAD.MOV.U32 R6, RZ, RZ, R4 ;  /* 0x000000ffff067224 */ /* 0x000fe200078e0004 */
[----:B------:R-:W-:-:S03]  /*12750*/  IADD3.X R0, RZ, R3, RZ, P2, !PT ;  /* 0x00000003ff007210 */ /* 0x000fc600017fe4ff */
        /* <DEDUP_REMOVED lines=8> */
.L_x_1253:
[----:B------:R-:W-:Y:S05]  /*127e0*/  BSYNC B0 ;  /* 0x0000000000007941 */ /* 0x000fea0003800000 */
.L_x_1252:
        /* <DEDUP_REMOVED lines=15> */
.L_x_1255:
[----:B------:R-:W-:Y:S05]  /*128e0*/  BSYNC B0 ;  /* 0x0000000000007941 */ /* 0x000fea0003800000 */
.L_x_1254:
[----:B------:R-:W-:Y:S05]  /*128f0*/  @P0 BRA `(.L_x_1189) ;  /* 0x00000038005c0947 */ /* 0x000fea0003800000 */
[----:B------:R-:W-:Y:S01]  /*12900*/  IADD3 R5, P0, R2, 0x60, RZ ;  /* 0x0000006002057810 */ /* 0x000fe20007f1e0ff */
[----:B------:R-:W-:Y:S01]  /*12910*/  ULDC.64 UR4, c[0x0][0x848] ;  /* 0x0002120000047ab9 */ /* 0x000fe20000000a00 */
[----:B------:R-:W-:Y:S02]  /*12920*/  IMAD.MOV.U32 R2, RZ, RZ, R4 ;  /* 0x000000ffff027224 */ /* 0x000fe400078e0004 */
[----:B------:R-:W-:Y:S02]  /*12930*/  IADD3.X R0, RZ, R3, RZ, P0, !PT ;  /* 0x00000003ff007210 */ /* 0x000fe400007fe4ff */
[----:B------:R-:W-:-:S03]  /*12940*/  MOV R3, R9 ;  /* 0x0000000900037202 */ /* 0x000fc60000000f00 */
        /* <DEDUP_REMOVED lines=9> */
.L_x_1187:
        /* <DEDUP_REMOVED lines=13> */
[----:B------:R-:W-:Y:S02]  /*12ab0*/  ULDC UR6, c[0x0][0x280] ;  /* 0x0000a00000067ab9 */ /* 0x000fe40000000800 */
[----:B------:R-:W-:-:S04]  /*12ac0*/  UIADD3 UR4, UR6, 0x7f, URZ ;  /* 0x0000007f06047890 */ /* 0x000fc8000fffe03f */
[----:B------:R-:W-:Y:S01]  /*12ad0*/  USHF.R.S32.HI UR5, URZ, 0x1f, UR4 ;  /* 0x0000001f3f057899 */ /* 0x000fe20008011404 */
[----:B------:R-:W2:Y:S03]  /*12ae0*/  S2UR UR16, SR_CTAID.Y ;  /* 0x00000000001079c3 */ /* 0x000ea60000002600 */
[----:B------:R-:W-:-:S04]  /*12af0*/  ULEA.HI UR5, UR5, UR4, URZ, 0x7 ;  /* 0x0000000405057291 */ /* 0x000fc8000f8f383f */
[----:B------:R-:W-:Y:S01]  /*12b00*/  USHF.R.S32.HI UR5, URZ, 0x7, UR5 ;  /* 0x000000073f057899 */ /* 0x000fe20008011405 */
[----:B-1----:R-:W-:Y:S01]  /*12b10*/  ISETP.LE.AND P0, PT, RZ, UR22, PT ;  /* 0x00000016ff007c0c */ /* 0x002fe2000bf03270 */
[----:B--2---:R-:W-:-:S12]  /*12b20*/  USHF.R.S32.HI UR17, URZ, 0x1f, UR16 ;  /* 0x0000001f3f117899 */ /* 0x004fd80008011410 */
[----:B------:R-:W-:Y:S05]  /*12b30*/  @!P0 BRA `(.L_x_1257) ;  /* 0x0000000000308947 */ /* 0x000fea0003800000 */
        /* <DEDUP_REMOVED lines=9> */
[----:B------:R-:W-:-:S06]  /*12bd0*/  USEL UR4, UR5, UR7, UP0 ;  /* 0x0000000705047287 */ /* 0x000fcc0008000000 */
[----:B------:R-:W-:Y:S01]  /*12be0*/  IMAD.U32 R9, RZ, RZ, UR4 ;  /* 0x00000004ff097e24 */ /* 0x000fe2000f8e00ff */
[----:B------:R-:W-:Y:S06]  /*12bf0*/  BRA `(.L_x_1258) ;  /* 0x0000000000047947 */ /* 0x000fec0003800000 */
.L_x_1257:
[----:B------:R-:W-:-:S07]  /*12c00*/  MOV R9, UR5 ;  /* 0x0000000500097c02 */ /* 0x000fce0008000f00 */
.L_x_1258:
[----:B------:R-:W-:Y:S01]  /*12c10*/  ULEA UR6, UR22, UR6, 0x7 ;  /* 0x0000000616067291 */ /* 0x000fe2000f8e383f */
[----:B------:R-:W-:Y:S01]  /*12c20*/  ULDC UR4, c[0x0][0x290] ;  /* 0x0000a40000047ab9 */ /* 0x000fe20000000800 */
[----:B------:R-:W-:Y:S01]  /*12c30*/  ULDC UR7, c[0x0][0x74c] ;  /* 0x0001d30000077ab9 */ /* 0x000fe20000000800 */
[----:B------:R-:W-:Y:S01]  /*12c40*/  ULDC.64 UR8, c[0x0][0x2d8] ;  /* 0x0000b60000087ab9 */ /* 0x000fe20000000a00 */
[----:B------:R-:W-:Y:S02]  /*12c50*/  UIADD3 UR10, -UR7, UR6, -UR4 ;  /* 0x00000006070a7290 */ /* 0x000fe4000fffe904 */
[----:B------:R-:W-:Y:S02]  /*12c60*/  UIMAD UR4, UR17, UR8, URZ ;  /* 0x00000008110472a4 */ /* 0x000fe4000f8e023f */
[----:B------:R-:W-:Y:S02]  /*12c70*/  USHF.R.S32.HI UR11, URZ, 0x1f, UR10 ;  /* 0x0000001f3f0b7899 */ /* 0x000fe4000801140a */
[----:B------:R-:W-:-:S02]  /*12c80*/  UIMAD.WIDE.U32 UR6, UR16, UR8, URZ ;  /* 0x00000008100672a5 */ /* 0x000fc4000f8e003f */
[----:B------:R-:W-:Y:S02]  /*12c90*/  ULEA.HI UR11, UR11, UR10, URZ, 0x7 ;  /* 0x0000000a0b0b7291 */ /* 0x000fe4000f8f383f */
[----:B------:R-:W-:Y:S02]  /*12ca0*/  UIMAD UR4, UR16, UR9, UR4 ;  /* 0x00000009100472a4 */ /* 0x000fe4000f8e0204 */
[----:B------:R-:W-:Y:S02]  /*12cb0*/  USHF.R.S32.HI UR8, URZ, 0x1f, UR15 ;  /* 0x0000001f3f087899 */ /* 0x000fe4000801140f */
[----:B------:R-:W-:Y:S01]  /*12cc0*/  USHF.R.S32.HI UR9, URZ, 0x7, UR11 ;  /* 0x000000073f097899 */ /* 0x000fe2000801140b */
[----:B------:R-:W-:Y:S01]  /*12cd0*/  ULDC.64 UR12, c[0x0][0x2e0] ;  /* 0x0000b800000c7ab9 */ /* 0x000fe20000000a00 */
[----:B------:R-:W-:Y:S01]  /*12ce0*/  ULDC UR14, c[0x0][0x288] ;  /* 0x0000a200000e7ab9 */ /* 0x000fe20000000800 */
[----:B------:R-:W-:Y:S02]  /*12cf0*/  UIMAD UR8, UR8, UR12, URZ ;  /* 0x0000000c080872a4 */ /* 0x000fe4000f8e023f */
[----:B------:R-:W-:-:S02]  /*12d00*/  UISETP.LT.AND UP0, UPT, URZ, UR9, UPT ;  /* 0x000000093f00728c */ /* 0x000fc4000bf01270 */
[----:B------:R-:W-:Y:S02]  /*12d10*/  UIMAD UR11, UR15, UR13, UR8 ;  /* 0x0000000d0f0b72a4 */ /* 0x000fe4000f8e0208 */
[----:B------:R-:W-:Y:S02]  /*12d20*/  USEL UR8, URZ, UR9, !UP0 ;  /* 0x000000093f087287 */ /* 0x000fe4000c000000 */
[----:B------:R-:W-:Y:S02]  /*12d30*/  UIMAD UR10, UR15, UR14, URZ ;  /* 0x0000000e0f0a72a4 */ /* 0x000fe4000f8e023f */
[----:B------:R-:W-:Y:S02]  /*12d40*/  UIADD3 UR7, UR7, UR4, URZ ;  /* 0x0000000407077290 */ /* 0x000fe4000fffe03f */
[----:B------:R-:W-:Y:S01]  /*12d50*/  ISETP.GT.AND P1, PT, R9, UR8, PT ;  /* 0x0000000809007c0c */ /* 0x000fe2000bf24270 */
[----:B------:R-:W-:Y:S02]  /*12d60*/  UIADD3 UR9, UP0, UR10, UR16, URZ ;  /* 0x000000100a097290 */ /* 0x000fe4000ff1e03f */
[----:B------:R-:W-:Y:S01]  /*12d70*/  UIMAD.WIDE.U32 UR6, UR15, UR12, UR6 ;  /* 0x0000000c0f0672a5 */ /* 0x000fe2000f8e0006 */
[----:B------:R-:W-:Y:S01]  /*12d80*/  ELECT P0, URZ, PT ;  /* 0x00000000003f782f */ /* 0x000fe20003800000 */
[----:B------:R-:W-:-:S08]  /*12d90*/  ULEA.HI.X.SX32 UR10, UR10, UR17, 0x1, UP0 ;  /* 0x000000110a0a7291 */ /* 0x000fd000080f0e3f */
[----:B------:R-:W-:Y:S05]  /*12da0*/  @!P1 BRA `(.L_x_1259) ;  /* 0x0000001000409947 */ /* 0x000fea0003800000 */
[----:B------:R-:W1:Y:S01]  /*12db0*/  S2R R2, SR_TID.X ;  /* 0x0000000000027919 */ /* 0x000e620000002100 */
[----:B------:R-:W-:Y:S01]  /*12dc0*/  VIADD R0, R9, -UR8 ;  /* 0x8000000809007c36 */ /* 0x000fe20008000000 */
[----:B------:R-:W-:Y:S01]  /*12dd0*/  ULDC UR12, c[0x0][0x760] ;  /* 0x0001d800000c7ab9 */ /* 0x000fe20000000800 */
[----:B------:R-:W-:Y:S02]  /*12de0*/  UIADD3 UR11, UR7, UR11, URZ ;  /* 0x0000000b070b7290 */ /* 0x000fe4000fffe03f */
[----:B------:R-:W-:Y:S01]  /*12df0*/  UIMAD UR12, UR14, UR12, URZ ;  /* 0x0000000c0e0c72a4 */ /* 0x000fe2000f8e023f */
[----:B------:R-:W-:-:S04]  /*12e00*/  LOP3.LUT R0, R0, 0x1, RZ, 0xc0, !PT ;  /* 0x0000000100007812 */ /* 0x000fc800078ec0ff */
[----:B------:R-:W-:Y:S02]  /*12e10*/  ISETP.NE.U32.AND P1, PT, R0, 0x1, PT ;  /* 0x000000010000780c */ /* 0x000fe40003f25070 */
[----:B-1----:R-:W-:-:S11]  /*12e20*/  LOP3.LUT R10, R2, 0x1f, RZ, 0xc0, !PT ;  /* 0x0000001f020a7812 */ /* 0x002fd600078ec0ff */
[----:B------:R-:W-:Y:S05]  /*12e30*/  @P1 BRA `(.L_x_1260) ;  /* 0x00000004006c1947 */ /* 0x000fea0003800000 */
        /* <DEDUP_REMOVED lines=8> */
[----:B------:R-:W-:-:S04]  /*12ec0*/  MOV R2, UR14 ;  /* 0x0000000e00027c02 */ /* 0x000fc80008000f00 */
[----:B------:R-:W-:Y:S01]  /*12ed0*/  IMAD.U32 R3, RZ, RZ, UR4 ;  /* 0x00000004ff037e24 */ /* 0x000fe2000f8e00ff */
[----:B------:R-:W-:Y:S06]  /*12ee0*/  @P2 BRA `(.L_x_1262) ;  /* 0x0000000000142947 */ /* 0x000fec0003800000 */
.L_x_1263:
[----:B------:R-:W2:Y:S04]  /*12ef0*/  LDG.E.STRONG.GPU R0, desc[UR38][R2.64] ;  /* 0x0000002602007981 */ /* 0x000ea8000c1ef900 */
[----:B--2---:R-:W-:Y:S01]  /*12f00*/  CCTL.IVALL ;  /* 0x00000000ff00798f */ /* 0x004fe20002000000 */
[----:B------:R-:W-:Y:S05]  /*12f10*/  YIELD ;  /* 0x0000000000007946 */ /* 0x000fea0003800000 */
[----:B------:R-:W-:-:S13]  /*12f20*/  ISETP.NE.AND P1, PT, R0, UR22, PT ;  /* 0x0000001600007c0c */ /* 0x000fda000bf25270 */
[----:B------:R-:W-:Y:S05]  /*12f30*/  @P1 BRA `(.L_x_1263) ;  /* 0xfffffffc00ec1947 */ /* 0x000fea000383ffff */
.L_x_1262:
[----:B------:R-:W-:Y:S05]  /*12f40*/  BSYNC B0 ;  /* 0x0000000000007941 */ /* 0x000fea0003800000 */
.L_x_1261:
[----:B------:R-:W-:-:S03]  /*12f50*/  UMOV UR4, 0xffffffff ;  /* 0xffffffff00047882 */ /* 0x000fc60000000000 */
[----:B------:R-:W-:Y:S05]  /*12f60*/  BRA.DIV UR4, `(.L_x_1264) ;  /* 0x0000003604747947 */ /* 0x000fea000b800000 */
[----:B------:R-:W-:Y:S01]  /*12f70*/  NOP ;  /* 0x0000000000007918 */ /* 0x000fe20000000000 */
.L_x_1341:
[----:B------:R-:W-:Y:S01]  /*12f80*/  MOV R8, UR8 ;  /* 0x0000000800087c02 */ /* 0x000fe20008000f00 */
        /* <DEDUP_REMOVED lines=21> */
.L_x_1266:
[----:B------:R-:W-:Y:S05]  /*130e0*/  BSYNC B0 ;  /* 0x0000000000007941 */ /* 0x000fea0003800000 */
.L_x_1265:
        /* <DEDUP_REMOVED lines=20> */
.L_x_1268:
[----:B------:R-:W-:Y:S05]  /*13230*/  BSYNC B0 ;  /* 0x0000000000007941 */ /* 0x000fea0003800000 */
.L_x_1267:
[----:B------:R-:W-:Y:S06]  /*13240*/  BAR.ARV 0xa, 0xa0 ;  /* 0x0282800000007b1d */ /* 0x000fec0000002000 */
[----:B------:R-:W-:Y:S04]  /*13250*/  BSSY B0, `(.L_x_1269) ;  /* 0x0000003000007945 */ /* 0x000fe80003800000 */
[----:B------:R-:W-:Y:S05]  /*13260*/  @!P0 BRA `(.L_x_1270) ;  /* 0x0000000000048947 */ /* 0x000fea0003800000 */
[----:B------:R-:W-:-:S04]  /*13270*/  DEPBAR.LE SB0, 0x0 ;  /* 0x000080000000791a */ /* 0x000fc80000000000 */
.L_x_1270:
[----:B------:R-:W-:Y:S05]  /*13280*/  BSYNC B0 ;  /* 0x0000000000007941 */ /* 0x000fea0003800000 */
.L_x_1269:
        /* <DEDUP_REMOVED lines=19> */
.L_x_1272:
[----:B------:R-:W-:Y:S05]  /*133c0*/  BSYNC B0 ;  /* 0x0000000000007941 */ /* 0x000fea0003800000 */
.L_x_1271:
[----:B------:R-:W-:Y:S01]  /*133d0*/  UIADD3 UR13, UR8, 0x1, URZ ;  /* 0x00000001080d7890 */ /* 0x000fe2000fffe03f */
[----:B------:R-:W-:Y:S11]  /*133e0*/  BRA `(.L_x_1273) ;  /* 0x0000000000047947 */ /* 0x000ff60003800000 */
.L_x_1260:
[----:B------:R-:W-:-:S05]  /*133f0*/  UMOV UR13, UR8 ;  /* 0x00000008000d7c82 */ /* 0x000fca0008000000 */
.L_x_1273:
[----:B------:R-:W-:-:S03]  /*13400*/  UIADD3 UR4, UR8, 0x1, URZ ;  /* 0x0000000108047890 */ /* 0x000fc6000fffe03f */
[----:B------:R-:W-:-:S03]  /*13410*/  UMOV UR8, UR13 ;  /* 0x0000000d00087c82 */ /* 0x000fc60008000000 */
[----:B------:R-:W-:-:S13]  /*13420*/  ISETP.NE.AND P1, PT, R9, UR4, PT ;  /* 0x0000000409007c0c */ /* 0x000fda000bf25270 */
[----:B------:R-:W-:Y:S05]  /*13430*/  @!P1 BRA `(.L_x_1259) ;  /* 0x00000008009c9947 */ /* 0x000fea0003800000 */
[----:B------:R-:W-:Y:S01]  /*13440*/  ULDC.64 UR18, c[0x0][0x2c0] ;  /* 0x0000b00000127ab9 */ /* 0x000fe20000000a00 */
[----:B------:R-:W-:Y:S01]  /*13450*/  UMOV UR4, URZ ;  /* 0x0000003f00047c82 */ /* 0x000fe20008000000 */
[----:B------:R-:W-:Y:S01]  /*13460*/  ULEA UR18, UP0, UR6, UR18, 0x2 ;  /* 0x0000001206127291 */ /* 0x000fe2000f80103f */
[----:B------:R-:W-:-:S03]  /*13470*/  UMOV UR8, UR13 ;  /* 0x0000000d00087c82 */ /* 0x000fc60008000000 */
[----:B------:R-:W-:Y:S02]  /*13480*/  ULEA.HI.X UR19, UR6, UR19, UR11, 0x2, UP0 ;  /* 0x0000001306137291 */ /* 0x000fe400080f140b */
[----:B------:R-:W-:-:S04]  /*13490*/  UIADD3 UR18, UP0, UR18, 0x4000, URZ ;  /* 0x0000400012127890 */ /* 0x000fc8000ff1e03f */
[----:B------:R-:W-:-:S12]  /*134a0*/  UIADD3.X UR19, URZ, UR19, URZ, UP0, !UPT ;  /* 0x000000133f137290 */ /* 0x000fd800087fe43f */
.L_x_1298:
        /* <DEDUP_REMOVED lines=11> */
.L_x_1276:
[----:B------:R-:W2:Y:S04]  /*13560*/  LDG.E.STRONG.GPU R0, desc[UR38][R2.64] ;  /* 0x0000002602007981 */ /* 0x000ea8000c1ef900 */
[----:B--2---:R-:W-:Y:S01]  /*13570*/  CCTL.IVALL ;  /* 0x00000000ff00798f */ /* 0x004fe20002000000 */
[----:B------:R-:W-:Y:S05]  /*13580*/  YIELD ;  /* 0x0000000000007946 */ /* 0x000fea0003800000 */
[----:B------:R-:W-:-:S13]  /*13590*/  ISETP.NE.AND P1, PT, R0, UR22, PT ;  /* 0x0000001600007c0c */ /* 0x000fda000bf25270 */
[----:B------:R-:W-:Y:S05]  /*135a0*/  @P1 BRA `(.L_x_1276) ;  /* 0xfffffffc00ec1947 */ /* 0x000fea000383ffff */
.L_x_1275:
[----:B------:R-:W-:Y:S05]  /*135b0*/  BSYNC B0 ;  /* 0x0000000000007941 */ /* 0x000fea0003800000 */
.L_x_1274:
[----:B------:R-:W-:-:S03]  /*135c0*/  UMOV UR16, 0xffffffff ;  /* 0xffffffff00107882 */ /* 0x000fc60000000000 */
[----:B------:R-:W-:Y:S05]  /*135d0*/  BRA.DIV UR16, `(.L_x_1277) ;  /* 0x0000002e10f47947 */ /* 0x000fea000b800000 */
[----:B------:R-:W-:Y:S01]  /*135e0*/  NOP ;  /* 0x0000000000007918 */ /* 0x000fe20000000000 */
.L_x_1344:
        /* <DEDUP_REMOVED lines=19> */
.L_x_1279:
[----:B------:R-:W-:Y:S05]  /*13720*/  BSYNC B0 ;  /* 0x0000000000007941 */ /* 0x000fea0003800000 */
.L_x_1278:
[----:B------:R-:W-:Y:S01]  /*13730*/  ULEA UR16, UR13, UR4, 0xd ;  /* 0x000000040d107291 */ /* 0x000fe2000f8e683f */
[----:B------:R-:W-:Y:S03]  /*13740*/  BAR.SYNC.DEFER_BLOCKING 0xe, 0xa0 ;  /* 0x0382800000007b1d */ /* 0x000fe60000010000 */
[----:B------:R-:W-:-:S03]  /*13750*/  UIMAD.WIDE UR16, UR16, 0x4, UR18 ;  /* 0x00000004101078a5 */ /* 0x000fc6000f8e0212 */
        /* <DEDUP_REMOVED lines=12> */
.L_x_1281:
[----:B------:R-:W-:Y:S05]  /*13820*/  BSYNC B0 ;  /* 0x0000000000007941 */ /* 0x000fea0003800000 */
.L_x_1280:
[----:B------:R-:W-:Y:S06]  /*13830*/  BAR.ARV 0xa, 0xa0 ;  /* 0x0282800000007b1d */ /* 0x000fec0000002000 */
[----:B------:R-:W-:Y:S04]  /*13840*/  BSSY B0, `(.L_x_1282) ;  /* 0x0000003000007945 */ /* 0x000fe80003800000 */
[----:B------:R-:W-:Y:S05]  /*13850*/  @!P0 BRA `(.L_x_1283) ;  /* 0x0000000000048947 */ /* 0x000fea0003800000 */
[----:B------:R-:W-:-:S04]  /*13860*/  DEPBAR.LE SB0, 0x0 ;  /* 0x000080000000791a */ /* 0x000fc80000000000 */
.L_x_1283:
[----:B------:R-:W-:Y:S05]  /*13870*/  BSYNC B0 ;  /* 0x0000000000007941 */ /* 0x000fea0003800000 */
.L_x_1282:
        /* <DEDUP_REMOVED lines=19> */
.L_x_1285:
[----:B------:R-:W-:Y:S05]  /*139b0*/  BSYNC B0 ;  /* 0x0000000000007941 */ /* 0x000fea0003800000 */
.L_x_1284:
[----:B------:R-:W-:Y:S01]  /*139c0*/  UIADD3 UR20, UR12, UR20, URZ ;  /* 0x000000140c147290 */ /* 0x000fe2000fffe03f */
[----:B------:R-:W-:Y:S03]  /*139d0*/  BSSY B0, `(.L_x_1286) ;  /* 0x000000d000007945 */ /* 0x000fe60003800000 */
[----:B------:R-:W-:-:S04]  /*139e0*/  UIADD3 UR21, UP0, UR20, UR9, URZ ;  /* 0x0000000914157290 */ /* 0x000fc8000ff1e03f */
[----:B------:R-:W-:Y:S02]  /*139f0*/  ULEA.HI.X.SX32 UR20, UR20, UR10, 0x1, UP0 ;  /* 0x0000000a14147291 */ /* 0x000fe400080f0e3f */
[----:B------:R-:W-:-:S04]  /*13a00*/  ULEA UR14, UP0, UR21, UR14, 0x2 ;  /* 0x0000000e150e7291 */ /* 0x000fc8000f80103f */
[----:B------:R-:W-:Y:S02]  /*13a10*/  ULEA.HI.X UR20, UR21, UR15, UR20, 0x2, UP0 ;  /* 0x0000000f15147291 */ /* 0x000fe400080f1414 */
[----:B-1----:R-:W-:-:S04]  /*13a20*/  MOV R2, UR14 ;  /* 0x0000000e00027c02 */ /* 0x002fc80008000f00 */
[----:B------:R-:W-:Y:S01]  /*13a30*/  IMAD.U32 R3, RZ, RZ, UR20 ;  /* 0x00000014ff037e24 */ /* 0x000fe2000f8e00ff */
[----:B------:R-:W-:Y:S06]  /*13a40*/  @P2 BRA `(.L_x_1287) ;  /* 0x0000000000142947 */ /* 0x000fec0003800000 */
.L_x_1288:
[----:B------:R-:W2:Y:S04]  /*13a50*/  LDG.E.STRONG.GPU R0, desc[UR38][R2.64] ;  /* 0x0000002602007981 */ /* 0x000ea8000c1ef900 */
[----:B--2---:R-:W-:Y:S01]  /*13a60*/  CCTL.IVALL ;  /* 0x00000000ff00798f */ /* 0x004fe20002000000 */
[----:B------:R-:W-:Y:S05]  /*13a70*/  YIELD ;  /* 0x0000000000007946 */ /* 0x000fea0003800000 */
[----:B------:R-:W-:-:S13]  /*13a80*/  ISETP.NE.AND P1, PT, R0, UR22, PT ;  /* 0x0000001600007c0c */ /* 0x000fda000bf25270 */
[----:B------:R-:W-:Y:S05]  /*13a90*/  @P1 BRA `(.L_x_1288) ;  /* 0xfffffffc00ec1947 */ /* 0x000fea000383ffff */
.L_x_1287:
[----:B------:R-:W-:Y:S05]  /*13aa0*/  BSYNC B0 ;  /* 0x0000000000007941 */ /* 0x000fea0003800000 */
.L_x_1286:
[----:B------:R-:W-:-:S03]  /*13ab0*/  UMOV UR14, 0xffffffff ;  /* 0xffffffff000e7882 */ /* 0x000fc60000000000 */
[----:B------:R-:W-:Y:S05]  /*13ac0*/  BRA.DIV UR14, `(.L_x_1289) ;  /* 0x0000002a0ed47947 */ /* 0x000fea000b800000 */
[----:B------:R-:W-:Y:S01]  /*13ad0*/  NOP ;  /* 0x0000000000007918 */ /* 0x000fe20000000000 */
.L_x_1347:
[----:B------:R-:W-:Y:S05]  /*13ae0*/  WARPSYNC.ALL ;  /* 0x0000000000007948 */ /* 0x000fea0003800000 */
[----:B------:R-:W-:Y:S06]  /*13af0*/  BAR.SYNC.DEFER_BLOCKING 0xd, 0xa0 ;  /* 0x0342800000007b1d */ /* 0x000fec0000010000 */
[----:B------:R-:W-:Y:S04]  /*13b00*/  BSSY B0, `(.L_x_1290) ;  /* 0x000000d000007945 */ /* 0x000fe80003800000 */
[----:B------:R-:W-:Y:S05]  /*13b10*/  @!P0 BRA `(.L_x_1291) ;  /* 0x00000000002c8947 */ /* 0x000fea0003800000 */
[----:B------:R-:W1:Y:S01]  /*13b20*/  S2UR UR15, SR_CgaCtaId ;  /* 0x00000000000f79c3 */ /* 0x000e620000008800 */
[----:B------:R-:W-:Y:S01]  /*13b30*/  UMOV UR14, 0x400 ;  /* 0x00000400000e7882 */ /* 0x000fe20000000000 */
[----:B------:R-:W-:Y:S01]  /*13b40*/  UIADD3 UR20, UP0, UR16, 0x4000, URZ ;  /* 0x0000400010147890 */ /* 0x000fe2000ff1e03f */
[----:B------:R-:W-:Y:S01]  /*13b50*/  UMOV UR24, 0x0 ;  /* 0x0000000000187882 */ /* 0x000fe20000000000 */
[----:B------:R-:W-:Y:S02]  /*13b60*/  UMOV UR25, 0x14f00000 ;  /* 0x14f0000000197882 */ /* 0x000fe40000000000 */
[----:B------:R-:W-:Y:S02]  /*13b70*/  UIADD3.X UR21, URZ, UR17, URZ, UP0, !UPT ;  /* 0x000000113f157290 */ /* 0x000fe400087fe43f */
[----:B-1----:R-:W-:-:S03]  /*13b80*/  ULEA UR14, UR15, UR14, 0x18 ;  /* 0x0000000e0f0e7291 */ /* 0x002fc6000f8ec03f */
[----:B------:R-:W-:Y:S01]  /*13b90*/  UMOV UR15, 0x400 ;  /* 0x00000400000f7882 */ /* 0x000fe20000000000 */
[----:B------:R-:W-:-:S09]  /*13ba0*/  UIADD3 UR14, UR14, 0x8000, URZ ;  /* 0x000080000e0e7890 */ /* 0x000fd2000fffe03f */
[----:B------:R1:W-:Y:S02]  /*13bb0*/  UBLKRED.G.S.ADD.F32.RN [UR20], [UR14], UR15, desc[UR24] ;  /* 0x000018140e0073bb */ /* 0x0003e400080a140f */
[----:B-1----:R0:W-:Y:S02]  /*13bc0*/  UTMACMDFLUSH ;  /* 0x00000000000079b7 */ /* 0x0021e40000000000 */
.L_x_1291:
[----:B------:R-:W-:Y:S05]  /*13bd0*/  BSYNC B0 ;  /* 0x0000000000007941 */ /* 0x000fea0003800000 */
.L_x_1290:
        /* <DEDUP_REMOVED lines=12> */
[----:B------:R1:W-:Y:S01]  /*13ca0*/  UBLKRED.G.S.ADD.F32.RN [UR20], [UR14], UR15, desc[UR24] ;  /* 0x000018140e0073bb */ /* 0x0003e200080a140f */
[----:B------:R0:W-:Y:S01]  /*13cb0*/  UTMACMDFLUSH ;  /* 0x00000000000079b7 */ /* 0x0001e20000000000 */
[----:B-1----:R-:W-:-:S04]  /*13cc0*/  DEPBAR.LE SB0, 0x1 ;  /* 0x000080400000791a */ /* 0x002fc80000000000 */
.L_x_1293:
[----:B------:R-:W-:Y:S05]  /*13cd0*/  BSYNC B0 ;  /* 0x0000000000007941 */ /* 0x000fea0003800000 */
.L_x_1292:
[----:B------:R-:W-:Y:S06]  /*13ce0*/  BAR.ARV 0xa, 0xa0 ;  /* 0x0282800000007b1d */ /* 0x000fec0000002000 */
[----:B------:R-:W-:Y:S04]  /*13cf0*/  BSSY B0, `(.L_x_1294) ;  /* 0x0000003000007945 */ /* 0x000fe80003800000 */
[----:B------:R-:W-:Y:S05]  /*13d00*/  @!P0 BRA `(.L_x_1295) ;  /* 0x0000000000048947 */ /* 0x000fea0003800000 */
[----:B------:R-:W-:-:S04]  /*13d10*/  DEPBAR.LE SB0, 0x0 ;  /* 0x000080000000791a */ /* 0x000fc80000000000 */
.L_x_1295:
[----:B------:R-:W-:Y:S05]  /*13d20*/  BSYNC B0 ;  /* 0x0000000000007941 */ /* 0x000fea0003800000 */
.L_x_1294:
        /* <DEDUP_REMOVED lines=19> */
.L_x_1297:
[----:B------:R-:W-:Y:S05]  /*13e60*/  BSYNC B0 ;  /* 0x0000000000007941 */ /* 0x000fea0003800000 */
.L_x_1296:
[----:B------:R-:W-:Y:S02]  /*13e70*/  UIADD3 UR8, UR8, 0x2, URZ ;  /* 0x0000000208087890 */ /* 0x000fe4000fffe03f */
[----:B------:R-:W-:-:S04]  /*13e80*/  UIADD3 UR4, UR4, 0x4000, URZ ;  /* 0x0000400004047890 */ /* 0x000fc8000fffe03f */
[----:B------:R-:W-:-:S13]  /*13e90*/  ISETP.LE.AND P1, PT, R9, UR8, PT ;  /* 0x0000000809007c0c */ /* 0x000fda000bf23270 */
[----:B------:R-:W-:Y:S05]  /*13ea0*/  @!P1 BRA `(.L_x_1298) ;  /* 0xfffffff400809947 */ /* 0x000fea000383ffff */
.L_x_1259:
[----:B------:R-:W-:-:S06]  /*13eb0*/  UISETP.GT.AND UP0, UPT, UR5, UR8, UPT ;  /* 0x000000080500728c */ /* 0x000fcc000bf04270 */
[----:B------:R-:W-:-:S13]  /*13ec0*/  PLOP3.LUT P0, PT, PT, PT, UP0, 0x80, 0x0 ;  /* 0x000000000000781c */ /* 0x000fda0003f0f008 */
[----:B------:R-:W-:Y:S05]  /*13ed0*/  @!P0 BRA `(.L_x_1189) ;  /* 0x0000002000e48947 */ /* 0x000fea0003800000 */
[----:B------:R-:W2:Y:S01]  /*13ee0*/  S2R R0, SR_TID.X ;  /* 0x0000000000007919 */ /* 0x000ea20000002100 */
[----:B------:R-:W-:Y:S01]  /*13ef0*/  UIADD3 UR4, UR5, -UR8, URZ ;  /* 0x8000000805047290 */ /* 0x000fe2000fffe03f */
[----:B------:R-:W-:Y:S01]  /*13f00*/  ULDC UR16, c[0x0][0x288] ;  /* 0x0000a20000107ab9 */ /* 0x000fe20000000800 */
[----:B------:R-:W-:Y:S02]  /*13f10*/  ULDC UR17, c[0x0][0x760] ;  /* 0x0001d80000117ab9 */ /* 0x000fe40000000800 */
[----:B------:R-:W-:Y:S02]  /*13f20*/  ULOP3.LUT UR4, UR4, 0x1, URZ, 0xc0, !UPT ;  /* 0x0000000104047892 */ /* 0x000fe4000f8ec03f */
[----:B------:R-:W-:Y:S02]  /*13f30*/  UIMAD UR18, UR16, UR17, URZ ;  /* 0x00000011101272a4 */ /* 0x000fe4000f8e023f */
[----:B------:R-:W-:-:S06]  /*13f40*/  UISETP.NE.U32.AND UP0, UPT, UR4, 0x1, UPT ;  /* 0x000000010400788c */ /* 0x000fcc000bf05070 */
[----:B------:R-:W-:Y:S02]  /*13f50*/  PLOP3.LUT P0, PT, PT, PT, UP0, 0x80, 0x0 ;  /* 0x000000000000781c */ /* 0x000fe40003f0f008 */
[----:B--2---:R-:W-:-:S11]  /*13f60*/  LOP3.LUT R0, R0, 0x1f, RZ, 0xc0, !PT ;  /* 0x0000001f00007812 */ /* 0x004fd600078ec0ff */
[----:B------:R-:W-:Y:S05]  /*13f70*/  @P0 BRA `(.L_x_1299) ;  /* 0x0000000000780947 */ /* 0x000fea0003800000 */
[----:B------:R-:W-:Y:S01]  /*13f80*/  UIMAD UR4, UR18, UR8, URZ ;  /* 0x00000008120472a4 */ /* 0x000fe2000f8e023f */
[----:B------:R-:W-:Y:S01]  /*13f90*/  ISETP.NE.AND P0, PT, R0, RZ, PT ;  /* 0x000000ff0000720c */ /* 0x000fe20003f05270 */
[----:B------:R-:W-:Y:S01]  /*13fa0*/  ULDC.64 UR12, c[0x0][0x768] ;  /* 0x0001da00000c7ab9 */ /* 0x000fe20000000a00 */
[----:B------:R-:W-:Y:S01]  /*13fb0*/  BSSY B0, `(.L_x_1300) ;  /* 0x0000019000007945 */ /* 0x000fe20003800000 */
[----:B------:R-:W-:-:S04]  /*13fc0*/  UIADD3 UR6, UP0, UR4, UR9, URZ ;  /* 0x0000000904067290 */ /* 0x000fc8000ff1e03f */
[----:B------:R-:W-:Y:S02]  /*13fd0*/  ULEA.HI.X.SX32 UR7, UR4, UR10, 0x1, UP0 ;  /* 0x0000000a04077291 */ /* 0x000fe400080f0e3f */
[----:B------:R-:W-:Y:S02]  /*13fe0*/  ULEA UR11, UP0, UR6, UR12, 0x2 ;  /* 0x0000000c060b7291 */ /* 0x000fe4000f80103f */
[----:B------:R-:W-:Y:S02]  /*13ff0*/  UIADD3 UR4, UR8, 0x1, URZ ;  /* 0x0000000108047890 */ /* 0x000fe4000fffe03f */
[----:B------:R-:W-:Y:S01]  /*14000*/  ULEA.HI.X UR7, UR6, UR13, UR7, 0x2, UP0 ;  /* 0x0000000d06077291 */ /* 0x000fe200080f1407 */
[----:B------:R-:W-:Y:S01]  /*14010*/  NOP ;  /* 0x0000000000007918 */ /* 0x000fe20000000000 */
[----:B------:R-:W-:Y:S10]  /*14020*/  @P0 BRA `(.L_x_1301) ;  /* 0x0000000000440947 */ /* 0x000ff40003800000 */
        /* <DEDUP_REMOVED lines=9> */
[----:B-1----:R-:W1:Y:S01]  /*140c0*/  S2R R2, SR_LANEID ;  /* 0x0000000000027919 */ /* 0x002e620000000000 */
[----:B------:R-:W-:Y:S01]  /*140d0*/  VOTEU.ANY UR6, UPT, PT ;  /* 0x0000000000067886 */ /* 0x000fe200038e0100 */
[----:B------:R-:W-:Y:S01]  /*140e0*/  IMAD.U32 R3, RZ, RZ, UR7 ;  /* 0x00000007ff037e24 */ /* 0x000fe2000f8e00ff */
[----:B------:R-:W-:-:S02]  /*140f0*/  UFLO.U32 UR12, UR6 ;  /* 0x00000006000c72bd */ /* 0x000fc400080e0000 */
[----:B------:R-:W2:Y:S04]  /*14100*/  POPC R5, UR6 ;  /* 0x0000000600057d09 */ /* 0x000ea80008000000 */
[----:B-1----:R-:W-:Y:S02]  /*14110*/  ISETP.EQ.U32.AND P0, PT, R2, UR12, PT ;  /* 0x0000000c02007c0c */ /* 0x002fe4000bf02070 */
[----:B------:R-:W-:-:S11]  /*14120*/  MOV R2, UR11 ;  /* 0x0000000b00027c02 */ /* 0x000fd60008000f00 */
[----:B--2---:R2:W-:Y:S02]  /*14130*/  @P0 REDG.E.ADD.S32.STRONG.GPU desc[UR38][R2.64], R5 ;  /* 0x000000050200098e */ /* 0x0045e4000c10e3a6 */
.L_x_1301:
[----:B------:R-:W-:Y:S05]  /*14140*/  BSYNC B0 ;  /* 0x0000000000007941 */ /* 0x000fea0003800000 */
.L_x_1300:
[----:B------:R-:W-:Y:S05]  /*14150*/  BRA `(.L_x_1302) ;  /* 0x0000000000047947 */ /* 0x000fea0003800000 */
.L_x_1299:
[----:B------:R-:W-:-:S05]  /*14160*/  UMOV UR4, UR8 ;  /* 0x0000000800047c82 */ /* 0x000fca0008000000 */
.L_x_1302:
[----:B------:R-:W-:-:S04]  /*14170*/  UIADD3 UR6, UR8, 0x1, URZ ;  /* 0x0000000108067890 */ /* 0x000fc8000fffe03f */
[----:B------:R-:W-:-:S06]  /*14180*/  UISETP.NE.AND UP0, UPT, UR5, UR6, UPT ;  /* 0x000000060500728c */ /* 0x000fcc000bf05270 */
[----:B------:R-:W-:-:S13]  /*14190*/  PLOP3.LUT P0, PT, PT, PT, UP0, 0x80, 0x0 ;  /* 0x000000000000781c */ /* 0x000fda0003f0f008 */
[----:B------:R-:W-:Y:S05]  /*141a0*/  @!P0 BRA `(.L_x_1189) ;  /* 0x0000002000308947 */ /* 0x000fea0003800000 */
[----:B------:R-:W-:Y:S01]  /*141b0*/  UIADD3 UR6, UR4, 0x1, URZ ;  /* 0x0000000104067890 */ /* 0x000fe2000fffe03f */
[----:B------:R-:W-:Y:S01]  /*141c0*/  ISETP.NE.AND P1, PT, R0, RZ, PT ;  /* 0x000000ff0000720c */ /* 0x000fe20003f25270 */
[----:B------:R-:W-:Y:S02]  /*141d0*/  UIMAD UR7, UR4, UR16, URZ ;  /* 0x00000010040772a4 */ /* 0x000fe4000f8e023f */
[----:B------:R-:W-:Y:S02]  /*141e0*/  UIADD3 UR11, -UR5, UR4, URZ ;  /* 0x00000004050b7290 */ /* 0x000fe4000fffe13f */
[----:B------:R-:W-:Y:S02]  /*141f0*/  UIMAD UR6, UR18, UR6, URZ ;  /* 0x00000006120672a4 */ /* 0x000fe4000f8e023f */
[----:B------:R-:W-:Y:S01]  /*14200*/  UIMAD UR7, UR7, UR17, URZ ;  /* 0x00000011070772a4 */ /* 0x000fe2000f8e023f */
[----:B------:R-:W-:-:S11]  /*14210*/  ULDC.64 UR20, c[0x0][0x768] ;  /* 0x0001da0000147ab9 */ /* 0x000fd60000000a00 */
.L_x_1307:
[----:B------:R-:W-:Y:S01]  /*14220*/  UIADD3 UR12, UP0, UR7, UR9, URZ ;  /* 0x00000009070c7290 */ /* 0x000fe2000ff1e03f */
[----:B------:R-:W-:-:S03]  /*14230*/  NOP ;  /* 0x0000000000007918 */ /* 0x000fc60000000000 */
[----:B------:R-:W-:Y:S01]  /*14240*/  ULEA.HI.X.SX32 UR13, UR7, UR10, 0x1, UP0 ;  /* 0x0000000a070d7291 */ /* 0x000fe200080f0e3f */
[----:B------:R-:W-:Y:S01]  /*14250*/  BSSY B0, `(.L_x_1303) ;  /* 0x0000015000007945 */ /* 0x000fe20003800000 */
[----:B------:R-:W-:-:S04]  /*14260*/  ULEA UR15, UP0, UR12, UR20, 0x2 ;  /* 0x000000140c0f7291 */ /* 0x000fc8000f80103f */
[----:B------:R-:W-:Y:S01]  /*14270*/  ULEA.HI.X UR13, UR12, UR21, UR13, 0x2, UP0 ;  /* 0x000000150c0d7291 */ /* 0x000fe200080f140d */
[----:B---34-:R-:W-:Y:S11]  /*14280*/  @P1 BRA `(.L_x_1304) ;  /* 0x0000000000441947 */ /* 0x018ff60003800000 */
        /* <DEDUP_REMOVED lines=8> */
[----:B012345:R-:W-:Y:S01]  /*14310*/  CCTL.IVALL ;  /* 0x00000000ff00798f */ /* 0x03ffe20002000000 */
[----:B------:R-:W3:Y:S01]  /*14320*/  S2R R0, SR_LANEID ;  /* 0x0000000000007919 */ /* 0x000ee20000000000 */
[----:B------:R-:W-:Y:S01]  /*14330*/  VOTEU.ANY UR12, UPT, PT ;  /* 0x00000000000c7886 */ /* 0x000fe200038e0100 */
[----:B-12---:R-:W-:Y:S01]  /*14340*/  MOV R2, UR15 ;  /* 0x0000000f00027c02 */ /* 0x006fe20008000f00 */
[----:B------:R-:W-:-:S02]  /*14350*/  UFLO.U32 UR14, UR12 ;  /* 0x0000000c000e72bd */ /* 0x000fc400080e0000 */
[----:B------:R-:W1:Y:S01]  /*14360*/  POPC R5, UR12 ;  /* 0x0000000c00057d09 */ /* 0x000e620008000000 */
[----:B------:R-:W-:-:S03]  /*14370*/  IMAD.U32 R3, RZ, RZ, UR13 ;  /* 0x0000000dff037e24 */ /* 0x000fc6000f8e00ff */
[----:B---3--:R-:W-:-:S13]  /*14380*/  ISETP.EQ.U32.AND P0, PT, R0, UR14, PT ;  /* 0x0000000e00007c0c */ /* 0x008fda000bf02070 */
[----:B-1----:R3:W-:Y:S02]  /*14390*/  @P0 REDG.E.ADD.S32.STRONG.GPU desc[UR38][R2.64], R5 ;  /* 0x000000050200098e */ /* 0x0027e4000c10e3a6 */
.L_x_1304:
[----:B------:R-:W-:Y:S05]  /*143a0*/  BSYNC B0 ;  /* 0x0000000000007941 */ /* 0x000fea0003800000 */
.L_x_1303:
[----:B------:R-:W-:Y:S01]  /*143b0*/  UIADD3 UR12, UP0, UR6, UR9, URZ ;  /* 0x00000009060c7290 */ /* 0x000fe2000ff1e03f */
[----:B------:R-:W-:-:S03]  /*143c0*/  NOP ;  /* 0x0000000000007918 */ /* 0x000fc60000000000 */
[----:B------:R-:W-:Y:S01]  /*143d0*/  ULEA.HI.X.SX32 UR13, UR6, UR10, 0x1, UP0 ;  /* 0x0000000a060d7291 */ /* 0x000fe200080f0e3f */
[----:B------:R-:W-:Y:S01]  /*143e0*/  BSSY B0, `(.L_x_1305) ;  /* 0x0000015000007945 */ /* 0x000fe20003800000 */
[----:B------:R-:W-:-:S04]  /*143f0*/  ULEA UR15, UP0, UR12, UR20, 0x2 ;  /* 0x000000140c0f7291 */ /* 0x000fc8000f80103f */
[----:B------:R-:W-:Y:S01]  /*14400*/  ULEA.HI.X UR13, UR12, UR21, UR13, 0x2, UP0 ;  /* 0x000000150c0d7291 */ /* 0x000fe200080f140d */
[----:B------:R-:W-:Y:S11]  /*14410*/  @P1 BRA `(.L_x_1306) ;  /* 0x0000000000441947 */ /* 0x000ff60003800000 */
[----:B------:R-:W-:Y:S01]  /*14420*/  @!PT LDS RZ, [RZ] ;  /* 0x00000000fffff984 */ /* 0x000fe20000000800 */
[----:B------:R-:W-:Y:S01]  /*14430*/  @!PT LDS RZ, [RZ] ;  /* 0x00000000fffff984 */ /* 0x000fe20000000800 */
[----:B------:R-:W-:Y:S01]  /*14440*/  @!PT LDS RZ, [RZ] ;  /* 0x00000000fffff984 */ /* 0x000fe20000000800 */
[----:B------:R-:W-:Y:S01]  /*14450*/  @!PT LDS RZ, [RZ] ;  /* 0x00000000fffff984 */ /* 0x000fe20000000800 */
[----:B------:R4:W-:Y:S06]  /*14460*/  MEMBAR.ALL.CTA ;  /* 0x0000000000007992 */ /* 0x0009ec0000008000 */
[----:B----4-:R-:W-:Y:S06]  /*14470*/  MEMBAR.ALL.GPU ;  /* 0x0000000000007992 */ /* 0x010fec000000a000 */
[----:B------:R-:W-:-:S00]  /*14480*/  ERRBAR ;  /* 0x00000000000079ab */ /* 0x000fc00000000000 */
[----:B------:R-:W-:Y:S06]  /*14490*/  CGAERRBAR ;  /* 0x00000000000075ab */ /* 0x000fec0000000000 */
[----:B012345:R-:W-:Y:S01]  /*144a0*/  CCTL.IVALL ;  /* 0x00000000ff00798f */ /* 0x03ffe20002000000 */
[----:B------:R-:W4:Y:S01]  /*144b0*/  S2R R0, SR_LANEID ;  /* 0x0000000000007919 */ /* 0x000f220000000000 */
[----:B------:R-:W-:Y:S01]  /*144c0*/  VOTEU.ANY UR12, UPT, PT ;  /* 0x00000000000c7886 */ /* 0x000fe200038e0100 */
[----:B-123--:R-:W-:Y:S01]  /*144d0*/  MOV R2, UR15 ;  /* 0x0000000f00027c02 */ /* 0x00efe20008000f00 */
[----:B------:R-:W-:-:S02]  /*144e0*/  UFLO.U32 UR14, UR12 ;  /* 0x0000000c000e72bd */ /* 0x000fc400080e0000 */
[----:B------:R-:W1:Y:S01]  /*144f0*/  POPC R5, UR12 ;  /* 0x0000000c00057d09 */ /* 0x000e620008000000 */
[----:B------:R-:W-:-:S03]  /*14500*/  IMAD.U32 R3, RZ, RZ, UR13 ;  /* 0x0000000dff037e24 */ /* 0x000fc6000f8e00ff */
[----:B----4-:R-:W-:-:S13]  /*14510*/  ISETP.EQ.U32.AND P0, PT, R0, UR14, PT ;  /* 0x0000000e00007c0c */ /* 0x010fda000bf02070 */
[----:B-1----:R4:W-:Y:S02]  /*14520*/  @P0 REDG.E.ADD.S32.STRONG.GPU desc[UR38][R2.64], R5 ;  /* 0x000000050200098e */ /* 0x0029e4000c10e3a6 */
.L_x_1306:
[----:B------:R-:W-:Y:S05]  /*14530*/  BSYNC B0 ;  /* 0x0000000000007941 */ /* 0x000fea0003800000 */
.L_x_1305:
[----:B------:R-:W-:Y:S02]  /*14540*/  UIADD3 UR11, UR11, 0x2, URZ ;  /* 0x000000020b0b7890 */ /* 0x000fe4000fffe03f */
[----:B------:R-:W-:Y:S02]  /*14550*/  ULEA UR6, UR18, UR6, 0x1 ;  /* 0x0000000612067291 */ /* 0x000fe4000f8e083f */
[----:B------:R-:W-:Y:S02]  /*14560*/  ULEA UR7, UR18, UR7, 0x1 ;  /* 0x0000000712077291 */ /* 0x000fe4000f8e083f */
[----:B------:R-:W-:-:S13]  /*14570*/  ISETP.NE.AND P0, PT, RZ, UR11, PT ;  /* 0x0000000bff007c0c */ /* 0x000fda000bf05270 */
[----:B------:R-:W-:Y:S05]  /*14580*/  @!P0 BRA `(.L_x_1189) ;  /* 0x0000001c00388947 */ /* 0x000fea0003800000 */
[----:B------:R-:W-:Y:S05]  /*14590*/  BRA `(.L_x_1307) ;  /* 0xfffffffc00207947 */ /* 0x000fea000383ffff */
.L_x_1256:
[----:B------:R-:W1:Y:S01]  /*145a0*/  S2UR UR21, SR_CTAID.Z ;  /* 0x00000000001579c3 */ /* 0x000e620000002700 */
[----:B------:R-:W-:Y:S02]  /*145b0*/  MOV R11, 0x1 ;  /* 0x00000001000b7802 */ /* 0x000fe40000000f00 */
        /* <DEDUP_REMOVED lines=20> */
[----:B------:R-:W-:Y:S01]  /*14700*/  IMAD.U32 R0, RZ, RZ, UR4 ;  /* 0x00000004ff007e24 */ /* 0x000fe2000f8e00ff */
[----:B--2---:R-:W-:Y:S07]  /*14710*/  @!P0 BRA `(.L_x_1309) ;  /* 0x0000000000248947 */ /* 0x004fee0003800000 */
[----:B------:R-:W1:Y:S01]  /*14720*/  LDC R3, c[0x0][0x748] ;  /* 0x0001d200ff037b82 */ /* 0x000e620000000800 */
[----:B------:R-:W-:Y:S01]  /*14730*/  ULEA UR6, UR8, UR6, 0x7 ;  /* 0x0000000608067291 */ /* 0x000fe2000f8e383f */
[----:B------:R-:W-:-:S03]  /*14740*/  ULDC UR4, c[0x0][0x290] ;  /* 0x0000a40000047ab9 */ /* 0x000fc60000000800 */
[----:B------:R-:W-:-:S06]  /*14750*/  UIADD3 UR4, -UR4, 0xff, UR6 ;  /* 0x000000ff04047890 */ /* 0x000fcc000fffe106 */
[----:B-1----:R-:W-:-:S04]  /*14760*/  IADD3 R3, R3, UR4, RZ ;  /* 0x0000000403037c10 */ /* 0x002fc8000fffe0ff */
[----:B------:R-:W-:-:S04]  /*14770*/  SHF.R.S32.HI R4, RZ, 0x1f, R3 ;  /* 0x0000001fff047819 */ /* 0x000fc80000011403 */
[----:B------:R-:W-:-:S04]  /*14780*/  LEA.HI R4, R4, R3, RZ, 0x7 ;  /* 0x0000000304047211 */ /* 0x000fc800078f38ff */
[----:B------:R-:W-:-:S04]  /*14790*/  SHF.R.S32.HI R3, RZ, 0x7, R4 ;  /* 0x00000007ff037819 */ /* 0x000fc80000011404 */
[----:B------:R-:W-:-:S07]  /*147a0*/  VIMNMX R0, R3, R0, PT ;  /* 0x0000000003007248 */ /* 0x000fce0003fe0100 */
.L_x_1309:
[----:B------:R-:W-:-:S13]  /*147b0*/  ISETP.GT.AND P0, PT, R0, UR10, PT ;  /* 0x0000000a00007c0c */ /* 0x000fda000bf04270 */
[----:B------:R-:W-:Y:S05]  /*147c0*/  @!P0 BRA `(.L_x_1308) ;  /* 0x0000001800148947 */ /* 0x000fea0003800000 */
[----:B------:R-:W-:Y:S01]  /*147d0*/  USHF.R.S32.HI UR8, URZ, 0x1f, UR20 ;  /* 0x0000001f3f087899 */ /* 0x000fe20008011414 */
[----:B------:R-:W-:Y:S01]  /*147e0*/  IMAD.U32 R4, RZ, RZ, UR10 ;  /* 0x0000000aff047e24 */ /* 0x000fe2000f8e00ff */
[----:B------:R-:W-:Y:S01]  /*147f0*/  ULDC.64 UR6, c[0x0][0x718] ;  /* 0x0001c60000067ab9 */ /* 0x000fe20000000a00 */
[----:B------:R-:W-:Y:S01]  /*14800*/  ULDC.64 UR12, c[0x0][0x730] ;  /* 0x0001cc00000c7ab9 */ /* 0x000fe20000000a00 */
[----:B------:R-:W-:Y:S01]  /*14810*/  UIMAD.WIDE.U32 UR4, UR20, UR6, URZ ;  /* 0x00000006140472a5 */ /* 0x000fe2000f8e003f */
[----:B------:R-:W-:Y:S01]  /*14820*/  BSSY B0, `(.L_x_1308) ;  /* 0x000017f000007945 */ /* 0x000fe20003800000 */
[----:B------:R-:W-:Y:S01]  /*14830*/  UIMAD UR6, UR8, UR6, URZ ;  /* 0x00000006080672a4 */ /* 0x000fe2000f8e023f */
[----:B------:R-:W-:Y:S01]  /*14840*/  MOV R2, RZ ;  /* 0x000000ff00027202 */ /* 0x000fe20000000f00 */
        /* <DEDUP_REMOVED lines=27> */
[----:B-1----:R-:W-:Y:S01]  /*14a00*/  LEA R16, R3, R16, 0x18 ;  /* 0x0000001003107211 */ /* 0x002fe200078ec0ff */
[----:B------:R-:W-:-:S05]  /*14a10*/  IMAD.MOV.U32 R3, RZ, RZ, 0x1 ;  /* 0x00000001ff037424 */ /* 0x000fca00078e00ff */
[----:B------:R-:W-:-:S04]  /*14a20*/  SHF.L.U32 R3, R3, 0x1f, RZ ;  /* 0x0000001f03037819 */ /* 0x000fc800000006ff */
[----:B------:R-:W1:Y:S02]  /*14a30*/  SYNCS.PHASECHK.TRANS64.TRYWAIT P0, [R16+URZ+0x30c20], R3 ;  /* 0x030c2003100075a7 */ /* 0x000e64000800017f */
[----:B-1----:R-:W-:Y:S05]  /*14a40*/  @!P0 BRA `(.L_x_1311) ;  /* 0x0000001c00108947 */ /* 0x002fea0003800000 */
.L_x_1348:
[----:B------:R-:W2:Y:S01]  /*14a50*/  S2R R2, SR_TID.X ;  /* 0x0000000000027919 */ /* 0x000ea20000002100 */
[----:B------:R-:W-:Y:S01]  /*14a60*/  MOV R15, UR15 ;  /* 0x0000000f000f7c02 */ /* 0x000fe20008000f00 */
[----:B------:R-:W-:Y:S01]  /*14a70*/  IMAD.U32 R14, RZ, RZ, UR7 ;  /* 0x00000007ff0e7e24 */ /* 0x000fe2000f8e00ff */
[----:B------:R-:W-:Y:S02]  /*14a80*/  MOV R11, 0x1 ;  /* 0x00000001000b7802 */ /* 0x000fe40000000f00 */
[----:B------:R-:W-:Y:S01]  /*14a90*/  IADD3 R15, R15, UR5, RZ ;  /* 0x000000050f0f7c10 */ /* 0x000fe2000fffe0ff */
[----:B------:R-:W-:Y:S01]  /*14aa0*/  VIADD R14, R14, UR4 ;  /* 0x000000040e0e7c36 */ /* 0x000fe20008000000 */
[----:B--2---:R-:W-:-:S04]  /*14ab0*/  LOP3.LUT R2, R2, 0x7f, RZ, 0xc0, !PT ;  /* 0x0000007f02027812 */ /* 0x004fc800078ec0ff */
[----:B------:R-:W-:-:S13]  /*14ac0*/  ISETP.NE.AND P0, PT, R2, RZ, PT ;  /* 0x000000ff0200720c */ /* 0x000fda0003f05270 */
[----:B------:R-:W-:Y:S05]  /*14ad0*/  @P0 BRA `(.L_x_1312) ;  /* 0x0000000000180947 */ /* 0x000fea0003800000 */
[----:B------:R-:W2:Y:S01]  /*14ae0*/  S2R R2, SR_TID.X ;  /* 0x0000000000027919 */ /* 0x000ea20000002100 */
[----:B-1----:R-:W-:-:S04]  /*14af0*/  IMAD.MOV.U32 R3, RZ, RZ, 0x4200 ;  /* 0x00004200ff037424 */ /* 0x002fc800078e00ff */
[----:B------:R3:W-:Y:S01]  /*14b00*/  SYNCS.ARRIVE.TRANS64 RZ, [R16+URZ+0x30c10], R3 ;  /* 0x030c100310ff79a7 */ /* 0x0007e2000800003f */
[----:B--2---:R-:W-:-:S13]  /*14b10*/  LOP3.LUT P1, RZ, R2, 0x1f, RZ, 0xc0, !PT ;  /* 0x0000001f02ff7812 */ /* 0x004fda000782c0ff */
[----:B---3--:R-:W-:Y:S05]  /*14b20*/  @!P1 BRA `(.L_x_1312) ;  /* 0x0000000000049947 */ /* 0x008fea0003800000 */
[----:B------:R-:W-:Y:S01]  /*14b30*/  BPT.TRAP 0x1 ;  /* 0x000000040000795c */ /* 0x000fe20000300000 */
.L_x_1312:
[----:B------:R-:W-:Y:S01]  /*14b40*/  R2UR UR19, R4 ;  /* 0x00000000041372ca */ /* 0x000fe200000e0000 */
[----:B------:R-:W2:Y:S01]  /*14b50*/  LDC.64 R12, c[0x0][0x198] ;  /* 0x00006600ff0c7b82 */ /* 0x000ea20000000a00 */
[----:B------:R-:W-:Y:S01]  /*14b60*/  R2UR UR8, R15 ;  /* 0x000000000f0872ca */ /* 0x000fe200000e0000 */
[----:B------:R-:W-:Y:S01]  /*14b70*/  ULDC.64 UR16, c[0x0][0x700] ;  /* 0x0001c00000107ab9 */ /* 0x000fe20000000a00 */
[----:B------:R-:W-:Y:S01]  /*14b80*/  UMOV UR32, 0x0 ;  /* 0x0000000000207882 */ /* 0x000fe20000000000 */
[----:B------:R-:W-:Y:S01]  /*14b90*/  MOV R10, UR16 ;  /* 0x00000010000a7c02 */ /* 0x000fe20008000f00 */
[----:B------:R-:W-:Y:S01]  /*14ba0*/  UMOV UR33, 0x14f00000 ;  /* 0x14f0000000217882 */ /* 0x000fe20000000000 */
[----:B------:R-:W-:Y:S01]  /*14bb0*/  MOV R9, UR17 ;  /* 0x0000001100097c02 */ /* 0x000fe20008000f00 */
[----:B------:R-:W-:Y:S01]  /*14bc0*/  UMOV UR18, URZ ;  /* 0x0000003f00127c82 */ /* 0x000fe20008000000 */
[----:B------:R-:W-:Y:S01]  /*14bd0*/  UMOV UR25, 0x20 ;  /* 0x0000002000197882 */ /* 0x000fe20000000000 */
[----:B------:R-:W-:Y:S01]  /*14be0*/  UMOV UR34, 0x0 ;  /* 0x0000000000227882 */ /* 0x000fe20000000000 */
[----:B------:R-:W-:Y:S01]  /*14bf0*/  UMOV UR35, 0x10000000 ;  /* 0x1000000000237882 */ /* 0x000fe20000000000 */
[----:B------:R-:W-:Y:S01]  /*14c00*/  UMOV UR13, UR21 ;  /* 0x00000015000d7c82 */ /* 0x000fe20008000000 */
[----:B------:R-:W-:Y:S01]  /*14c10*/  USHF.L.U32 UR19, UR19, 0x7, URZ ;  /* 0x0000000713137899 */ /* 0x000fe2000800063f */
[----:B------:R-:W-:Y:S01]  /*14c20*/  MOV R19, RZ ;  /* 0x000000ff00137202 */ /* 0x000fe20000000f00 */
[----:B------:R-:W-:Y:S01]  /*14c30*/  UMOV UR10, UR18 ;  /* 0x00000012000a7c82 */ /* 0x000fe20008000000 */
[----:B------:R-:W-:Y:S01]  /*14c40*/  UMOV UR27, UR11 ;  /* 0x0000000b001b7c82 */ /* 0x000fe20008000000 */
[----:B------:R-:W-:Y:S01]  /*14c50*/  UIADD3 UR9, UP0, UR19, UR14, URZ ;  /* 0x0000000e13097290 */ /* 0x000fe2000ff1e03f */
[----:B------:R-:W-:Y:S01]  /*14c60*/  UMOV UR28, UR12 ;  /* 0x0000000c001c7c82 */ /* 0x000fe20008000000 */
[----:B------:R-:W-:-:S02]  /*14c70*/  UMOV UR29, UR21 ;  /* 0x00000015001d7c82 */ /* 0x000fc40008000000 */
[----:B------:R-:W-:Y:S02]  /*14c80*/  ULEA.HI.X.SX32 UR8, UR19, UR8, 0x1, UP0 ;  /* 0x0000000813087291 */ /* 0x000fe400080f0e3f */
[----:B-1----:R-:W-:Y:S01]  /*14c90*/  IMAD.U32 R3, RZ, RZ, UR9 ;  /* 0x00000009ff037e24 */ /* 0x002fe2000f8e00ff */
[----:B------:R-:W-:Y:S01]  /*14ca0*/  UMOV UR26, UR18 ;  /* 0x00000012001a7c82 */ /* 0x000fe20008000000 */
[----:B--2---:R-:W-:Y:S01]  /*14cb0*/  IMAD.MOV.U32 R8, RZ, RZ, R12 ;  /* 0x000000ffff087224 */ /* 0x004fe200078e000c */
[----:B------:R-:W-:Y:S01]  /*14cc0*/  MOV R7, R13 ;  /* 0x0000000d00077202 */ /* 0x000fe20000000f00 */
[----:B------:R-:W-:Y:S01]  /*14cd0*/  IMAD.U32 R6, RZ, RZ, UR9 ;  /* 0x00000009ff067e24 */ /* 0x000fe2000f8e00ff */
[----:B------:R-:W-:Y:S02]  /*14ce0*/  LEA R2, P1, R3, R10, 0x2 ;  /* 0x0000000a03027211 */ /* 0x000fe400078210ff */
[----:B------:R-:W-:Y:S02]  /*14cf0*/  MOV R3, UR8 ;  /* 0x0000000800037c02 */ /* 0x000fe40008000f00 */
[----:B------:R-:W-:-:S02]  /*14d00*/  R2UR UR22, R2 ;  /* 0x00000000021672ca */ /* 0x000fc400000e0000 */
[----:B------:R-:W-:Y:S02]  /*14d10*/  IADD3 R2, P2, R8, 0x2f0, RZ ;  /* 0x000002f008027810 */ /* 0x000fe40007f5e0ff */
[----:B------:R-:W-:Y:S01]  /*14d20*/  LEA.HI.X R3, R6, R9, R3, 0x2, P1 ;  /* 0x0000000906037211 */ /* 0x000fe200008f1403 */
[----:B------:R-:W-:Y:S01]  /*14d30*/  VIADD R6, R0, 0xffffffff ;  /* 0xffffffff00067836 */ /* 0x000fe20000000000 */
[----:B------:R-:W-:Y:S02]  /*14d40*/  R2UR UR42, R2 ;  /* 0x00000000022a72ca */ /* 0x000fe400000e0000 */
[----:B------:R-:W-:Y:S02]  /*14d50*/  IADD3 R2, P3, R8, 0x3f0, RZ ;  /* 0x000003f008027810 */ /* 0x000fe40007f7e0ff */
[----:B------:R-:W-:Y:S01]  /*14d60*/  R2UR UR8, R16 ;  /* 0x00000000100872ca */ /* 0x000fe200000e0000 */
[----:B------:R1:W-:Y:S01]  /*14d70*/  STL [R1], R6 ;  /* 0x0000000601007387 */ /* 0x0003e20000100800 */
[----:B------:R-:W-:-:S02]  /*14d80*/  R2UR UR44, R2 ;  /* 0x00000000022c72ca */ /* 0x000fc400000e0000 */
[----:B------:R-:W-:Y:S02]  /*14d90*/  IADD3 R2, P1, R8, 0xf0, RZ ;  /* 0x000000f008027810 */ /* 0x000fe40007f3e0ff */
[----:B------:R-:W-:Y:S02]  /*14da0*/  R2UR UR23, R3 ;  /* 0x00000000031772ca */ /* 0x000fe400000e0000 */
[----:B------:R-:W-:Y:S01]  /*14db0*/  IADD3.X R5, RZ, R7, RZ, P2, !PT ;  /* 0x00000007ff057210 */ /* 0x000fe200017fe4ff */
[--C-:B------:R-:W-:Y:S01]  /*14dc0*/  IMAD.X R3, RZ, RZ, R7.reuse, P1 ;  /* 0x000000ffff037224 */ /* 0x100fe200008e0607 */
[----:B------:R-:W-:Y:S02]  /*14dd0*/  R2UR UR30, R2 ;  /* 0x00000000021e72ca */ /* 0x000fe400000e0000 */
[----:B------:R-:W-:Y:S01]  /*14de0*/  R2UR UR43, R5 ;  /* 0x00000000052b72ca */ /* 0x000fe200000e0000 */
[----:B------:R-:W-:Y:S01]  /*14df0*/  IMAD.X R5, RZ, RZ, R7, P3 ;  /* 0x000000ffff057224 */ /* 0x000fe200018e0607 */
[----:B------:R-:W-:Y:S01]  /*14e00*/  R2UR UR31, R3 ;  /* 0x00000000031f72ca */ /* 0x000fe200000e0000 */
[----:B------:R-:W-:Y:S01]  /*14e10*/  UIADD3 UR16, UR8, 0x10000, URZ ;  /* 0x0001000008107890 */ /* 0x000fe2000fffe03f */
[----:B------:R-:W-:Y:S01]  /*14e20*/  ISETP.GE.AND P1, PT, R4, R6, PT ;  /* 0x000000060400720c */ /* 0x000fe20003f26270 */
[----:B------:R-:W-:Y:S01]  /*14e30*/  UIADD3 UR17, UR8, 0x30c10, URZ ;  /* 0x00030c1008117890 */ /* 0x000fe2000fffe03f */
[----:B------:R-:W-:Y:S01]  /*14e40*/  R2UR UR45, R5 ;  /* 0x00000000052d72ca */ /* 0x000fe200000e0000 */
[----:B------:R-:W-:Y:S01]  /*14e50*/  UIADD3 UR40, UR8, 0x20000, URZ ;  /* 0x0002000008287890 */ /* 0x000fe2000fffe03f */
[----:B------:R-:W-:Y:S01]  /*14e60*/  MOV R5, 0x8000 ;  /* 0x0000800000057802 */ /* 0x000fe20000000f00 */
[----:B------:R-:W-:-:S02]  /*14e70*/  UIADD3 UR9, UR8, 0x30c00, URZ ;  /* 0x00030c0008097890 */ /* 0x000fc4000fffe03f */
[----:B------:R-:W-:Y:S01]  /*14e80*/  UIADD3 UR24, UR8, 0x4000, URZ ;  /* 0x0000400008187890 */ /* 0x000fe2000fffe03f */
[----:B------:R-:W-:-:S03]  /*14e90*/  UMOV UR41, UR17 ;  /* 0x0000001100297c82 */ /* 0x000fc60008000000 */
        /* <DEDUP_REMOVED lines=9> */
[----:B------:R-:W-:-:S03]  /*14f30*/  IMAD.MOV.U32 R11, RZ, RZ, 0x1 ;  /* 0x00000001ff0b7424 */ /* 0x000fc600078e00ff */
[----:B------:R-:W-:Y:S01]  /*14f40*/  IMAD.IADD R20, R5, 0x1, R0 ;  /* 0x0000000105147824 */ /* 0x000fe200078e0200 */
[----:B------:R-:W-:Y:S02]  /*14f50*/  IADD3 R5, R0, -0x2, RZ ;  /* 0xfffffffe00057810 */ /* 0x000fe40007ffe0ff */
[-C--:B------:R-:W-:Y:S02]  /*14f60*/  MOV R0, R4.reuse ;  /* 0x0000000400007202 */ /* 0x080fe40000000f00 */
[----:B------:R-:W-:Y:S02]  /*14f70*/  ISETP.NE.AND P1, PT, R5, R4, PT ;  /* 0x000000040500720c */ /* 0x000fe40003f25270 */
[----:B------:R-:W-:-:S05]  /*14f80*/  LOP3.LUT R5, R20, 0x1, RZ, 0xc0, !PT ;  /* 0x0000000114057812 */ /* 0x000fca00078ec0ff */
[----:B------:R2:W-:Y:S01]  /*14f90*/  STL [R1+0x4], R5 ;  /* 0x0000040501007387 */ /* 0x0005e20000100800 */
[----:B-1----:R-:W-:-:S05]  /*14fa0*/  LOP3.LUT R6, R12, 0x1f, RZ, 0xc0, !PT ;  /* 0x0000001f0c067812 */ /* 0x002fca00078ec0ff */
[----:B--2---:R-:W-:Y:S05]  /*14fb0*/  @!P1 BRA `(.L_x_1314) ;  /* 0x0000000800389947 */ /* 0x004fea0003800000 */
[----:B------:R-:W-:Y:S01]  /*14fc0*/  IMAD.IADD R20, R20, 0x1, -R5 ;  /* 0x0000000114147824 */ /* 0x000fe200078e0a05 */
[----:B------:R-:W-:Y:S01]  /*14fd0*/  MOV R0, R4 ;  /* 0x0000000400007202 */ /* 0x000fe20000000f00 */
[----:B------:R-:W-:-:S07]  /*14fe0*/  IMAD.MOV.U32 R11, RZ, RZ, 0x1 ;  /* 0x00000001ff0b7424 */ /* 0x000fce00078e00ff */
.L_x_1323:
[----:B--234-:R-:W-:-:S04]  /*14ff0*/  SHF.L.U32 R21, R11, 0x1f, RZ ;  /* 0x0000001f0b157819 */ /* 0x01cfc800000006ff */
[----:B------:R-:W1:Y:S02]  /*15000*/  SYNCS.PHASECHK.TRANS64.TRYWAIT P1, [R16+URZ+0x30c40], R21 ;  /* 0x030c4015100075a7 */ /* 0x000e64000802017f */
[----:B-1----:R-:W-:Y:S05]  /*15010*/  @!P1 BRA `(.L_x_1315) ;  /* 0x0000001400b09947 */ /* 0x002fea0003800000 */
.L_x_1349:
[----:B------:R-:W-:Y:S05]  /*15020*/  @P0 BRA `(.L_x_1316) ;  /* 0x0000000000140947 */ /* 0x000fea0003800000 */
[----:B------:R-:W-:Y:S02]  /*15030*/  ISETP.NE.AND P1, PT, R6, RZ, PT ;  /* 0x000000ff0600720c */ /* 0x000fe40003f25270 */
[----:B------:R-:W-:-:S04]  /*15040*/  MOV R3, 0x4200 ;  /* 0x0000420000037802 */ /* 0x000fc80000000f00 */
[----:B------:R2:W-:Y:S07]  /*15050*/  SYNCS.ARRIVE.TRANS64 RZ, [R16+URZ+0x30c30], R3 ;  /* 0x030c300310ff79a7 */ /* 0x0005ee000800003f */
[----:B------:R-:W-:Y:S05]  /*15060*/  @!P1 BRA `(.L_x_1316) ;  /* 0x0000000000049947 */ /* 0x000fea0003800000 */
[----:B------:R-:W-:Y:S01]  /*15070*/  BPT.TRAP 0x1 ;  /* 0x000000040000795c */ /* 0x000fe20000300000 */
.L_x_1316:
[----:B------:R-:W2:Y:S01]  /*15080*/  LDC.64 R12, c[0x0][0x728] ;  /* 0x0001ca00ff0c7b82 */ /* 0x000ea20000000a00 */
[----:B------:R-:W-:Y:S01]  /*15090*/  IMAD.SHL.U32 R18, R0, 0x80, RZ ;  /* 0x0000008000127824 */ /* 0x000fe200078e00ff */
[----:B------:R-:W-:Y:S01]  /*150a0*/  R2UR UR8, R16 ;  /* 0x00000000100872ca */ /* 0x000fe200000e0000 */
[----:B------:R-:W-:Y:S01]  /*150b0*/  UMOV UR26, 0x0 ;  /* 0x00000000001a7882 */ /* 0x000fe20000000000 */
[----:B------:R-:W-:Y:S01]  /*150c0*/  UMOV UR27, 0x14f00000 ;  /* 0x14f00000001b7882 */ /* 0x000fe20000000000 */
[----:B------:R-:W-:Y:S01]  /*150d0*/  UMOV UR18, URZ ;  /* 0x0000003f00127c82 */ /* 0x000fe20008000000 */
[C---:B------:R-:W-:Y:S01]  /*150e0*/  IADD3 R2, P1, R18.reuse, UR6, RZ ;  /* 0x0000000612027c10 */ /* 0x040fe2000ff3e0ff */
[----:B------:R-:W-:Y:S01]  /*150f0*/  UMOV UR10, 0x20 ;  /* 0x00000020000a7882 */ /* 0x000fe20000000000 */
[----:B------:R-:W3:Y:S01]  /*15100*/  LDC.64 R4, c[0x0][0x198] ;  /* 0x00006600ff047b82 */ /* 0x000ee20000000a00 */
[----:B------:R-:W-:-:S06]  /*15110*/  R2UR UR19, R18 ;  /* 0x00000000121372ca */ /* 0x000fcc00000e0000 */
[----:B------:R-:W-:Y:S02]  /*15120*/  UIADD3 UR16, UR8, 0x18000, URZ ;  /* 0x0001800008107890 */ /* 0x000fe4000fffe03f */
[----:B------:R-:W-:Y:S02]  /*15130*/  UIADD3 UR17, UR8, 0x30c30, URZ ;  /* 0x00030c3008117890 */ /* 0x000fe4000fffe03f */
[----:B------:R-:W-:Y:S01]  /*15140*/  UIADD3 UR8, UR8, 0x20400, URZ ;  /* 0x0002040008087890 */ /* 0x000fe2000fffe03f */
[----:B--2---:R-:W-:-:S04]  /*15150*/  LEA R3, P2, R2, R12, 0x2 ;  /* 0x0000000c02037211 */ /* 0x004fc800078410ff */
[----:B------:R-:W-:Y:S01]  /*15160*/  UMOV UR9, UR17 ;  /* 0x0000001100097c82 */ /* 0x000fe20008000000 */
[----:B------:R-:W-:Y:S02]  /*15170*/  R2UR UR22, R3 ;  /* 0x00000000031672ca */ /* 0x000fe400000e0000 */
[----:B------:R-:W-:Y:S02]  /*15180*/  LEA.HI.X.SX32 R3, R18, R14, 0x1, P1 ;  /* 0x0000000e12037211 */ /* 0x000fe400008f0eff */
[----:B---3--:R-:W-:Y:S01]  /*15190*/  MOV R8, R4 ;  /* 0x0000000400087202 */ /* 0x008fe20000000f00 */
        /* <DEDUP_REMOVED lines=11> */
.L_x_1350:
[----:B------:R-:W-:Y:S05]  /*15250*/  @P0 BRA `(.L_x_1318) ;  /* 0x0000000000140947 */ /* 0x000fea0003800000 */
[----:B------:R-:W-:Y:S01]  /*15260*/  ISETP.NE.AND P1, PT, R6, RZ, PT ;  /* 0x000000ff0600720c */ /* 0x000fe20003f25270 */
[----:B------:R-:W-:-:S04]  /*15270*/  IMAD.MOV.U32 R2, RZ, RZ, 0x4200 ;  /* 0x00004200ff027424 */ /* 0x000fc800078e00ff */
[----:B------:R3:W-:Y:S08]  /*15280*/  SYNCS.ARRIVE.TRANS64 RZ, [R16+URZ+0x30c18], R2 ;  /* 0x030c180210ff79a7 */ /* 0x0007f0000800003f */
[----:B------:R-:W-:Y:S05]  /*15290*/  @!P1 BRA `(.L_x_1318) ;  /* 0x0000000000049947 */ /* 0x000fea0003800000 */
[----:B------:R-:W-:Y:S01]  /*152a0*/  BPT.TRAP 0x1 ;  /* 0x000000040000795c */ /* 0x000fe20000300000 */
.L_x_1318:
[----:B------:R-:W-:Y:S01]  /*152b0*/  IADD3 R18, R18, 0x80, RZ ;  /* 0x0000008012127810 */ /* 0x000fe20007ffe0ff */
[----:B------:R-:W-:Y:S01]  /*152c0*/  ULDC.64 UR8, c[0x0][0x700] ;  /* 0x0001c00000087ab9 */ /* 0x000fe20000000a00 */
[----:B------:R-:W-:Y:S01]  /*152d0*/  R2UR UR24, R16 ;  /* 0x00000000101872ca */ /* 0x000fe200000e0000 */
[----:B------:R-:W-:Y:S01]  /*152e0*/  IMAD.U32 R10, RZ, RZ, UR8 ;  /* 0x00000008ff0a7e24 */ /* 0x000fe2000f8e00ff */
[----:B---3--:R-:W-:Y:S01]  /*152f0*/  IADD3 R2, P1, R18, UR14, RZ ;  /* 0x0000000e12027c10 */ /* 0x008fe2000ff3e0ff */
[----:B------:R-:W-:Y:S01]  /*15300*/  UMOV UR22, 0x0 ;  /* 0x0000000000167882 */ /* 0x000fe20000000000 */
[----:B------:R-:W-:Y:S01]  /*15310*/  SHF.R.S32.HI R17, RZ, 0x1f, R18 ;  /* 0x0000001fff117819 */ /* 0x000fe20000011412 */
[----:B------:R-:W-:Y:S01]  /*15320*/  UMOV UR23, 0x14f00000 ;  /* 0x14f0000000177882 */ /* 0x000fe20000000000 */
[----:B------:R-:W-:Y:S01]  /*15330*/  LEA R3, P2, R2, R10, 0x2 ;  /* 0x0000000a02037211 */ /* 0x000fe200078410ff */
[----:B------:R-:W-:Y:S01]  /*15340*/  UMOV UR18, URZ ;  /* 0x0000003f00127c82 */ /* 0x000fe20008000000 */
[----:B------:R-:W-:Y:S01]  /*15350*/  MOV R9, UR9 ;  /* 0x0000000900097c02 */ /* 0x000fe20008000f00 */
[----:B------:R-:W-:Y:S01]  /*15360*/  UMOV UR10, 0x20 ;  /* 0x00000020000a7882 */ /* 0x000fe20000000000 */
[----:B------:R-:W-:Y:S01]  /*15370*/  R2UR UR26, R3 ;  /* 0x00000000031a72ca */ /* 0x000fe200000e0000 */
[----:B------:R-:W-:Y:S01]  /*15380*/  IMAD.X R3, R17, 0x1, R15, P1 ;  /* 0x0000000111037824 */ /* 0x000fe200008e060f */
[----:B------:R-:W-:Y:S01]  /*15390*/  R2UR UR19, R18 ;  /* 0x00000000121372ca */ /* 0x000fe200000e0000 */
[----:B------:R-:W-:-:S02]  /*153a0*/  UIADD3 UR16, UR24, 0x14000, URZ ;  /* 0x0001400018107890 */ /* 0x000fc4000fffe03f */
[----:B------:R-:W-:Y:S01]  /*153b0*/  UIADD3 UR17, UR24, 0x30c18, URZ ;  /* 0x00030c1818117890 */ /* 0x000fe2000fffe03f */
[----:B------:R-:W-:Y:S01]  /*153c0*/  LEA.HI.X R3, R2, R9, R3, 0x2, P2 ;  /* 0x0000000902037211 */ /* 0x000fe200010f1403 */
[----:B------:R-:W-:Y:S01]  /*153d0*/  UIADD3 UR24, UR24, 0x20200, URZ ;  /* 0x0002020018187890 */ /* 0x000fe2000fffe03f */
[----:B------:R-:W-:Y:S02]  /*153e0*/  IADD3 R2, P1, R8, 0xf0, RZ ;  /* 0x000000f008027810 */ /* 0x000fe40007f3e0ff */
[----:B------:R-:W-:Y:S02]  /*153f0*/  R2UR UR27, R3 ;  /* 0x00000000031b72ca */ /* 0x000fe400000e0000 */
[----:B------:R-:W-:Y:S01]  /*15400*/  IADD3.X R3, RZ, R7, RZ, P1, !PT ;  /* 0x00000007ff037210 */ /* 0x000fe20000ffe4ff */
[----:B------:R-:W-:Y:S01]  /*15410*/  UMOV UR25, UR17 ;  /* 0x0000001100197c82 */ /* 0x000fe20008000000 */
[----:B------:R-:W-:Y:S02]  /*15420*/  R2UR UR8, R2 ;  /* 0x00000000020872ca */ /* 0x000fe400000e0000 */
[----:B------:R-:W-:-:S13]  /*15430*/  R2UR UR9, R3 ;  /* 0x00000000030972ca */ /* 0x000fda00000e0000 */
[----:B------:R3:W-:Y:S01]  /*15440*/  UTMALDG.4D [UR16], [UR8], desc[UR22] ;  /* 0x00001610080075b4 */ /* 0x0007e20008019000 */
[----:B------:R3:W-:Y:S01]  /*15450*/  UBLKCP.S.G [UR24], [UR26], UR10 ;  /* 0x000000181a0073ba */ /* 0x0007e2000800020a */
[----:B------:R-:W4:Y:S02]  /*15460*/  SYNCS.PHASECHK.TRANS64.TRYWAIT P1, [R16+URZ+0x30c48], R21 ;  /* 0x030c4815100075a7 */ /* 0x000f24000802017f */
[----:B---34-:R-:W-:Y:S05]  /*15470*/  @!P1 BRA `(.L_x_1319) ;  /* 0x0000001000c09947 */ /* 0x018fea0003800000 */
.L_x_1351:
[----:B------:R-:W-:Y:S05]  /*15480*/  @P0 BRA `(.L_x_1320) ;  /* 0x0000000000140947 */ /* 0x000fea0003800000 */
[----:B------:R-:W-:Y:S01]  /*15490*/  ISETP.NE.AND P1, PT, R6, RZ, PT ;  /* 0x000000ff0600720c */ /* 0x000fe20003f25270 */
[----:B-123--:R-:W-:-:S04]  /*154a0*/  IMAD.MOV.U32 R21, RZ, RZ, 0x4200 ;  /* 0x00004200ff157424 */ /* 0x00efc800078e00ff */
[----:B------:R4:W-:Y:S08]  /*154b0*/  SYNCS.ARRIVE.TRANS64 RZ, [R16+URZ+0x30c38], R21 ;  /* 0x030c381510ff79a7 */ /* 0x0009f0000800003f */
[----:B------:R-:W-:Y:S05]  /*154c0*/  @!P1 BRA `(.L_x_1320) ;  /* 0x0000000000049947 */ /* 0x000fea0003800000 */
[----:B------:R-:W-:Y:S01]  /*154d0*/  BPT.TRAP 0x1 ;  /* 0x000000040000795c */ /* 0x000fe20000300000 */
.L_x_1320:
[C---:B------:R-:W-:Y:S01]  /*154e0*/  R2UR UR19, R18.reuse ;  /* 0x00000000121372ca */ /* 0x040fe200000e0000 */
[----:B------:R-:W-:Y:S01]  /*154f0*/  UMOV UR22, 0x0 ;  /* 0x0000000000167882 */ /* 0x000fe20000000000 */
[----:B------:R-:W-:Y:S01]  /*15500*/  IADD3 R18, P1, R18, UR6, RZ ;  /* 0x0000000612127c10 */ /* 0x000fe2000ff3e0ff */
        /* <DEDUP_REMOVED lines=19> */
[----:B------:R-:W5:Y:S02]  /*15640*/  SYNCS.PHASECHK.TRANS64.TRYWAIT P1, [R16+URZ+0x30c20], R5 ;  /* 0x030c2005100075a7 */ /* 0x000f64000802017f */
[----:B-1---5:R-:W-:Y:S05]  /*15650*/  @!P1 BRA `(.L_x_1321) ;  /* 0x00000010005c9947 */ /* 0x022fea0003800000 */
.L_x_1353:
[----:B------:R-:W-:Y:S05]  /*15660*/  @P0 BRA `(.L_x_1322) ;  /* 0x0000000000140947 */ /* 0x000fea0003800000 */
[----:B------:R-:W-:Y:S01]  /*15670*/  ISETP.NE.AND P1, PT, R6, RZ, PT ;  /* 0x000000ff0600720c */ /* 0x000fe20003f25270 */
[----:B------:R-:W-:-:S04]  /*15680*/  IMAD.MOV.U32 R5, RZ, RZ, 0x4200 ;  /* 0x00004200ff057424 */ /* 0x000fc800078e00ff */
[----:B------:R1:W-:Y:S08]  /*15690*/  SYNCS.ARRIVE.TRANS64 RZ, [R16+URZ+0x30c10], R5 ;  /* 0x030c100510ff79a7 */ /* 0x0003f0000800003f */
[----:B------:R-:W-:Y:S05]  /*156a0*/  @!P1 BRA `(.L_x_1322) ;  /* 0x0000000000049947 */ /* 0x000fea0003800000 */
[----:B------:R-:W-:Y:S01]  /*156b0*/  BPT.TRAP 0x1 ;  /* 0x000000040000795c */ /* 0x000fe20000300000 */
.L_x_1322:
[----:B------:R-:W-:Y:S01]  /*156c0*/  R2UR UR10, R0 ;  /* 0x00000000000a72ca */ /* 0x000fe200000e0000 */
[----:B------:R-:W-:Y:S01]  /*156d0*/  VIADD R20, R20, 0xfffffffe ;  /* 0xfffffffe14147836 */ /* 0x000fe20000000000 */
[----:B------:R-:W-:Y:S01]  /*156e0*/  R2UR UR8, R15 ;  /* 0x000000000f0872ca */ /* 0x000fe200000e0000 */
[----:B------:R-:W-:Y:S01]  /*156f0*/  UMOV UR22, 0x0 ;  /* 0x0000000000167882 */ /* 0x000fe20000000000 */
[----:B------:R-:W-:Y:S01]  /*15700*/  R2UR UR24, R16 ;  /* 0x00000000101872ca */ /* 0x000fe200000e0000 */
[----:B------:R-:W-:Y:S01]  /*15710*/  UMOV UR23, 0x14f00000 ;  /* 0x14f0000000177882 */ /* 0x000fe20000000000 */
[----:B------:R-:W-:Y:S01]  /*15720*/  UMOV UR18, URZ ;  /* 0x0000003f00127c82 */ /* 0x000fe20008000000 */
[----:B------:R-:W-:-:S06]  /*15730*/  UMOV UR13, 0x20 ;  /* 0x00000020000d7882 */ /* 0x000fcc0000000000 */
[----:B------:R-:W-:-:S04]  /*15740*/  UIADD3 UR10, UR10, 0x2, URZ ;  /* 0x000000020a0a7890 */ /* 0x000fc8000fffe03f */
[----:B------:R-:W-:Y:S02]  /*15750*/  USHF.L.U32 UR19, UR10, 0x7, URZ ;  /* 0x000000070a137899 */ /* 0x000fe4000800063f */
[----:B------:R-:W-:Y:S02]  /*15760*/  UIADD3 UR16, UR24, 0x10000, URZ ;  /* 0x0001000018107890 */ /* 0x000fe4000fffe03f */
[----:B------:R-:W-:Y:S02]  /*15770*/  UIADD3 UR9, UP0, UR19, UR14, URZ ;  /* 0x0000000e13097290 */ /* 0x000fe4000ff1e03f */
[----:B------:R-:W-:Y:S02]  /*15780*/  UIADD3 UR17, UR24, 0x30c10, URZ ;  /* 0x00030c1018117890 */ /* 0x000fe4000fffe03f */
[----:B------:R-:W-:Y:S02]  /*15790*/  ULEA.HI.X.SX32 UR8, UR19, UR8, 0x1, UP0 ;  /* 0x0000000813087291 */ /* 0x000fe400080f0e3f */
[----:B-1----:R-:W-:Y:S01]  /*157a0*/  MOV R5, UR9 ;  /* 0x0000000900057c02 */ /* 0x002fe20008000f00 */
[----:B------:R-:W-:-:S02]  /*157b0*/  UIADD3 UR24, UR24, 0x20000, URZ ;  /* 0x0002000018187890 */ /* 0x000fc4000fffe03f */
[----:B------:R-:W-:Y:S01]  /*157c0*/  UMOV UR25, UR17 ;  /* 0x0000001100197c82 */ /* 0x000fe20008000000 */
[----:B------:R-:W-:Y:S02]  /*157d0*/  LEA R0, P1, R5, R10, 0x2 ;  /* 0x0000000a05007211 */ /* 0x000fe400078210ff */
[----:B------:R-:W-:Y:S02]  /*157e0*/  MOV R4, UR8 ;  /* 0x0000000800047c02 */ /* 0x000fe40008000f00 */
[----:B------:R-:W-:Y:S01]  /*157f0*/  R2UR UR26, R0 ;  /* 0x00000000001a72ca */ /* 0x000fe200000e0000 */
[----:B------:R-:W-:Y:S01]  /*15800*/  IMAD.U32 R0, RZ, RZ, UR9 ;  /* 0x00000009ff007e24 */ /* 0x000fe2000f8e00ff */
[----:B------:R-:W-:Y:S02]  /*15810*/  R2UR UR8, R2 ;  /* 0x00000000020872ca */ /* 0x000fe400000e0000 */
[----:B------:R-:W-:Y:S02]  /*15820*/  R2UR UR9, R3 ;  /* 0x00000000030972ca */ /* 0x000fe400000e0000 */
[----:B------:R-:W-:-:S02]  /*15830*/  LEA.HI.X R0, R0, R9, R4, 0x2, P1 ;  /* 0x0000000900007211 */ /* 0x000fc400008f1404 */
[----:B------:R-:W-:Y:S02]  /*15840*/  ISETP.NE.AND P1, PT, R20, RZ, PT ;  /* 0x000000ff1400720c */ /* 0x000fe40003f25270 */
[----:B------:R-:W-:Y:S02]  /*15850*/  R2UR UR27, R0 ;  /* 0x00000000001b72ca */ /* 0x000fe400000e0000 */
[----:B------:R-:W-:-:S05]  /*15860*/  MOV R0, UR10 ;  /* 0x0000000a00007c02 */ /* 0x000fca0008000f00 */
[----:B------:R1:W-:Y:S06]  /*15870*/  UTMALDG.4D [UR16], [UR8], desc[UR22] ;  /* 0x00001610080075b4 */ /* 0x0003ec0008019000 */
[----:B------:R1:W-:Y:S02]  /*15880*/  UBLKCP.S.G [UR24], [UR26], UR13 ;  /* 0x000000181a0073ba */ /* 0x0003e4000800020d */
[----:B-1----:R-:W-:Y:S05]  /*15890*/  @P1 BRA `(.L_x_1323) ;  /* 0xfffffff400d41947 */ /* 0x002fea000383ffff */
.L_x_1314:
[----:B------:R-:W2:Y:S02]  /*158a0*/  LDL.LU R4, [R1+0x4] ;  /* 0x0000040001047983 */ /* 0x000ea40000300800 */
[----:B--2---:R-:W-:Y:S02]  /*158b0*/  ISETP.NE.AND P1, PT, R4, RZ, PT ;  /* 0x000000ff0400720c */ /* 0x004fe40003f25270 */
[----:B------:R2:W5:Y:S11]  /*158c0*/  LDL R4, [R1] ;  /* 0x0000000001047983 */ /* 0x0005760000100800 */
[----:B--2---:R-:W-:Y:S05]  /*158d0*/  @!P1 BRA `(.L_x_1313) ;  /* 0x0000000400109947 */ /* 0x004fea0003800000 */
[----:B------:R-:W-:-:S04]  /*158e0*/  SHF.L.U32 R13, R11, 0x1f, RZ ;  /* 0x0000001f0b0d7819 */ /* 0x000fc800000006ff */
[----:B------:R-:W1:Y:S02]  /*158f0*/  SYNCS.PHASECHK.TRANS64.TRYWAIT P1, [R16+URZ+0x30c40], R13 ;  /* 0x030c400d100075a7 */ /* 0x000e64000802017f */
[----:B-1----:R-:W-:Y:S05]  /*15900*/  @!P1 BRA `(.L_x_1324) ;  /* 0x0000000c00c89947 */ /* 0x002fea0003800000 */
.L_x_1354:
[----:B------:R-:W-:Y:S05]  /*15910*/  @P0 BRA `(.L_x_1325) ;  /* 0x0000000000140947 */ /* 0x000fea0003800000 */
[----:B------:R-:W-:Y:S01]  /*15920*/  ISETP.NE.AND P1, PT, R6, RZ, PT ;  /* 0x000000ff0600720c */ /* 0x000fe20003f25270 */
[----:B------:R-:W-:-:S04]  /*15930*/  IMAD.MOV.U32 R5, RZ, RZ, 0x4200 ;  /* 0x00004200ff057424 */ /* 0x000fc800078e00ff */
[----:B------:R2:W-:Y:S08]  /*15940*/  SYNCS.ARRIVE.TRANS64 RZ, [R16+URZ+0x30c30], R5 ;  /* 0x030c300510ff79a7 */ /* 0x0005f0000800003f */
[----:B------:R-:W-:Y:S05]  /*15950*/  @!P1 BRA `(.L_x_1325) ;  /* 0x0000000000049947 */ /* 0x000fea0003800000 */
[----:B------:R-:W-:Y:S01]  /*15960*/  BPT.TRAP 0x1 ;  /* 0x000000040000795c */ /* 0x000fe20000300000 */
.L_x_1325:
[----:B--2--5:R-:W2:Y:S01]  /*15970*/  LDC.64 R4, c[0x0][0x728] ;  /* 0x0001ca00ff047b82 */ /* 0x024ea20000000a00 */
[----:B------:R-:W-:Y:S01]  /*15980*/  SHF.L.U32 R17, R0, 0x7, RZ ;  /* 0x0000000700117819 */ /* 0x000fe200000006ff */
[----:B------:R-:W-:Y:S01]  /*15990*/  UMOV UR22, 0x0 ;  /* 0x0000000000167882 */ /* 0x000fe20000000000 */
[----:B------:R-:W-:Y:S01]  /*159a0*/  R2UR UR24, R16 ;  /* 0x00000000101872ca */ /* 0x000fe200000e0000 */
[----:B------:R-:W-:Y:S01]  /*159b0*/  UMOV UR23, 0x14f00000 ;  /* 0x14f0000000177882 */ /* 0x000fe20000000000 */
[C---:B------:R-:W-:Y:S01]  /*159c0*/  IADD3 R0, P1, R17.reuse, UR6, RZ ;  /* 0x0000000611007c10 */ /* 0x040fe2000ff3e0ff */
[----:B------:R-:W-:Y:S01]  /*159d0*/  UMOV UR18, URZ ;  /* 0x0000003f00127c82 */ /* 0x000fe20008000000 */
[----:B------:R-:W-:Y:S01]  /*159e0*/  R2UR UR19, R17 ;  /* 0x00000000111372ca */ /* 0x000fe200000e0000 */
[----:B------:R-:W-:-:S08]  /*159f0*/  UMOV UR10, 0x20 ;  /* 0x00000020000a7882 */ /* 0x000fd00000000000 */
        /* <DEDUP_REMOVED lines=15> */
[----:B------:R-:W1:Y:S02]  /*15af0*/  SYNCS.PHASECHK.TRANS64.TRYWAIT P1, [R16+URZ+0x30c28], R13 ;  /* 0x030c280d100075a7 */ /* 0x000e64000802017f */
[----:B-12---:R-:W-:Y:S05]  /*15b00*/  @!P1 BRA `(.L_x_1326) ;  /* 0x0000000c005c9947 */ /* 0x006fea0003800000 */
.L_x_1355:
[----:B------:R-:W-:Y:S05]  /*15b10*/  @P0 BRA `(.L_x_1327) ;  /* 0x0000000000140947 */ /* 0x000fea0003800000 */
[----:B------:R-:W-:Y:S02]  /*15b20*/  ISETP.NE.AND P0, PT, R6, RZ, PT ;  /* 0x000000ff0600720c */ /* 0x000fe40003f05270 */
[----:B------:R-:W-:-:S04]  /*15b30*/  MOV R5, 0x4200 ;  /* 0x0000420000057802 */ /* 0x000fc80000000f00 */
[----:B------:R2:W-:Y:S07]  /*15b40*/  SYNCS.ARRIVE.TRANS64 RZ, [R16+URZ+0x30c18], R5 ;  /* 0x030c180510ff79a7 */ /* 0x0005ee000800003f */
[----:B------:R-:W-:Y:S05]  /*15b50*/  @!P0 BRA `(.L_x_1327) ;  /* 0x0000000000048947 */ /* 0x000fea0003800000 */
[----:B------:R-:W-:Y:S01]  /*15b60*/  BPT.TRAP 0x1 ;  /* 0x000000040000795c */ /* 0x000fe20000300000 */
.L_x_1327:
        /* <DEDUP_REMOVED lines=11> */
[----:B--2---:R-:W-:Y:S01]  /*15c20*/  IMAD.U32 R5, RZ, RZ, UR9 ;  /* 0x00000009ff057e24 */ /* 0x004fe2000f8e00ff */
[----:B------:R-:W-:Y:S01]  /*15c30*/  MOV R0, UR9 ;  /* 0x0000000900007c02 */ /* 0x000fe20008000f00 */
[----:B------:R-:W-:Y:S01]  /*15c40*/  UIADD3 UR17, UR24, 0x30c18, URZ ;  /* 0x00030c1818117890 */ /* 0x000fe2000fffe03f */
[----:B------:R-:W-:Y:S01]  /*15c50*/  R2UR UR9, R3 ;  /* 0x00000000030972ca */ /* 0x000fe200000e0000 */
[----:B------:R-:W-:Y:S01]  /*15c60*/  IMAD.U32 R4, RZ, RZ, UR8 ;  /* 0x00000008ff047e24 */ /* 0x000fe2000f8e00ff */
[----:B------:R-:W-:Y:S01]  /*15c70*/  LEA R10, P0, R5, R10, 0x2 ;  /* 0x0000000a050a7211 */ /* 0x000fe200078010ff */
[----:B------:R-:W-:Y:S01]  /*15c80*/  UIADD3 UR24, UR24, 0x20200, URZ ;  /* 0x0002020018187890 */ /* 0x000fe2000fffe03f */
[----:B------:R-:W-:-:S02]  /*15c90*/  R2UR UR8, R2 ;  /* 0x00000000020872ca */ /* 0x000fc400000e0000 */
[----:B------:R-:W-:Y:S01]  /*15ca0*/  LEA.HI.X R9, R0, R9, R4, 0x2, P0 ;  /* 0x0000000900097211 */ /* 0x000fe200000f1404 */
[----:B------:R-:W-:Y:S01]  /*15cb0*/  UMOV UR25, UR17 ;  /* 0x0000001100197c82 */ /* 0x000fe20008000000 */
[----:B------:R2:W5:Y:S01]  /*15cc0*/  LDL.LU R4, [R1] ;  /* 0x0000000001047983 */ /* 0x0005620000300800 */
[----:B------:R-:W-:Y:S02]  /*15cd0*/  R2UR UR26, R10 ;  /* 0x000000000a1a72ca */ /* 0x000fe400000e0000 */
[----:B------:R-:W-:-:S06]  /*15ce0*/  R2UR UR27, R9 ;  /* 0x00000000091b72ca */ /* 0x000fcc00000e0000 */
[----:B------:R2:W-:Y:S07]  /*15cf0*/  UTMALDG.4D [UR16], [UR8], desc[UR22] ;  /* 0x00001610080075b4 */ /* 0x0005ee0008019000 */
[----:B------:R2:W-:Y:S02]  /*15d00*/  UBLKCP.S.G [UR24], [UR26], UR10 ;  /* 0x000000181a0073ba */ /* 0x0005e4000800020a */
[----:B--2---:R-:W-:-:S07]  /*15d10*/  MOV R19, 0x1 ;  /* 0x0000000100137802 */ /* 0x004fce0000000f00 */
.L_x_1313:
[----:B------:R-:W2:Y:S01]  /*15d20*/  S2R R0, SR_TID.X ;  /* 0x0000000000007919 */ /* 0x000ea20000002100 */
[----:B------:R-:W-:Y:S01]  /*15d30*/  IMAD R3, R19, 0x8, R16 ;  /* 0x0000000813037824 */ /* 0x000fe200078e0210 */
[----:B--2---:R-:W-:Y:S02]  /*15d40*/  LOP3.LUT R2, R0, 0x7f, RZ, 0xc0, !PT ;  /* 0x0000007f00027812 */ /* 0x004fe400078ec0ff */
[----:B------:R-:W-:Y:S02]  /*15d50*/  SHF.L.U32 R0, R11, 0x1f, RZ ;  /* 0x0000001f0b007819 */ /* 0x000fe400000006ff */
[----:B------:R-:W-:Y:S02]  /*15d60*/  ISETP.NE.AND P1, PT, R2, RZ, PT ;  /* 0x000000ff0200720c */ /* 0x000fe40003f25270 */
[----:B------:R-:W2:Y:S02]  /*15d70*/  SYNCS.PHASECHK.TRANS64.TRYWAIT P0, [R3+URZ+0x30c40], R0 ;  /* 0x030c4000030075a7 */ /* 0x000ea4000800017f */
[----:B--2---:R-:W-:Y:S09]  /*15d80*/  @!P0 BRA `(.L_x_1328) ;  /* 0x0000000800d08947 */ /* 0x004ff20003800000 */
.L_x_1356:
[----:B------:R-:W-:Y:S05]  /*15d90*/  @P1 BRA `(.L_x_1329) ;  /* 0x0000000000181947 */ /* 0x000fea0003800000 */
[----:B------:R-:W1:Y:S01]  /*15da0*/  S2R R2, SR_TID.X ;  /* 0x0000000000027919 */ /* 0x000e620000002100 */
[----:B--2---:R-:W-:-:S04]  /*15db0*/  MOV R0, 0x4200 ;  /* 0x0000420000007802 */ /* 0x004fc80000000f00 */
[----:B------:R2:W-:Y:S01]  /*15dc0*/  SYNCS.ARRIVE.TRANS64 RZ, [R3+URZ+0x30c30], R0 ;  /* 0x030c300003ff79a7 */ /* 0x0005e2000800003f */
[----:B-1----:R-:W-:-:S13]  /*15dd0*/  LOP3.LUT P0, RZ, R2, 0x1f, RZ, 0xc0, !PT ;  /* 0x0000001f02ff7812 */ /* 0x002fda000780c0ff */
[----:B--2---:R-:W-:Y:S05]  /*15de0*/  @!P0 BRA `(.L_x_1329) ;  /* 0x0000000000048947 */ /* 0x004fea0003800000 */
[----:B------:R-:W-:Y:S01]  /*15df0*/  BPT.TRAP 0x1 ;  /* 0x000000040000795c */ /* 0x000fe20000300000 */
.L_x_1329:
[----:B-----5:R-:W-:Y:S01]  /*15e00*/  R2UR UR19, R4 ;  /* 0x00000000041372ca */ /* 0x020fe200000e0000 */
[C---:B--2---:R-:W-:Y:S01]  /*15e10*/  IMAD R0, R19.reuse, 0x4000, R16 ;  /* 0x0000400013007824 */ /* 0x044fe200078e0210 */
[----:B-1----:R-:W-:Y:S01]  /*15e20*/  R2UR UR9, R14 ;  /* 0x000000000e0972ca */ /* 0x002fe200000e0000 */
[----:B------:R-:W-:Y:S01]  /*15e30*/  ULDC.64 UR24, c[0x0][0x728] ;  /* 0x0001ca0000187ab9 */ /* 0x000fe20000000a00 */
[----:B---34-:R-:W-:Y:S01]  /*15e40*/  LEA R16, R19, R16, 0x9 ;  /* 0x0000001013107211 */ /* 0x018fe200078e48ff */
[----:B------:R-:W-:Y:S01]  /*15e50*/  UMOV UR18, URZ ;  /* 0x0000003f00127c82 */ /* 0x000fe20008000000 */
[----:B------:R-:W-:Y:S02]  /*15e60*/  IADD3 R8, P0, R8, 0x1f0, RZ ;  /* 0x000001f008087810 */ /* 0x000fe40007f1e0ff */
[----:B------:R-:W-:Y:S02]  /*15e70*/  R2UR UR17, R3 ;  /* 0x00000000031172ca */ /* 0x000fe400000e0000 */
[----:B------:R-:W-:Y:S01]  /*15e80*/  R2UR UR16, R0 ;  /* 0x00000000001072ca */ /* 0x000fe200000e0000 */
[----:B------:R-:W-:Y:S01]  /*15e90*/  IMAD.X R7, RZ, RZ, R7, P0 ;  /* 0x000000ffff077224 */ /* 0x000fe200000e0607 */
[----:B------:R-:W-:Y:S01]  /*15ea0*/  R2UR UR10, R16 ;  /* 0x00000000100a72ca */ /* 0x000fe200000e0000 */
[----:B------:R-:W-:Y:S01]  /*15eb0*/  USHF.L.U32 UR19, UR19, 0x7, URZ ;  /* 0x0000000713137899 */ /* 0x000fe2000800063f */
[----:B------:R-:W-:-:S02]  /*15ec0*/  R2UR UR22, R8 ;  /* 0x00000000081672ca */ /* 0x000fc400000e0000 */
[----:B------:R-:W-:Y:S01]  /*15ed0*/  R2UR UR23, R7 ;  /* 0x00000000071772ca */ /* 0x000fe200000e0000 */
[----:B------:R-:W-:Y:S01]  /*15ee0*/  UIADD3 UR13, UP0, UR19, UR6, URZ ;  /* 0x00000006130d7290 */ /* 0x000fe2000ff1e03f */
[----:B------:R-:W-:-:S03]  /*15ef0*/  IADD3 R2, R19, 0x1, RZ ;  /* 0x0000000113027810 */ /* 0x000fc60007ffe0ff */
[----:B------:R-:W-:Y:S01]  /*15f00*/  ULEA UR8, UP1, UR13, UR24, 0x2 ;  /* 0x000000180d087291 */ /* 0x000fe2000f82103f */
[C---:B------:R-:W-:Y:S01]  /*15f10*/  ISETP.NE.AND P0, PT, R2.reuse, 0x2, PT ;  /* 0x000000020200780c */ /* 0x040fe20003f05270 */
[----:B------:R-:W-:Y:S02]  /*15f20*/  ULEA.HI.X.SX32 UR9, UR19, UR9, 0x1, UP0 ;  /* 0x0000000913097291 */ /* 0x000fe400080f0e3f */
[----:B------:R-:W-:Y:S01]  /*15f30*/  UIADD3 UR17, UR17, 0x30c30, URZ ;  /* 0x00030c3011117890 */ /* 0x000fe2000fffe03f */
        /* <DEDUP_REMOVED lines=13> */
.L_x_1310:
[----:B------:R-:W-:Y:S05]  /*16010*/  BSYNC B0 ;  /* 0x0000000000007941 */ /* 0x000fea0003800000 */
.L_x_1308:
[----:B------:R-:W-:-:S03]  /*16020*/  UMOV UR8, 0xffffffff ;  /* 0xffffffff00087882 */ /* 0x000fc60000000000 */
[----:B------:R-:W-:Y:S05]  /*16030*/  BRA.DIV UR8, `(.L_x_1330) ;  /* 0x0000000a08387947 */ /* 0x000fea000b800000 */
[----:B------:R-:W-:-:S13]  /*16040*/  ELECT P6, URZ, PT ;  /* 0x00000000003f782f */ /* 0x000fda00038c0000 */
.L_x_1359:
[----:B------:R-:W-:Y:S05]  /*16050*/  @!P6 BRA `(.L_x_1189) ;  /* 0x000000000084e947 */ /* 0x000fea0003800000 */
[----:B------:R-:W-:-:S06]  /*16060*/  ULOP3.LUT UR8, UR36, 0x2, URZ, 0xfc, !UPT ;  /* 0x0000000224087892 */ /* 0x000fcc000f8efc3f */
[----:B------:R-:W-:-:S05]  /*16070*/  IMAD.U32 R0, RZ, RZ, UR8 ;  /* 0x00000008ff007e24 */ /* 0x000fca000f8e00ff */
[----:B------:R-:W-:-:S13]  /*16080*/  ISETP.NE.AND P2, PT, R0, 0x3, PT ;  /* 0x000000030000780c */ /* 0x000fda0003f45270 */
[----:B------:R-:W-:Y:S05]  /*16090*/  @!P2 BRA `(.L_x_1331) ;  /* 0x000000000004a947 */ /* 0x000fea0003800000 */
[----:B------:R-:W-:Y:S01]  /*160a0*/  BPT.TRAP 0x1 ;  /* 0x000000040000795c */ /* 0x000fe20000300000 */
.L_x_1331:
        /* <DEDUP_REMOVED lines=15> */
.L_x_1360:
[----:B------:R-:W2:Y:S02]  /*161a0*/  SYNCS.PHASECHK.TRANS64.TRYWAIT P0, [R3+URZ], R0 ;  /* 0x00000000030075a7 */ /* 0x000ea4000800017f */
[----:B--2---:R-:W-:Y:S05]  /*161b0*/  @!P0 BRA `(.L_x_1333) ;  /* 0x00000008000c8947 */ /* 0x004fea0003800000 */
.L_x_1361:
[----:B------:R-:W-:Y:S05]  /*161c0*/  @!P2 BRA `(.L_x_1334) ;  /* 0x000000000004a947 */ /* 0x000fea0003800000 */
[----:B------:R-:W-:Y:S01]  /*161d0*/  BPT.TRAP 0x1 ;  /* 0x000000040000795c */ /* 0x000fe20000300000 */
.L_x_1334:
[----:B--2---:R-:W-:-:S05]  /*161e0*/  IADD3 R3, R7, 0x30c40, RZ ;  /* 0x00030c4007037810 */ /* 0x004fca0007ffe0ff */
[----:B------:R-:W-:-:S04]  /*161f0*/  IMAD R2, R2, 0x8, R3 ;  /* 0x0000000802027824 */ /* 0x000fc800078e0203 */
[----:B------:R-:W2:Y:S02]  /*16200*/  SYNCS.PHASECHK.TRANS64.TRYWAIT P0, [R2+URZ], R5 ;  /* 0x00000005020075a7 */ /* 0x000ea4000800017f */
[----:B--2---:R-:W-:Y:S05]  /*16210*/  @!P0 BRA `(.L_x_1335) ;  /* 0x0000000800088947 */ /* 0x004fea0003800000 */
.L_x_1362:
[----:B------:R-:W-:-:S07]  /*16220*/  LEA R3, R4, R3, 0x3 ;  /* 0x0000000304037211 */ /* 0x000fce00078e18ff */
.L_x_1336:
[----:B---3--:R3:W4:Y:S02]  /*16230*/  SYNCS.PHASECHK.TRANS64.TRYWAIT P0, [R3+URZ], R0 ;  /* 0x00000000030075a7 */ /* 0x008724000800017f */
[----:B----4-:R-:W-:Y:S05]  /*16240*/  @!P0 NANOSLEEP.SYNCS 0x989680 ;  /* 0x009896800000895d */ /* 0x010fea0003900000 */
[----:B------:R-:W4:Y:S02]  /*16250*/  @!P0 SYNCS.PHASECHK.TRANS64 P0, [R3+URZ], R0 ;  /* 0x00000000030085a7 */ /* 0x000f24000800007f */
[----:B----4-:R-:W-:Y:S05]  /*16260*/  @!P0 BRA `(.L_x_1336) ;  /* 0xfffffffc00f08947 */ /* 0x010fea000383ffff */
.L_x_1189:
[----:B------:R-:W-:Y:S05]  /*16270*/  BSYNC B6 ;  /* 0x0000000000067941 */ /* 0x000fea0003800000 */
.L_x_1186:
[----:B------:R-:W-:Y:S05]  /*16280*/  EXIT ;  /* 0x000000000000794d */ /* 0x000fea0003800000 */
.L_x_1196:
[----:B------:R-:W-:Y:S01]  /*16290*/  IMAD.MOV.U32 R13, RZ, RZ, R18 ;  /* 0x000000ffff0d7224 */ /* 0x000fe200078e0012 */
[----:B------:R-:W-:Y:S01]  /*162a0*/  MOV R12, RZ ;  /* 0x000000ff000c7202 */ /* 0x000fe20000000f00 */
[----:B------:R-:W-:Y:S01]  /*162b0*/  IMAD.MOV.U32 R11, RZ, RZ, 0x1f ;  /* 0x0000001fff0b7424 */ /* 0x000fe200078e00ff */
[----:B------:R-:W-:-:S07]  /*162c0*/  MOV R15, 0xffffffff ;  /* 0xffffffff000f7802 */ /* 0x000fce0000000f00 */
[----:B------:R-:W-:Y:S05]  /*162d0*/  WARPSYNC.COLLECTIVE R15, `(.L_x_1337) ;  /* 0x000000000f087348 */ /* 0x000fea0003c00000 */
[----:B------:R1:W2:Y:S02]  /*162e0*/  SHFL.IDX P6, R14, R13, R12, R11 ;  /* 0x0000000c0d0e7389 */ /* 0x0002a400000c000b */
[----:B-12---:R-:W-:Y:S01]  /*162f0*/  ENDCOLLECTIVE ;  /* 0x000000000000791b */ /* 0x006fe20003800000 */
.L_x_1337:
[----:B------:R-:W-:Y:S05]  /*16300*/  BRA `(.L_x_1338) ;  /* 0xfffffeac00307947 */ /* 0x000fea000383ffff */
.L_x_1198:
[----:B--2---:R2:W3:Y:S02]  /*16310*/  SYNCS.PHASECHK.TRANS64.TRYWAIT P0, [R16+URZ+0x30c00], R11 ;  /* 0x030c000b100075a7 */ /* 0x0044e4000800017f */
[----:B---3--:R-:W-:Y:S05]  /*16320*/  @!P0 NANOSLEEP.SYNCS 0x989680 ;  /* 0x009896800000895d */ /* 0x008fea0003900000 */
[----:B------:R-:W3:Y:S02]  /*16330*/  @!P0 SYNCS.PHASECHK.TRANS64 P0, [R16+URZ+0x30c00], R11 ;  /* 0x030c000b100085a7 */ /* 0x000ee4000800007f */
[----:B---3--:R-:W-:Y:S05]  /*16340*/  @!P0 BRA `(.L_x_1198) ;  /* 0xfffffffc00f08947 */ /* 0x008fea000383ffff */
[----:B------:R-:W-:Y:S05]  /*16350*/  BRA `(.L_x_1197) ;  /* 0xfffffeac007c7947 */ /* 0x000fea000383ffff */
.L_x_1203:
[----:B--2---:R2:W3:Y:S02]  /*16360*/  SYNCS.PHASECHK.TRANS64.TRYWAIT P0, [R6+URZ+0x30c10], R23 ;  /* 0x030c1017060075a7 */ /* 0x0044e4000800017f */
[----:B---3--:R-:W-:Y:S05]  /*16370*/  @!P0 NANOSLEEP.SYNCS 0x989680 ;  /* 0x009896800000895d */ /* 0x008fea0003900000 */
[----:B------:R-:W3:Y:S02]  /*16380*/  @!P0 SYNCS.PHASECHK.TRANS64 P0, [R6+URZ+0x30c10], R23 ;  /* 0x030c1017060085a7 */ /* 0x000ee4000800007f */
[----:B---3--:R-:W-:Y:S05]  /*16390*/  @!P0 BRA `(.L_x_1203) ;  /* 0xfffffffc00f08947 */ /* 0x008fea000383ffff */
[----:B------:R-:W-:Y:S05]  /*163a0*/  BRA `(.L_x_1202) ;  /* 0xfffffeb400c47947 */ /* 0x000fea000383ffff */
.L_x_1207:
[----:B------:R1:W1:Y:S02]  /*163b0*/  SYNCS.PHASECHK.TRANS64.TRYWAIT P0, [R6+URZ+0x30c30], R23 ;  /* 0x030c3017060075a7 */ /* 0x000264000800017f */
[----:B-1----:R-:W-:Y:S05]  /*163c0*/  @!P0 NANOSLEEP.SYNCS 0x989680 ;  /* 0x009896800000895d */ /* 0x002fea0003900000 */
[----:B------:R-:W1:Y:S02]  /*163d0*/  @!P0 SYNCS.PHASECHK.TRANS64 P0, [R6+URZ+0x30c30], R23 ;  /* 0x030c3017060085a7 */ /* 0x000e64000800007f */
[----:B-1----:R-:W-:Y:S05]  /*163e0*/  @!P0 BRA `(.L_x_1207) ;  /* 0xfffffffc00f08947 */ /* 0x002fea000383ffff */
[----:B------:R-:W-:Y:S05]  /*163f0*/  BRA `(.L_x_1206) ;  /* 0xfffffeb800cc7947 */ /* 0x000fea000383ffff */
.L_x_1215:
[----:B--2---:R2:W3:Y:S02]  /*16400*/  SYNCS.PHASECHK.TRANS64.TRYWAIT P1, [R6+URZ+0x30c10], R23 ;  /* 0x030c1017060075a7 */ /* 0x0044e4000802017f */
[----:B---3--:R-:W-:Y:S05]  /*16410*/  @!P1 NANOSLEEP.SYNCS 0x989680 ;  /* 0x009896800000995d */ /* 0x008fea0003900000 */
[----:B------:R-:W3:Y:S02]  /*16420*/  @!P1 SYNCS.PHASECHK.TRANS64 P1, [R6+URZ+0x30c10], R23 ;  /* 0x030c1017060095a7 */ /* 0x000ee4000802007f */
[----:B---3--:R-:W-:Y:S05]  /*16430*/  @!P1 BRA `(.L_x_1215) ;  /* 0xfffffffc00f09947 */ /* 0x008fea000383ffff */
[----:B------:R-:W-:Y:S05]  /*16440*/  BRA `(.L_x_1214) ;  /* 0xffffff0c00ec7947 */ /* 0x000fea000383ffff */
.L_x_1219:
[----:B------:R1:W1:Y:S02]  /*16450*/  SYNCS.PHASECHK.TRANS64.TRYWAIT P1, [R6+URZ+0x30c30], R23 ;  /* 0x030c3017060075a7 */ /* 0x000264000802017f */
[----:B-1----:R-:W-:Y:S05]  /*16460*/  @!P1 NANOSLEEP.SYNCS 0x989680 ;  /* 0x009896800000995d */ /* 0x002fea0003900000 */
[----:B------:R-:W1:Y:S02]  /*16470*/  @!P1 SYNCS.PHASECHK.TRANS64 P1, [R6+URZ+0x30c30], R23 ;  /* 0x030c3017060095a7 */ /* 0x000e64000802007f */
[----:B-1----:R-:W-:Y:S05]  /*16480*/  @!P1 BRA `(.L_x_1219) ;  /* 0xfffffffc00f09947 */ /* 0x002fea000383ffff */
[----:B------:R-:W-:Y:S05]  /*16490*/  BRA `(.L_x_1218) ;  /* 0xffffff1000ec7947 */ /* 0x000fea000383ffff */
.L_x_1227:
[----:B--2---:R2:W3:Y:S02]  /*164a0*/  SYNCS.PHASECHK.TRANS64.TRYWAIT P0, [R6+URZ+0x30c10], R19 ;  /* 0x030c1013060075a7 */ /* 0x0044e4000800017f */
[----:B---3--:R-:W-:Y:S05]  /*164b0*/  @!P0 NANOSLEEP.SYNCS 0x989680 ;  /* 0x009896800000895d */ /* 0x008fea0003900000 */
[----:B------:R-:W3:Y:S02]  /*164c0*/  @!P0 SYNCS.PHASECHK.TRANS64 P0, [R6+URZ+0x30c10], R19 ;  /* 0x030c1013060085a7 */ /* 0x000ee4000800007f */
[----:B---3--:R-:W-:Y:S05]  /*164d0*/  @!P0 BRA `(.L_x_1227) ;  /* 0xfffffffc00f08947 */ /* 0x008fea000383ffff */
[----:B------:R-:W-:Y:S05]  /*164e0*/  BRA `(.L_x_1226) ;  /* 0xffffff5c00247947 */ /* 0x000fea000383ffff */
.L_x_1231:
[----:B------:R1:W1:Y:S02]  /*164f0*/  SYNCS.PHASECHK.TRANS64.TRYWAIT P0, [R6+URZ+0x30c30], R19 ;  /* 0x030c3013060075a7 */ /* 0x000264000800017f */
[----:B-1----:R-:W-:Y:S05]  /*16500*/  @!P0 NANOSLEEP.SYNCS 0x989680 ;  /* 0x009896800000895d */ /* 0x002fea0003900000 */
[----:B------:R-:W1:Y:S02]  /*16510*/  @!P0 SYNCS.PHASECHK.TRANS64 P0, [R6+URZ+0x30c30], R19 ;  /* 0x030c3013060085a7 */ /* 0x000e64000800007f */
[----:B-1----:R-:W-:Y:S05]  /*16520*/  @!P0 BRA `(.L_x_1231) ;  /* 0xfffffffc00f08947 */ /* 0x002fea000383ffff */
[----:B------:R-:W-:Y:S05]  /*16530*/  BRA `(.L_x_1230) ;  /* 0xffffff60002c7947 */ /* 0x000fea000383ffff */
.L_x_1264:
[----:B------:R-:W-:Y:S01]  /*16540*/  BSSY B0, `(.L_x_1339) ;  /* 0x0000005000007945 */ /* 0x000fe20003800000 */
[----:B------:R-:W-:-:S07]  /*16550*/  IMAD.MOV.U32 R15, RZ, RZ, -0x1 ;  /* 0xffffffffff0f7424 */ /* 0x000fce00078e00ff */
[----:B------:R-:W-:Y:S05]  /*16560*/  WARPSYNC.COLLECTIVE R15, `(.L_x_1340) ;  /* 0x000000000f087348 */ /* 0x000fea0003c00000 */
[----:B------:R-:W-:Y:S01]  /*16570*/  NOP ;  /* 0x0000000000007918 */ /* 0x000fe20000000000 */
[----:B------:R-:W-:Y:S01]  /*16580*/  ENDCOLLECTIVE ;  /* 0x000000000000791b */ /* 0x000fe20003800000 */
.L_x_1340:
[----:B------:R-:W-:Y:S05]  /*16590*/  BSYNC B0 ;  /* 0x0000000000007941 */ /* 0x000fea0003800000 */
.L_x_1339:
[----:B------:R-:W-:Y:S05]  /*165a0*/  BRA `(.L_x_1341) ;  /* 0xffffffc800747947 */ /* 0x000fea000383ffff */
.L_x_1277:
[----:B------:R-:W-:Y:S01]  /*165b0*/  BSSY B0, `(.L_x_1342) ;  /* 0x0000005000007945 */ /* 0x000fe20003800000 */
[----:B------:R-:W-:-:S07]  /*165c0*/  MOV R15, 0xffffffff ;  /* 0xffffffff000f7802 */ /* 0x000fce0000000f00 */
[----:B------:R-:W-:Y:S05]  /*165d0*/  WARPSYNC.COLLECTIVE R15, `(.L_x_1343) ;  /* 0x000000000f087348 */ /* 0x000fea0003c00000 */
[----:B------:R-:W-:Y:S01]  /*165e0*/  NOP ;  /* 0x0000000000007918 */ /* 0x000fe20000000000 */
[----:B------:R-:W-:Y:S01]  /*165f0*/  ENDCOLLECTIVE ;  /* 0x000000000000791b */ /* 0x000fe20003800000 */
.L_x_1343:
[----:B------:R-:W-:Y:S05]  /*16600*/  BSYNC B0 ;  /* 0x0000000000007941 */ /* 0x000fea0003800000 */
.L_x_1342:
[----:B------:R-:W-:Y:S05]  /*16610*/  BRA `(.L_x_1344) ;  /* 0xffffffcc00f47947 */ /* 0x000fea000383ffff */
.L_x_1289:
[----:B------:R-:W-:Y:S01]  /*16620*/  BSSY B0, `(.L_x_1345) ;  /* 0x0000005000007945 */ /* 0x000fe20003800000 */
[----:B------:R-:W-:-:S07]  /*16630*/  IMAD.MOV.U32 R15, RZ, RZ, -0x1 ;  /* 0xffffffffff0f7424 */ /* 0x000fce00078e00ff */
[----:B------:R-:W-:Y:S05]  /*16640*/  WARPSYNC.COLLECTIVE R15, `(.L_x_1346) ;  /* 0x000000000f087348 */ /* 0x000fea0003c00000 */
[----:B------:R-:W-:Y:S01]  /*16650*/  NOP ;  /* 0x0000000000007918 */ /* 0x000fe20000000000 */
[----:B------:R-:W-:Y:S01]  /*16660*/  ENDCOLLECTIVE ;  /* 0x000000000000791b */ /* 0x000fe20003800000 */
.L_x_1346:
[----:B------:R-:W-:Y:S05]  /*16670*/  BSYNC B0 ;  /* 0x0000000000007941 */ /* 0x000fea0003800000 */
.L_x_1345:
[----:B------:R-:W-:Y:S05]  /*16680*/  BRA `(.L_x_1347) ;  /* 0xffffffd400147947 */ /* 0x000fea000383ffff */
.L_x_1311:
[----:B-1----:R1:W2:Y:S02]  /*16690*/  SYNCS.PHASECHK.TRANS64.TRYWAIT P0, [R16+URZ+0x30c20], R3 ;  /* 0x030c2003100075a7 */ /* 0x0022a4000800017f */
[----:B--2---:R-:W-:Y:S05]  /*166a0*/  @!P0 NANOSLEEP.SYNCS 0x989680 ;  /* 0x009896800000895d */ /* 0x004fea0003900000 */
[----:B------:R-:W2:Y:S02]  /*166b0*/  @!P0 SYNCS.PHASECHK.TRANS64 P0, [R16+URZ+0x30c20], R3 ;  /* 0x030c2003100085a7 */ /* 0x000ea4000800007f */
[----:B--2---:R-:W-:Y:S05]  /*166c0*/  @!P0 BRA `(.L_x_1311) ;  /* 0xfffffffc00f08947 */ /* 0x004fea000383ffff */
[----:B------:R-:W-:Y:S05]  /*166d0*/  BRA `(.L_x_1348) ;  /* 0xffffffe000dc7947 */ /* 0x000fea000383ffff */
.L_x_1315:
[----:B-1----:R1:W2:Y:S02]  /*166e0*/  SYNCS.PHASECHK.TRANS64.TRYWAIT P1, [R16+URZ+0x30c40], R21 ;  /* 0x030c4015100075a7 */ /* 0x0022a4000802017f */
[----:B--2---:R-:W-:Y:S05]  /*166f0*/  @!P1 NANOSLEEP.SYNCS 0x989680 ;  /* 0x009896800000995d */ /* 0x004fea0003900000 */
[----:B------:R-:W2:Y:S02]  /*16700*/  @!P1 SYNCS.PHASECHK.TRANS64 P1, [R16+URZ+0x30c40], R21 ;  /* 0x030c4015100095a7 */ /* 0x000ea4000802007f */
[----:B--2---:R-:W-:Y:S05]  /*16710*/  @!P1 BRA `(.L_x_1315) ;  /* 0xfffffffc00f09947 */ /* 0x004fea000383ffff */
[----:B------:R-:W-:Y:S05]  /*16720*/  BRA `(.L_x_1349) ;  /* 0xffffffe8003c7947 */ /* 0x000fea000383ffff */
.L_x_1317:
[----:B--2---:R2:W3:Y:S02]  /*16730*/  SYNCS.PHASECHK.TRANS64.TRYWAIT P1, [R16+URZ+0x30c28], R21 ;  /* 0x030c2815100075a7 */ /* 0x0044e4000802017f */
[----:B---3--:R-:W-:Y:S05]  /*16740*/  @!P1 NANOSLEEP.SYNCS 0x989680 ;  /* 0x009896800000995d */ /* 0x008fea0003900000 */
[----:B------:R-:W3:Y:S02]  /*16750*/  @!P1 SYNCS.PHASECHK.TRANS64 P1, [R16+URZ+0x30c28], R21 ;  /* 0x030c2815100095a7 */ /* 0x000ee4000802007f */
[----:B---3--:R-:W-:Y:S05]  /*16760*/  @!P1 BRA `(.L_x_1317) ;  /* 0xfffffffc00f09947 */ /* 0x008fea000383ffff */
[----:B------:R-:W-:Y:S05]  /*16770*/  BRA `(.L_x_1350) ;  /* 0xffffffe800b47947 */ /* 0x000fea000383ffff */
.L_x_1319:
[----:B---3--:R3:W4:Y:S02]  /*16780*/  SYNCS.PHASECHK.TRANS64.TRYWAIT P1, [R16+URZ+0x30c48], R21 ;  /* 0x030c4815100075a7 */ /* 0x008724000802017f */
[----:B----4-:R-:W-:Y:S05]  /*16790*/  @!P1 NANOSLEEP.SYNCS 0x989680 ;  /* 0x009896800000995d */ /* 0x010fea0003900000 */
[----:B------:R-:W4:Y:S02]  /*167a0*/  @!P1 SYNCS.PHASECHK.TRANS64 P1, [R16+URZ+0x30c48], R21 ;  /* 0x030c4815100095a7 */ /* 0x000f24000802007f */
[----:B----4-:R-:W-:Y:S05]  /*167b0*/  @!P1 BRA `(.L_x_1319) ;  /* 0xfffffffc00f09947 */ /* 0x010fea000383ffff */
[----:B------:R-:W-:Y:S05]  /*167c0*/  BRA `(.L_x_1351) ;  /* 0xffffffec002c7947 */ /* 0x000fea000383ffff */
.L_x_1321:
[----:B------:R-:W-:-:S07]  /*167d0*/  SHF.L.U32 R5, R11, 0x1f, RZ ;  /* 0x0000001f0b057819 */ /* 0x000fce00000006ff */
.L_x_1352:
[----:B------:R1:W1:Y:S02]  /*167e0*/  SYNCS.PHASECHK.TRANS64.TRYWAIT P1, [R16+URZ+0x30c20], R5 ;  /* 0x030c2005100075a7 */ /* 0x000264000802017f */
[----:B-1----:R-:W-:Y:S05]  /*167f0*/  @!P1 NANOSLEEP.SYNCS 0x989680 ;  /* 0x009896800000995d */ /* 0x002fea0003900000 */
[----:B------:R-:W1:Y:S02]  /*16800*/  @!P1 SYNCS.PHASECHK.TRANS64 P1, [R16+URZ+0x30c20], R5 ;  /* 0x030c2005100095a7 */ /* 0x000e64000802007f */
[----:B-1----:R-:W-:Y:S05]  /*16810*/  @!P1 BRA `(.L_x_1352) ;  /* 0xfffffffc00f09947 */ /* 0x002fea000383ffff */
[----:B------:R-:W-:Y:S05]  /*16820*/  BRA `(.L_x_1353) ;  /* 0xffffffec008c7947 */ /* 0x000fea000383ffff */
.L_x_1324:
[----:B-1----:R1:W2:Y:S02]  /*16830*/  SYNCS.PHASECHK.TRANS64.TRYWAIT P1, [R16+URZ+0x30c40], R13 ;  /* 0x030c400d100075a7 */ /* 0x0022a4000802017f */
[----:B--2---:R-:W-:Y:S05]  /*16840*/  @!P1 NANOSLEEP.SYNCS 0x989680 ;  /* 0x009896800000995d */ /* 0x004fea0003900000 */
[----:B------:R-:W2:Y:S02]  /*16850*/  @!P1 SYNCS.PHASECHK.TRANS64 P1, [R16+URZ+0x30c40], R13 ;  /* 0x030c400d100095a7 */ /* 0x000ea4000802007f */
[----:B--2---:R-:W-:Y:S05]  /*16860*/  @!P1 BRA `(.L_x_1324) ;  /* 0xfffffffc00f09947 */ /* 0x004fea000383ffff */
[----:B------:R-:W-:Y:S05]  /*16870*/  BRA `(.L_x_1354) ;  /* 0xfffffff000247947 */ /* 0x000fea000383ffff */
.L_x_1326:
[----:B-1----:R1:W2:Y:S02]  /*16880*/  SYNCS.PHASECHK.TRANS64.TRYWAIT P1, [R16+URZ+0x30c28], R13 ;  /* 0x030c280d100075a7 */ /* 0x0022a4000802017f */
[----:B--2---:R-:W-:Y:S05]  /*16890*/  @!P1 NANOSLEEP.SYNCS 0x989680 ;  /* 0x009896800000995d */ /* 0x004fea0003900000 */
[----:B------:R-:W2:Y:S02]  /*168a0*/  @!P1 SYNCS.PHASECHK.TRANS64 P1, [R16+URZ+0x30c28], R13 ;  /* 0x030c280d100095a7 */ /* 0x000ea4000802007f */
[----:B--2---:R-:W-:Y:S05]  /*168b0*/  @!P1 BRA `(.L_x_1326) ;  /* 0xfffffffc00f09947 */ /* 0x004fea000383ffff */
[----:B------:R-:W-:Y:S05]  /*168c0*/  BRA `(.L_x_1355) ;  /* 0xfffffff000907947 */ /* 0x000fea000383ffff */
.L_x_1328:
[----:B--2---:R2:W1:Y:S02]  /*168d0*/  SYNCS.PHASECHK.TRANS64.TRYWAIT P0, [R3+URZ+0x30c40], R0 ;  /* 0x030c4000030075a7 */ /* 0x004464000800017f */
[----:B-1----:R-:W-:Y:S05]  /*168e0*/  @!P0 NANOSLEEP.SYNCS 0x989680 ;  /* 0x009896800000895d */ /* 0x002fea0003900000 */
[----:B------:R-:W1:Y:S02]  /*168f0*/  @!P0 SYNCS.PHASECHK.TRANS64 P0, [R3+URZ+0x30c40], R0 ;  /* 0x030c4000030085a7 */ /* 0x000e64000800007f */
[----:B-1----:R-:W-:Y:S05]  /*16900*/  @!P0 BRA `(.L_x_1328) ;  /* 0xfffffffc00f08947 */ /* 0x002fea000383ffff */
[----:B------:R-:W-:Y:S05]  /*16910*/  BRA `(.L_x_1356) ;  /* 0xfffffff4001c7947 */ /* 0x000fea000383ffff */
.L_x_1330:
[----:B------:R-:W-:Y:S01]  /*16920*/  BSSY B0, `(.L_x_1357) ;  /* 0x0000006000007945 */ /* 0x000fe20003800000 */
[----:B------:R-:W-:-:S07]  /*16930*/  MOV R15, 0xffffffff ;  /* 0xffffffff000f7802 */ /* 0x000fce0000000f00 */
[----:B------:R-:W-:Y:S05]  /*16940*/  WARPSYNC.COLLECTIVE R15, `(.L_x_1358) ;  /* 0x000000000f0c7348 */ /* 0x000fea0003c00000 */
[----:B------:R-:W-:Y:S02]  /*16950*/  ELECT P6, UR62, PT ;  /* 0x00000000003e782f */ /* 0x000fe400038c0000 */
[----:B------:R-:W-:Y:S01]  /*16960*/  MOV R14, UR62 ;  /* 0x0000003e000e7c02 */ /* 0x000fe20008000f00 */
[----:B------:R-:W-:Y:S10]  /*16970*/  ENDCOLLECTIVE ;  /* 0x000000000000791b */ /* 0x000ff40003800000 */
.L_x_1358:
[----:B------:R-:W-:Y:S05]  /*16980*/  BSYNC B0 ;  /* 0x0000000000007941 */ /* 0x000fea0003800000 */
.L_x_1357:
[----:B------:R-:W-:Y:S05]  /*16990*/  BRA `(.L_x_1359) ;  /* 0xfffffff400ac7947 */ /* 0x000fea000383ffff */
.L_x_1332:
[----:B-1----:R1:W2:Y:S02]  /*169a0*/  SYNCS.PHASECHK.TRANS64.TRYWAIT P0, [R6+URZ], R5 ;  /* 0x00000005060075a7 */ /* 0x0022a4000800017f */
[----:B--2---:R-:W-:Y:S05]  /*169b0*/  @!P0 NANOSLEEP.SYNCS 0x989680 ;  /* 0x009896800000895d */ /* 0x004fea0003900000 */
[----:B------:R-:W2:Y:S02]  /*169c0*/  @!P0 SYNCS.PHASECHK.TRANS64 P0, [R6+URZ], R5 ;  /* 0x00000005060085a7 */ /* 0x000ea4000800007f */
[----:B--2---:R-:W-:Y:S05]  /*169d0*/  @!P0 BRA `(.L_x_1332) ;  /* 0xfffffffc00f08947 */ /* 0x004fea000383ffff */
[----:B------:R-:W-:Y:S05]  /*169e0*/  BRA `(.L_x_1360) ;  /* 0xfffffff400ec7947 */ /* 0x000fea000383ffff */
.L_x_1333:
[----:B--2---:R2:W3:Y:S02]  /*169f0*/  SYNCS.PHASECHK.TRANS64.TRYWAIT P0, [R3+URZ], R0 ;  /* 0x00000000030075a7 */ /* 0x0044e4000800017f */
[----:B---3--:R-:W-:Y:S05]  /*16a00*/  @!P0 NANOSLEEP.SYNCS 0x989680 ;  /* 0x009896800000895d */ /* 0x008fea0003900000 */
[----:B------:R-:W3:Y:S02]  /*16a10*/  @!P0 SYNCS.PHASECHK.TRANS64 P0, [R3+URZ], R0 ;  /* 0x00000000030085a7 */ /* 0x000ee4000800007f */
[----:B---3--:R-:W-:Y:S05]  /*16a20*/  @!P0 BRA `(.L_x_1333) ;  /* 0xfffffffc00f08947 */ /* 0x008fea000383ffff */
[----:B------:R-:W-:Y:S05]  /*16a30*/  BRA `(.L_x_1361) ;  /* 0xfffffff400e07947 */ /* 0x000fea000383ffff */
.L_x_1335:
[----:B--2---:R2:W3:Y:S02]  /*16a40*/  SYNCS.PHASECHK.TRANS64.TRYWAIT P0, [R2+URZ], R5 ;  /* 0x00000005020075a7 */ /* 0x0044e4000800017f */
[----:B---3--:R-:W-:Y:S05]  /*16a50*/  @!P0 NANOSLEEP.SYNCS 0x989680 ;  /* 0x009896800000895d */ /* 0x008fea0003900000 */
[----:B------:R-:W3:Y:S02]  /*16a60*/  @!P0 SYNCS.PHASECHK.TRANS64 P0, [R2+URZ], R5 ;  /* 0x00000005020085a7 */ /* 0x000ee4000800007f */
[----:B---3--:R-:W-:Y:S05]  /*16a70*/  @!P0 BRA `(.L_x_1335) ;  /* 0xfffffffc00f08947 */ /* 0x008fea000383ffff */
[----:B------:R-:W-:Y:S05]  /*16a80*/  BRA `(.L_x_1362) ;  /* 0xfffffff400e47947 */ /* 0x000fea000383ffff */
.L_x_1363:
        /* <DEDUP_REMOVED lines=15> */
.L_x_3727:


//--------------------- .text._ZN7cutlass13device_kernelIN5flash11enable_sm90INS1_16FlashAttnBwdSm90INS1_25CollectiveMainloopBwdSm90ILi2ELi2ELi2EN4cute5tupleIJNS5_1CILi1EEES8_S8_EEENS6_IJNS7_ILi128EEESA_NS7_ILi64EEEEEENS_10bfloat16_tEfNS_4arch4Sm90ELb0ELb1ELb1ELb0ELb0ELb1ELb0ELb0ELi2ELi1ELi2ELi2ELb0EEENS1_24CollectiveEpilogueBwdGQAISC_fSF_Li256ELb0ELb0EEENS1_19SingleTileSchedulerILb0ELb0ELb0ELi128EEEEEEEEEvNT_6ParamsE --------------------------
	.section	.text._ZN7cutlass13device_kernelIN5flash11enable_sm90INS1_16FlashAttnBwdSm90INS1_25CollectiveMainloopBwdSm90ILi2ELi2ELi2EN4cute5tupleIJNS5_1CILi1EEES8_S8_EEENS6_IJNS7_ILi128EEESA_NS7_ILi64EEEEEENS_10bfloat16_tEfNS_4arch4Sm90ELb0ELb1ELb1ELb0ELb0ELb1ELb0ELb0ELi2ELi1ELi2ELi2ELb0EEENS1_24CollectiveEpilogueBwdGQAISC_fSF_Li256ELb0ELb0EEENS1_19SingleTileSchedulerILb0ELb0ELb0ELi128EEEEEEEEEvNT_6ParamsE,"ax",@progbits
	.align	128
.text._ZN7cutlass13device_kernelIN5flash11enable_sm90INS1_16FlashAttnBwdSm90INS1_25CollectiveMainloopBwdSm90ILi2ELi2ELi2EN4cute5tupleIJNS5_1CILi1EEES8_S8_EEENS6_IJNS7_ILi128EEESA_NS7_ILi64EEEEEENS_10bfloat16_tEfNS_4arch4Sm90ELb0ELb1ELb1ELb0ELb0ELb1ELb0ELb0ELi2ELi1ELi2ELi2ELb0EEENS1_24CollectiveEpilogueBwdGQAISC_fSF_Li256ELb0ELb0EEENS1_19SingleTileSchedulerILb0ELb0ELb0ELi128EEEEEEEEEvNT_6ParamsE:
        .type           _ZN7cutlass13device_kernelIN5flash11enable_sm90INS1_16FlashAttnBwdSm90INS1_25CollectiveMainloopBwdSm90ILi2ELi2ELi2EN4cute5tupleIJNS5_1CILi1EEES8_S8_EEENS6_IJNS7_ILi128EEESA_NS7_ILi64EEEEEENS_10bfloat16_tEfNS_4arch4Sm90ELb0ELb1ELb1ELb0ELb0ELb1ELb0ELb0ELi2ELi1ELi2ELi2ELb0EEENS1_24CollectiveEpilogueBwdGQAISC_fSF_Li256ELb0ELb0EEENS1_19SingleTileSchedulerILb0ELb0ELb0ELi128EEEEEEEEEvNT_6ParamsE,@function
        .size           _ZN7cutlass13device_kernelIN5flash11enable_sm90INS1_16FlashAttnBwdSm90INS1_25CollectiveMainloopBwdSm90ILi2ELi2ELi2EN4cute5tupleIJNS5_1CILi1EEES8_S8_EEENS6_IJNS7_ILi128EEESA_NS7_ILi64EEEEEENS_10bfloat16_tEfNS_4arch4Sm90ELb0ELb1ELb1ELb0ELb0ELb1ELb0ELb0ELi2ELi1ELi2ELi2ELb0EEENS1_24CollectiveEpilogueBwdGQAISC_fSF_Li256ELb0ELb0EEENS1_19SingleTileSchedulerILb0ELb0ELb0ELi128EEEEEEEEEvNT_6ParamsE,(.L_x_3728 - _ZN7cutlass13device_kernelIN5flash11enable_sm90INS1_16FlashAttnBwdSm90INS1_25CollectiveMainloopBwdSm90ILi2ELi2ELi2EN4cute5tupleIJNS5_1CILi1EEES8_S8_EEENS6_IJNS7_ILi128EEESA_NS7_ILi64EEEEEENS_10bfloat16_tEfNS_4arch4Sm90ELb0ELb1ELb1ELb0ELb0ELb1ELb0ELb0ELi2ELi1ELi2ELi2ELb0EEENS1_24CollectiveEpilogueBwdGQAISC_fSF_Li256ELb0ELb0EEENS1_19SingleTileSchedulerILb0ELb0ELb0ELi128EEEEEEEEEvNT_6ParamsE)
        .other          _ZN7cutlass13device_kernelIN5flash11enable_sm90INS1_16FlashAttnBwdSm90INS1_25CollectiveMainloopBwdSm90ILi2ELi2ELi2EN4cute5tupleIJNS5_1CILi1EEES8_S8_EEENS6_IJNS7_ILi128EEESA_NS7_ILi64EEEEEENS_10bfloat16_tEfNS_4arch4Sm90ELb0ELb1ELb1ELb0ELb0ELb1ELb0ELb0ELi2ELi1ELi2ELi2ELb0EEENS1_24CollectiveEpilogueBwdGQAISC_fSF_Li256ELb0ELb0EEENS1_19SingleTileSchedulerILb0ELb0ELb0ELi128EEEEEEEEEvNT_6ParamsE,@"STO_CUDA_ENTRY STV_DEFAULT"
_ZN7cutlass13device_kernelIN5flash11enable_sm90INS1_16FlashAttnBwdSm90INS1_25CollectiveMainloopBwdSm90ILi2ELi2ELi2EN4cute5tupleIJNS5_1CILi1EEES8_S8_EEENS6_IJNS7_ILi128EEESA_NS7_ILi64EEEEEENS_10bfloat16_tEfNS_4arch4Sm90ELb0ELb1ELb1ELb0ELb0ELb1ELb0ELb0ELi2ELi1ELi2ELi2ELb0EEENS1_24CollectiveEpilogueBwdGQAISC_fSF_Li256ELb0ELb0EEENS1_19SingleTileSchedulerILb0ELb0ELb0ELi128EEEEEEEEEvNT_6ParamsE:
        /* <DEDUP_REMOVED lines=24> */
.L_x_1365:
[----:B------:R-:W-:Y:S05]  /*0180*/  BSYNC B0 ;  /* 0x0000000000007941 */ /* 0x000fea0003800000 */
.L_x_1364:
        /* <DEDUP_REMOVED lines=37> */
.L_x_1366:
        /* <DEDUP_REMOVED lines=22> */
.L_x_1367:
[----:B------:R-:W-:Y:S01]  /*0540*/  PLOP3.LUT P0, PT, PT, PT, UP0, 0x80, 0x0 ;  /* 0x000000000000781c */ /* 0x000fe20003f0f008 */
[----:B------:R-:W-:Y:S01]  /*0550*/  NOP ;  /* 0x0000000000007918 */ /* 0x000fe20000000000 */
[----:B------:R-:W-:Y:S01]  /*0560*/  BSSY B6, `(.L_x_1368) ;  /* 0x0001416000067945 */ /* 0x000fe20003800000 */
[----:B-12-4-:R-:W-:Y:S10]  /*0570*/  BAR.SYNC.DEFER_BLOCKING 0x0 ;  /* 0x0000000000007b1d */ /* 0x016ff40000010000 */
[----:B------:R-:W-:Y:S05]  /*0580*/  @!P0 BRA `(.L_x_1369) ;  /* 0x0000011400ec8947 */ /* 0x000fea0003800000 */
.L_x_1370:
        /* <DEDUP_REMOVED lines=13> */
[----:B----4-:R-:W-:Y:S05]  /*0660*/  @!P0 BRA `(.L_x_1371) ;  /* 0x0000014000148947 */ /* 0x010fea0003800000 */
        /* <DEDUP_REMOVED lines=57> */
.L_x_1372:
        /* <DEDUP_REMOVED lines=28> */
.L_x_1375:
        /* <DEDUP_REMOVED lines=15> */
.L_x_1374:
        /* <DEDUP_REMOVED lines=22> */
.L_x_1377:
        /* <DEDUP_REMOVED lines=15> */
.L_x_1376:
[----:B------:R-:W-:Y:S01]  /*0f00*/  SHF.R.S32.HI R6, RZ, 0x1f, R17 ;  /* 0x0000001fff067819 */ /* 0x000fe20000011411 */
[----:B------:R-:W-:-:S03]  /*0f10*/  UMOV UR4, 0xffffffff ;  /* 0xffffffff00047882 */ /* 0x000fc60000000000 */
[----:B------:R-:W-:-:S04]  /*0f20*/  LEA.HI R0, R6, R17, RZ, 0x7 ;  /* 0x0000001106007211 */ /* 0x000fc800078f38ff */
[----:B------:R-:W-:Y:S01]  /*0f30*/  SHF.R.S32.HI R18, RZ, 0x7, R0 ;  /* 0x00000007ff127819 */ /* 0x000fe20000011400 */
[----:B------:R-:W-:Y:S06]  /*0f40*/  BRA.DIV UR4, `(.L_x_1378) ;  /* 0x0000013604e47947 */ /* 0x000fec000b800000 */
[----:B------:R1:W2:Y:S02]  /*0f50*/  SHFL.IDX PT, R14, R18, RZ, 0x1f ;  /* 0x00001fff120e7589 */ /* 0x0002a400000e0000 */
.L_x_1474:
        /* <DEDUP_REMOVED lines=24> */
.L_x_1379:
        /* <DEDUP_REMOVED lines=64> */
[----:B------:R-:W-:Y:S01]  /*14e0*/  UIMAD UR4, UR39, -0x80, UR6 ;  /* 0xffffff80270478a4 */ /* 0x000fe2000f8e0206 */
[--C-:B------:R-:W-:Y:S02]  /*14f0*/  SHF.R.S32.HI R7, RZ, 0x2, R8.reuse ;  /* 0x00000002ff077819 */ /* 0x100fe40000011408 */
[----:B------:R-:W-:Y:S02]  /*1500*/  CS2R R170, SRZ ;  /* 0x0000000000aa7805 */ /* 0x000fe4000001ff00 */
[----:B------:R-:W-:Y:S01]  /*1510*/  SHF.R.S32.HI R4, RZ, 0x1f, R8 ;  /* 0x0000001fff047819 */ /* 0x000fe20000011408 */
[----:B------:R-:W-:Y:S01]  /*1520*/  IMAD.IADD R0, R17, 0x1, -R0 ;  /* 0x0000000111007824 */ /* 0x000fe200078e0a00 */
[----:B------:R-:W-:Y:S02]  /*1530*/  LEA.HI R6, R6, R17, RZ, 0x2 ;  /* 0x0000001106067211 */ /* 0x000fe400078f10ff */
[----:B------:R-:W-:-:S02]  /*1540*/  CS2R R168, SRZ ;  /* 0x0000000000a87805 */ /* 0x000fc4000001ff00 */
[----:B------:R-:W-:Y:S02]  /*1550*/  LEA.HI R4, R4, R7, RZ, 0x3 ;  /* 0x0000000704047211 */ /* 0x000fe400078f18ff */
[----:B------:R-:W-:Y:S02]  /*1560*/  CS2R R166, SRZ ;  /* 0x0000000000a67805 */ /* 0x000fe4000001ff00 */
[----:B------:R-:W-:Y:S02]  /*1570*/  LOP3.LUT R8, R6, 0xfffffffc, RZ, 0xc0, !PT ;  /* 0xfffffffc06087812 */ /* 0x000fe400078ec0ff */
[----:B------:R-:W-:Y:S02]  /*1580*/  CS2R R164, SRZ ;  /* 0x0000000000a47805 */ /* 0x000fe4000001ff00 */
[----:B------:R-:W-:Y:S02]  /*1590*/  SHF.R.S32.HI R5, RZ, 0x1f, R0 ;  /* 0x0000001fff057819 */ /* 0x000fe40000011400 */
[----:B------:R-:W-:-:S02]  /*15a0*/  CS2R R162, SRZ ;  /* 0x0000000000a27805 */ /* 0x000fc4000001ff00 */
[----:B------:R-:W-:Y:S02]  /*15b0*/  LOP3.LUT R6, R4, 0xfffffff8, RZ, 0xc0, !PT ;  /* 0xfffffff804067812 */ /* 0x000fe400078ec0ff */
[----:B------:R-:W-:Y:S02]  /*15c0*/  CS2R R160, SRZ ;  /* 0x0000000000a07805 */ /* 0x000fe4000001ff00 */
[----:B------:R-:W-:Y:S02]  /*15d0*/  IADD3 R9, R17, -R8, RZ ;  /* 0x8000000811097210 */ /* 0x000fe40007ffe0ff */
[----:B------:R-:W-:Y:S02]  /*15e0*/  CS2R R158, SRZ ;  /* 0x00000000009e7805 */ /* 0x000fe4000001ff00 */
[----:B------:R-:W-:Y:S01]  /*15f0*/  LEA.HI R4, R5, R0, RZ, 0x3 ;  /* 0x0000000005047211 */ /* 0x000fe200078f18ff */
[----:B------:R-:W-:Y:S01]  /*1600*/  IMAD.IADD R6, R7, 0x1, -R6 ;  /* 0x0000000107067824 */ /* 0x000fe200078e0a06 */
[----:B------:R-:W-:-:S02]  /*1610*/  LEA.HI R8, R11, R13, RZ, 0x5 ;  /* 0x0000000d0b087211 */ /* 0x000fc400078f28ff */
[----:B------:R-:W-:Y:S02]  /*1620*/  CS2R R156, SRZ ;  /* 0x00000000009c7805 */ /* 0x000fe4000001ff00 */
[----:B------:R-:W-:Y:S02]  /*1630*/  LEA.HI R5, R5, R0, RZ, 0x2 ;  /* 0x0000000005057211 */ /* 0x000fe400078f10ff */
[----:B------:R-:W-:Y:S02]  /*1640*/  CS2R R154, SRZ ;  /* 0x00000000009a7805 */ /* 0x000fe4000001ff00 */
[----:B------:R-:W-:Y:S02]  /*1650*/  LEA.HI R10, R12, R12, RZ, 0x1 ;  /* 0x0000000c0c0a7211 */ /* 0x000fe400078f08ff */
[----:B------:R-:W-:Y:S02]  /*1660*/  CS2R R152, SRZ ;  /* 0x0000000000987805 */ /* 0x000fe4000001ff00 */
[----:B------:R-:W-:-:S02]  /*1670*/  SHF.R.S32.HI R0, RZ, 0x3, R4 ;  /* 0x00000003ff007819 */ /* 0x000fc40000011404 */
[----:B------:R-:W-:Y:S02]  /*1680*/  CS2R R150, SRZ ;  /* 0x0000000000967805 */ /* 0x000fe4000001ff00 */
[----:B------:R-:W-:Y:S02]  /*1690*/  SHF.R.S32.HI R7, RZ, 0x1f, R4 ;  /* 0x0000001fff077819 */ /* 0x000fe40000011404 */
[----:B------:R-:W-:Y:S02]  /*16a0*/  CS2R R148, SRZ ;  /* 0x0000000000947805 */ /* 0x000fe4000001ff00 */
[----:B------:R-:W-:Y:S02]  /*16b0*/  SHF.R.S32.HI R11, RZ, 0x5, R8 ;  /* 0x00000005ff0b7819 */ /* 0x000fe40000011408 */
[----:B------:R-:W-:Y:S02]  /*16c0*/  CS2R R146, SRZ ;  /* 0x0000000000927805 */ /* 0x000fe4000001ff00 */
[----:B------:R-:W-:-:S02]  /*16d0*/  SHF.R.S32.HI R4, RZ, 0x2, R5 ;  /* 0x00000002ff047819 */ /* 0x000fc40000011405 */
[----:B------:R-:W-:Y:S02]  /*16e0*/  CS2R R144, SRZ ;  /* 0x0000000000907805 */ /* 0x000fe4000001ff00 */
[----:B------:R-:W-:Y:S01]  /*16f0*/  LOP3.LUT R10, R10, 0x3fffffe, RZ, 0xc0, !PT ;  /* 0x03fffffe0a0a7812 */ /* 0x000fe200078ec0ff */
[----:B------:R-:W-:Y:S01]  /*1700*/  IMAD R11, R11, 0x10, R6 ;  /* 0x000000100b0b7824 */ /* 0x000fe200078e0206 */
[----:B------:R-:W-:Y:S02]  /*1710*/  LEA.HI R5, R5, R4, RZ, 0x1 ;  /* 0x0000000405057211 */ /* 0x000fe400078f08ff */
[----:B------:R-:W-:Y:S02]  /*1720*/  CS2R R142, SRZ ;  /* 0x00000000008e7805 */ /* 0x000fe4000001ff00 */
[----:B------:R-:W-:Y:S01]  /*1730*/  IADD3 R6, R4, 0x8, RZ ;  /* 0x0000000804067810 */ /* 0x000fe20007ffe0ff */
[----:B------:R-:W-:Y:S01]  /*1740*/  IMAD.IADD R10, R12, 0x1, -R10 ;  /* 0x000000010c0a7824 */ /* 0x000fe200078e0a0a */
[----:B------:R-:W-:Y:S01]  /*1750*/  LOP3.LUT R5, R5, 0xfffffffe, RZ, 0xc0, !PT ;  /* 0xfffffffe05057812 */ /* 0x000fe200078ec0ff */
[----:B------:R-:W-:Y:S01]  /*1760*/  VIADD R12, R4, 0x18 ;  /* 0x00000018040c7836 */ /* 0x000fe20000000000 */
[----:B------:R-:W-:Y:S01]  /*1770*/  LEA.HI R8, R6, R6, RZ, 0x1 ;  /* 0x0000000606087211 */ /* 0x000fe200078f08ff */
[----:B-1----:R-:W-:Y:S01]  /*1780*/  IMAD R18, R10, 0x40, R11 ;  /* 0x000000400a127824 */ /* 0x002fe200078e020b */
[----:B------:R-:W-:Y:S01]  /*1790*/  LEA.HI R7, R7, R0, RZ, 0x4 ;  /* 0x0000000007077211 */ /* 0x000fe200078f20ff */
[C---:B------:R-:W-:Y:S01]  /*17a0*/  VIADD R10, R4.reuse, 0x10 ;  /* 0x00000010040a7836 */ /* 0x040fe20000000000 */
[----:B------:R-:W-:-:S02]  /*17b0*/  IADD3 R5, R4, -R5, RZ ;  /* 0x8000000504057210 */ /* 0x000fc40007ffe0ff */
[----:B------:R-:W-:Y:S02]  /*17c0*/  CS2R R140, SRZ ;  /* 0x00000000008c7805 */ /* 0x000fe4000001ff00 */
[--C-:B------:R-:W-:Y:S02]  /*17d0*/  SHF.R.S32.HI R4, RZ, 0x1, R8.reuse ;  /* 0x00000001ff047819 */ /* 0x100fe40000011408 */
[----:B------:R-:W-:Y:S02]  /*17e0*/  CS2R R202, SRZ ;  /* 0x0000000000ca7805 */ /* 0x000fe4000001ff00 */
[----:B------:R-:W-:Y:S02]  /*17f0*/  SHF.R.S32.HI R11, RZ, 0x1f, R8 ;  /* 0x0000001fff0b7819 */ /* 0x000fe40000011408 */
[----:B------:R-:W-:Y:S02]  /*1800*/  CS2R R200, SRZ ;  /* 0x0000000000c87805 */ /* 0x000fe4000001ff00 */
[----:B------:R-:W-:-:S02]  /*1810*/  LOP3.LUT R7, R7, 0x1ffffff0, RZ, 0xc0, !PT ;  /* 0x1ffffff007077812 */ /* 0x000fc400078ec0ff */
[----:B------:R-:W-:Y:S02]  /*1820*/  CS2R R198, SRZ ;  /* 0x0000000000c67805 */ /* 0x000fe4000001ff00 */
[----:B------:R-:W-:Y:S02]  /*1830*/  LEA.HI R11, R11, R4, RZ, 0x4 ;  /* 0x000000040b0b7211 */ /* 0x000fe400078f20ff */
[----:B------:R-:W-:Y:S02]  /*1840*/  CS2R R196, SRZ ;  /* 0x0000000000c47805 */ /* 0x000fe4000001ff00 */
[----:B------:R-:W-:Y:S02]  /*1850*/  IADD3 R0, R0, -R7, RZ ;  /* 0x8000000700007210 */ /* 0x000fe40007ffe0ff */
[----:B------:R-:W-:Y:S02]  /*1860*/  CS2R R194, SRZ ;  /* 0x0000000000c27805 */ /* 0x000fe4000001ff00 */
[----:B------:R-:W-:-:S02]  /*1870*/  LOP3.LUT R7, R8, 0xfffffffe, RZ, 0xc0, !PT ;  /* 0xfffffffe08077812 */ /* 0x000fc400078ec0ff */
[----:B------:R-:W-:Y:S02]  /*1880*/  CS2R R192, SRZ ;  /* 0x0000000000c07805 */ /* 0x000fe4000001ff00 */
[----:B------:R-:W-:Y:S01]  /*1890*/  LOP3.LUT R11, R11, 0x1ffffff0, RZ, 0xc0, !PT ;  /* 0x1ffffff00b0b7812 */ /* 0x000fe200078ec0ff */
[----:B------:R-:W-:Y:S01]  /*18a0*/  IMAD R0, R0, 0x8, R5 ;  /* 0x0000000800007824 */ /* 0x000fe200078e0205 */
[----:B------:R-:W-:Y:S01]  /*18b0*/  LEA.HI R14, R12, R12, RZ, 0x1 ;  /* 0x0000000c0c0e7211 */ /* 0x000fe200078f08ff */
[----:B------:R-:W-:Y:S01]  /*18c0*/  IMAD.IADD R7, R6, 0x1, -R7 ;  /* 0x0000000106077824 */ /* 0x000fe200078e0a07 */
[----:B------:R-:W-:Y:S01]  /*18d0*/  LEA.HI R6, R10, R10, RZ, 0x1 ;  /* 0x0000000a0a067211 */ /* 0x000fe200078f08ff */
[----:B------:R-:W-:Y:S01]  /*18e0*/  IMAD.IADD R4, R4, 0x1, -R11 ;  /* 0x0000000104047824 */ /* 0x000fe200078e0a0b */
[----:B------:R-:W-:Y:S01]  /*18f0*/  STL [R1+0x64], R0 ;  /* 0x0000640001007387 */ /* 0x000fe20000100800 */
[----:B------:R-:W-:Y:S02]  /*1900*/  SHF.R.S32.HI R17, RZ, 0x1f, R14 ;  /* 0x0000001fff117819 */ /* 0x000fe4000001140e */
[----:B------:R-:W-:Y:S01]  /*1910*/  CS2R R190, SRZ ;  /* 0x0000000000be7805 */ /* 0x000fe2000001ff00 */
[----:B------:R-:W-:Y:S01]  /*1920*/  IMAD R5, R4, 0x8, R7 ;  /* 0x0000000804057824 */ /* 0x000fe200078e0207 */
[----:B------:R-:W-:-:S02]  /*1930*/  LOP3.LUT R13, R6, 0xfffffffe, RZ, 0xc0, !PT ;  /* 0xfffffffe060d7812 */ /* 0x000fc400078ec0ff */
[----:B------:R-:W-:Y:S02]  /*1940*/  CS2R R188, SRZ ;  /* 0x0000000000bc7805 */ /* 0x000fe4000001ff00 */
[--C-:B------:R-:W-:Y:S02]  /*1950*/  SHF.R.S32.HI R8, RZ, 0x1, R6.reuse ;  /* 0x00000001ff087819 */ /* 0x100fe40000011406 */
[----:B------:R-:W-:Y:S01]  /*1960*/  CS2R R186, SRZ ;  /* 0x0000000000ba7805 */ /* 0x000fe2000001ff00 */
[----:B------:R1:W-:Y:S01]  /*1970*/  STL [R1+0x60], R5 ;  /* 0x0000600501007387 */ /* 0x0003e20000100800 */
[----:B------:R-:W-:Y:S01]  /*1980*/  SHF.R.S32.HI R15, RZ, 0x1f, R6 ;  /* 0x0000001fff0f7819 */ /* 0x000fe20000011406 */
[----:B------:R-:W-:Y:S01]  /*1990*/  IMAD.IADD R13, R10, 0x1, -R13 ;  /* 0x000000010a0d7824 */ /* 0x000fe200078e0a0d */
[----:B------:R-:W-:Y:S02]  /*19a0*/  SHF.R.S32.HI R6, RZ, 0x1, R14 ;  /* 0x00000001ff067819 */ /* 0x000fe4000001140e */
[----:B------:R-:W-:-:S02]  /*19b0*/  CS2R R184, SRZ ;  /* 0x0000000000b87805 */ /* 0x000fc4000001ff00 */
[----:B------:R-:W-:Y:S02]  /*19c0*/  LEA.HI R15, R15, R8, RZ, 0x4 ;  /* 0x000000080f0f7211 */ /* 0x000fe400078f20ff */
[----:B------:R-:W-:Y:S02]  /*19d0*/  CS2R R182, SRZ ;  /* 0x0000000000b67805 */ /* 0x000fe4000001ff00 */
[----:B------:R-:W-:Y:S02]  /*19e0*/  LEA.HI R10, R17, R6, RZ, 0x4 ;  /* 0x00000006110a7211 */ /* 0x000fe400078f20ff */
[----:B------:R-:W-:Y:S02]  /*19f0*/  CS2R R180, SRZ ;  /* 0x0000000000b47805 */ /* 0x000fe4000001ff00 */
[----:B------:R-:W-:Y:S01]  /*1a00*/  LOP3.LUT R15, R15, 0x1ffffff0, RZ, 0xc0, !PT ;  /* 0x1ffffff00f0f7812 */ /* 0x000fe200078ec0ff */
[----:B-1----:R-:W1:Y:S01]  /*1a10*/  S2R R5, SR_CTAID.X ;  /* 0x0000000000057919 */ /* 0x002e620000002500 */
[----:B------:R-:W-:-:S02]  /*1a20*/  LOP3.LUT R17, R14, 0xfffffffe, RZ, 0xc0, !PT ;  /* 0xfffffffe0e117812 */ /* 0x000fc400078ec0ff */
[----:B------:R-:W-:Y:S02]  /*1a30*/  CS2R R178, SRZ ;  /* 0x0000000000b27805 */ /* 0x000fe4000001ff00 */
[----:B------:R-:W-:Y:S01]  /*1a40*/  LOP3.LUT R19, R10, 0x1ffffff0, RZ, 0xc0, !PT ;  /* 0x1ffffff00a137812 */ /* 0x000fe200078ec0ff */
[----:B------:R-:W-:Y:S01]  /*1a50*/  IMAD.IADD R8, R8, 0x1, -R15 ;  /* 0x0000000108087824 */ /* 0x000fe200078e0a0f */
[----:B------:R-:W-:Y:S02]  /*1a60*/  IADD3 R17, R12, -R17, RZ ;  /* 0x800000110c117210 */ /* 0x000fe40007ffe0ff */
[----:B------:R-:W-:Y:S02]  /*1a70*/  CS2R R176, SRZ ;  /* 0x0000000000b07805 */ /* 0x000fe4000001ff00 */
[----:B------:R-:W-:Y:S02]  /*1a80*/  IADD3 R6, R6, -R19, RZ ;  /* 0x8000001306067210 */ /* 0x000fe40007ffe0ff */
[----:B------:R-:W-:-:S02]  /*1a90*/  CS2R R174, SRZ ;  /* 0x0000000000ae7805 */ /* 0x000fc4000001ff00 */
[----:B------:R-:W-:Y:S02]  /*1aa0*/  LEA R4, R8, R13, 0x3 ;  /* 0x0000000d08047211 */ /* 0x000fe400078e18ff */
[----:B------:R-:W-:Y:S02]  /*1ab0*/  CS2R R172, SRZ ;  /* 0x0000000000ac7805 */ /* 0x000fe4000001ff00 */
[----:B------:R-:W-:Y:S01]  /*1ac0*/  IADD3 R7, -R18, UR4, RZ ;  /* 0x0000000412077c10 */ /* 0x000fe2000fffe1ff */
[----:B------:R-:W-:Y:S01]  /*1ad0*/  IMAD R0, R6, 0x8, R17 ;  /* 0x0000000806007824 */ /* 0x000fe200078e0211 */
[----:B------:R2:W-:Y:S04]  /*1ae0*/  STL [R1+0x5c], R4 ;  /* 0x00005c0401007387 */ /* 0x0005e80000100800 */
[----:B------:R3:W-:Y:S01]  /*1af0*/  STL [R1+0x58], R0 ;  /* 0x0000580001007387 */ /* 0x0007e20000100800 */
[----:B--2---:R-:W-:Y:S01]  /*1b00*/  IMAD.MOV.U32 R4, RZ, RZ, RZ ;  /* 0x000000ffff047224 */ /* 0x004fe200078e00ff */
[----:B---3--:R-:W-:Y:S01]  /*1b10*/  MOV R0, RZ ;  /* 0x000000ff00007202 */ /* 0x008fe20000000f00 */
[----:B-1----:R-:W-:-:S07]  /*1b20*/  IMAD R8, R5, -0x80, -R18 ;  /* 0xffffff8005087824 */ /* 0x002fce00078e0a12 */
.L_x_1392:
[----:B------:R-:W-:-:S06]  /*1b30*/  ULOP3.LUT UR4, UR36, 0x1, URZ, 0xfc, !UPT ;  /* 0x0000000124047892 */ /* 0x000fcc000f8efc3f */
[----:B------:R-:W-:-:S05]  /*1b40*/  IMAD.U32 R5, RZ, RZ, UR4 ;  /* 0x00000004ff057e24 */ /* 0x000fca000f8e00ff */
[----:B------:R-:W-:-:S13]  /*1b50*/  ISETP.NE.AND P6, PT, R5, 0x3, PT ;  /* 0x000000030500780c */ /* 0x000fda0003fc5270 */
[----:B------:R-:W-:Y:S05]  /*1b60*/  @!P6 BRA `(.L_x_1382) ;  /* 0x000000000004e947 */ /* 0x000fea0003800000 */
[----:B------:R-:W-:Y:S01]  /*1b70*/  BPT.TRAP 0x1 ;  /* 0x000000040000795c */ /* 0x000fe20000300000 */
.L_x_1382:
[----:B------:R-:W-:Y:S01]  /*1b80*/  IMAD R6, R0, 0x8, R16 ;  /* 0x0000000800067824 */ /* 0x000fe200078e0210 */
[----:B------:R-:W-:-:S04]  /*1b90*/  SHF.L.U32 R23, R4, 0x1f, RZ ;  /* 0x0000001f04177819 */ /* 0x000fc800000006ff */
[----:B------:R1:W2:Y:S01]  /*1ba0*/  SYNCS.PHASECHK.TRANS64.TRYWAIT P0, [R6+URZ+0x30c10], R23 ;  /* 0x030c1017060075a7 */ /* 0x0002a2000800017f */
[----:B------:R-:W-:Y:S05]  /*1bb0*/  @!P6 BRA `(.L_x_1383) ;  /* 0x000000000004e947 */ /* 0x000fea0003800000 */
[----:B------:R-:W-:Y:S01]  /*1bc0*/  BPT.TRAP 0x1 ;  /* 0x000000040000795c */ /* 0x000fe20000300000 */
.L_x_1383:
[----:B------:R-:W-:-:S04]  /*1bd0*/  IADD3 R5, R16, 0x10000, RZ ;  /* 0x0001000010057810 */ /* 0x000fc80007ffe0ff */
[----:B------:R-:W-:-:S04]  /*1be0*/  SHF.R.U32.HI R5, RZ, 0x4, R5 ;  /* 0x00000004ff057819 */ /* 0x000fc80000011605 */
[----:B------:R-:W-:Y:S01]  /*1bf0*/  LOP3.LUT R5, R5, 0x3fff, RZ, 0xc0, !PT ;  /* 0x00003fff05057812 */ /* 0x000fe200078ec0ff */
[----:B--2---:R-:W-:Y:S06]  /*1c00*/  @P0 BRA `(.L_x_1384) ;  /* 0x0000000000080947 */ /* 0x004fec0003800000 */
[----:B------:R-:W2:Y:S02]  /*1c10*/  SYNCS.PHASECHK.TRANS64.TRYWAIT P0, [R6+URZ+0x30c10], R23 ;  /* 0x030c1017060075a7 */ /* 0x000ea4000800017f */
[----:B--2---:R-:W-:Y:S05]  /*1c20*/  @!P0 BRA `(.L_x_1385) ;  /* 0x0000012800e08947 */ /* 0x004fea0003800000 */
.L_x_1384:
[----:B------:R-:W-:Y:S05]  /*1c30*/  WARPSYNC.ALL ;  /* 0x0000000000007948 */ /* 0x000fea0003800000 */
[----:B------:R-:W-:Y:S01]  /*1c40*/  LOP3.LUT R11, R5, 0x10000, RZ, 0xfc, !PT ;  /* 0x00010000050b7812 */ /* 0x000fe200078efcff */
[----:B------:R-:W3:Y:S04]  /*1c50*/  LDL R10, [R1+0x50] ;  /* 0x00005000010a7983 */ /* 0x000ee80000100800 */
[----:B------:R-:W-:Y:S01]  /*1c60*/  IMAD R11, R0, 0x400, R11 ;  /* 0x00000400000b7824 */ /* 0x000fe200078e020b */
[----:B------:R-:W4:Y:S04]  /*1c70*/  LDL R14, [R1+0x5c] ;  /* 0x00005c00010e7983 */ /* 0x000f280000100800 */
[----:B------:R-:W-:Y:S01]  /*1c80*/  R2UR UR8, R11 ;  /* 0x000000000b0872ca */ /* 0x000fe200000e0000 */
[----:B------:R-:W-:Y:S01]  /*1c90*/  WARPGROUP.ARRIVE ;  /* 0x00000000000079c5 */ /* 0x000fe20000000000 */
[----:B------:R-:W-:Y:S01]  /*1ca0*/  UMOV UR7, 0x40000040 ;  /* 0x4000004000077882 */ /* 0x000fe20000000000 */
[----:B------:R-:W-:Y:S01]  /*1cb0*/  UMOV UR5, 0x40000040 ;  /* 0x4000004000057882 */ /* 0x000fe20000000000 */
[----:B------:R-:W5:Y:S04]  /*1cc0*/  LDL R15, [R1+0x64] ;  /* 0x00006400010f7983 */ /* 0x000f680000100800 */
[----:B------:R-:W2:Y:S04]  /*1cd0*/  LDL R12, [R1+0x60] ;  /* 0x00006000010c7983 */ /* 0x000ea80000100800 */
[----:B------:R-:W2:Y:S01]  /*1ce0*/  LDL R13, [R1+0x58] ;  /* 0x00005800010d7983 */ /* 0x000ea20000100800 */
        /* <DEDUP_REMOVED lines=27> */
[C---:B-----5:R-:W-:Y:S01]  /*1ea0*/  LEA R10, R0.reuse, R15, 0x7 ;  /* 0x0000000f000a7211 */ /* 0x060fe200078e38ff */
[C---:B--2---:R-:W-:Y:S01]  /*1eb0*/  IMAD R12, R0.reuse, 0x80, R12 ;  /* 0x00000080000c7824 */ /* 0x044fe200078e020c */
[----:B------:R-:W-:Y:S02]  /*1ec0*/  LEA R18, R0, R13, 0x7 ;  /* 0x0000000d00127211 */ /* 0x000fe400078e38ff */
        /* <DEDUP_REMOVED lines=23> */
.L_x_1386:
[----:B------:R1:W1:Y:S01]  /*2040*/  SYNCS.PHASECHK.TRANS64.TRYWAIT P0, [R6+URZ+0x30c30], R23 ;  /* 0x030c3017060075a7 */ /* 0x000262000800017f */
[----:B------:R-:W-:Y:S05]  /*2050*/  @!P6 BRA `(.L_x_1387) ;  /* 0x000000000004e947 */ /* 0x000fea0003800000 */
[----:B------:R-:W-:Y:S01]  /*2060*/  BPT.TRAP 0x1 ;  /* 0x000000040000795c */ /* 0x000fe20000300000 */
.L_x_1387:
[----:B-1----:R-:W-:Y:S05]  /*2070*/  @P0 BRA `(.L_x_1388) ;  /* 0x0000000000080947 */ /* 0x002fea0003800000 */
[----:B------:R-:W1:Y:S02]  /*2080*/  SYNCS.PHASECHK.TRANS64.TRYWAIT P0, [R6+URZ+0x30c30], R23 ;  /* 0x030c3017060075a7 */ /* 0x000e64000800017f */
[----:B-1----:R-:W-:Y:S05]  /*2090*/  @!P0 BRA `(.L_x_1389) ;  /* 0x0000012400d88947 */ /* 0x002fea0003800000 */
.L_x_1388:
        /* <DEDUP_REMOVED lines=37> */
[----:B------:R-:W-:Y:S01]  /*22f0*/  UMOV UR4, UR9 ;  /* 0x0000000900047c82 */ /* 0x000fe20008000000 */
[----:B------:R-:W-:Y:S01]  /*2300*/  UMOV UR5, 0x40000040 ;  /* 0x4000004000057882 */ /* 0x000fe20000000000 */
[----:B--2---:R-:W-:Y:S01]  /*2310*/  MUFU.TANH R195, R84 ;  /* 0x0000005400c37308 */ /* 0x004fe20000002400 */
[----:B------:R-:W-:Y:S01]  /*2320*/  STL [R1+0x134], R197 ;  /* 0x000134c501007387 */ /* 0x000fe20000100800 */
[----:B------:R-:W-:Y:S01]  /*2330*/  FMUL.FTZ R90, R90, UR13 ;  /* 0x0000000d5a5a7c20 */ /* 0x000fe20008410000 */
[----:B------:R-:W-:Y:S01]  /*2340*/  FMUL.FTZ R88, R88, UR13 ;  /* 0x0000000d58587c20 */ /* 0x000fe20008410000 */
[----:B------:R-:W-:Y:S01]  /*2350*/  FMUL.FTZ R89, R89, UR13 ;  /* 0x0000000d59597c20 */ /* 0x000fe20008410000 */
[----:B------:R-:W-:Y:S01]  /*2360*/  STL [R1+0x130], R198 ;  /* 0x000130c601007387 */ /* 0x000fe20000100800 */
[----:B------:R-:W-:Y:S01]  /*2370*/  FMUL.FTZ R115, R115, UR13 ;  /* 0x0000000d73737c20 */ /* 0x000fe20008410000 */
[----:B------:R-:W-:Y:S01]  /*2380*/  FMUL.FTZ R91, R91, UR13 ;  /* 0x0000000d5b5b7c20 */ /* 0x000fe20008410000 */
[----:B---3--:R1:W-:Y:S01]  /*2390*/  MUFU.TANH R196, R85 ;  /* 0x0000005500c47308 */ /* 0x0083e20000002400 */
[----:B------:R2:W-:Y:S01]  /*23a0*/  STL [R1+0x12c], R199 ;  /* 0x00012cc701007387 */ /* 0x0005e20000100800 */
[----:B------:R-:W-:Y:S01]  /*23b0*/  ISETP.GT.AND P2, PT, R8, RZ, PT ;  /* 0x000000ff0800720c */ /* 0x000fe20003f44270 */
[----:B------:R-:W-:Y:S01]  /*23c0*/  FMUL.FTZ R92, R92, UR13 ;  /* 0x0000000d5c5c7c20 */ /* 0x000fe20008410000 */
[----:B------:R-:W-:Y:S01]  /*23d0*/  ISETP.GT.AND P1, PT, R7, RZ, PT ;  /* 0x000000ff0700720c */ /* 0x000fe20003f24270 */
[----:B------:R-:W-:Y:S01]  /*23e0*/  STL [R1+0x128], R200 ;  /* 0x000128c801007387 */ /* 0x000fe20000100800 */
[----:B------:R-:W-:Y:S01]  /*23f0*/  ISETP.GT.AND P0, PT, R8, 0x8, PT ;  /* 0x000000080800780c */ /* 0x000fe20003f04270 */
[----:B------:R-:W-:Y:S01]  /*2400*/  FMUL.FTZ R93, R93, UR13 ;  /* 0x0000000d5d5d7c20 */ /* 0x000fe20008410000 */
        /* <DEDUP_REMOVED lines=14> */
[----:B------:R-:W-:Y:S01]  /*24f0*/  UIADD3 UR10, UR8, 0x6, URZ ;  /* 0x00000006080a7890 */ /* 0x000fe2000fffe03f */
[----:B------:R2:W-:Y:S01]  /*2500*/  STL [R1+0x118], R171 ;  /* 0x000118ab01007387 */ /* 0x0005e20000100800 */
[----:B------:R-:W-:Y:S01]  /*2510*/  UMOV UR11, 0x40000040 ;  /* 0x40000040000b7882 */ /* 0x000fe20000000000 */
[----:B-1----:R-:W-:Y:S01]  /*2520*/  MUFU.TANH R201, R90 ;  /* 0x0000005a00c97308 */ /* 0x002fe20000002400 */
[----:B------:R-:W-:Y:S01]  /*2530*/  FMUL.FTZ R105, R105, UR13 ;  /* 0x0000000d69697c20 */ /* 0x000fe20008410000 */
        /* <DEDUP_REMOVED lines=13> */
[----:B------:R-:W-:Y:S01]  /*2610*/  IMAD R132, R0, 0x400, R132 ;  /* 0x0000040000847824 */ /* 0x000fe200078e0284 */
[----:B------:R-:W3:Y:S01]  /*2620*/  MUFU.TANH R22, R22 ;  /* 0x0000001600167308 */ /* 0x000ee20000002400 */
[----:B-1----:R-:W1:Y:S01]  /*2630*/  LDC.64 R88, c[0x0][0x748] ;  /* 0x0001d200ff587b82 */ /* 0x002e620000000a00 */
[----:B------:R-:W-:Y:S01]  /*2640*/  STL [R1+0x104], R166 ;  /* 0x000104a601007387 */ /* 0x000fe20000100800 */
[----:B------:R-:W-:Y:S01]  /*2650*/  FMUL.FTZ R104, R104, UR13 ;  /* 0x0000000d68687c20 */ /* 0x000fe20008410000 */
[----:B------:R-:W-:Y:S01]  /*2660*/  FMUL.FTZ R108, R108, UR13 ;  /* 0x0000000d6c6c7c20 */ /* 0x000fe20008410000 */
[----:B------:R-:W-:Y:S01]  /*2670*/  FMUL.FTZ R109, R109, UR13 ;  /* 0x0000000d6d6d7c20 */ /* 0x000fe20008410000 */
[----:B------:R-:W-:Y:S01]  /*2680*/  STL [R1+0x100], R165 ;  /* 0x000100a501007387 */ /* 0x000fe20000100800 */
[----:B------:R-:W-:Y:S01]  /*2690*/  FMUL.FTZ R121, R121, UR13 ;  /* 0x0000000d79797c20 */ /* 0x000fe20008410000 */
[----:B------:R-:W3:Y:S01]  /*26a0*/  MUFU.TANH R230, R230 ;  /* 0x000000e600e67308 */ /* 0x000ee20000002400 */
[----:B------:R-:W-:Y:S01]  /*26b0*/  R2UR UR12, R132 ;  /* 0x00000000840c72ca */ /* 0x000fe200000e0000 */
        /* <DEDUP_REMOVED lines=22> */
[----:B--2---:R-:W-:Y:S01]  /*2820*/  MUFU.TANH R171, R91 ;  /* 0x0000005b00ab7308 */ /* 0x004fe20000002400 */
[----:B------:R-:W-:Y:S01]  /*2830*/  FMUL.FTZ R126, R126, UR13 ;  /* 0x0000000d7e7e7c20 */ /* 0x000fe20008410000 */
[----:B------:R-:W-:Y:S01]  /*2840*/  STL [R1+0xe4], R158 ;  /* 0x0000e49e01007387 */ /* 0x000fe20000100800 */
[----:B------:R-:W-:Y:S01]  /*2850*/  FMUL.FTZ R125, R125, UR13 ;  /* 0x0000000d7d7d7c20 */ /* 0x000fe20008410000 */
[----:B------:R-:W-:Y:S01]  /*2860*/  FMUL.FTZ R127, R127, UR13 ;  /* 0x0000000d7f7f7c20 */ /* 0x000fe20008410000 */
[----:B------:R-:W-:Y:S01]  /*2870*/  FMUL.FTZ R227, R129, UR13 ;  /* 0x0000000d81e37c20 */ /* 0x000fe20008410000 */
[----:B------:R-:W-:Y:S01]  /*2880*/  STL [R1+0xe0], R157 ;  /* 0x0000e09d01007387 */ /* 0x000fe20000100800 */
[----:B------:R-:W-:Y:S01]  /*2890*/  FMUL.FTZ R131, R131, UR13 ;  /* 0x0000000d83837c20 */ /* 0x000fe20008410000 */
        /* <DEDUP_REMOVED lines=18> */
[----:B------:R-:W3:Y:S02]  /*29c0*/  MUFU.TANH R167, R97 ;  /* 0x0000006100a77308 */ /* 0x000ee40000002400 */
[----:B------:R-:W-:Y:S04]  /*29d0*/  STL [R1+0xac], R144 ;  /* 0x0000ac9001007387 */ /* 0x000fe80000100800 */
[----:B------:R-:W-:Y:S02]  /*29e0*/  STL [R1+0xa8], R143 ;  /* 0x0000a88f01007387 */ /* 0x000fe40000100800 */
[----:B------:R4:W-:Y:S02]  /*29f0*/  MUFU.TANH R197, R133 ;  /* 0x0000008500c57308 */ /* 0x0009e40000002400 */
[----:B------:R-:W-:Y:S04]  /*2a00*/  STL [R1+0xa4], R142 ;  /* 0x0000a48e01007387 */ /* 0x000fe80000100800 */
[----:B------:R-:W-:Y:S02]  /*2a10*/  STL [R1+0xa0], R141 ;  /* 0x0000a08d01007387 */ /* 0x000fe40000100800 */
[----:B------:R-:W3:Y:S02]  /*2a20*/  MUFU.TANH R20, R20 ;  /* 0x0000001400147308 */ /* 0x000ee40000002400 */
[----:B------:R2:W-:Y:S01]  /*2a30*/  STL [R1+0x9c], R140 ;  /* 0x00009c8c01007387 */ /* 0x0005e20000100800 */
[----:B------:R-:W-:-:S02]  /*2a40*/  WARPGROUP.DEPBAR.LE gsb0, 0x0 ;  /* 0x00008000000079c5 */ /* 0x000fc40000010000 */
[----:B------:R-:W-:Y:S01]  /*2a50*/  WARPGROUP.ARRIVE ;  /* 0x00000000000079c5 */ /* 0x000fe20000000000 */
[----:B------:R-:W-:Y:S02]  /*2a60*/  STL [R1+0x98], R6 ;  /* 0x0000980601007387 */ /* 0x000fe40000100800 */
[----:B------:R-:W3:Y:S02]  /*2a70*/  MUFU.TANH R21, R21 ;  /* 0x0000001500157308 */ /* 0x000ee40000002400 */
[----:B------:R-:W-:Y:S01]  /*2a80*/  STL [R1+0x94], R5 ;  /* 0x0000940501007387 */ /* 0x000fe20000100800 */
[----:B------:R-:W-:Y:S01]  /*2a90*/  HGMMA.64x128x16.F32.BF16 R24, gdesc[UR4], R24, gsb0 ;  /* 0x01e00000041879f0 */ /* 0x000fe20008001818 */
[----:B------:R-:W-:Y:S01]  /*2aa0*/  ULDC UR4, c[0x0][0x280] ;  /* 0x0000a00000047ab9 */ /* 0x000fe20000000800 */
[----:B------:R-:W-:Y:S01]  /*2ab0*/  UIADD3 UR6, UR8, 0x4, URZ ;  /* 0x0000000408067890 */ /* 0x000fe2000fffe03f */
[----:B------:R-:W-:Y:S01]  /*2ac0*/  STL [R1+0x90], R4 ;  /* 0x0000900401007387 */ /* 0x000fe20000100800 */
[----:B------:R-:W-:Y:S01]  /*2ad0*/  ULEA UR4, UR38, -UR4, 0x7 ;  /* 0x8000000426047291 */ /* 0x000fe2000f8e383f */
[----:B------:R-:W3:Y:S01]  /*2ae0*/  MUFU.TANH R23, R23 ;  /* 0x0000001700177308 */ /* 0x000ee20000002400 */
[----:B------:R-:W-:Y:S01]  /*2af0*/  UMOV UR7, 0x40000040 ;  /* 0x4000004000077882 */ /* 0x000fe20000000000 */
[----:B------:R-:W-:Y:S01]  /*2b00*/  UMOV UR5, 0x40000040 ;  /* 0x4000004000057882 */ /* 0x000fe20000000000 */
[----:B------:R-:W-:Y:S01]  /*2b10*/  UIADD3 UR8, UR9, 0x6, URZ ;  /* 0x0000000609087890 */ /* 0x000fe2000fffe03f */
[----:B------:R-:W-:Y:S01]  /*2b20*/  STL [R1+0x8c], R2 ;  /* 0x00008c0201007387 */ /* 0x000fe20000100800 */
[----:B------:R-:W-:Y:S01]  /*2b30*/  LEA R90, R3, UR4, 0x1 ;  /* 0x00000004035a7c11 */ /* 0x000fe2000f8e08ff */
[----:B------:R-:W-:-:S02]  /*2b40*/  UIADD3 UR4, UR9, 0x4, URZ ;  /* 0x0000000409047890 */ /* 0x000fc4000fffe03f */
[----:B------:R-:W3:Y:S01]  /*2b50*/  MUFU.TANH R232, R232 ;  /* 0x000000e800e87308 */ /* 0x000ee20000002400 */
[----:B------:R-:W-:Y:S01]  /*2b60*/  UMOV UR9, 0x40000040 ;  /* 0x4000004000097882 */ /* 0x000fe20000000000 */
[----:B------:R-:W-:-:S05]  /*2b70*/  IMAD.IADD R90, R7, 0x1, R90 ;  /* 0x00000001075a7824 */ /* 0x000fca00078e025a */
[----:B-1----:R-:W-:Y:S01]  /*2b80*/  IADD3 R115, -R90, R88, RZ ;  /* 0x000000585a737210 */ /* 0x002fe20007ffe1ff */
[----:B------:R-:W1:Y:S01]  /*2b90*/  MUFU.TANH R228, R228 ;  /* 0x000000e400e47308 */ /* 0x000e620000002400 */
[--C-:B------:R-:W-:Y:S02]  /*2ba0*/  IADD3 R91, RZ, -R90, -R89.reuse ;  /* 0x8000005aff5b7210 */ /* 0x100fe40007ffe859 */
[----:B------:R-:W-:Y:S01]  /*2bb0*/  IADD3 R215, R88, 0x8, -R90 ;  /* 0x0000000858d77810 */ /* 0x000fe20007ffe85a */
[----:B------:R-:W-:Y:S01]  /*2bc0*/  FMUL.FTZ R88, R124, UR13 ;  /* 0x0000000d7c587c20 */ /* 0x000fe20008410000 */
[----:B------:R-:W-:Y:S02]  /*2bd0*/  SEL R115, R115, 0x80, !P2 ;  /* 0x0000008073737807 */ /* 0x000fe40005000000 */
[----:B------:R-:W-:Y:S01]  /*2be0*/  IADD3 R214, -R90, 0x8, -R89 ;  /* 0x000000085ad67810 */ /* 0x000fe20007ffe959 */
[----:B------:R-:W1:Y:S01]  /*2bf0*/  MUFU.TANH R237, R237 ;  /* 0x000000ed00ed7308 */ /* 0x000e620000002400 */
[----:B------:R-:W-:-:S02]  /*2c00*/  SEL R124, R91, 0x80, P1 ;  /* 0x000000805b7c7807 */ /* 0x000fc40000800000 */
[----:B------:R-:W-:Y:S02]  /*2c10*/  SEL R215, R215, 0x80, !P0 ;  /* 0x00000080d7d77807 */ /* 0x000fe40004000000 */
[C---:B------:R-:W-:Y:S02]  /*2c20*/  ISETP.GE.AND P4, PT, R115.reuse, RZ, PT ;  /* 0x000000ff7300720c */ /* 0x040fe40003f86270 */
[C---:B------:R-:W-:Y:S01]  /*2c30*/  ISETP.GE.AND P2, PT, R115.reuse, 0x8, PT ;  /* 0x000000087300780c */ /* 0x040fe20003f46270 */
[----:B------:R3:W-:Y:S01]  /*2c40*/  MUFU.TANH R198, R134 ;  /* 0x0000008600c67308 */ /* 0x0007e20000002400 */
[C---:B------:R-:W-:Y:S02]  /*2c50*/  ISETP.GE.AND P0, PT, R115.reuse, 0x9, PT ;  /* 0x000000097300780c */ /* 0x040fe40003f06270 */
[----:B------:R-:W-:Y:S02]  /*2c60*/  ISETP.GE.AND P1, PT, R115, 0x10, PT ;  /* 0x000000107300780c */ /* 0x000fe40003f26270 */
[----:B------:R-:W-:-:S02]  /*2c70*/  SEL R214, R214, 0x80, P3 ;  /* 0x00000080d6d67807 */ /* 0x000fc40001800000 */
[----:B------:R-:W-:Y:S01]  /*2c80*/  ISETP.GE.AND P3, PT, R115, 0x1, PT ;  /* 0x000000017300780c */ /* 0x000fe20003f66270 */
[----:B------:R-:W-:Y:S01]  /*2c90*/  MUFU.TANH R159, R105 ;  /* 0x00000069009f7308 */ /* 0x000fe20000002400 */
[C---:B------:R-:W-:Y:S02]  /*2ca0*/  ISETP.GT.OR P4, PT, R124.reuse, RZ, !P4 ;  /* 0x000000ff7c00720c */ /* 0x040fe40006784670 */
[C---:B------:R-:W-:Y:S02]  /*2cb0*/  ISETP.GT.OR P2, PT, R124.reuse, 0x8, !P2 ;  /* 0x000000087c00780c */ /* 0x040fe40005744670 */
[C---:B------:R-:W-:Y:S02]  /*2cc0*/  ISETP.GT.OR P0, PT, R124.reuse, 0x9, !P0 ;  /* 0x000000097c00780c */ /* 0x040fe40004704670 */
[C---:B------:R-:W-:Y:S01]  /*2cd0*/  ISETP.GT.OR P1, PT, R124.reuse, 0x10, !P1 ;  /* 0x000000107c00780c */ /* 0x040fe20004f24670 */
[----:B------:R1:W-:Y:S01]  /*2ce0*/  MUFU.TANH R153, R112 ;  /* 0x0000007000997308 */ /* 0x0003e20000002400 */
[----:B------:R-:W-:-:S02]  /*2cf0*/  ISETP.GT.OR P3, PT, R124, 0x1, !P3 ;  /* 0x000000017c00780c */ /* 0x000fc40005f64670 */
[----:B------:R-:W-:Y:S02]  /*2d00*/  FSEL R210, R18, -INF , !P4 ;  /* 0xff80000012d27808 */ /* 0x000fe40006000000 */
[----:B------:R-:W-:Y:S02]  /*2d10*/  FSEL R220, R22, -INF , !P2 ;  /* 0xff80000016dc7808 */ /* 0x000fe40005000000 */
[C---:B------:R-:W-:Y:S01]  /*2d20*/  FSEL R225, R230.reuse, -INF , !P0 ;  /* 0xff800000e6e17808 */ /* 0x040fe20004000000 */
[----:B------:R1:W-:Y:S01]  /*2d30*/  MUFU.TANH R151, R113 ;  /* 0x0000007100977308 */ /* 0x0003e20000002400 */
[----:B------:R-:W-:Y:S01]  /*2d40*/  FSEL R209, R231, -INF , !P1 ;  /* 0xff800000e7d17808 */ /* 0x000fe20004800000 */
[----:B------:R-:W-:Y:S01]  /*2d50*/  FFMA.FTZ R230, -R230, R230, 1 ;  /* 0x3f800000e6e67423 */ /* 0x000fe200000101e6 */
[C---:B------:R-:W-:Y:S02]  /*2d60*/  ISETP.GE.AND P4, PT, R115.reuse, 0x11, PT ;  /* 0x000000117300780c */ /* 0x040fe40003f86270 */
[----:B------:R-:W-:-:S02]  /*2d70*/  ISETP.GE.AND P2, PT, R115, 0x19, PT ;  /* 0x000000197300780c */ /* 0x000fc40003f46270 */
[C---:B------:R-:W-:Y:S01]  /*2d80*/  ISETP.GE.AND P0, PT, R115.reuse, 0x20, PT ;  /* 0x000000207300780c */ /* 0x040fe20003f06270 */
[----:B------:R-:W1:Y:S01]  /*2d90*/  MUFU.TANH R236, R236 ;  /* 0x000000ec00ec7308 */ /* 0x000e620000002400 */
[----:B------:R-:W-:Y:S02]  /*2da0*/  ISETP.GE.AND P1, PT, R115, 0x21, PT ;  /* 0x000000217300780c */ /* 0x000fe40003f26270 */
[----:B------:R-:W-:Y:S02]  /*2db0*/  FSEL R211, R19, -INF , !P3 ;  /* 0xff80000013d37808 */ /* 0x000fe40005800000 */
[----:B------:R-:W-:Y:S02]  /*2dc0*/  ISETP.GE.AND P3, PT, R115, 0x18, PT ;  /* 0x000000187300780c */ /* 0x000fe40003f66270 */
[C---:B------:R-:W-:Y:S01]  /*2dd0*/  ISETP.GT.OR P4, PT, R124.reuse, 0x11, !P4 ;  /* 0x000000117c00780c */ /* 0x040fe20006784670 */
[----:B------:R-:W1:Y:S01]  /*2de0*/  MUFU.TANH R234, R234 ;  /* 0x000000ea00ea7308 */ /* 0x000e620000002400 */
[----:B------:R-:W-:-:S02]  /*2df0*/  ISETP.GT.OR P2, PT, R124, 0x19, !P2 ;  /* 0x000000197c00780c */ /* 0x000fc40005744670 */
[C---:B------:R-:W-:Y:S02]  /*2e00*/  ISETP.GT.OR P0, PT, R124.reuse, 0x20, !P0 ;  /* 0x000000207c00780c */ /* 0x040fe40004704670 */
[C---:B------:R-:W-:Y:S02]  /*2e10*/  ISETP.GT.OR P1, PT, R124.reuse, 0x21, !P1 ;  /* 0x000000217c00780c */ /* 0x040fe40004f24670 */
[----:B------:R-:W-:Y:S01]  /*2e20*/  ISETP.GT.OR P3, PT, R124, 0x18, !P3 ;  /* 0x000000187c00780c */ /* 0x000fe20005f64670 */
[----:B--2---:R2:W-:Y:S01]  /*2e30*/  MUFU.TANH R140, R88 ;  /* 0x00000058008c7308 */ /* 0x0045e20000002400 */
[----:B------:R-:W-:Y:S02]  /*2e40*/  FSEL R207, R229, -INF , !P4 ;  /* 0xff800000e5cf7808 */ /* 0x000fe40006000000 */
[----:B------:R-:W-:Y:S02]  /*2e50*/  FSEL R138, R194, -INF , !P2 ;  /* 0xff800000c28a7808 */ /* 0x000fe40005000000 */
[----:B------:R-:W-:-:S02]  /*2e60*/  FSEL R136, R195, -INF , !P0 ;  /* 0xff800000c3887808 */ /* 0x000fc40004000000 */
[----:B----4-:R-:W-:Y:S01]  /*2e70*/  FSEL R133, R196, -INF , !P1 ;  /* 0xff800000c4857808 */ /* 0x010fe20004800000 */
[----:B------:R-:W4:Y:S01]  /*2e80*/  MUFU.TANH R170, R94 ;  /* 0x0000005e00aa7308 */ /* 0x000f220000002400 */
[C---:B------:R-:W-:Y:S02]  /*2e90*/  ISETP.GE.AND P4, PT, R115.reuse, 0x28, PT ;  /* 0x000000287300780c */ /* 0x040fe40003f86270 */
[C---:B------:R-:W-:Y:S02]  /*2ea0*/  ISETP.GE.AND P2, PT, R115.reuse, 0x30, PT ;  /* 0x000000307300780c */ /* 0x040fe40003f46270 */
[C---:B------:R-:W-:Y:S02]  /*2eb0*/  ISETP.GE.AND P0, PT, R115.reuse, 0x31, PT ;  /* 0x000000317300780c */ /* 0x040fe40003f06270 */
[----:B------:R-:W-:Y:S01]  /*2ec0*/  ISETP.GE.AND P1, PT, R115, 0x38, PT ;  /* 0x000000387300780c */ /* 0x000fe20003f26270 */
[----:B------:R-:W4:Y:S01]  /*2ed0*/  MUFU.TANH R169, R95 ;  /* 0x0000005f00a97308 */ /* 0x000f220000002400 */
[C---:B------:R-:W-:Y:S01]  /*2ee0*/  FSEL R205, R235.reuse, -INF , !P3 ;  /* 0xff800000ebcd7808 */ /* 0x040fe20005800000 */
[----:B------:R-:W-:Y:S01]  /*2ef0*/  FFMA.FTZ R235, -R235, R235, 1 ;  /* 0x3f800000ebeb7423 */ /* 0x000fe200000101eb */
[----:B------:R-:W-:-:S02]  /*2f00*/  ISETP.GE.AND P3, PT, R115, 0x29, PT ;  /* 0x000000297300780c */ /* 0x000fc40003f66270 */
[----:B------:R-:W-:Y:S02]  /*2f10*/  ISETP.GE.AND P5, PT, R115, 0x39, PT ;  /* 0x000000397300780c */ /* 0x000fe40003fa6270 */
[C---:B------:R-:W-:Y:S01]  /*2f20*/  ISETP.GT.OR P4, PT, R124.reuse, 0x28, !P4 ;  /* 0x000000287c00780c */ /* 0x040fe20006784670 */
[----:B------:R-:W4:Y:S01]  /*2f30*/  MUFU.TANH R166, R98 ;  /* 0x0000006200a67308 */ /* 0x000f220000002400 */
[C---:B------:R-:W-:Y:S02]  /*2f40*/  ISETP.GT.OR P2, PT, R124.reuse, 0x30, !P2 ;  /* 0x000000307c00780c */ /* 0x040fe40005744670 */
[C---:B------:R-:W-:Y:S02]  /*2f50*/  ISETP.GT.OR P0, PT, R124.reuse, 0x31, !P0 ;  /* 0x000000317c00780c */ /* 0x040fe40004704670 */
[C---:B------:R-:W-:Y:S02]  /*2f60*/  ISETP.GT.OR P1, PT, R124.reuse, 0x38, !P1 ;  /* 0x000000387c00780c */ /* 0x040fe40004f24670 */
[C---:B------:R-:W-:Y:S01]  /*2f70*/  ISETP.GT.OR P3, PT, R124.reuse, 0x29, !P3 ;  /* 0x000000297c00780c */ /* 0x040fe20005f64670 */
[----:B------:R-:W4:Y:S01]  /*2f80*/  MUFU.TANH R165, R99 ;  /* 0x0000006300a57308 */ /* 0x000f220000002400 */
[----:B------:R-:W-:-:S02]  /*2f90*/  ISETP.GT.OR P5, PT, R124, 0x39, !P5 ;  /* 0x000000397c00780c */ /* 0x000fc40006fa4670 */
[----:B---3--:R-:W-:Y:S02]  /*2fa0*/  FSEL R134, R199, -INF , !P4 ;  /* 0xff800000c7867808 */ /* 0x008fe40006000000 */
[----:B-1----:R-:W-:Y:S02]  /*2fb0*/  FSEL R112, R202, -INF , !P2 ;  /* 0xff800000ca707808 */ /* 0x002fe40005000000 */
[----:B------:R-:W-:Y:S01]  /*2fc0*/  FSEL R113, R203, -INF , !P0 ;  /* 0xff800000cb717808 */ /* 0x000fe20004000000 */
[----:B------:R-:W1:Y:S01]  /*2fd0*/  MUFU.TANH R164, R100 ;  /* 0x0000006400a47308 */ /* 0x000e620000002400 */
[----:B------:R-:W-:Y:S02]  /*2fe0*/  FSEL R105, R168, -INF , !P1 ;  /* 0xff800000a8697808 */ /* 0x000fe40004800000 */
[C---:B------:R-:W-:Y:S02]  /*2ff0*/  ISETP.GE.AND P4, PT, R215.reuse, RZ, PT ;  /* 0x000000ffd700720c */ /* 0x040fe40003f86270 */
[----:B------:R-:W-:-:S02]  /*3000*/  ISETP.GE.AND P2, PT, R215, 0x1, PT ;  /* 0x00000001d700780c */ /* 0x000fc40003f46270 */
[C---:B------:R-:W-:Y:S01]  /*3010*/  ISETP.GE.AND P0, PT, R215.reuse, 0x8, PT ;  /* 0x00000008d700780c */ /* 0x040fe20003f06270 */
[----:B------:R-:W3:Y:S01]  /*3020*/  MUFU.TANH R163, R101 ;  /* 0x0000006500a37308 */ /* 0x000ee20000002400 */
[----:B------:R-:W-:Y:S02]  /*3030*/  WARPGROUP.DEPBAR.LE gsb0, 0x0 ;  /* 0x00008000000079c5 */ /* 0x000fe40000010000 */
[----:B------:R-:W4:Y:S01]  /*3040*/  LDS R218, [R218+0x400] ;  /* 0x00040000dada7984 */ /* 0x000f220000000800 */
[----:B------:R-:W-:Y:S01]  /*3050*/  WARPGROUP.ARRIVE ;  /* 0x00000000000079c5 */ /* 0x000fe20000000000 */
[----:B------:R-:W-:Y:S02]  /*3060*/  ISETP.GE.AND P1, PT, R215, 0x9, PT ;  /* 0x00000009d700780c */ /* 0x000fe40003f26270 */
[----:B--2---:R-:W-:Y:S01]  /*3070*/  FSEL R88, R200, -INF , !P3 ;  /* 0xff800000c8587808 */ /* 0x004fe20005800000 */
[----:B------:R-:W2:Y:S01]  /*3080*/  MUFU.TANH R160, R104 ;  /* 0x0000006800a07308 */ /* 0x000ea20000002400 */
[----:B------:R-:W-:Y:S01]  /*3090*/  FSEL R91, R167, -INF , !P5 ;  /* 0xff800000a75b7808 */ /* 0x000fe20006800000 */
[----:B------:R-:W-:Y:S01]  /*30a0*/  HGMMA.64x128x16.F32.BF16 R24, gdesc[UR4], R24, gsb0 ;  /* 0x01e00000041879f0 */ /* 0x000fe20008001818 */
[C---:B------:R-:W-:Y:S01]  /*30b0*/  ISETP.GE.AND P3, PT, R215.reuse, 0x10, PT ;  /* 0x00000010d700780c */ /* 0x040fe20003f66270 */
[----:B------:R-:W-:Y:S01]  /*30c0*/  ULDC UR4, c[0x0][0x744] ;  /* 0x0001d10000047ab9 */ /* 0x000fe20000000800 */
[----:B------:R-:W-:-:S02]  /*30d0*/  ISETP.GE.AND P5, PT, R215, 0x11, PT ;  /* 0x00000011d700780c */ /* 0x000fc40003fa6270 */
[C---:B------:R-:W-:Y:S01]  /*30e0*/  ISETP.GT.OR P4, PT, R214.reuse, RZ, !P4 ;  /* 0x000000ffd600720c */ /* 0x040fe20006784670 */
[----:B------:R-:W2:Y:S01]  /*30f0*/  MUFU.TANH R156, R108 ;  /* 0x0000006c009c7308 */ /* 0x000ea20000002400 */
[C---:B------:R-:W-:Y:S02]  /*3100*/  ISETP.GT.OR P2, PT, R214.reuse, 0x1, !P2 ;  /* 0x00000001d600780c */ /* 0x040fe40005744670 */
[C---:B------:R-:W-:Y:S02]  /*3110*/  ISETP.GT.OR P0, PT, R214.reuse, 0x8, !P0 ;  /* 0x00000008d600780c */ /* 0x040fe40004704670 */
[C---:B------:R-:W-:Y:S02]  /*3120*/  ISETP.GT.OR P1, PT, R214.reuse, 0x9, !P1 ;  /* 0x00000009d600780c */ /* 0x040fe40004f24670 */
[C---:B------:R-:W-:Y:S01]  /*3130*/  ISETP.GT.OR P3, PT, R214.reuse, 0x10, !P3 ;  /* 0x00000010d600780c */ /* 0x040fe20005f64670 */
[----:B------:R-:W2:Y:S01]  /*3140*/  MUFU.TANH R155, R109 ;  /* 0x0000006d009b7308 */ /* 0x000ea20000002400 */
[----:B------:R-:W-:-:S02]  /*3150*/  ISETP.GT.OR P5, PT, R214, 0x11, !P5 ;  /* 0x00000011d600780c */ /* 0x000fc40006fa4670 */
[----:B------:R-:W-:Y:S02]  /*3160*/  FSEL R212, R20, -INF , !P4 ;  /* 0xff80000014d47808 */ /* 0x000fe40006000000 */
[C---:B------:R-:W-:Y:S01]  /*3170*/  FSEL R213, R21.reuse, -INF , !P2 ;  /* 0xff80000015d57808 */ /* 0x040fe20005000000 */
[----:B------:R-:W-:Y:S01]  /*3180*/  FFMA.FTZ R21, -R21, R21, 1 ;  /* 0x3f80000015157423 */ /* 0x000fe20000010115 */
[C---:B------:R-:W-:Y:S01]  /*3190*/  FSEL R219, R23.reuse, -INF , !P0 ;  /* 0xff80000017db7808 */ /* 0x040fe20004000000 */
[----:B------:R1:W-:Y:S01]  /*31a0*/  MUFU.TANH R143, R121 ;  /* 0x00000079008f7308 */ /* 0x0003e20000002400 */
[----:B------:R-:W-:Y:S01]  /*31b0*/  FSEL R224, R232, -INF , !P1 ;  /* 0xff800000e8e07808 */ /* 0x000fe20004800000 */
[----:B------:R-:W-:Y:S01]  /*31c0*/  FFMA.FTZ R23, -R23, R23, 1 ;  /* 0x3f80000017177423 */ /* 0x000fe20000010117 */
[C---:B------:R-:W-:Y:S02]  /*31d0*/  ISETP.GE.AND P4, PT, R215.reuse, 0x18, PT ;  /* 0x00000018d700780c */ /* 0x040fe40003f86270 */
[----:B------:R-:W-:-:S02]  /*31e0*/  ISETP.GE.AND P2, PT, R215, 0x19, PT ;  /* 0x00000019d700780c */ /* 0x000fc40003f46270 */
[C---:B------:R-:W-:Y:S01]  /*31f0*/  ISETP.GE.AND P0, PT, R215.reuse, 0x20, PT ;  /* 0x00000020d700780c */ /* 0x040fe20003f06270 */
[----:B------:R-:W2:Y:S01]  /*3200*/  MUFU.TANH R162, R102 ;  /* 0x0000006600a27308 */ /* 0x000ea20000002400 */
[----:B------:R-:W-:Y:S02]  /*3210*/  ISETP.GE.AND P1, PT, R215, 0x21, PT ;  /* 0x00000021d700780c */ /* 0x000fe40003f26270 */
[C---:B------:R-:W-:Y:S01]  /*3220*/  FSEL R208, R228.reuse, -INF , !P3 ;  /* 0xff800000e4d07808 */ /* 0x040fe20005800000 */
[----:B----4-:R-:W-:Y:S01]  /*3230*/  SHFL.IDX PT, R223, R218, R9, 0x1f ;  /* 0x00001f09dadf7589 */ /* 0x010fe200000e0000 */
[----:B------:R-:W-:Y:S01]  /*3240*/  FSEL R206, R237, -INF , !P5 ;  /* 0xff800000edce7808 */ /* 0x000fe20006800000 */
[----:B------:R-:W-:Y:S01]  /*3250*/  FFMA.FTZ R228, -R228, R228, 1 ;  /* 0x3f800000e4e47423 */ /* 0x000fe200000101e4 */
[C---:B------:R-:W-:Y:S01]  /*3260*/  ISETP.GE.AND P3, PT, R215.reuse, 0x28, PT ;  /* 0x00000028d700780c */ /* 0x040fe20003f66270 */
[----:B------:R4:W-:Y:S01]  /*3270*/  MUFU.TANH R150, R114 ;  /* 0x0000007200967308 */ /* 0x0009e20000002400 */
[----:B------:R-:W-:-:S02]  /*3280*/  ISETP.GE.AND P5, PT, R215, 0x29, PT ;  /* 0x00000029d700780c */ /* 0x000fc40003fa6270 */
[C---:B------:R-:W-:Y:S02]  /*3290*/  ISETP.GT.OR P4, PT, R214.reuse, 0x18, !P4 ;  /* 0x00000018d600780c */ /* 0x040fe40006784670 */
[C---:B------:R-:W-:Y:S02]  /*32a0*/  ISETP.GT.OR P2, PT, R214.reuse, 0x19, !P2 ;  /* 0x00000019d600780c */ /* 0x040fe40005744670 */
[C---:B------:R-:W-:Y:S01]  /*32b0*/  ISETP.GT.OR P0, PT, R214.reuse, 0x20, !P0 ;  /* 0x00000020d600780c */ /* 0x040fe20004704670 */
[----:B------:R-:W2:Y:S01]  /*32c0*/  MUFU.TANH R161, R103 ;  /* 0x0000006700a17308 */ /* 0x000ea20000002400 */
[C---:B------:R-:W-:Y:S02]  /*32d0*/  ISETP.GT.OR P1, PT, R214.reuse, 0x21, !P1 ;  /* 0x00000021d600780c */ /* 0x040fe40004f24670 */
[C---:B------:R-:W-:Y:S02]  /*32e0*/  ISETP.GT.OR P3, PT, R214.reuse, 0x28, !P3 ;  /* 0x00000028d600780c */ /* 0x040fe40005f64670 */
[----:B------:R-:W-:-:S02]  /*32f0*/  ISETP.GT.OR P5, PT, R214, 0x29, !P5 ;  /* 0x00000029d600780c */ /* 0x000fc40006fa4670 */
[----:B------:R-:W-:Y:S01]  /*3300*/  FSEL R204, R236, -INF , !P4 ;  /* 0xff800000eccc7808 */ /* 0x000fe20006000000 */
[----:B------:R-:W2:Y:S01]  /*3310*/  MUFU.TANH R158, R106 ;  /* 0x0000006a009e7308 */ /* 0x000ea20000002400 */
[----:B------:R-:W-:Y:S02]  /*3320*/  FSEL R139, R234, -INF , !P2 ;  /* 0xff800000ea8b7808 */ /* 0x000fe40005000000 */
[----:B------:R-:W-:Y:S02]  /*3330*/  FSEL R137, R197, -INF , !P0 ;  /* 0xff800000c5897808 */ /* 0x000fe40004000000 */
[----:B------:R-:W-:Y:S02]  /*3340*/  FSEL R135, R198, -INF , !P1 ;  /* 0xff800000c6877808 */ /* 0x000fe40004800000 */
[C---:B------:R-:W-:Y:S01]  /*3350*/  ISETP.GE.AND P4, PT, R215.reuse, 0x30, PT ;  /* 0x00000030d700780c */ /* 0x040fe20003f86270 */
[----:B------:R-:W2:Y:S01]  /*3360*/  MUFU.TANH R157, R107 ;  /* 0x0000006b009d7308 */ /* 0x000ea20000002400 */
[----:B------:R-:W-:-:S02]  /*3370*/  ISETP.GE.AND P2, PT, R215, 0x31, PT ;  /* 0x00000031d700780c */ /* 0x000fc40003f46270 */
[C---:B------:R-:W-:Y:S02]  /*3380*/  ISETP.GE.AND P0, PT, R215.reuse, 0x38, PT ;  /* 0x00000038d700780c */ /* 0x040fe40003f06270 */
[----:B------:R-:W-:Y:S02]  /*3390*/  ISETP.GE.AND P1, PT, R215, 0x39, PT ;  /* 0x00000039d700780c */ /* 0x000fe40003f26270 */
[----:B------:R-:W-:Y:S01]  /*33a0*/  FSEL R132, R201, -INF , !P3 ;  /* 0xff800000c9847808 */ /* 0x000fe20005800000 */
[----:B------:R3:W-:Y:S01]  /*33b0*/  MUFU.TANH R152, R111 ;  /* 0x0000006f00987308 */ /* 0x0007e20000002400 */
[----:B-1----:R-:W-:Y:S02]  /*33c0*/  FSEL R121, R171, -INF , !P5 ;  /* 0xff800000ab797808 */ /* 0x002fe40006800000 */
[C---:B------:R-:W-:Y:S02]  /*33d0*/  ISETP.GE.AND P3, PT, R115.reuse, 0x40, PT ;  /* 0x000000407300780c */ /* 0x040fe40003f66270 */
[----:B------:R-:W-:-:S02]  /*33e0*/  ISETP.GE.AND P5, PT, R115, 0x41, PT ;  /* 0x000000417300780c */ /* 0x000fc40003fa6270 */
[C---:B------:R-:W-:Y:S01]  /*33f0*/  ISETP.GT.OR P4, PT, R214.reuse, 0x30, !P4 ;  /* 0x00000030d600780c */ /* 0x040fe20006784670 */
[----:B------:R-:W1:Y:S01]  /*3400*/  MUFU.TANH R154, R110 ;  /* 0x0000006e009a7308 */ /* 0x000e620000002400 */
[C---:B------:R-:W-:Y:S02]  /*3410*/  ISETP.GT.OR P2, PT, R214.reuse, 0x31, !P2 ;  /* 0x00000031d600780c */ /* 0x040fe40005744670 */
[C---:B------:R-:W-:Y:S02]  /*3420*/  ISETP.GT.OR P0, PT, R214.reuse, 0x38, !P0 ;  /* 0x00000038d600780c */ /* 0x040fe40004704670 */
[----:B------:R-:W-:Y:S02]  /*3430*/  ISETP.GT.OR P1, PT, R214, 0x39, !P1 ;  /* 0x00000039d600780c */ /* 0x000fe40004f24670 */
[C---:B------:R-:W-:Y:S01]  /*3440*/  ISETP.GT.OR P3, PT, R124.reuse, 0x40, !P3 ;  /* 0x000000407c00780c */ /* 0x040fe20005f64670 */
[----:B------:R-:W1:Y:S01]  /*3450*/  MUFU.TANH R148, R116 ;  /* 0x0000007400947308 */ /* 0x000e620000002400 */
[----:B------:R-:W-:-:S02]  /*3460*/  ISETP.GT.OR P5, PT, R124, 0x41, !P5 ;  /* 0x000000417c00780c */ /* 0x000fc40006fa4670 */
[----:B----4-:R-:W-:Y:S02]  /*3470*/  FSEL R114, R170, -INF , !P4 ;  /* 0xff800000aa727808 */ /* 0x010fe40006000000 */
[----:B------:R-:W-:Y:S02]  /*3480*/  FSEL R89, R169, -INF , !P2 ;  /* 0xff800000a9597808 */ /* 0x000fe40005000000 */
[----:B------:R-:W-:Y:S01]  /*3490*/  FSEL R102, R166, -INF , !P0 ;  /* 0xff800000a6667808 */ /* 0x000fe20004000000 */
[----:B------:R-:W4:Y:S01]  /*34a0*/  MUFU.TANH R147, R117 ;  /* 0x0000007500937308 */ /* 0x000f220000002400 */
[----:B------:R-:W-:Y:S02]  /*34b0*/  FSEL R92, R165, -INF , !P1 ;  /* 0xff800000a55c7808 */ /* 0x000fe40004800000 */
[C---:B------:R-:W-:Y:S02]  /*34c0*/  ISETP.GE.AND P4, PT, R115.reuse, 0x48, PT ;  /* 0x000000487300780c */ /* 0x040fe40003f86270 */
[----:B------:R-:W-:-:S02]  /*34d0*/  ISETP.GE.AND P2, PT, R115, 0x49, PT ;  /* 0x000000497300780c */ /* 0x000fc40003f46270 */
[C---:B------:R-:W-:Y:S01]  /*34e0*/  ISETP.GE.AND P0, PT, R115.reuse, 0x50, PT ;  /* 0x000000507300780c */ /* 0x040fe20003f06270 */
[----:B------:R-:W4:Y:S01]  /*34f0*/  MUFU.TANH R144, R120 ;  /* 0x0000007800907308 */ /* 0x000f220000002400 */
[----:B------:R-:W-:Y:S02]  /*3500*/  ISETP.GE.AND P1, PT, R115, 0x51, PT ;  /* 0x000000517300780c */ /* 0x000fe40003f26270 */
[----:B------:R-:W-:Y:S02]  /*3510*/  FSEL R109, R164, -INF , !P3 ;  /* 0xff800000a46d7808 */ /* 0x000fe40005800000 */
[----:B---3--:R-:W-:Y:S02]  /*3520*/  FSEL R111, R163, -INF , !P5 ;  /* 0xff800000a36f7808 */ /* 0x008fe40006800000 */
[C---:B------:R-:W-:Y:S01]  /*3530*/  ISETP.GE.AND P3, PT, R115.reuse, 0x58, PT ;  /* 0x000000587300780c */ /* 0x040fe20003f66270 */
[----:B------:R-:W3:Y:S01]  /*3540*/  MUFU.TANH R146, R118 ;  /* 0x0000007600927308 */ /* 0x000ee20000002400 */
[----:B------:R-:W-:-:S02]  /*3550*/  ISETP.GE.AND P5, PT, R115, 0x59, PT ;  /* 0x000000597300780c */ /* 0x000fc40003fa6270 */
[C---:B------:R-:W-:Y:S02]  /*3560*/  ISETP.GT.OR P4, PT, R124.reuse, 0x48, !P4 ;  /* 0x000000487c00780c */ /* 0x040fe40006784670 */
[C---:B------:R-:W-:Y:S02]  /*3570*/  ISETP.GT.OR P2, PT, R124.reuse, 0x49, !P2 ;  /* 0x000000497c00780c */ /* 0x040fe40005744670 */
[C---:B------:R-:W-:Y:S01]  /*3580*/  ISETP.GT.OR P0, PT, R124.reuse, 0x50, !P0 ;  /* 0x000000507c00780c */ /* 0x040fe20004704670 */
[----:B------:R-:W3:Y:S01]  /*3590*/  MUFU.TANH R145, R119 ;  /* 0x0000007700917308 */ /* 0x000ee20000002400 */
[C---:B------:R-:W-:Y:S02]  /*35a0*/  ISETP.GT.OR P1, PT, R124.reuse, 0x51, !P1 ;  /* 0x000000517c00780c */ /* 0x040fe40004f24670 */
[C---:B------:R-:W-:Y:S02]  /*35b0*/  ISETP.GT.OR P3, PT, R124.reuse, 0x58, !P3 ;  /* 0x000000587c00780c */ /* 0x040fe40005f64670 */
[----:B------:R-:W-:-:S02]  /*35c0*/  ISETP.GT.OR P5, PT, R124, 0x59, !P5 ;  /* 0x000000597c00780c */ /* 0x000fc40006fa4670 */
[----:B--2---:R-:W-:Y:S01]  /*35d0*/  FSEL R95, R160, -INF , !P4 ;  /* 0xff800000a05f7808 */ /* 0x004fe20006000000 */
[----:B------:R-:W2:Y:S01]  /*35e0*/  MUFU.TANH R142, R122 ;  /* 0x0000007a008e7308 */ /* 0x000ea20000002400 */
[----:B------:R-:W-:Y:S02]  /*35f0*/  FSEL R100, R159, -INF , !P2 ;  /* 0xff8000009f647808 */ /* 0x000fe40005000000 */
[----:B------:R-:W-:Y:S02]  /*3600*/  FSEL R97, R156, -INF , !P0 ;  /* 0xff8000009c617808 */ /* 0x000fe40004000000 */
[----:B------:R-:W-:Y:S02]  /*3610*/  FSEL R98, R155, -INF , !P1 ;  /* 0xff8000009b627808 */ /* 0x000fe40004800000 */
[C---:B------:R-:W-:Y:S01]  /*3620*/  ISETP.GE.AND P4, PT, R215.reuse, 0x40, PT ;  /* 0x00000040d700780c */ /* 0x040fe20003f86270 */
[----:B------:R-:W-:Y:S02]  /*3630*/  WARPGROUP.DEPBAR.LE gsb0, 0x0 ;  /* 0x00008000000079c5 */ /* 0x000fe40000010000 */
[----:B------:R-:W-:Y:S01]  /*3640*/  WARPGROUP.ARRIVE ;  /* 0x00000000000079c5 */ /* 0x000fe20000000000 */
[C---:B------:R-:W-:Y:S01]  /*3650*/  ISETP.GE.AND P2, PT, R215.reuse, 0x41, PT ;  /* 0x00000041d700780c */ /* 0x040fe20003f46270 */
[----:B------:R-:W2:Y:S01]  /*3660*/  MUFU.TANH R141, R123 ;  /* 0x0000007b008d7308 */ /* 0x000ea20000002400 */
[----:B------:R-:W-:-:S02]  /*3670*/  ISETP.GE.AND P0, PT, R215, 0x48, PT ;  /* 0x00000048d700780c */ /* 0x000fc40003f06270 */
[----:B------:R-:W-:Y:S01]  /*3680*/  ISETP.GE.AND P1, PT, R215, 0x49, PT ;  /* 0x00000049d700780c */ /* 0x000fe20003f26270 */
[----:B------:R-:W-:Y:S01]  /*3690*/  HGMMA.64x128x16.F32.BF16 R24, gdesc[UR8], R24, gsb0 ;  /* 0x01e00000081879f0 */ /* 0x000fe20008001818 */
[----:B------:R-:W-:Y:S02]  /*36a0*/  FSEL R108, R153, -INF , !P3 ;  /* 0xff800000996c7808 */ /* 0x000fe40005800000 */
[----:B------:R-:W-:Y:S01]  /*36b0*/  FSEL R103, R151, -INF , !P5 ;  /* 0xff80000097677808 */ /* 0x000fe20006800000 */
[----:B------:R1:W2:Y:S01]  /*36c0*/  MUFU.TANH R5, R126 ;  /* 0x0000007e00057308 */ /* 0x0002a20000002400 */
[C---:B------:R-:W-:Y:S02]  /*36d0*/  ISETP.GE.AND P3, PT, R215.reuse, 0x50, PT ;  /* 0x00000050d700780c */ /* 0x040fe40003f66270 */
[----:B------:R-:W-:Y:S02]  /*36e0*/  ISETP.GE.AND P5, PT, R215, 0x51, PT ;  /* 0x00000051d700780c */ /* 0x000fe40003fa6270 */
[----:B------:R-:W-:-:S02]  /*36f0*/  ISETP.GT.OR P4, PT, R214, 0x40, !P4 ;  /* 0x00000040d600780c */ /* 0x000fc40006784670 */
[C---:B------:R-:W-:Y:S01]  /*3700*/  ISETP.GT.OR P2, PT, R214.reuse, 0x41, !P2 ;  /* 0x00000041d600780c */ /* 0x040fe20005744670 */
[----:B------:R4:W-:Y:S01]  /*3710*/  MUFU.TANH R6, R125 ;  /* 0x0000007d00067308 */ /* 0x0009e20000002400 */
[C---:B------:R-:W-:Y:S01]  /*3720*/  ISETP.GT.OR P0, PT, R214.reuse, 0x48, !P0 ;  /* 0x00000048d600780c */ /* 0x040fe20004704670 */
[----:B-1----:R-:W-:Y:S01]  /*3730*/  VIADD R126, R9, 0x8 ;  /* 0x00000008097e7836 */ /* 0x002fe20000000000 */
[C---:B------:R-:W-:Y:S02]  /*3740*/  ISETP.GT.OR P1, PT, R214.reuse, 0x49, !P1 ;  /* 0x00000049d600780c */ /* 0x040fe40004f24670 */
[C---:B------:R-:W-:Y:S02]  /*3750*/  ISETP.GT.OR P3, PT, R214.reuse, 0x50, !P3 ;  /* 0x00000050d600780c */ /* 0x040fe40005f64670 */
[----:B------:R-:W-:Y:S01]  /*3760*/  ISETP.GT.OR P5, PT, R214, 0x51, !P5 ;  /* 0x00000051d600780c */ /* 0x000fe20006fa4670 */
[----:B------:R-:W-:Y:S01]  /*3770*/  SHFL.IDX PT, R216, R218, R126, 0x1f ;  /* 0x00001f7edad87589 */ /* 0x000fe200000e0000 */
[----:B------:R-:W-:Y:S01]  /*3780*/  FSEL R101, R162, -INF , !P4 ;  /* 0xff800000a2657808 */ /* 0x000fe20006000000 */
[----:B----4-:R-:W-:Y:S01]  /*3790*/  FMUL.FTZ R125, R128, UR13 ;  /* 0x0000000d807d7c20 */ /* 0x010fe20008410000 */
[----:B------:R-:W-:Y:S01]  /*37a0*/  FSEL R90, R161, -INF , !P2 ;  /* 0xff800000a15a7808 */ /* 0x000fe20005000000 */
[----:B------:R1:W-:Y:S01]  /*37b0*/  MUFU.TANH R4, R127 ;  /* 0x0000007f00047308 */ /* 0x0003e20000002400 */
[----:B------:R-:W-:-:S02]  /*37c0*/  FSEL R104, R158, -INF , !P0 ;  /* 0xff8000009e687808 */ /* 0x000fc40004000000 */
[----:B------:R-:W-:Y:S02]  /*37d0*/  FSEL R99, R157, -INF , !P1 ;  /* 0xff8000009d637808 */ /* 0x000fe40004800000 */
[C---:B------:R-:W-:Y:S02]  /*37e0*/  ISETP.GE.AND P4, PT, R215.reuse, 0x58, PT ;  /* 0x00000058d700780c */ /* 0x040fe40003f86270 */
[----:B------:R-:W-:Y:S01]  /*37f0*/  ISETP.GE.AND P2, PT, R215, 0x59, PT ;  /* 0x00000059d700780c */ /* 0x000fe20003f46270 */
[----:B------:R4:W-:Y:S01]  /*3800*/  MUFU.TANH R2, R125 ;  /* 0x0000007d00027308 */ /* 0x0009e20000002400 */
[C---:B------:R-:W-:Y:S01]  /*3810*/  ISETP.GE.AND P0, PT, R115.reuse, 0x60, PT ;  /* 0x000000607300780c */ /* 0x040fe20003f06270 */
[----:B-1----:R-:W-:Y:S01]  /*3820*/  FMUL.FTZ R127, R130, UR13 ;  /* 0x0000000d827f7c20 */ /* 0x002fe20008410000 */
[----:B------:R-:W-:Y:S02]  /*3830*/  ISETP.GE.AND P1, PT, R115, 0x61, PT ;  /* 0x000000617300780c */ /* 0x000fe40003f26270 */
[----:B------:R-:W-:-:S02]  /*3840*/  FSEL R96, R154, -INF , !P3 ;  /* 0xff8000009a607808 */ /* 0x000fc40005800000 */
[----:B------:R-:W-:Y:S01]  /*3850*/  FSEL R107, R152, -INF , !P5 ;  /* 0xff800000986b7808 */ /* 0x000fe20006800000 */
[----:B------:R-:W-:Y:S01]  /*3860*/  MUFU.TANH R127, R127 ;  /* 0x0000007f007f7308 */ /* 0x000fe20000002400 */
[C---:B------:R-:W-:Y:S02]  /*3870*/  ISETP.GE.AND P3, PT, R115.reuse, 0x68, PT ;  /* 0x000000687300780c */ /* 0x040fe40003f66270 */
[----:B------:R-:W-:Y:S02]  /*3880*/  ISETP.GE.AND P5, PT, R115, 0x69, PT ;  /* 0x000000697300780c */ /* 0x000fe40003fa6270 */
[C---:B------:R-:W-:Y:S02]  /*3890*/  ISETP.GT.OR P4, PT, R214.reuse, 0x58, !P4 ;  /* 0x00000058d600780c */ /* 0x040fe40006784670 */
[----:B------:R-:W-:Y:S01]  /*38a0*/  ISETP.GT.OR P2, PT, R214, 0x59, !P2 ;  /* 0x00000059d600780c */ /* 0x000fe20005744670 */
[----:B------:R-:W-:Y:S01]  /*38b0*/  MUFU.TANH R227, R227 ;  /* 0x000000e300e37308 */ /* 0x000fe20000002400 */
[----:B------:R-:W-:-:S02]  /*38c0*/  ISETP.GT.OR P0, PT, R124, 0x60, !P0 ;  /* 0x000000607c00780c */ /* 0x000fc40004704670 */
[C---:B------:R-:W-:Y:S02]  /*38d0*/  ISETP.GT.OR P1, PT, R124.reuse, 0x61, !P1 ;  /* 0x000000617c00780c */ /* 0x040fe40004f24670 */
[C---:B------:R-:W-:Y:S02]  /*38e0*/  ISETP.GT.OR P3, PT, R124.reuse, 0x68, !P3 ;  /* 0x000000687c00780c */ /* 0x040fe40005f64670 */
[----:B------:R-:W-:Y:S01]  /*38f0*/  ISETP.GT.OR P5, PT, R124, 0x69, !P5 ;  /* 0x000000697c00780c */ /* 0x000fe20006fa4670 */
[----:B------:R-:W-:Y:S01]  /*3900*/  MUFU.TANH R131, R131 ;  /* 0x0000008300837308 */ /* 0x000fe20000002400 */
[----:B------:R-:W-:Y:S02]  /*3910*/  FSEL R93, R150, -INF , !P4 ;  /* 0xff800000965d7808 */ /* 0x000fe40006000000 */
[----:B------:R-:W-:Y:S02]  /*3920*/  FSEL R110, R149, -INF , !P2 ;  /* 0xff800000956e7808 */ /* 0x000fe40005000000 */
[----:B------:R-:W-:-:S02]  /*3930*/  FSEL R106, R148, -INF , !P0 ;  /* 0xff800000946a7808 */ /* 0x000fc40004000000 */
[----:B------:R-:W-:Y:S02]  /*3940*/  FSEL R94, R147, -INF , !P1 ;  /* 0xff800000935e7808 */ /* 0x000fe40004800000 */
[C---:B------:R-:W-:Y:S02]  /*3950*/  ISETP.GE.AND P4, PT, R115.reuse, 0x70, PT ;  /* 0x000000707300780c */ /* 0x040fe40003f86270 */
[C---:B------:R-:W-:Y:S02]  /*3960*/  ISETP.GE.AND P2, PT, R115.reuse, 0x71, PT ;  /* 0x000000717300780c */ /* 0x040fe40003f46270 */
[C---:B------:R-:W-:Y:S02]  /*3970*/  ISETP.GE.AND P0, PT, R115.reuse, 0x78, PT ;  /* 0x000000787300780c */ /* 0x040fe40003f06270 */
[----:B------:R-:W-:Y:S02]  /*3980*/  ISETP.GE.AND P1, PT, R115, 0x79, PT ;  /* 0x000000797300780c */ /* 0x000fe40003f26270 */
[----:B------:R-:W-:-:S02]  /*3990*/  FSEL R115, R144, -INF , !P3 ;  /* 0xff80000090737808 */ /* 0x000fc40005800000 */
[----:B------:R-:W-:Y:S02]  /*39a0*/  FSEL R116, R143, -INF , !P5 ;  /* 0xff8000008f747808 */ /* 0x000fe40006800000 */
[C---:B------:R-:W-:Y:S02]  /*39b0*/  ISETP.GE.AND P3, PT, R215.reuse, 0x60, PT ;  /* 0x00000060d700780c */ /* 0x040fe40003f66270 */
[----:B------:R-:W-:Y:S02]  /*39c0*/  ISETP.GE.AND P5, PT, R215, 0x61, PT ;  /* 0x00000061d700780c */ /* 0x000fe40003fa6270 */
[----:B------:R-:W-:Y:S02]  /*39d0*/  ISETP.GT.OR P4, PT, R124, 0x70, !P4 ;  /* 0x000000707c00780c */ /* 0x000fe40006784670 */
[C---:B------:R-:W-:Y:S02]  /*39e0*/  ISETP.GT.OR P3, PT, R214.reuse, 0x60, !P3 ;  /* 0x00000060d600780c */ /* 0x040fe40005f64670 */
[----:B------:R-:W-:-:S02]  /*39f0*/  ISETP.GT.OR P5, PT, R214, 0x61, !P5 ;  /* 0x00000061d600780c */ /* 0x000fc40006fa4670 */
[----:B------:R-:W-:Y:S02]  /*3a00*/  FSEL R118, R140, -INF , !P4 ;  /* 0xff8000008c767808 */ /* 0x000fe40006000000 */
[----:B---3--:R-:W-:Y:S02]  /*3a10*/  FSEL R119, R146, -INF , !P3 ;  /* 0xff80000092777808 */ /* 0x008fe40005800000 */
[----:B------:R-:W-:Y:S02]  /*3a20*/  FSEL R122, R145, -INF , !P5 ;  /* 0xff800000917a7808 */ /* 0x000fe40006800000 */
[C---:B------:R-:W-:Y:S02]  /*3a30*/  ISETP.GE.AND P4, PT, R215.reuse, 0x68, PT ;  /* 0x00000068d700780c */ /* 0x040fe40003f86270 */
[C---:B------:R-:W-:Y:S02]  /*3a40*/  ISETP.GE.AND P3, PT, R215.reuse, 0x69, PT ;  /* 0x00000069d700780c */ /* 0x040fe40003f66270 */
[----:B------:R-:W-:-:S02]  /*3a50*/  ISETP.GE.AND P5, PT, R215, 0x70, PT ;  /* 0x00000070d700780c */ /* 0x000fc40003fa6270 */
[C---:B------:R-:W-:Y:S02]  /*3a60*/  ISETP.GT.OR P2, PT, R124.reuse, 0x71, !P2 ;  /* 0x000000717c00780c */ /* 0x040fe40005744670 */
[C---:B------:R-:W-:Y:S02]  /*3a70*/  ISETP.GT.OR P0, PT, R124.reuse, 0x78, !P0 ;  /* 0x000000787c00780c */ /* 0x040fe40004704670 */
[----:B------:R-:W-:Y:S01]  /*3a80*/  ISETP.GT.OR P1, PT, R124, 0x79, !P1 ;  /* 0x000000797c00780c */ /* 0x000fe20004f24670 */
[----:B------:R-:W-:Y:S01]  /*3a90*/  VIADD R124, R9, 0x4 ;  /* 0x00000004097c7836 */ /* 0x000fe20000000000 */
[C---:B------:R-:W-:Y:S02]  /*3aa0*/  ISETP.GT.OR P4, PT, R214.reuse, 0x68, !P4 ;  /* 0x00000068d600780c */ /* 0x040fe40006784670 */
[C---:B------:R-:W-:Y:S02]  /*3ab0*/  ISETP.GT.OR P3, PT, R214.reuse, 0x69, !P3 ;  /* 0x00000069d600780c */ /* 0x040fe40005f64670 */
[----:B------:R-:W-:Y:S01]  /*3ac0*/  ISETP.GT.OR P5, PT, R214, 0x70, !P5 ;  /* 0x00000070d600780c */ /* 0x000fe20006fa4670 */
[----:B------:R-:W1:Y:S01]  /*3ad0*/  SHFL.IDX PT, R128, R218, R124, 0x1f ;  /* 0x00001f7cda807589 */ /* 0x000e6200000e0000 */
[----:B--2---:R-:W-:-:S02]  /*3ae0*/  FSEL R117, R142, -INF , !P4 ;  /* 0xff8000008e757808 */ /* 0x004fc40006000000 */
[----:B------:R-:W-:Y:S01]  /*3af0*/  FSEL R123, R141, -INF , !P3 ;  /* 0xff8000008d7b7808 */ /* 0x000fe20005800000 */
[----:B------:R-:W2:Y:S01]  /*3b00*/  SHFL.IDX PT, R217, R17, R124, 0x1f ;  /* 0x00001f7c11d97589 */ /* 0x000ea200000e0000 */
[----:B------:R-:W-:Y:S02]  /*3b10*/  FSEL R120, R5, -INF , !P5 ;  /* 0xff80000005787808 */ /* 0x000fe40006800000 */
[C---:B------:R-:W-:Y:S02]  /*3b20*/  ISETP.GE.AND P4, PT, R215.reuse, 0x71, PT ;  /* 0x00000071d700780c */ /* 0x040fe40003f86270 */
[C---:B------:R-:W-:Y:S02]  /*3b30*/  ISETP.GE.AND P3, PT, R215.reuse, 0x78, PT ;  /* 0x00000078d700780c */ /* 0x040fe40003f66270 */
[----:B------:R-:W-:Y:S02]  /*3b40*/  ISETP.GE.AND P5, PT, R215, 0x79, PT ;  /* 0x00000079d700780c */ /* 0x000fe40003fa6270 */
[----:B------:R-:W3:Y:S01]  /*3b50*/  SHFL.IDX PT, R215, R17, R9, 0x1f ;  /* 0x00001f0911d77589 */ /* 0x000ee200000e0000 */
[----:B----4-:R-:W-:-:S02]  /*3b60*/  IADD3 R125, R9, 0xc, RZ ;  /* 0x0000000c097d7810 */ /* 0x010fc40007ffe0ff */
[C---:B------:R-:W-:Y:S02]  /*3b70*/  ISETP.GT.OR P4, PT, R214.reuse, 0x71, !P4 ;  /* 0x00000071d600780c */ /* 0x040fe40006784670 */
[C---:B------:R-:W-:Y:S01]  /*3b80*/  ISETP.GT.OR P3, PT, R214.reuse, 0x78, !P3 ;  /* 0x00000078d600780c */ /* 0x040fe20005f64670 */
[----:B------:R-:W4:Y:S01]  /*3b90*/  SHFL.IDX PT, R233, R17, R125, 0x1f ;  /* 0x00001f7d11e97589 */ /* 0x000f2200000e0000 */
[----:B------:R-:W-:-:S03]  /*3ba0*/  ISETP.GT.OR P5, PT, R214, 0x79, !P5 ;  /* 0x00000079d600780c */ /* 0x000fc60006fa4670 */
[----:B------:R-:W4:Y:S01]  /*3bb0*/  SHFL.IDX PT, R214, R218, R125, 0x1f ;  /* 0x00001f7ddad67589 */ /* 0x000f2200000e0000 */
[----:B------:R-:W-:Y:S02]  /*3bc0*/  WARPGROUP.DEPBAR.LE gsb0, 0x0 ;  /* 0x00008000000079c5 */ /* 0x000fe40000010000 */
[----:B-1----:R-:W-:Y:S01]  /*3bd0*/  FADD.FTZ R221, R25, -R128 ;  /* 0x8000008019dd7221 */ /* 0x002fe20000010000 */
[--C-:B------:R-:W-:Y:S01]  /*3be0*/  FADD.FTZ R129, R28, -R216.reuse ;  /* 0x800000d81c817221 */ /* 0x100fe20000010000 */
[----:B------:R-:W-:Y:S01]  /*3bf0*/  FADD.FTZ R130, R30, -R216 ;  /* 0x800000d81e827221 */ /* 0x000fe20000010000 */
[--C-:B------:R-:W-:Y:S01]  /*3c00*/  FADD.FTZ R226, R24, -R223.reuse ;  /* 0x800000df18e27221 */ /* 0x100fe20000010000 */
[----:B------:R-:W-:Y:S01]  /*3c10*/  FADD.FTZ R223, R26, -R223 ;  /* 0x800000df1adf7221 */ /* 0x000fe20000010000 */
[--C-:B--2---:R-:W-:Y:S01]  /*3c20*/  FFMA.FTZ R211, R211, UR4, -R217.reuse ;  /* 0x00000004d3d37c23 */ /* 0x104fe200080108d9 */
[----:B------:R-:W-:Y:S01]  /*3c30*/  FFMA.FTZ R26, R213, UR4, -R217 ;  /* 0x00000004d51a7c23 */ /* 0x000fe200080108d9 */
[----:B------:R-:W-:Y:S01]  /*3c40*/  FADD.FTZ R128, R27, -R128 ;  /* 0x800000801b807221 */ /* 0x000fe20000010000 */
[C---:B------:R-:W-:Y:S01]  /*3c50*/  VIADD R217, R9.reuse, 0x14 ;  /* 0x0000001409d97836 */ /* 0x040fe20000000000 */
[----:B------:R-:W1:Y:S01]  /*3c60*/  SHFL.IDX PT, R28, R17, R126, 0x1f ;  /* 0x00001f7e111c7589 */ /* 0x000e6200000e0000 */
[----:B------:R-:W-:-:S02]  /*3c70*/  VIADD R213, R9, 0x1c ;  /* 0x0000001c09d57836 */ /* 0x000fc40000000000 */
[--C-:B---3--:R-:W-:Y:S01]  /*3c80*/  FFMA.FTZ R216, R210, UR4, -R215.reuse ;  /* 0x00000004d2d87c23 */ /* 0x108fe200080108d7 */
[----:B------:R-:W-:Y:S01]  /*3c90*/  FFMA.FTZ R25, R212, UR4, -R215 ;  /* 0x00000004d4197c23 */ /* 0x000fe200080108d7 */
[C---:B------:R-:W-:Y:S01]  /*3ca0*/  VIADD R215, R9.reuse, 0x10 ;  /* 0x0000001009d77836 */ /* 0x040fe20000000000 */
[----:B------:R-:W2:Y:S01]  /*3cb0*/  SHFL.IDX PT, R222, R218, R217, 0x1f ;  /* 0x00001fd9dade7589 */ /* 0x000ea200000e0000 */
[----:B------:R-:W-:Y:S01]  /*3cc0*/  IADD3 R212, R9, 0x18, RZ ;  /* 0x0000001809d47810 */ /* 0x000fe20007ffe0ff */
[----:B------:R-:W3:Y:S01]  /*3cd0*/  MUFU.EX2 R211, R211 ;  /* 0x000000d300d37308 */ /* 0x000ee20000000800 */
[----:B----4-:R-:W-:Y:S01]  /*3ce0*/  FFMA.FTZ R224, R224, UR4, -R233 ;  /* 0x00000004e0e07c23 */ /* 0x010fe200080108e9 */
[----:B------:R-:W4:Y:S01]  /*3cf0*/  SHFL.IDX PT, R27, R218, R215, 0x1f ;  /* 0x00001fd7da1b7589 */ /* 0x000f2200000e0000 */
[--C-:B------:R-:W-:Y:S01]  /*3d00*/  FADD.FTZ R210, R29, -R214.reuse ;  /* 0x800000d61dd27221 */ /* 0x100fe20000010000 */
[----:B------:R-:W-:Y:S02]  /*3d10*/  FADD.FTZ R214, R31, -R214 ;  /* 0x800000d61fd67221 */ /* 0x000fe40000010000 */
[----:B------:R-:W4:Y:S02]  /*3d20*/  SHFL.IDX PT, R29, R218, R213, 0x1f ;  /* 0x00001fd5da1d7589 */ /* 0x000f2400000e0000 */
[----:B------:R-:W4:Y:S02]  /*3d30*/  MUFU.EX2 R26, R26 ;  /* 0x0000001a001a7308 */ /* 0x000f240000000800 */
[----:B------:R4:W4:Y:S04]  /*3d40*/  SHFL.IDX PT, R30, R218, R212, 0x1f ;  /* 0x00001fd4da1e7589 */ /* 0x00092800000e0000 */
[----:B------:R-:W4:Y:S02]  /*3d50*/  SHFL.IDX PT, R31, R17, R215, 0x1f ;  /* 0x00001fd7111f7589 */ /* 0x000f2400000e0000 */
[----:B------:R-:W4:Y:S01]  /*3d60*/  MUFU.EX2 R25, R25 ;  /* 0x0000001900197308 */ /* 0x000f220000000800 */
[--C-:B-1----:R-:W-:Y:S01]  /*3d70*/  FFMA.FTZ R24, R220, UR4, -R28.reuse ;  /* 0x00000004dc187c23 */ /* 0x102fe2000801081c */
[----:B------:R-:W-:Y:S01]  /*3d80*/  FFMA.FTZ R28, R219, UR4, -R28 ;  /* 0x00000004db1c7c23 */ /* 0x000fe2000801081c */
[----:B---3--:R-:W-:Y:S01]  /*3d90*/  FMUL.FTZ R221, R211, R221 ;  /* 0x000000ddd3dd7220 */ /* 0x008fe20000410000 */
[--C-:B--2---:R-:W-:Y:S01]  /*3da0*/  FADD.FTZ R220, R33, -R222.reuse ;  /* 0x800000de21dc7221 */ /* 0x104fe20000010000 */
[----:B------:R-:W-:Y:S01]  /*3db0*/  FADD.FTZ R222, R35, -R222 ;  /* 0x800000de23de7221 */ /* 0x000fe20000010000 */
[----:B------:R-:W1:Y:S02]  /*3dc0*/  SHFL.IDX PT, R33, R17, R212, 0x1f ;  /* 0x00001fd411217589 */ /* 0x000e6400000e0000 */
[----:B------:R-:W2:Y:S01]  /*3dd0*/  MUFU.EX2 R24, R24 ;  /* 0x0000001800187308 */ /* 0x000ea20000000800 */
[--C-:B----4-:R-:W-:Y:S01]  /*3de0*/  FADD.FTZ R218, R32, -R27.reuse ;  /* 0x8000001b20da7221 */ /* 0x110fe20000010000 */
[----:B------:R-:W-:Y:S01]  /*3df0*/  FADD.FTZ R219, R34, -R27 ;  /* 0x8000001b22db7221 */ /* 0x000fe20000010000 */
[----:B------:R-:W3:Y:S01]  /*3e00*/  SHFL.IDX PT, R32, R17, R217, 0x1f ;  /* 0x00001fd911207589 */ /* 0x000ee200000e0000 */
[----:B------:R-:W-:Y:S01]  /*3e10*/  FMUL.FTZ R128, R26, R128 ;  /* 0x000000801a807220 */ /* 0x000fe20000410000 */
[----:B------:R-:W-:-:S02]  /*3e20*/  FADD.FTZ R37, R37, -R29 ;  /* 0x8000001d25257221 */ /* 0x000fc40000010000 */
[----:B------:R-:W4:Y:S01]  /*3e30*/  SHFL.IDX PT, R34, R17, R213, 0x1f ;  /* 0x00001fd511227589 */ /* 0x000f2200000e0000 */
[----:B------:R-:W-:Y:S01]  /*3e40*/  FADD.FTZ R39, R39, -R29 ;  /* 0x8000001d27277221 */ /* 0x000fe20000010000 */
[----:B------:R2:W-:Y:S01]  /*3e50*/  MUFU.EX2 R27, R28 ;  /* 0x0000001c001b7308 */ /* 0x0005e20000000800 */
[--C-:B------:R-:W-:Y:S01]  /*3e60*/  FADD.FTZ R36, R36, -R30.reuse ;  /* 0x8000001e24247221 */ /* 0x100fe20000010000 */
[----:B------:R-:W-:Y:S01]  /*3e70*/  SHFL.IDX PT, R35, R15, R9, 0x1f ;  /* 0x00001f090f237589 */ /* 0x000fe200000e0000 */
[----:B------:R-:W-:Y:S01]  /*3e80*/  FADD.FTZ R38, R38, -R30 ;  /* 0x8000001e26267221 */ /* 0x000fe20000010000 */
[----:B------:R-:W-:Y:S01]  /*3e90*/  FMUL.FTZ R223, R25, R223 ;  /* 0x000000df19df7220 */ /* 0x000fe20000410000 */
[--C-:B------:R-:W-:Y:S01]  /*3ea0*/  FFMA.FTZ R29, R209, UR4, -R31.reuse ;  /* 0x00000004d11d7c23 */ /* 0x100fe2000801081f */
[----:B------:R-:W-:Y:S01]  /*3eb0*/  FFMA.FTZ R31, R208, UR4, -R31 ;  /* 0x00000004d01f7c23 */ /* 0x000fe2000801081f */
[----:B------:R-:W-:Y:S01]  /*3ec0*/  FFMA.FTZ R208, -R18, R18, 1 ;  /* 0x3f80000012d07423 */ /* 0x000fe20000010112 */
[----:B------:R-:W4:Y:S01]  /*3ed0*/  SHFL.IDX PT, R209, R15, R126, 0x1f ;  /* 0x00001f7e0fd17589 */ /* 0x000f2200000e0000 */
[----:B------:R-:W4:Y:S01]  /*3ee0*/  MUFU.EX2 R30, R224 ;  /* 0x000000e0001e7308 */ /* 0x000f220000000800 */
[----:B--2---:R-:W-:Y:S01]  /*3ef0*/  FFMA.FTZ R28, R225, UR4, -R233 ;  /* 0x00000004e11c7c23 */ /* 0x004fe200080108e9 */
[----:B------:R-:W-:Y:S01]  /*3f00*/  FFMA.FTZ R234, -R234, R234, 1 ;  /* 0x3f800000eaea7423 */ /* 0x000fe200000101ea */
[----:B------:R-:W-:Y:S01]  /*3f10*/  FMUL.FTZ R129, R24, R129 ;  /* 0x0000008118817220 */ /* 0x000fe20000410000 */
[----:B-1----:R-:W-:-:S04]  /*3f20*/  FFMA.FTZ R204, R204, UR4, -R33 ;  /* 0x00000004cccc7c23 */ /* 0x002fc80008010821 */
[----:B------:R1:W-:Y:S01]  /*3f30*/  MUFU.EX2 R18, R31 ;  /* 0x0000001f00127308 */ /* 0x0003e20000000800 */
[--C-:B---3--:R-:W-:Y:S01]  /*3f40*/  FFMA.FTZ R207, R207, UR4, -R32.reuse ;  /* 0x00000004cfcf7c23 */ /* 0x108fe20008010820 */
[----:B------:R-:W-:Y:S01]  /*3f50*/  FFMA.FTZ R32, R206, UR4, -R32 ;  /* 0x00000004ce207c23 */ /* 0x000fe20008010820 */
[----:B------:R-:W-:-:S04]  /*3f60*/  FFMA.FTZ R206, -R20, R20, 1 ;  /* 0x3f80000014ce7423 */ /* 0x000fc80000010114 */
[----:B------:R-:W-:Y:S01]  /*3f70*/  FMUL.FTZ R206, R206, R223 ;  /* 0x000000dfcece7220 */ /* 0x000fe20000410000 */
[----:B------:R2:W3:Y:S01]  /*3f80*/  MUFU.EX2 R20, R32 ;  /* 0x0000002000147308 */ /* 0x0004e20000000800 */
[----:B-1----:R-:W-:Y:S01]  /*3f90*/  FFMA.FTZ R31, R205, UR4, -R33 ;  /* 0x00000004cd1f7c23 */ /* 0x002fe20008010821 */
[----:B----4-:R-:W-:Y:S01]  /*3fa0*/  FFMA.FTZ R33, R139, UR4, -R34 ;  /* 0x000000048b217c23 */ /* 0x010fe20008010822 */
[----:B------:R-:W-:Y:S01]  /*3fb0*/  FMUL.FTZ R214, R30, R214 ;  /* 0x000000d61ed67220 */ /* 0x000fe20000410000 */
[----:B------:R-:W1:Y:S01]  /*3fc0*/  SHFL.IDX PT, R139, R15, R124, 0x1f ;  /* 0x00001f7c0f8b7589 */ /* 0x000e6200000e0000 */
[----:B------:R-:W-:Y:S01]  /*3fd0*/  FFMA.FTZ R223, -R194, R194, 1 ;  /* 0x3f800000c2df7423 */ /* 0x000fe200000101c2 */
[--C-:B------:R-:W-:Y:S02]  /*3fe0*/  FFMA.FTZ R205, R134, UR4, -R209.reuse ;  /* 0x0000000486cd7c23 */ /* 0x100fe400080108d1 */
[----:B------:R4:W1:Y:S01]  /*3ff0*/  MUFU.EX2 R17, R207 ;  /* 0x000000cf00117308 */ /* 0x0008620000000800 */
[----:B--2---:R-:W-:Y:S01]  /*4000*/  FFMA.FTZ R32, -R19, R19, 1 ;  /* 0x3f80000013207423 */ /* 0x004fe20000010113 */
[----:B------:R-:W-:Y:S01]  /*4010*/  FFMA.FTZ R134, R132, UR4, -R209 ;  /* 0x0000000484867c23 */ /* 0x000fe200080108d1 */
[----:B------:R-:W2:Y:S04]  /*4020*/  LDL.LU R194, [R1+0x140] ;  /* 0x0001400001c27983 */ /* 0x000ea80000300800 */
[----:B------:R-:W1:Y:S01]  /*4030*/  SHFL.IDX PT, R209, R10, R126, 0x1f ;  /* 0x00001f7e0ad17589 */ /* 0x000e6200000e0000 */
[----:B------:R1:W-:Y:S01]  /*4040*/  MUFU.EX2 R19, R204 ;  /* 0x000000cc00137308 */ /* 0x0003e20000000800 */
[----:B---3--:R-:W-:-:S02]  /*4050*/  FMUL.FTZ R222, R20, R222 ;  /* 0x000000de14de7220 */ /* 0x008fc40000410000 */
[----:B----4-:R-:W3:Y:S05]  /*4060*/  SHFL.IDX PT, R207, R15, R125, 0x1f ;  /* 0x00001f7d0fcf7589 */ /* 0x010eea00000e0000 */
        /* <DEDUP_REMOVED lines=15> */
[--C-:B---3--:R-:W-:Y:S01]  /*4160*/  FFMA.FTZ R136, R88, UR4, -R207.reuse ;  /* 0x0000000458887c23 */ /* 0x108fe200080108cf */
[----:B------:R-:W-:Y:S02]  /*4170*/  FFMA.FTZ R132, R121, UR4, -R207 ;  /* 0x0000000479847c23 */ /* 0x000fe400080108cf */
[----:B------:R-:W3:Y:S03]  /*4180*/  SHFL.IDX PT, R207, R10, R9, 0x1f ;  /* 0x00001f090acf7589 */ /* 0x000ee600000e0000 */
[----:B------:R1:W-:Y:S01]  /*4190*/  MUFU.EX2 R88, R135 ;  /* 0x0000008700587308 */ /* 0x0003e20000000800 */
[----:B------:R-:W3:Y:S07]  /*41a0*/  SHFL.IDX PT, R121, R10, R124, 0x1f ;  /* 0x00001f7c0a797589 */ /* 0x000eee00000e0000 */
[----:B----4-:R4:W-:Y:S01]  /*41b0*/  MUFU.EX2 R15, R133 ;  /* 0x00000085000f7308 */ /* 0x0109e20000000800 */
[----:B-1----:R-:W-:Y:S01]  /*41c0*/  FFMA.FTZ R135, R114, UR4, -R137 ;  /* 0x0000000472877c23 */ /* 0x002fe20008010889 */
[----:B------:R-:W-:Y:S01]  /*41d0*/  FMUL.FTZ R37, R32, R37 ;  /* 0x0000002520257220 */ /* 0x000fe20000410000 */
[----:B------:R-:W-:-:S05]  /*41e0*/  FMUL.FTZ R210, R28, R210 ;  /* 0x000000d21cd27220 */ /* 0x000fca0000410000 */
[----:B------:R-:W1:Y:S01]  /*41f0*/  MUFU.EX2 R29, R29 ;  /* 0x0000001d001d7308 */ /* 0x000e620000000800 */
[----:B----4-:R-:W-:Y:S01]  /*4200*/  FFMA.FTZ R133, R112, UR4, -R137 ;  /* 0x0000000470857c23 */ /* 0x010fe20008010889 */
[--C-:B------:R-:W-:Y:S01]  /*4210*/  FFMA.FTZ R137, R113, UR4, -R138.reuse ;  /* 0x0000000471897c23 */ /* 0x100fe2000801088a */
[----:B------:R-:W-:Y:S01]  /*4220*/  FFMA.FTZ R138, R89, UR4, -R138 ;  /* 0x00000004598a7c23 */ /* 0x000fe2000801088a */
[----:B------:R-:W-:Y:S01]  /*4230*/  FFMA.FTZ R113, R91, UR4, -R139 ;  /* 0x000000045b717c23 */ /* 0x000fe2000801088b */
[--C-:B------:R-:W-:Y:S01]  /*4240*/  FFMA.FTZ R112, R105, UR4, -R221.reuse ;  /* 0x0000000469707c23 */ /* 0x100fe200080108dd */
[----:B------:R-:W-:Y:S01]  /*4250*/  FFMA.FTZ R105, R102, UR4, -R221 ;  /* 0x0000000466697c23 */ /* 0x000fe200080108dd */
[----:B---3--:R-:W-:Y:S01]  /*4260*/  FFMA.FTZ R114, R101, UR4, -R207 ;  /* 0x0000000465727c23 */ /* 0x008fe200080108cf */
[----:B------:R3:W-:Y:S01]  /*4270*/  MUFU.EX2 R89, R205 ;  /* 0x000000cd00597308 */ /* 0x0007e20000000800 */
[----:B------:R-:W-:Y:S01]  /*4280*/  LDS R221, [R13+0x400] ;  /* 0x000400000ddd7984 */ /* 0x000fe20000000800 */
[----:B------:R-:W-:Y:S01]  /*4290*/  FFMA.FTZ R101, R90, UR4, -R121 ;  /* 0x000000045a657c23 */ /* 0x000fe20008010879 */
[----:B------:R-:W-:Y:S01]  /*42a0*/  FFMA.FTZ R102, R92, UR4, -R139 ;  /* 0x000000045c667c23 */ /* 0x000fe2000801088b */
[----:B------:R-:W-:Y:S01]  /*42b0*/  FFMA.FTZ R109, R109, UR4, -R207 ;  /* 0x000000046d6d7c23 */ /* 0x000fe200080108cf */
[----:B------:R-:W4:Y:S01]  /*42c0*/  SHFL.IDX PT, R139, R10, R213, 0x1f ;  /* 0x00001fd50a8b7589 */ /* 0x000f2200000e0000 */
[----:B------:R-:W-:Y:S01]  /*42d0*/  FFMA.FTZ R111, R111, UR4, -R121 ;  /* 0x000000046f6f7c23 */ /* 0x000fe20008010879 */
[----:B------:R-:W-:Y:S01]  /*42e0*/  FFMA.FTZ R121, R95, UR4, -R209 ;  /* 0x000000045f797c23 */ /* 0x000fe200080108d1 */
[----:B------:R1:W-:Y:S01]  /*42f0*/  MUFU.EX2 R91, R134 ;  /* 0x00000086005b7308 */ /* 0x0003e20000000800 */
[----:B---3--:R-:W3:Y:S01]  /*4300*/  SHFL.IDX PT, R205, R10, R125, 0x1f ;  /* 0x00001f7d0acd7589 */ /* 0x008ee200000e0000 */
[----:B------:R-:W-:Y:S01]  /*4310*/  FFMA.FTZ R209, -R232, R232, 1 ;  /* 0x3f800000e8d17423 */ /* 0x000fe200000101e8 */
[----:B-1----:R-:W-:-:S02]  /*4320*/  FMUL.FTZ R218, R29, R218 ;  /* 0x000000da1dda7220 */ /* 0x002fc40000410000 */
[----:B------:R-:W1:Y:S01]  /*4330*/  SHFL.IDX PT, R207, R10, R217, 0x1f ;  /* 0x00001fd90acf7589 */ /* 0x000e6200000e0000 */
[----:B------:R-:W-:Y:S02]  /*4340*/  FMUL.FTZ R209, R209, R214 ;  /* 0x000000d6d1d17220 */ /* 0x000fe40000410000 */
[----:B------:R4:W-:Y:S01]  /*4350*/  MUFU.EX2 R90, R136 ;  /* 0x00000088005a7308 */ /* 0x0009e20000000800 */
[----:B------:R-:W1:Y:S07]  /*4360*/  SHFL.IDX PT, R134, R10, R215, 0x1f ;  /* 0x00001fd70a867589 */ /* 0x000e6e00000e0000 */
[----:B------:R1:W-:Y:S01]  /*4370*/  MUFU.EX2 R92, R133 ;  /* 0x00000085005c7308 */ /* 0x0003e20000000800 */
[----:B----4-:R4:W4:Y:S01]  /*4380*/  SHFL.IDX PT, R136, R10, R212, 0x1f ;  /* 0x00001fd40a887589 */ /* 0x01092200000e0000 */
[--C-:B------:R-:W-:Y:S01]  /*4390*/  FFMA.FTZ R103, R103, UR4, -R139.reuse ;  /* 0x0000000467677c23 */ /* 0x100fe2000801088b */
[----:B------:R-:W-:Y:S01]  /*43a0*/  FFMA.FTZ R110, R110, UR4, -R139 ;  /* 0x000000046e6e7c23 */ /* 0x000fe2000801088b */
[----:B------:R-:W-:-:S04]  /*43b0*/  FFMA.FTZ R139, -R231, R231, 1 ;  /* 0x3f800000e78b7423 */ /* 0x000fc800000101e7 */
[----:B------:R4:W-:Y:S01]  /*43c0*/  MUFU.EX2 R95, R135 ;  /* 0x00000087005f7308 */ /* 0x0009e20000000800 */
[----:B---3--:R-:W-:Y:S01]  /*43d0*/  FFMA.FTZ R100, R100, UR4, -R205 ;  /* 0x0000000464647c23 */ /* 0x008fe200080108cd */
[----:B------:R-:W-:Y:S01]  /*43e0*/  FMUL.FTZ R139, R139, R218 ;  /* 0x000000da8b8b7220 */ /* 0x000fe20000410000 */
[----:B-1----:R-:W-:-:S05]  /*43f0*/  FFMA.FTZ R107, R107, UR4, -R207 ;  /* 0x000000046b6b7c23 */ /* 0x002fca00080108cf */
[----:B----4-:R1:W-:Y:S01]  /*4400*/  MUFU.EX2 R10, R132 ;  /* 0x00000084000a7308 */ /* 0x0103e20000000800 */
[--C-:B------:R-:W-:Y:S01]  /*4410*/  FFMA.FTZ R133, R97, UR4, -R134.reuse ;  /* 0x0000000461857c23 */ /* 0x100fe20008010886 */
[----:B------:R-:W-:Y:S01]  /*4420*/  FFMA.FTZ R134, R96, UR4, -R134 ;  /* 0x0000000460867c23 */ /* 0x000fe20008010886 */
[----:B------:R-:W3:Y:S01]  /*4430*/  SHFL.IDX PT, R97, R12, R126, 0x1f ;  /* 0x00001f7e0c617589 */ /* 0x000ee200000e0000 */
[----:B------:R-:W-:Y:S01]  /*4440*/  FFMA.FTZ R135, R98, UR4, -R207 ;  /* 0x0000000462877c23 */ /* 0x000fe200080108cf */
[----:B------:R-:W-:Y:S02]  /*4450*/  FSEL R207, R227, -INF , !P1 ;  /* 0xff800000e3cf7808 */ /* 0x000fe40004800000 */
[----:B------:R-:W4:Y:S01]  /*4460*/  SHFL.IDX PT, R96, R12, R125, 0x1f ;  /* 0x00001f7d0c607589 */ /* 0x000f2200000e0000 */
[----:B------:R-:W3:Y:S01]  /*4470*/  MUFU.EX2 R31, R31 ;  /* 0x0000001f001f7308 */ /* 0x000ee20000000800 */
[----:B-1----:R-:W-:Y:S01]  /*4480*/  FFMA.FTZ R132, R99, UR4, -R205 ;  /* 0x0000000463847c23 */ /* 0x002fe200080108cd */
[--C-:B------:R-:W-:Y:S01]  /*4490*/  FFMA.FTZ R108, R108, UR4, -R136.reuse ;  /* 0x000000046c6c7c23 */ /* 0x100fe20008010888 */
[----:B------:R-:W1:Y:S01]  /*44a0*/  SHFL.IDX PT, R99, R12, R124, 0x1f ;  /* 0x00001f7c0c637589 */ /* 0x000e6200000e0000 */
[----:B------:R-:W-:-:S03]  /*44b0*/  FFMA.FTZ R136, R93, UR4, -R136 ;  /* 0x000000045d887c23 */ /* 0x000fc60008010888 */
[----:B------:R-:W1:Y:S01]  /*44c0*/  SHFL.IDX PT, R205, R12, R9, 0x1f ;  /* 0x00001f090ccd7589 */ /* 0x000e6200000e0000 */
[----:B------:R1:W-:Y:S03]  /*44d0*/  MUFU.EX2 R93, R137 ;  /* 0x00000089005d7308 */ /* 0x0003e60000000800 */
[----:B------:R-:W-:Y:S04]  /*44e0*/  SHFL.IDX PT, R214, R221, R124, 0x1f ;  /* 0x00001f7cddd67589 */ /* 0x000fe800000e0000 */
[----:B------:R-:W1:Y:S01]  /*44f0*/  SHFL.IDX PT, R98, R12, R215, 0x1f ;  /* 0x00001fd70c627589 */ /* 0x000e6200000e0000 */
[----:B------:R-:W-:Y:S01]  /*4500*/  MUFU.EX2 R13, R113 ;  /* 0x00000071000d7308 */ /* 0x000fe20000000800 */
[----:B---3--:R-:W-:Y:S01]  /*4510*/  FMUL.FTZ R36, R31, R36 ;  /* 0x000000241f247220 */ /* 0x008fe20000410000 */
[--C-:B------:R-:W-:Y:S01]  /*4520*/  FFMA.FTZ R115, R115, UR4, -R97.reuse ;  /* 0x0000000473737c23 */ /* 0x100fe20008010861 */
[----:B------:R-:W-:Y:S01]  /*4530*/  FFMA.FTZ R117, R117, UR4, -R97 ;  /* 0x0000000475757c23 */ /* 0x000fe20008010861 */
[----:B------:R-:W-:Y:S01]  /*4540*/  SHFL.IDX PT, R218, R221, R126, 0x1f ;  /* 0x00001f7eddda7589 */ /* 0x000fe200000e0000 */
[--C-:B----4-:R-:W-:Y:S01]  /*4550*/  FFMA.FTZ R116, R116, UR4, -R96.reuse ;  /* 0x0000000474747c23 */ /* 0x110fe20008010860 */
[----:B------:R-:W-:-:S02]  /*4560*/  FFMA.FTZ R123, R123, UR4, -R96 ;  /* 0x000000047b7b7c23 */ /* 0x000fc40008010860 */
[----:B------:R-:W3:Y:S01]  /*4570*/  SHFL.IDX PT, R97, R12, R212, 0x1f ;  /* 0x00001fd40c617589 */ /* 0x000ee200000e0000 */
[----:B------:R4:W-:Y:S01]  /*4580*/  MUFU.EX2 R96, R112 ;  /* 0x0000007000607308 */ /* 0x0009e20000000800 */
[--C-:B-1----:R-:W-:Y:S01]  /*4590*/  FFMA.FTZ R137, R94, UR4, -R99.reuse ;  /* 0x000000045e897c23 */ /* 0x102fe20008010863 */
[----:B------:R-:W-:Y:S02]  /*45a0*/  FFMA.FTZ R122, R122, UR4, -R99 ;  /* 0x000000047a7a7c23 */ /* 0x000fe40008010863 */
[----:B------:R-:W-:Y:S01]  /*45b0*/  SHFL.IDX PT, R99, R12, R217, 0x1f ;  /* 0x00001fd90c637589 */ /* 0x000fe200000e0000 */
[--C-:B------:R-:W-:Y:S01]  /*45c0*/  FFMA.FTZ R106, R106, UR4, -R205.reuse ;  /* 0x000000046a6a7c23 */ /* 0x100fe200080108cd */
[----:B------:R-:W-:Y:S02]  /*45d0*/  FFMA.FTZ R119, R119, UR4, -R205 ;  /* 0x0000000477777c23 */ /* 0x000fe400080108cd */
[----:B------:R1:W3:Y:S01]  /*45e0*/  SHFL.IDX PT, R205, R12, R213, 0x1f ;  /* 0x00001fd50ccd7589 */ /* 0x0002e200000e0000 */
[----:B----4-:R-:W-:Y:S01]  /*45f0*/  FFMA.FTZ R112, -R22, R22, 1 ;  /* 0x3f80000016707423 */ /* 0x010fe20000010116 */
[----:B------:R-:W-:Y:S01]  /*4600*/  FSEL R22, R2, -INF , !P0 ;  /* 0xff80000002167808 */ /* 0x000fe20004000000 */
[----:B------:R4:W-:Y:S01]  /*4610*/  MUFU.EX2 R94, R138 ;  /* 0x0000008a005e7308 */ /* 0x0009e20000000800 */
[--C-:B------:R-:W-:Y:S01]  /*4620*/  FFMA.FTZ R118, R118, UR4, -R98.reuse ;  /* 0x0000000476767c23 */ /* 0x100fe20008010862 */
[----:B------:R-:W-:Y:S01]  /*4630*/  FFMA.FTZ R120, R120, UR4, -R98 ;  /* 0x0000000478787c23 */ /* 0x000fe20008010862 */
[----:B------:R-:W-:Y:S01]  /*4640*/  FMUL.FTZ R112, R112, R129 ;  /* 0x0000008170707220 */ /* 0x000fe20000410000 */
[----:B------:R-:W-:Y:S01]  /*4650*/  FMUL.FTZ R98, R27, R130 ;  /* 0x000000821b627220 */ /* 0x000fe20000410000 */
[----:B------:R-:W-:-:S03]  /*4660*/  FSEL R129, R127, -INF , !P3 ;  /* 0xff8000007f817808 */ /* 0x000fc60005800000 */
[----:B-1----:R1:W-:Y:S01]  /*4670*/  MUFU.EX2 R12, R105 ;  /* 0x00000069000c7308 */ /* 0x0023e20000000800 */
[----:B----4-:R-:W-:Y:S01]  /*4680*/  FFMA.FTZ R138, -R229, R229, 1 ;  /* 0x3f800000e58a7423 */ /* 0x010fe200000101e5 */
[--C-:B---3--:R-:W-:Y:S01]  /*4690*/  FFMA.FTZ R130, R22, UR4, -R97.reuse ;  /* 0x0000000416827c23 */ /* 0x108fe20008010861 */
[----:B------:R-:W-:Y:S02]  /*46a0*/  FFMA.FTZ R129, R129, UR4, -R97 ;  /* 0x0000000481817c23 */ /* 0x000fe40008010861 */
[----:B------:R-:W-:-:S03]  /*46b0*/  FMUL.FTZ R138, R138, R220 ;  /* 0x000000dc8a8a7220 */ /* 0x000fc60000410000 */
[----:B------:R3:W-:Y:S01]  /*46c0*/  MUFU.EX2 R97, R111 ;  /* 0x0000006f00617308 */ /* 0x0007e20000000800 */
[----:B-1----:R-:W-:Y:S01]  /*46d0*/  FMUL.FTZ R105, R21, R128 ;  /* 0x0000008015697220 */ /* 0x002fe20000410000 */
[----:B------:R-:W-:Y:S01]  /*46e0*/  FSEL R21, R6, -INF , !P2 ;  /* 0xff80000006157808 */ /* 0x000fe20005000000 */
[----:B------:R-:W-:Y:S01]  /*46f0*/  SHFL.IDX PT, R220, R221, R215, 0x1f ;  /* 0x00001fd7dddc7589 */ /* 0x000fe200000e0000 */
[----:B------:R-:W-:Y:S01]  /*4700*/  FSEL R128, R4, -INF , !P4 ;  /* 0xff80000004807808 */ /* 0x000fe20006000000 */
[----:B------:R-:W-:Y:S02]  /*4710*/  FFMA.FTZ R207, R207, UR4, -R205 ;  /* 0x00000004cfcf7c23 */ /* 0x000fe400080108cd */
[--C-:B------:R-:W-:Y:S01]  /*4720*/  FFMA.FTZ R113, R21, UR4, -R99.reuse ;  /* 0x0000000415717c23 */ /* 0x100fe20008010863 */
[----:B------:R1:W-:Y:S01]  /*4730*/  MUFU.EX2 R22, R109 ;  /* 0x0000006d00167308 */ /* 0x0003e20000000800 */
[----:B------:R-:W-:Y:S01]  /*4740*/  FFMA.FTZ R128, R128, UR4, -R99 ;  /* 0x0000000480807c23 */ /* 0x000fe20008010863 */
[----:B---3--:R-:W-:-:S04]  /*4750*/  FFMA.FTZ R111, -R237, R237, 1 ;  /* 0x3f800000ed6f7423 */ /* 0x008fc800000101ed */
[----:B------:R-:W-:Y:S02]  /*4760*/  FMUL.FTZ R111, R111, R222 ;  /* 0x000000de6f6f7220 */ /* 0x000fe40000410000 */
[----:B------:R3:W-:Y:S01]  /*4770*/  MUFU.EX2 R99, R121 ;  /* 0x0000007900637308 */ /* 0x0007e20000000800 */
[----:B-1----:R-:W-:Y:S01]  /*4780*/  FMUL.FTZ R109, R230, R210 ;  /* 0x000000d2e66d7220 */ /* 0x002fe20000410000 */
[----:B------:R-:W-:Y:S04]  /*4790*/  SHFL.IDX PT, R222, R221, R217, 0x1f ;  /* 0x00001fd9ddde7589 */ /* 0x000fe800000e0000 */
[----:B------:R-:W1:Y:S02]  /*47a0*/  SHFL.IDX PT, R210, R221, R9, 0x1f ;  /* 0x00001f09ddd27589 */ /* 0x000e6400000e0000 */
[----:B------:R4:W-:Y:S01]  /*47b0*/  MUFU.EX2 R21, R102 ;  /* 0x0000006600157308 */ /* 0x0009e20000000800 */
[----:B---3--:R-:W-:Y:S01]  /*47c0*/  FMUL.FTZ R121, R33, R39 ;  /* 0x0000002721797220 */ /* 0x008fe20000410000 */
[----:B------:R-:W-:-:S03]  /*47d0*/  FMUL.FTZ R39, R223, R37 ;  /* 0x00000025df277220 */ /* 0x000fc60000410000 */
[----:B------:R-:W-:Y:S01]  /*47e0*/  FMUL.FTZ R37, R234, R121 ;  /* 0x00000079ea257220 */ /* 0x000fe20000410000 */
[----:B------:R-:W-:Y:S02]  /*47f0*/  FADD.FTZ R121, R41, -R214 ;  /* 0x800000d629797221 */ /* 0x000fe40000010000 */
[----:B------:R3:W-:Y:S01]  /*4800*/  LDS R41, [R11+0x400] ;  /* 0x000400000b297984 */ /* 0x0007e20000000800 */
[----:B----4-:R-:W-:Y:S01]  /*4810*/  FMUL.FTZ R102, R23, R98 ;  /* 0x0000006217667220 */ /* 0x010fe20000410000 */
[----:B------:R-:W-:Y:S01]  /*4820*/  FSEL R23, R131, -INF , !P5 ;  /* 0xff80000083177808 */ /* 0x000fe20006800000 */
[----:B------:R4:W-:Y:S04]  /*4830*/  MUFU.EX2 R98, R101 ;  /* 0x0000006500627308 */ /* 0x0009e80000000800 */
[----:B------:R-:W-:-:S04]  /*4840*/  FFMA.FTZ R205, R23, UR4, -R205 ;  /* 0x0000000417cd7c23 */ /* 0x000fc800080108cd */
[----:B------:R3:W-:Y:S01]  /*4850*/  MUFU.EX2 R23, R114 ;  /* 0x0000007200177308 */ /* 0x0007e20000000800 */
[----:B----4-:R-:W-:Y:S02]  /*4860*/  FMUL.FTZ R101, R235, R36 ;  /* 0x00000024eb657220 */ /* 0x010fe40000410000 */
[----:B------:R-:W-:Y:S05]  /*4870*/  SHFL.IDX PT, R36, R221, R212, 0x1f ;  /* 0x00001fd4dd247589 */ /* 0x000fea00000e0000 */
[----:B------:R-:W4:Y:S01]  /*4880*/  MUFU.EX2 R35, R35 ;  /* 0x0000002300237308 */ /* 0x000f220000000800 */
[----:B---3--:R-:W-:Y:S02]  /*4890*/  FMUL.FTZ R114, R18, R219 ;  /* 0x000000db12727220 */ /* 0x008fe40000410000 */
[----:B------:R-:W-:Y:S01]  /*48a0*/  SHFL.IDX PT, R219, R221, R125, 0x1f ;  /* 0x00001f7ddddb7589 */ /* 0x000fe200000e0000 */
[----:B-1----:R-:W-:Y:S01]  /*48b0*/  FADD.FTZ R42, R42, -R210 ;  /* 0x800000d22a2a7221 */ /* 0x002fe20000010000 */
[----:B------:R-:W-:-:S03]  /*48c0*/  FADD.FTZ R214, R43, -R214 ;  /* 0x800000d62bd67221 */ /* 0x000fc60000010000 */
[----:B------:R-:W1:Y:S01]  /*48d0*/  MUFU.EX2 R34, R34 ;  /* 0x0000002200227308 */ /* 0x000e620000000800 */
[----:B------:R-:W3:Y:S01]  /*48e0*/  SHFL.IDX PT, R221, R221, R213, 0x1f ;  /* 0x00001fd5dddd7589 */ /* 0x000ee200000e0000 */
[----:B------:R-:W-:Y:S01]  /*48f0*/  FADD.FTZ R40, R40, -R210 ;  /* 0x800000d228287221 */ /* 0x000fe20000010000 */
[----:B------:R-:W-:Y:S01]  /*4900*/  FADD.FTZ R48, R48, -R220 ;  /* 0x800000dc30307221 */ /* 0x000fe20000010000 */
[----:B------:R-:W-:Y:S01]  /*4910*/  FMUL.FTZ R121, R15, R121 ;  /* 0x000000790f797220 */ /* 0x000fe20000410000 */
[----:B------:R-:W-:Y:S01]  /*4920*/  FADD.FTZ R44, R44, -R218 ;  /* 0x800000da2c2c7221 */ /* 0x000fe20000010000 */
[----:B------:R-:W-:Y:S02]  /*4930*/  FFMA.FTZ R11, -R201, R201, 1 ;  /* 0x3f800000c90b7423 */ /* 0x000fe400000101c9 */
[----:B------:R-:W1:Y:S08]  /*4940*/  MUFU.EX2 R104, R104 ;  /* 0x0000006800687308 */ /* 0x000e700000000800 */
[----:B------:R-:W2:Y:S08]  /*4950*/  MUFU.EX2 R100, R100 ;  /* 0x0000006400647308 */ /* 0x000eb00000000800 */
[----:B------:R-:W-:Y:S01]  /*4960*/  MUFU.EX2 R133, R133 ;  /* 0x0000008500857308 */ /* 0x000fe20000000800 */
[--C-:B---3--:R-:W-:Y:S01]  /*4970*/  FADD.FTZ R53, R53, -R221.reuse ;  /* 0x800000dd35357221 */ /* 0x108fe20000010000 */
[----:B------:R-:W-:-:S06]  /*4980*/  FADD.FTZ R55, R55, -R221 ;  /* 0x800000dd37377221 */ /* 0x000fcc0000010000 */
[----:B------:R-:W-:Y:S01]  /*4990*/  MUFU.EX2 R135, R135 ;  /* 0x0000008700877308 */ /* 0x000fe20000000800 */
[----:B------:R-:W3:Y:S01]  /*49a0*/  SHFL.IDX PT, R221, R41, R125, 0x1f ;  /* 0x00001f7d29dd7589 */ /* 0x000ee200000e0000 */
[--C-:B------:R-:W-:Y:S01]  /*49b0*/  FADD.FTZ R43, R45, -R219.reuse ;  /* 0x800000db2d2b7221 */ /* 0x100fe20000010000 */
[----:B------:R-:W-:Y:S01]  /*49c0*/  FFMA.FTZ R45, -R197, R197, 1 ;  /* 0x3f800000c52d7423 */ /* 0x000fe200000101c5 */
[----:B----4-:R-:W-:Y:S01]  /*49d0*/  FMUL.FTZ R42, R35, R42 ;  /* 0x0000002a232a7220 */ /* 0x010fe20000410000 */
[----:B------:R-:W-:Y:S01]  /*49e0*/  FADD.FTZ R47, R47, -R219 ;  /* 0x800000db2f2f7221 */ /* 0x000fe20000010000 */
[----:B------:R-:W-:Y:S01]  /*49f0*/  FADD.FTZ R210, R49, -R222 ;  /* 0x800000de31d27221 */ /* 0x000fe20000010000 */
[----:B------:R-:W-:Y:S01]  /*4a00*/  FADD.FTZ R219, R52, -R36 ;  /* 0x8000002434db7221 */ /* 0x000fe20000010000 */
[----:B------:R-:W-:Y:S01]  /*4a10*/  FMUL.FTZ R45, R45, R42 ;  /* 0x0000002a2d2d7220 */ /* 0x000fe20000410000 */
[----:B------:R-:W-:Y:S01]  /*4a20*/  FFMA.FTZ R42, -R171, R171, 1 ;  /* 0x3f800000ab2a7423 */ /* 0x000fe200000101ab */
[----:B------:R-:W-:Y:S01]  /*4a30*/  FMUL.FTZ R47, R10, R47 ;  /* 0x0000002f0a2f7220 */ /* 0x000fe20000410000 */
[----:B------:R-:W-:Y:S01]  /*4a40*/  FADD.FTZ R222, R51, -R222 ;  /* 0x800000de33de7221 */ /* 0x000fe20000010000 */
[----:B------:R-:W-:Y:S01]  /*4a50*/  FADD.FTZ R36, R54, -R36 ;  /* 0x8000002436247221 */ /* 0x000fe20000010000 */
[----:B------:R-:W-:Y:S01]  /*4a60*/  FFMA.FTZ R51, -R196, R196, 1 ;  /* 0x3f800000c4337423 */ /* 0x000fe200000101c4 */
[----:B------:R-:W-:Y:S01]  /*4a70*/  FMUL.FTZ R54, R92, R48 ;  /* 0x000000305c367220 */ /* 0x000fe20000410000 */
[----:B------:R-:W-:Y:S01]  /*4a80*/  FMUL.FTZ R48, R42, R47 ;  /* 0x0000002f2a307220 */ /* 0x000fe20000410000 */
[----:B------:R-:W-:Y:S01]  /*4a90*/  FMUL.FTZ R219, R96, R219 ;  /* 0x000000db60db7220 */ /* 0x000fe20000410000 */
[----:B------:R-:W-:Y:S01]  /*4aa0*/  FFMA.FTZ R42, -R168, R168, 1 ;  /* 0x3f800000a82a7423 */ /* 0x000fe200000101a8 */
[----:B------:R-:W-:Y:S01]  /*4ab0*/  FMUL.FTZ R51, R51, R121 ;  /* 0x0000007933337220 */ /* 0x000fe20000410000 */
[----:B------:R-:W-:Y:S08]  /*4ac0*/  MUFU.EX2 R134, R134 ;  /* 0x0000008600867308 */ /* 0x000ff00000000800 */
[----:B------:R-:W-:Y:S01]  /*4ad0*/  MUFU.EX2 R107, R107 ;  /* 0x0000006b006b7308 */ /* 0x000fe20000000800 */
[--C-:B---3--:R-:W-:Y:S01]  /*4ae0*/  FADD.FTZ R61, R61, -R221.reuse ;  /* 0x800000dd3d3d7221 */ /* 0x108fe20000010000 */
[----:B------:R-:W-:-:S06]  /*4af0*/  FADD.FTZ R221, R63, -R221 ;  /* 0x800000dd3fdd7221 */ /* 0x000fcc0000010000 */
[----:B------:R-:W3:Y:S01]  /*4b00*/  MUFU.EX2 R103, R103 ;  /* 0x0000006700677308 */ /* 0x000ee20000000800 */
[----:B------:R-:W-:Y:S01]  /*4b10*/  LDS R63, [R14+0x400] ;  /* 0x000400000e3f7984 */ /* 0x000fe20000000800 */
[----:B------:R-:W-:-:S06]  /*4b20*/  FMUL.FTZ R42, R42, R219 ;  /* 0x000000db2a2a7220 */ /* 0x000fcc0000410000 */
[----:B------:R-:W-:Y:S01]  /*4b30*/  MUFU.EX2 R106, R106 ;  /* 0x0000006a006a7308 */ /* 0x000fe20000000800 */
[----:B------:R-:W4:Y:S01]  /*4b40*/  SHFL.IDX PT, R121, R41, R126, 0x1f ;  /* 0x00001f7e29797589 */ /* 0x000f2200000e0000 */
[----:B------:R-:W-:Y:S01]  /*4b50*/  FADD.FTZ R218, R46, -R218 ;  /* 0x800000da2eda7221 */ /* 0x000fe20000010000 */
[----:B------:R-:W-:-:S05]  /*4b60*/  FMUL.FTZ R214, R88, R214 ;  /* 0x000000d658d67220 */ /* 0x000fca0000410000 */
[----:B------:R-:W-:Y:S01]  /*4b70*/  MUFU.EX2 R136, R136 ;  /* 0x0000008800887308 */ /* 0x000fe20000000800 */
[----:B------:R-:W2:Y:S01]  /*4b80*/  SHFL.IDX PT, R219, R41, R213, 0x1f ;  /* 0x00001fd529db7589 */ /* 0x000ea200000e0000 */
[----:B------:R-:W-:Y:S01]  /*4b90*/  FFMA.FTZ R46, -R195, R195, 1 ;  /* 0x3f800000c32e7423 */ /* 0x000fe200000101c3 */
[----:B-1----:R-:W-:Y:S01]  /*4ba0*/  FMUL.FTZ R40, R34, R40 ;  /* 0x0000002822287220 */ /* 0x002fe20000410000 */
[----:B------:R-:W-:Y:S01]  /*4bb0*/  FFMA.FTZ R49, -R198, R198, 1 ;  /* 0x3f800000c6317423 */ /* 0x000fe200000101c6 */
[----:B------:R-:W-:Y:S01]  /*4bc0*/  FFMA.FTZ R52, -R199, R199, 1 ;  /* 0x3f800000c7347423 */ /* 0x000fe200000101c7 */
[----:B------:R-:W-:Y:S01]  /*4bd0*/  FMUL.FTZ R44, R89, R44 ;  /* 0x0000002c592c7220 */ /* 0x000fe20000410000 */
[----:B------:R-:W-:Y:S01]  /*4be0*/  FMUL.FTZ R218, R91, R218 ;  /* 0x000000da5bda7220 */ /* 0x000fe20000410000 */
[----:B------:R-:W-:Y:S01]  /*4bf0*/  FMUL.FTZ R46, R46, R40 ;  /* 0x000000282e2e7220 */ /* 0x000fe20000410000 */
[----:B------:R-:W-:Y:S01]  /*4c00*/  FMUL.FTZ R49, R49, R214 ;  /* 0x000000d631317220 */ /* 0x000fe20000410000 */
[----:B------:R-:W-:Y:S01]  /*4c10*/  FMUL.FTZ R210, R93, R210 ;  /* 0x000000d25dd27220 */ /* 0x000fe20000410000 */
[----:B------:R-:W-:Y:S01]  /*4c20*/  FFMA.FTZ R40, -R203, R203, 1 ;  /* 0x3f800000cb287423 */ /* 0x000fe200000101cb */
[----:B------:R-:W1:Y:S01]  /*4c30*/  SHFL.IDX PT, R214, R41, R9, 0x1f ;  /* 0x00001f0929d67589 */ /* 0x000e6200000e0000 */
[----:B------:R-:W-:Y:S01]  /*4c40*/  FMUL.FTZ R52, R52, R44 ;  /* 0x0000002c34347220 */ /* 0x000fe20000410000 */
[----:B------:R-:W-:Y:S01]  /*4c50*/  FMUL.FTZ R44, R11, R218 ;  /* 0x000000da0b2c7220 */ /* 0x000fe20000410000 */
[----:B------:R-:W-:Y:S01]  /*4c60*/  FADD.FTZ R220, R50, -R220 ;  /* 0x800000dc32dc7221 */ /* 0x000fe20000010000 */
[----:B------:R-:W3:Y:S01]  /*4c70*/  SHFL.IDX PT, R218, R41, R212, 0x1f ;  /* 0x00001fd429da7589 */ /* 0x000ee200000e0000 */
[----:B------:R-:W-:Y:S01]  /*4c80*/  FMUL.FTZ R40, R40, R210 ;  /* 0x000000d228287220 */ /* 0x000fe20000410000 */
[----:B------:R-:W-:Y:S01]  /*4c90*/  FMUL.FTZ R222, R94, R222 ;  /* 0x000000de5ede7220 */ /* 0x000fe20000410000 */
[----:B------:R-:W-:Y:S01]  /*4ca0*/  MUFU.EX2 R137, R137 ;  /* 0x0000008900897308 */ /* 0x000fe20000000800 */
[----:B------:R-:W3:Y:S01]  /*4cb0*/  SHFL.IDX PT, R210, R41, R124, 0x1f ;  /* 0x00001f7c29d27589 */ /* 0x000ee200000e0000 */
[----:B------:R-:W-:Y:S01]  /*4cc0*/  FMUL.FTZ R220, R95, R220 ;  /* 0x000000dc5fdc7220 */ /* 0x000fe20000410000 */
[----:B------:R-:W-:Y:S01]  /*4cd0*/  FFMA.FTZ R11, -R170, R170, 1 ;  /* 0x3f800000aa0b7423 */ /* 0x000fe200000101aa */
[----:B------:R-:W-:Y:S01]  /*4ce0*/  FFMA.FTZ R47, -R169, R169, 1 ;  /* 0x3f800000a92f7423 */ /* 0x000fe200000101a9 */
[----:B------:R-:W-:Y:S01]  /*4cf0*/  FFMA.FTZ R50, -R200, R200, 1 ;  /* 0x3f800000c8327423 */ /* 0x000fe200000101c8 */
[----:B------:R-:W-:Y:S01]  /*4d00*/  FMUL.FTZ R43, R90, R43 ;  /* 0x0000002b5a2b7220 */ /* 0x000fe20000410000 */
[----:B------:R-:W-:Y:S01]  /*4d10*/  FMUL.FTZ R11, R11, R220 ;  /* 0x000000dc0b0b7220 */ /* 0x000fe20000410000 */
[----:B------:R-:W-:Y:S01]  /*4d20*/  FMUL.FTZ R47, R47, R222 ;  /* 0x000000de2f2f7220 */ /* 0x000fe20000410000 */
[----:B------:R-:W-:Y:S01]  /*4d30*/  SHFL.IDX PT, R220, R41, R217, 0x1f ;  /* 0x00001fd929dc7589 */ /* 0x000fe200000e0000 */
[--C-:B----4-:R-:W-:Y:S01]  /*4d40*/  FADD.FTZ R62, R62, -R121.reuse ;  /* 0x800000793e3e7221 */ /* 0x110fe20000010000 */
[----:B------:R-:W-:Y:S01]  /*4d50*/  FMUL.FTZ R50, R50, R43 ;  /* 0x0000002b32327220 */ /* 0x000fe20000410000 */
[----:B------:R-:W4:Y:S01]  /*4d60*/  MUFU.EX2 R108, R108 ;  /* 0x0000006c006c7308 */ /* 0x000f220000000800 */
[----:B------:R4:W4:Y:S01]  /*4d70*/  SHFL.IDX PT, R222, R41, R215, 0x1f ;  /* 0x00001fd729de7589 */ /* 0x00092200000e0000 */
[----:B------:R-:W-:Y:S01]  /*4d80*/  FADD.FTZ R60, R60, -R121 ;  /* 0x800000793c3c7221 */ /* 0x000fe20000010000 */
[----:B------:R-:W-:Y:S01]  /*4d90*/  FFMA.FTZ R43, -R202, R202, 1 ;  /* 0x3f800000ca2b7423 */ /* 0x000fe200000101ca */
[--C-:B--2---:R-:W-:Y:S01]  /*4da0*/  FADD.FTZ R121, R69, -R219.reuse ;  /* 0x800000db45797221 */ /* 0x104fe20000010000 */
[----:B------:R-:W-:Y:S01]  /*4db0*/  FADD.FTZ R219, R71, -R219 ;  /* 0x800000db47db7221 */ /* 0x000fe20000010000 */
[----:B------:R-:W-:Y:S01]  /*4dc0*/  FMUL.FTZ R62, R104, R62 ;  /* 0x0000003e683e7220 */ /* 0x000fe20000410000 */
[----:B------:R-:W-:Y:S01]  /*4dd0*/  FFMA.FTZ R71, -R158, R158, 1 ;  /* 0x3f8000009e477423 */ /* 0x000fe2000001019e */
[----:B------:R-:W-:Y:S01]  /*4de0*/  FMUL.FTZ R43, R43, R54 ;  /* 0x000000362b2b7220 */ /* 0x000fe20000410000 */
[----:B------:R-:W-:Y:S01]  /*4df0*/  FFMA.FTZ R54, -R167, R167, 1 ;  /* 0x3f800000a7367423 */ /* 0x000fe200000101a7 */
[----:B------:R-:W-:Y:S01]  /*4e00*/  FMUL.FTZ R223, R12, R36 ;  /* 0x000000240cdf7220 */ /* 0x000fe20000410000 */
[----:B------:R-:W-:Y:S01]  /*4e10*/  FMUL.FTZ R53, R13, R53 ;  /* 0x000000350d357220 */ /* 0x000fe20000410000 */
[----:B------:R-:W2:Y:S01]  /*4e20*/  LDL.LU R195, [R1+0x13c] ;  /* 0x00013c0001c37983 */ /* 0x000ea20000300800 */
[----:B------:R-:W-:Y:S01]  /*4e30*/  FFMA.FTZ R36, -R165, R165, 1 ;  /* 0x3f800000a5247423 */ /* 0x000fe200000101a5 */
[----:B------:R-:W-:Y:S01]  /*4e40*/  FMUL.FTZ R55, R21, R55 ;  /* 0x0000003715377220 */ /* 0x000fe20000410000 */
[----:B------:R-:W-:Y:S01]  /*4e50*/  FMUL.FTZ R71, R71, R62 ;  /* 0x0000003e47477220 */ /* 0x000fe20000410000 */
[----:B------:R-:W2:Y:S01]  /*4e60*/  LDL.LU R196, [R1+0x138] ;  /* 0x0001380001c47983 */ /* 0x000ea20000300800 */
[----:B-1----:R-:W-:Y:S01]  /*4e70*/  FADD.FTZ R56, R56, -R214 ;  /* 0x800000d638387221 */ /* 0x002fe20000010000 */
[----:B------:R-:W-:Y:S01]  /*4e80*/  FMUL.FTZ R54, R54, R53 ;  /* 0x0000003536367220 */ /* 0x000fe20000410000 */
[----:B------:R-:W-:Y:S01]  /*4e90*/  MUFU.EX2 R115, R115 ;  /* 0x0000007300737308 */ /* 0x000fe20000000800 */
[----:B------:R-:W1:Y:S01]  /*4ea0*/  SHFL.IDX PT, R62, R63, R9, 0x1f ;  /* 0x00001f093f3e7589 */ /* 0x000e6200000e0000 */
[----:B------:R-:W-:-:S06]  /*4eb0*/  FMUL.FTZ R53, R36, R55 ;  /* 0x0000003724357220 */ /* 0x000fcc0000410000 */
[----:B------:R-:W-:Y:S01]  /*4ec0*/  MUFU.EX2 R122, R122 ;  /* 0x0000007a007a7308 */ /* 0x000fe20000000800 */
[----:B------:R-:W2:Y:S01]  /*4ed0*/  LDL.LU R197, [R1+0x134] ;  /* 0x0001340001c57983 */ /* 0x000ea20000300800 */
[----:B---3--:R-:W-:-:S06]  /*4ee0*/  FADD.FTZ R36, R68, -R218 ;  /* 0x800000da44247221 */ /* 0x008fcc0000010000 */
[----:B------:R-:W3:Y:S01]  /*4ef0*/  MUFU.EX2 R216, R216 ;  /* 0x000000d800d87308 */ /* 0x000ee20000000800 */
[----:B------:R-:W2:Y:S01]  /*4f00*/  LDL.LU R198, [R1+0x130] ;  /* 0x0001300001c67983 */ /* 0x000ea20000300800 */
[----:B------:R-:W-:Y:S01]  /*4f10*/  FADD.FTZ R58, R58, -R214 ;  /* 0x800000d63a3a7221 */ /* 0x000fe20000010000 */
[----:B------:R-:W-:-:S05]  /*4f20*/  FFMA.FTZ R68, -R164, R164, 1 ;  /* 0x3f800000a4447423 */ /* 0x000fca00000101a4 */
[----:B------:R-:W3:Y:S01]  /*4f30*/  MUFU.EX2 R110, R110 ;  /* 0x0000006e006e7308 */ /* 0x000ee20000000800 */
[----:B------:R-:W2:Y:S01]  /*4f40*/  LDL.LU R199, [R1+0x12c] ;  /* 0x00012c0001c77983 */ /* 0x000ea20000300800 */
[----:B------:R-:W-:Y:S01]  /*4f50*/  FMUL.FTZ R56, R22, R56 ;  /* 0x0000003816387220 */ /* 0x000fe20000410000 */
[----:B------:R-:W-:-:S05]  /*4f60*/  FADD.FTZ R57, R57, -R210 ;  /* 0x800000d239397221 */ /* 0x000fca0000010000 */
[----:B------:R-:W-:Y:S01]  /*4f70*/  MUFU.EX2 R132, R132 ;  /* 0x0000008400847308 */ /* 0x000fe20000000800 */
[----:B------:R-:W2:Y:S01]  /*4f80*/  LDL.LU R200, [R1+0x128] ;  /* 0x0001280001c87983 */ /* 0x000ea20000300800 */
[----:B------:R-:W-:-:S06]  /*4f90*/  FADD.FTZ R59, R59, -R210 ;  /* 0x800000d23b3b7221 */ /* 0x000fcc0000010000 */
        /* <DEDUP_REMOVED lines=20> */
[----:B------:R-:W-:Y:S01]  /*50e0*/  SHFL.IDX PT, R212, R63, R212, 0x1f ;  /* 0x00001fd43fd47589 */ /* 0x000fe200000e0000 */
[----:B------:R-:W-:Y:S01]  /*50f0*/  FFMA.FTZ R14, -R163, R163, 1 ;  /* 0x3f800000a30e7423 */ /* 0x000fe200000101a3 */
[----:B----4-:R-:W-:Y:S01]  /*5100*/  FFMA.FTZ R41, -R166, R166, 1 ;  /* 0x3f800000a6297423 */ /* 0x010fe200000101a6 */
[----:B------:R-:W-:Y:S01]  /*5110*/  FADD.FTZ R218, R70, -R218 ;  /* 0x800000da46da7221 */ /* 0x000fe20000010000 */
[----:B------:R-:W2:Y:S01]  /*5120*/  LDL.LU R203, [R1+0x11c] ;  /* 0x00011c0001cb7983 */ /* 0x000ea20000300800 */
[----:B------:R-:W-:Y:S01]  /*5130*/  FMUL.FTZ R56, R97, R57 ;  /* 0x0000003961387220 */ /* 0x000fe20000410000 */
[----:B------:R-:W-:Y:S01]  /*5140*/  FFMA.FTZ R69, -R161, R161, 1 ;  /* 0x3f800000a1457423 */ /* 0x000fe200000101a1 */
[----:B------:R-:W-:Y:S01]  /*5150*/  FMUL.FTZ R61, R100, R61 ;  /* 0x0000003d643d7220 */ /* 0x000fe20000410000 */
[----:B------:R-:W4:Y:S01]  /*5160*/  SHFL.IDX PT, R63, R63, R213, 0x1f ;  /* 0x00001fd53f3f7589 */ /* 0x000f2200000e0000 */
[----:B------:R-:W-:Y:S01]  /*5170*/  FADD.FTZ R64, R64, -R222 ;  /* 0x800000de40407221 */ /* 0x000fe20000010000 */
[----:B------:R-:W-:Y:S01]  /*5180*/  FADD.FTZ R65, R65, -R220 ;  /* 0x800000dc41417221 */ /* 0x000fe20000010000 */
[----:B------:R-:W-:Y:S01]  /*5190*/  FMUL.FTZ R60, R99, R60 ;  /* 0x0000003c633c7220 */ /* 0x000fe20000410000 */
[----:B------:R2:W5:Y:S01]  /*51a0*/  LDL.LU R171, [R1+0x118] ;  /* 0x0001180001ab7983 */ /* 0x0005620000300800 */
[----:B------:R-:W-:Y:S01]  /*51b0*/  FADD.FTZ R66, R66, -R222 ;  /* 0x800000de42427221 */ /* 0x000fe20000010000 */
[----:B------:R-:W-:Y:S01]  /*51c0*/  FADD.FTZ R67, R67, -R220 ;  /* 0x800000dc43437221 */ /* 0x000fe20000010000 */
[----:B------:R-:W-:Y:S01]  /*51d0*/  FMUL.FTZ R121, R103, R121 ;  /* 0x0000007967797220 */ /* 0x000fe20000410000 */
[----:B------:R2:W5:Y:S01]  /*51e0*/  LDL.LU R170, [R1+0x114] ;  /* 0x0001140001aa7983 */ /* 0x0005620000300800 */
[----:B------:R-:W-:Y:S01]  /*51f0*/  FMUL.FTZ R59, R98, R59 ;  /* 0x0000003b623b7220 */ /* 0x000fe20000410000 */
[--C-:B-1----:R-:W-:Y:S01]  /*5200*/  FADD.FTZ R72, R72, -R62.reuse ;  /* 0x8000003e48487221 */ /* 0x102fe20000010000 */
[----:B------:R-:W-:Y:S01]  /*5210*/  FADD.FTZ R74, R74, -R62 ;  /* 0x8000003e4a4a7221 */ /* 0x000fe20000010000 */
[----:B------:R1:W5:Y:S01]  /*5220*/  LDL.LU R169, [R1+0x110] ;  /* 0x0001100001a97983 */ /* 0x0003620000300800 */
[----:B------:R-:W-:Y:S01]  /*5230*/  FMUL.FTZ R57, R55, R58 ;  /* 0x0000003a37397220 */ /* 0x000fe20000410000 */
[----:B------:R-:W-:Y:S01]  /*5240*/  FFMA.FTZ R70, -R159, R159, 1 ;  /* 0x3f8000009f467423 */ /* 0x000fe2000001019f */
[----:B------:R-:W1:Y:S01]  /*5250*/  MUFU.EX2 R130, R130 ;  /* 0x0000008200827308 */ /* 0x000e620000000800 */
[----:B------:R1:W5:Y:S01]  /*5260*/  LDL.LU R168, [R1+0x10c] ;  /* 0x00010c0001a87983 */ /* 0x0003620000300800 */
[----:B------:R-:W-:-:S06]  /*5270*/  FMUL.FTZ R58, R14, R56 ;  /* 0x000000380e3a7220 */ /* 0x000fcc0000410000 */
[----:B------:R-:W1:Y:S01]  /*5280*/  MUFU.EX2 R113, R113 ;  /* 0x0000007100717308 */ /* 0x000e620000000800 */
[----:B------:R1:W5:Y:S01]  /*5290*/  LDL.LU R167, [R1+0x108] ;  /* 0x0001080001a77983 */ /* 0x0003620000300800 */
[----:B------:R-:W-:Y:S01]  /*52a0*/  FFMA.FTZ R56, -R160, R160, 1 ;  /* 0x3f800000a0387423 */ /* 0x000fe200000101a0 */
[----:B------:R-:W-:Y:S01]  /*52b0*/  FMUL.FTZ R36, R108, R36 ;  /* 0x000000246c247220 */ /* 0x000fe20000410000 */
[----:B---3--:R-:W-:Y:S01]  /*52c0*/  FMUL.FTZ R226, R216, R226 ;  /* 0x000000e2d8e27220 */ /* 0x008fe20000410000 */
[----:B------:R3:W5:Y:S01]  /*52d0*/  LDL.LU R166, [R1+0x104] ;  /* 0x0001040001a67983 */ /* 0x0007620000300800 */
[----:B------:R-:W-:Y:S01]  /*52e0*/  FMUL.FTZ R69, R69, R59 ;  /* 0x0000003b45457220 */ /* 0x000fe20000410000 */
[----:B------:R-:W-:Y:S01]  /*52f0*/  FMUL.FTZ R70, R70, R61 ;  /* 0x0000003d46467220 */ /* 0x000fe20000410000 */
[----:B------:R-:W-:Y:S01]  /*5300*/  FFMA.FTZ R55, -R155, R155, 1 ;  /* 0x3f8000009b377423 */ /* 0x000fe2000001019b */
[----:B------:R3:W5:Y:S01]  /*5310*/  LDL.LU R165, [R1+0x100] ;  /* 0x0001000001a57983 */ /* 0x0007620000300800 */
[----:B------:R-:W-:Y:S01]  /*5320*/  FFMA.FTZ R59, -R156, R156, 1 ;  /* 0x3f8000009c3b7423 */ /* 0x000fe2000001019c */
[----:B------:R-:W-:Y:S01]  /*5330*/  FMUL.FTZ R64, R133, R64 ;  /* 0x0000004085407220 */ /* 0x000fe20000410000 */
[----:B------:R-:W-:Y:S01]  /*5340*/  FMUL.FTZ R56, R56, R60 ;  /* 0x0000003c38387220 */ /* 0x000fe20000410000 */
[----:B------:R3:W5:Y:S01]  /*5350*/  LDL.LU R164, [R1+0xfc] ;  /* 0x0000fc0001a47983 */ /* 0x0007620000300800 */
[----:B------:R-:W-:Y:S01]  /*5360*/  FMUL.FTZ R61, R135, R65 ;  /* 0x00000041873d7220 */ /* 0x000fe20000410000 */
[----:B------:R-:W-:Y:S01]  /*5370*/  FMUL.FTZ R66, R134, R66 ;  /* 0x0000004286427220 */ /* 0x000fe20000410000 */
[----:B------:R-:W-:Y:S01]  /*5380*/  FFMA.FTZ R14, -R157, R157, 1 ;  /* 0x3f8000009d0e7423 */ /* 0x000fe2000001019d */
[----:B------:R3:W5:Y:S01]  /*5390*/  LDL.LU R163, [R1+0xf8] ;  /* 0x0000f80001a37983 */ /* 0x0007620000300800 */
[----:B------:R-:W-:Y:S01]  /*53a0*/  FFMA.FTZ R60, -R154, R154, 1 ;  /* 0x3f8000009a3c7423 */ /* 0x000fe2000001019a */
[----:B------:R-:W-:Y:S01]  /*53b0*/  FMUL.FTZ R67, R107, R67 ;  /* 0x000000436b437220 */ /* 0x000fe20000410000 */
[----:B------:R-:W-:Y:S01]  /*53c0*/  FFMA.FTZ R62, -R148, R148, 1 ;  /* 0x3f800000943e7423 */ /* 0x000fe20000010194 */
[----:B------:R3:W5:Y:S01]  /*53d0*/  LDL.LU R162, [R1+0xf4] ;  /* 0x0000f40001a27983 */ /* 0x0007620000300800 */
[--C-:B------:R-:W-:Y:S01]  /*53e0*/  FADD.FTZ R73, R73, -R124.reuse ;  /* 0x8000007c49497221 */ /* 0x100fe20000010000 */
[----:B------:R-:W-:Y:S01]  /*53f0*/  FADD.FTZ R75, R75, -R124 ;  /* 0x8000007c4b4b7221 */ /* 0x000fe20000010000 */
[--C-:B----4-:R-:W-:Y:S01]  /*5400*/  FADD.FTZ R85, R85, -R63.reuse ;  /* 0x8000003f55557221 */ /* 0x110fe20000010000 */
[----:B------:R3:W5:Y:S01]  /*5410*/  LDL.LU R161, [R1+0xf0] ;  /* 0x0000f00001a17983 */ /* 0x0007620000300800 */
[----:B------:R-:W-:Y:S01]  /*5420*/  FMUL.FTZ R64, R59, R64 ;  /* 0x000000403b407220 */ /* 0x000fe20000410000 */
[----:B------:R-:W-:Y:S01]  /*5430*/  FADD.FTZ R87, R87, -R63 ;  /* 0x8000003f57577221 */ /* 0x000fe20000010000 */
[--C-:B------:R-:W-:Y:S01]  /*5440*/  FADD.FTZ R84, R84, -R212.reuse ;  /* 0x800000d454547221 */ /* 0x100fe20000010000 */
[----:B------:R3:W5:Y:S01]  /*5450*/  LDL.LU R160, [R1+0xec] ;  /* 0x0000ec0001a07983 */ /* 0x0007620000300800 */
[----:B------:R-:W-:Y:S01]  /*5460*/  FMUL.FTZ R55, R55, R61 ;  /* 0x0000003d37377220 */ /* 0x000fe20000410000 */
[----:B------:R-:W-:Y:S01]  /*5470*/  FADD.FTZ R86, R86, -R212 ;  /* 0x800000d456567221 */ /* 0x000fe20000010000 */
[----:B------:R-:W-:Y:S01]  /*5480*/  FFMA.FTZ R210, -R144, R144, 1 ;  /* 0x3f80000090d27423 */ /* 0x000fe20000010190 */
[----:B------:R3:W5:Y:S01]  /*5490*/  LDL.LU R159, [R1+0xe8] ;  /* 0x0000e800019f7983 */ /* 0x0007620000300800 */
[----:B------:R-:W-:Y:S01]  /*54a0*/  FFMA.FTZ R59, -R152, R152, 1 ;  /* 0x3f800000983b7423 */ /* 0x000fe20000010198 */
[----:B------:R-:W-:Y:S01]  /*54b0*/  FFMA.FTZ R61, -R151, R151, 1 ;  /* 0x3f800000973d7423 */ /* 0x000fe20000010197 */
[--C-:B------:R-:W-:Y:S01]  /*54c0*/  FADD.FTZ R77, R77, -R125.reuse ;  /* 0x8000007d4d4d7221 */ /* 0x100fe20000010000 */
[----:B------:R3:W5:Y:S01]  /*54d0*/  LDL.LU R158, [R1+0xe4] ;  /* 0x0000e400019e7983 */ /* 0x0007620000300800 */
[----:B------:R-:W-:Y:S01]  /*54e0*/  FMUL.FTZ R65, R60, R66 ;  /* 0x000000423c417220 */ /* 0x000fe20000410000 */
[----:B------:R-:W-:Y:S01]  /*54f0*/  FADD.FTZ R79, R79, -R125 ;  /* 0x8000007d4f4f7221 */ /* 0x000fe20000010000 */
[--C-:B------:R-:W-:Y:S01]  /*5500*/  FADD.FTZ R76, R76, -R126.reuse ;  /* 0x8000007e4c4c7221 */ /* 0x100fe20000010000 */
[----:B------:R3:W5:Y:S01]  /*5510*/  LDL.LU R157, [R1+0xe0] ;  /* 0x0000e000019d7983 */ /* 0x0007620000300800 */
[----:B------:R-:W-:Y:S01]  /*5520*/  FFMA.FTZ R66, -R153, R153, 1 ;  /* 0x3f80000099427423 */ /* 0x000fe20000010199 */
[----:B------:R-:W-:Y:S01]  /*5530*/  FADD.FTZ R78, R78, -R126 ;  /* 0x8000007e4e4e7221 */ /* 0x000fe20000010000 */
[----:B------:R-:W-:Y:S01]  /*5540*/  FMUL.FTZ R218, R136, R218 ;  /* 0x000000da88da7220 */ /* 0x000fe20000410000 */
[----:B------:R3:W5:Y:S01]  /*5550*/  LDL.LU R156, [R1+0xdc] ;  /* 0x0000dc00019c7983 */ /* 0x0007620000300800 */
[----:B------:R-:W-:Y:S01]  /*5560*/  FMUL.FTZ R59, R59, R67 ;  /* 0x000000433b3b7220 */ /* 0x000fe20000410000 */
[--C-:B------:R-:W-:Y:S01]  /*5570*/  FADD.FTZ R80, R80, -R215.reuse ;  /* 0x800000d750507221 */ /* 0x100fe20000010000 */
[----:B------:R-:W-:Y:S01]  /*5580*/  FADD.FTZ R82, R82, -R215 ;  /* 0x800000d752527221 */ /* 0x000fe20000010000 */
[----:B------:R3:W5:Y:S01]  /*5590*/  LDL.LU R155, [R1+0xd8] ;  /* 0x0000d800019b7983 */ /* 0x0007620000300800 */
[----:B------:R-:W-:Y:S01]  /*55a0*/  FMUL.FTZ R61, R61, R121 ;  /* 0x000000793d3d7220 */ /* 0x000fe20000410000 */
[--C-:B------:R-:W-:Y:S01]  /*55b0*/  FADD.FTZ R81, R81, -R217.reuse ;  /* 0x800000d951517221 */ /* 0x100fe20000010000 */
[----:B------:R-:W-:Y:S01]  /*55c0*/  FADD.FTZ R83, R83, -R217 ;  /* 0x800000d953537221 */ /* 0x000fe20000010000 */
[----:B------:R3:W5:Y:S01]  /*55d0*/  LDL.LU R154, [R1+0xd4] ;  /* 0x0000d400019a7983 */ /* 0x0007620000300800 */
[----:B------:R-:W-:Y:S01]  /*55e0*/  FFMA.FTZ R67, -R150, R150, 1 ;  /* 0x3f80000096437423 */ /* 0x000fe20000010196 */
[----:B------:R-:W-:Y:S01]  /*55f0*/  FMUL.FTZ R121, R106, R72 ;  /* 0x000000486a797220 */ /* 0x000fe20000410000 */
[----:B------:R-:W-:Y:S01]  /*5600*/  FFMA.FTZ R213, -R5, R5, 1 ;  /* 0x3f80000005d57423 */ /* 0x000fe20000010105 */
[----:B------:R3:W5:Y:S01]  /*5610*/  LDL.LU R153, [R1+0xd0] ;  /* 0x0000d00001997983 */ /* 0x0007620000300800 */
[----:B------:R-:W-:Y:S01]  /*5620*/  FFMA.FTZ R60, -R149, R149, 1 ;  /* 0x3f800000953c7423 */ /* 0x000fe20000010195 */
[----:B------:R-:W-:Y:S01]  /*5630*/  FFMA.FTZ R214, -R4, R4, 1 ;  /* 0x3f80000004d67423 */ /* 0x000fe20000010104 */
[----:B------:R-:W4:Y:S01]  /*5640*/  MUFU.EX2 R129, R129 ;  /* 0x0000008100817308 */ /* 0x000f220000000800 */
[----:B------:R3:W5:Y:S01]  /*5650*/  LDL.LU R152, [R1+0xcc] ;  /* 0x0000cc0001987983 */ /* 0x0007620000300800 */
[----:B------:R-:W-:-:S06]  /*5660*/  FFMA.FTZ R124, -R147, R147, 1 ;  /* 0x3f800000937c7423 */ /* 0x000fcc0000010193 */
[----:B------:R-:W3:Y:S01]  /*5670*/  MUFU.EX2 R128, R128 ;  /* 0x0000008000807308 */ /* 0x000ee20000000800 */
[----:B------:R1:W5:Y:S01]  /*5680*/  LDL.LU R151, [R1+0xc8] ;  /* 0x0000c80001977983 */ /* 0x0003620000300800 */
[----:B------:R-:W-:-:S06]  /*5690*/  FMUL.FTZ R62, R62, R121 ;  /* 0x000000793e3e7220 */ /* 0x000fcc0000410000 */
[----:B------:R-:W3:Y:S01]  /*56a0*/  MUFU.EX2 R207, R207 ;  /* 0x000000cf00cf7308 */ /* 0x000ee20000000800 */
[----:B------:R1:W5:Y:S01]  /*56b0*/  LDL.LU R150, [R1+0xc4] ;  /* 0x0000c40001967983 */ /* 0x0003620000300800 */
[----:B------:R-:W-:-:S06]  /*56c0*/  FFMA.FTZ R63, -R146, R146, 1 ;  /* 0x3f800000923f7423 */ /* 0x000fcc0000010192 */
[----:B------:R-:W3:Y:S01]  /*56d0*/  MUFU.EX2 R205, R205 ;  /* 0x000000cd00cd7308 */ /* 0x000ee20000000800 */
[----:B------:R1:W5:Y:S01]  /*56e0*/  LDL.LU R149, [R1+0xc0] ;  /* 0x0000c00001957983 */ /* 0x0003620000300800 */
[----:B------:R-:W-:Y:S01]  /*56f0*/  FFMA.FTZ R121, -R145, R145, 1 ;  /* 0x3f80000091797423 */ /* 0x000fe20000010191 */
        /* <DEDUP_REMOVED lines=12> */
[----:B------:R1:W5:Y:S04]  /*57c0*/  LDL.LU R143, [R1+0xa8] ;  /* 0x0000a800018f7983 */ /* 0x0003680000300800 */
        /* <DEDUP_REMOVED lines=16> */
[----:B-1----:R-:W-:Y:S01]  /*58d0*/  FMUL.FTZ R73, R130, R84 ;  /* 0x0000005482497220 */ /* 0x002fe20000410000 */
[----:B------:R-:W-:Y:S01]  /*58e0*/  FMUL.FTZ R121, R121, R36 ;  /* 0x0000002479797220 */ /* 0x000fe20000410000 */
[----:B------:R-:W-:Y:S02]  /*58f0*/  FMUL.FTZ R36, R113, R81 ;  /* 0x0000005171247220 */ /* 0x000fe40000410000 */
[----:B------:R-:W-:Y:S01]  /*5900*/  FMUL.FTZ R218, R218, R73 ;  /* 0x00000049dada7220 */ /* 0x000fe20000410000 */
[----:B------:R-:W-:Y:S01]  /*5910*/  F2FP.BF16.F32.PACK_AB R73, R47, R11 ;  /* 0x0000000b2f49723e */ /* 0x000fe200000010ff */
[----:B------:R-:W-:Y:S01]  /*5920*/  FMUL.FTZ R221, R132, R221 ;  /* 0x000000dd84dd7220 */ /* 0x000fe20000410000 */
[----:B----4-:R-:W-:Y:S01]  /*5930*/  FMUL.FTZ R86, R129, R86 ;  /* 0x0000005681567220 */ /* 0x010fe20000410000 */
[----:B------:R-:W-:Y:S01]  /*5940*/  FMUL.FTZ R38, R236, R38 ;  /* 0x00000026ec267220 */ /* 0x000fe20000410000 */
[----:B------:R-:W-:Y:S01]  /*5950*/  FMUL.FTZ R74, R119, R74 ;  /* 0x0000004a774a7220 */ /* 0x000fe20000410000 */
[----:B------:R-:W-:Y:S01]  /*5960*/  FMUL.FTZ R80, R118, R80 ;  /* 0x0000005076507220 */ /* 0x000fe20000410000 */
        /* <DEDUP_REMOVED lines=66> */
[----:B--2---:R-:W-:-:S05]  /*5d90*/  IMAD R11, R0, 0x4000, R220 ;  /* 0x00004000000b7824 */ /* 0x004fca00078e02dc */
[----:B------:R-:W-:-:S05]  /*5da0*/  LEA R11, R11, R16, 0x1 ;  /* 0x000000100b0b7211 */ /* 0x000fca00078e08ff */
        /* <DEDUP_REMOVED lines=18> */
[----:B------:R-:W-:Y:S02]  /*5ed0*/  F2FP.BF16.F32.PACK_AB R92, R93, R92 ;  /* 0x0000005c5d5c723e */ /* 0x000fe400000010ff */
[----:B------:R-:W-:Y:S01]  /*5ee0*/  F2FP.BF16.F32.PACK_AB R93, R94, R95 ;  /* 0x0000005f5e5d723e */ /* 0x000fe200000010ff */
[----:B------:R-:W-:Y:S02]  /*5ef0*/  WARPGROUP.DEPBAR.LE gsb0, 0x0 ;  /* 0x00008000000079c5 */ /* 0x000fe40000010000 */
[----:B------:R-:W-:Y:S02]  /*5f00*/  F2FP.BF16.F32.PACK_AB R24, R15, R34 ;  /* 0x000000220f18723e */ /* 0x000fe400000010ff */
[----:B------:R-:W-:-:S02]  /*5f10*/  F2FP.BF16.F32.PACK_AB R25, R88, R35 ;  /* 0x000000235819723e */ /* 0x000fc400000010ff */
[----:B------:R-:W-:Y:S02]  /*5f20*/  F2FP.BF16.F32.PACK_AB R26, R90, R89 ;  /* 0x000000595a1a723e */ /* 0x000fe400000010ff */
[----:B------:R-:W-:-:S04]  /*5f30*/  F2FP.BF16.F32.PACK_AB R27, R10, R91 ;  /* 0x0000005b0a1b723e */ /* 0x000fc800000010ff */
        /* <DEDUP_REMOVED lines=50> */
[----:B------:R-:W-:-:S04]  /*6260*/  VIADD R40, R16, 0x20c00 ;  /* 0x00020c0010287836 */ /* 0x000fc80000000000 */
[----:B---3--:R-:W-:-:S05]  /*6270*/  IMAD R10, R14, 0x2000, R40 ;  /* 0x000020000e0a7824 */ /* 0x008fca00078e0228 */
[----:B------:R-:W-:Y:S02]  /*6280*/  SHF.R.U32.HI R10, RZ, 0x4, R10 ;  /* 0x00000004ff0a7819 */ /* 0x000fe4000001160a */
[----:B------:R-:W-:Y:S02]  /*6290*/  R2UR UR4, R16 ;  /* 0x00000000100472ca */ /* 0x000fe400000e0000 */
[----:B------:R-:W-:-:S04]  /*62a0*/  LOP3.LUT R10, R10, 0x3fff, RZ, 0xc0, !PT ;  /* 0x00003fff0a0a7812 */ /* 0x000fc800078ec0ff */
[----:B-1----:R-:W-:-:S04]  /*62b0*/  LOP3.LUT R11, R10, 0x10000, RZ, 0xfc, !PT ;  /* 0x000100000a0b7812 */ /* 0x002fc800078efcff */
[----:B------:R-:W-:-:S04]  /*62c0*/  LEA R11, R0, R11, 0xb ;  /* 0x0000000b000b7211 */ /* 0x000fc800078e58ff */
        /* <DEDUP_REMOVED lines=65> */
.L_x_1390:
        /* <DEDUP_REMOVED lines=68> */
.L_x_1391:
        /* <DEDUP_REMOVED lines=12> */
.L_x_1381:
[----:B------:R-:W2:Y:S01]  /*6be0*/  S2R R8, SR_CTAID.X ;  /* 0x0000000000087919 */ /* 0x000ea20000002500 */
[----:B------:R-:W3:Y:S01]  /*6bf0*/  LDC R5, c[0x0][0x280] ;  /* 0x0000a000ff057b82 */ /* 0x000ee20000000800 */
[----:B------:R-:W-:-:S07]  /*6c00*/  ULDC UR4, c[0x0][0x748] ;  /* 0x0001d20000047ab9 */ /* 0x000fce0000000800 */
[----:B------:R-:W3:Y:S02]  /*6c10*/  LDC R7, c[0x0][0x290] ;  /* 0x0000a400ff077b82 */ /* 0x000ee40000000800 */
[----:B---3--:R-:W-:-:S04]  /*6c20*/  IMAD.IADD R5, R5, 0x1, -R7 ;  /* 0x0000000105057824 */ /* 0x008fc800078e0a07 */
[----:B--2---:R-:W-:-:S05]  /*6c30*/  IMAD R5, R8, 0x80, R5 ;  /* 0x0000008008057824 */ /* 0x004fca00078e0205 */
[----:B------:R-:W-:-:S04]  /*6c40*/  IADD3 R5, R5, UR4, RZ ;  /* 0x0000000405057c10 */ /* 0x000fc8000fffe0ff */
        /* <DEDUP_REMOVED lines=16> */
[----:B-----5:R-:W-:Y:S01]  /*6d50*/  VIADD R9, R5, 0xffffff80 ;  /* 0xffffff8005097836 */ /* 0x020fe20000000000 */
[C---:B-1----:R-:W-:Y:S01]  /*6d60*/  IADD3 R17, R15.reuse, -0x80, RZ ;  /* 0xffffff800f117810 */ /* 0x042fe20007ffe0ff */
        /* <DEDUP_REMOVED lines=11> */
[----:B------:R-:W-:Y:S02]  /*6e20*/  SHF.R.S32.HI R13, RZ, 0x5, R6 ;  /* 0x00000005ff0d7819 */ /* 0x000fe40000011406 */
[----:B----4-:R-:W-:-:S02]  /*6e30*/  SHF.R.S32.HI R11, RZ, 0x2, R12 ;  /* 0x00000002ff0b7819 */ /* 0x010fc4000001140c */
[----:B------:R-:W-:Y:S02]  /*6e40*/  LOP3.LUT R6, R5, 0xffffffe0, RZ, 0xc0, !PT ;  /* 0xffffffe005067812 */ /* 0x000fe400078ec0ff */
[----:B------:R-:W-:Y:S02]  /*6e50*/  SHF.R.S32.HI R12, RZ, 0x1f, R12 ;  /* 0x0000001fff0c7819 */ /* 0x000fe4000001140c */
[----:B------:R-:W-:Y:S01]  /*6e60*/  LEA.HI R5, R15, R15, RZ, 0x1 ;  /* 0x0000000f0f057211 */ /* 0x000fe200078f08ff */
[----:B------:R-:W-:Y:S01]  /*6e70*/  IMAD.IADD R7, R9, 0x1, -R6 ;  /* 0x0000000109077824 */ /* 0x000fe200078e0a06 */
[----:B------:R-:W-:Y:S01]  /*6e80*/  LEA.HI R12, R12, R11, RZ, 0x3 ;  /* 0x0000000b0c0c7211 */ /* 0x000fe200078f18ff */
[----:B------:R-:W-:Y:S01]  /*6e90*/  IMAD R6, R13, -0x10, R8 ;  /* 0xfffffff00d067824 */ /* 0x000fe200078e0208 */
[----:B------:R-:W-:Y:S02]  /*6ea0*/  LOP3.LUT R5, R5, 0xfffffffe, RZ, 0xc0, !PT ;  /* 0xfffffffe05057812 */ /* 0x000fe400078ec0ff */
[----:B------:R-:W-:-:S02]  /*6eb0*/  LOP3.LUT R12, R12, 0xfffffff8, RZ, 0xc0, !PT ;  /* 0xfffffff80c0c7812 */ /* 0x000fc400078ec0ff */
[----:B------:R-:W-:Y:S02]  /*6ec0*/  SHF.R.S32.HI R8, RZ, 0x1f, R7 ;  /* 0x0000001fff087819 */ /* 0x000fe40000011407 */
[----:B------:R-:W-:Y:S02]  /*6ed0*/  IADD3 R6, R6, R12, -R11 ;  /* 0x0000000c06067210 */ /* 0x000fe40007ffe80b */
[CC--:B------:R-:W-:Y:S02]  /*6ee0*/  LEA.HI R11, R8.reuse, R7.reuse, RZ, 0x3 ;  /* 0x00000007080b7211 */ /* 0x0c0fe400078f18ff */
[----:B------:R-:W-:Y:S02]  /*6ef0*/  LEA.HI R7, R8, R7, RZ, 0x2 ;  /* 0x0000000708077211 */ /* 0x000fe400078f10ff */
[--C-:B------:R-:W-:Y:S02]  /*6f00*/  SHF.R.S32.HI R12, RZ, 0x3, R11.reuse ;  /* 0x00000003ff0c7819 */ /* 0x100fe4000001140b */
[----:B------:R-:W-:-:S02]  /*6f10*/  SHF.R.S32.HI R11, RZ, 0x1f, R11 ;  /* 0x0000001fff0b7819 */ /* 0x000fc4000001140b */
[----:B------:R-:W-:Y:S02]  /*6f20*/  SHF.R.S32.HI R14, RZ, 0x2, R7 ;  /* 0x00000002ff0e7819 */ /* 0x000fe40000011407 */
[----:B------:R-:W-:Y:S02]  /*6f30*/  IADD3 R5, R15, -R5, RZ ;  /* 0x800000050f057210 */ /* 0x000fe40007ffe0ff */
[----:B------:R-:W-:Y:S01]  /*6f40*/  LEA.HI R11, R11, R12, RZ, 0x4 ;  /* 0x0000000c0b0b7211 */ /* 0x000fe200078f20ff */
[C---:B------:R-:W-:Y:S01]  /*6f50*/  VIADD R15, R14.reuse, 0x18 ;  /* 0x000000180e0f7836 */ /* 0x040fe20000000000 */
[----:B------:R-:W-:Y:S01]  /*6f60*/  LEA.HI R7, R7, R14, RZ, 0x1 ;  /* 0x0000000e07077211 */ /* 0x000fe200078f08ff */
[----:B------:R-:W-:Y:S01]  /*6f70*/  IMAD R8, R5, -0x40, R6 ;  /* 0xffffffc005087824 */ /* 0x000fe200078e0206 */
[----:B------:R-:W-:Y:S01]  /*6f80*/  LOP3.LUT R11, R11, 0x1ffffff0, RZ, 0xc0, !PT ;  /* 0x1ffffff00b0b7812 */ /* 0x000fe200078ec0ff */
[----:B------:R-:W-:Y:S01]  /*6f90*/  VIADD R6, R14, 0x8 ;  /* 0x000000080e067836 */ /* 0x000fe20000000000 */
[----:B------:R-:W-:-:S02]  /*6fa0*/  LOP3.LUT R5, R7, 0xfffffffe, RZ, 0xc0, !PT ;  /* 0xfffffffe07057812 */ /* 0x000fc400078ec0ff */
[----:B------:R-:W-:Y:S01]  /*6fb0*/  IADD3 R7, R9, -R18, RZ ;  /* 0x8000001209077210 */ /* 0x000fe20007ffe0ff */
[----:B------:R-:W-:Y:S01]  /*6fc0*/  IMAD.IADD R12, R12, 0x1, -R11 ;  /* 0x000000010c0c7824 */ /* 0x000fe200078e0a0b */
[----:B------:R-:W-:Y:S01]  /*6fd0*/  LEA.HI R10, R6, R6, RZ, 0x1 ;  /* 0x00000006060a7211 */ /* 0x000fe200078f08ff */
[C---:B------:R-:W-:Y:S01]  /*6fe0*/  IMAD.IADD R5, R14.reuse, 0x1, -R5 ;  /* 0x000000010e057824 */ /* 0x040fe200078e0a05 */
[----:B------:R-:W-:Y:S02]  /*6ff0*/  IADD3 R11, R14, 0x10, RZ ;  /* 0x000000100e0b7810 */ /* 0x000fe40007ffe0ff */
[----:B------:R-:W-:Y:S01]  /*7000*/  LOP3.LUT R9, R10, 0xfffffffe, RZ, 0xc0, !PT ;  /* 0xfffffffe0a097812 */ /* 0x000fe200078ec0ff */
[----:B------:R-:W-:Y:S01]  /*7010*/  IMAD R5, R12, 0x8, R5 ;  /* 0x000000080c057824 */ /* 0x000fe200078e0205 */
[----:B------:R-:W-:Y:S02]  /*7020*/  LEA.HI R17, R15, R15, RZ, 0x1 ;  /* 0x0000000f0f117211 */ /* 0x000fe400078f08ff */
[----:B------:R-:W-:-:S02]  /*7030*/  IADD3 R9, R6, -R9, RZ ;  /* 0x8000000906097210 */ /* 0x000fc40007ffe0ff */
[----:B------:R-:W-:Y:S01]  /*7040*/  LEA.HI R6, R11, R11, RZ, 0x1 ;  /* 0x0000000b0b067211 */ /* 0x000fe200078f08ff */
[----:B------:R1:W-:Y:S01]  /*7050*/  STL [R1+0x54], R5 ;  /* 0x0000540501007387 */ /* 0x0003e20000100800 */
[----:B------:R-:W-:Y:S02]  /*7060*/  SHF.R.S32.HI R19, RZ, 0x1f, R17 ;  /* 0x0000001fff137819 */ /* 0x000fe40000011411 */
[--C-:B------:R-:W-:Y:S02]  /*7070*/  SHF.R.S32.HI R12, RZ, 0x1, R6.reuse ;  /* 0x00000001ff0c7819 */ /* 0x100fe40000011406 */
[----:B------:R-:W-:Y:S02]  /*7080*/  SHF.R.S32.HI R13, RZ, 0x1f, R6 ;  /* 0x0000001fff0d7819 */ /* 0x000fe40000011406 */
[----:B------:R-:W-:Y:S02]  /*7090*/  LOP3.LUT R14, R6, 0xfffffffe, RZ, 0xc0, !PT ;  /* 0xfffffffe060e7812 */ /* 0x000fe400078ec0ff */
[----:B------:R-:W-:-:S02]  /*70a0*/  LEA.HI R13, R13, R12, RZ, 0x4 ;  /* 0x0000000c0d0d7211 */ /* 0x000fc400078f20ff */
[----:B-1----:R-:W-:Y:S01]  /*70b0*/  SHF.R.S32.HI R5, RZ, 0x1, R10 ;  /* 0x00000001ff057819 */ /* 0x002fe2000001140a */
[----:B------:R-:W-:Y:S01]  /*70c0*/  IMAD.IADD R14, R11, 0x1, -R14 ;  /* 0x000000010b0e7824 */ /* 0x000fe200078e0a0e */
[----:B------:R-:W-:Y:S02]  /*70d0*/  SHF.R.S32.HI R10, RZ, 0x1f, R10 ;  /* 0x0000001fff0a7819 */ /* 0x000fe4000001140a */
[----:B------:R-:W-:Y:S02]  /*70e0*/  SHF.R.S32.HI R6, RZ, 0x1, R17 ;  /* 0x00000001ff067819 */ /* 0x000fe40000011411 */
[----:B------:R-:W-:Y:S02]  /*70f0*/  LEA.HI R10, R10, R5, RZ, 0x4 ;  /* 0x000000050a0a7211 */ /* 0x000fe400078f20ff */
[----:B------:R-:W-:Y:S02]  /*7100*/  LOP3.LUT R13, R13, 0x1ffffff0, RZ, 0xc0, !PT ;  /* 0x1ffffff00d0d7812 */ /* 0x000fe400078ec0ff */
[----:B------:R-:W-:-:S02]  /*7110*/  LOP3.LUT R10, R10, 0x1ffffff0, RZ, 0xc0, !PT ;  /* 0x1ffffff00a0a7812 */ /* 0x000fc400078ec0ff */
[----:B------:R-:W-:Y:S01]  /*7120*/  LEA.HI R19, R19, R6, RZ, 0x4 ;  /* 0x0000000613137211 */ /* 0x000fe200078f20ff */
[----:B------:R-:W-:Y:S01]  /*7130*/  IMAD.IADD R13, R12, 0x1, -R13 ;  /* 0x000000010c0d7824 */ /* 0x000fe200078e0a0d */
[----:B------:R-:W-:Y:S01]  /*7140*/  LOP3.LUT R18, R17, 0xfffffffe, RZ, 0xc0, !PT ;  /* 0xfffffffe11127812 */ /* 0x000fe200078ec0ff */
[----:B------:R-:W-:Y:S01]  /*7150*/  IMAD.IADD R10, R5, 0x1, -R10 ;  /* 0x00000001050a7824 */ /* 0x000fe200078e0a0a */
[----:B------:R-:W-:Y:S01]  /*7160*/  LOP3.LUT R19, R19, 0x1ffffff0, RZ, 0xc0, !PT ;  /* 0x1ffffff013137812 */ /* 0x000fe200078ec0ff */
[----:B------:R-:W-:Y:S01]  /*7170*/  IMAD R5, R13, 0x8, R14 ;  /* 0x000000080d057824 */ /* 0x000fe200078e020e */
[----:B------:R-:W-:Y:S01]  /*7180*/  IADD3 R18, R15, -R18, RZ ;  /* 0x800000120f127210 */ /* 0x000fe20007ffe0ff */
[----:B------:R-:W-:Y:S01]  /*7190*/  IMAD.MOV.U32 R13, RZ, RZ, 0x40000040 ;  /* 0x40000040ff0d7424 */ /* 0x000fe200078e00ff */
[----:B------:R-:W-:Y:S01]  /*71a0*/  LEA R9, R10, R9, 0x3 ;  /* 0x000000090a097211 */ /* 0x000fe200078e18ff */
[----:B------:R-:W-:Y:S01]  /*71b0*/  IMAD.IADD R19, R6, 0x1, -R19 ;  /* 0x0000000106137824 */ /* 0x000fe200078e0a13 */
[----:B------:R-:W-:Y:S01]  /*71c0*/  MOV R11, 0x40000040 ;  /* 0x40000040000b7802 */ /* 0x000fe20000000f00 */
[----:B------:R-:W-:Y:S01]  /*71d0*/  IMAD R6, R20, 0x2000, R16 ;  /* 0x0000200014067824 */ /* 0x000fe200078e0210 */
[----:B------:R-:W-:Y:S01]  /*71e0*/  MOV R15, 0x40000040 ;  /* 0x40000040000f7802 */ /* 0x000fe20000000f00 */
[----:B------:R1:W-:Y:S01]  /*71f0*/  STL [R1+0x4c], R9 ;  /* 0x00004c0901007387 */ /* 0x0003e20000100800 */
[----:B------:R-:W-:Y:S01]  /*7200*/  LEA R10, R19, R18, 0x3 ;  /* 0x00000012130a7211 */ /* 0x000fe200078e18ff */
[----:B------:R-:W-:-:S02]  /*7210*/  IMAD.MOV.U32 R19, RZ, RZ, 0x40000040 ;  /* 0x40000040ff137424 */ /* 0x000fc400078e00ff */
[----:B------:R2:W-:Y:S04]  /*7220*/  STL [R1+0x48], R5 ;  /* 0x0000480501007387 */ /* 0x0005e80000100800 */
[----:B------:R3:W-:Y:S01]  /*7230*/  STL [R1+0x44], R10 ;  /* 0x0000440a01007387 */ /* 0x0007e20000100800 */
[C---:B-1----:R-:W-:Y:S02]  /*7240*/  VIADD R9, R6.reuse, 0x4000 ;  /* 0x0000400006097836 */ /* 0x042fe40000000000 */
[----:B--2---:R-:W-:Y:S01]  /*7250*/  VIADD R5, R6, 0x20c00 ;  /* 0x00020c0006057836 */ /* 0x004fe20000000000 */
[----:B------:R-:W-:Y:S02]  /*7260*/  SHF.R.U32.HI R6, RZ, 0x4, R6 ;  /* 0x00000004ff067819 */ /* 0x000fe40000011606 */
[----:B------:R-:W-:-:S02]  /*7270*/  SHF.R.U32.HI R9, RZ, 0x4, R9 ;  /* 0x00000004ff097819 */ /* 0x000fc40000011609 */
[----:B------:R-:W-:Y:S02]  /*7280*/  SHF.R.U32.HI R5, RZ, 0x4, R5 ;  /* 0x00000004ff057819 */ /* 0x000fe40000011605 */
[----:B------:R-:W-:Y:S02]  /*7290*/  LOP3.LUT R6, R6, 0x3fff, RZ, 0xc0, !PT ;  /* 0x00003fff06067812 */ /* 0x000fe400078ec0ff */
[----:B------:R-:W-:Y:S02]  /*72a0*/  LOP3.LUT R9, R9, 0x3fff, RZ, 0xc0, !PT ;  /* 0x00003fff09097812 */ /* 0x000fe400078ec0ff */
[----:B------:R-:W-:Y:S02]  /*72b0*/  LOP3.LUT R5, R5, 0x3fff, RZ, 0xc0, !PT ;  /* 0x00003fff05057812 */ /* 0x000fe400078ec0ff */
[----:B------:R-:W-:Y:S02]  /*72c0*/  LOP3.LUT R12, R6, 0x10000, RZ, 0xfc, !PT ;  /* 0x00010000060c7812 */ /* 0x000fe400078efcff */
[----:B------:R-:W-:Y:S01]  /*72d0*/  LOP3.LUT R6, R9, 0x10000, RZ, 0xfc, !PT ;  /* 0x0001000009067812 */ /* 0x000fe200078efcff */
[----:B------:R-:W-:Y:S01]  /*72e0*/  VIADD R9, R7, 0x8 ;  /* 0x0000000807097836 */ /* 0x000fe20000000000 */
[----:B------:R-:W-:Y:S01]  /*72f0*/  LOP3.LUT R5, R5, 0x10000, RZ, 0xfc, !PT ;  /* 0x0001000005057812 */ /* 0x000fe200078efcff */
[C---:B------:R-:W-:Y:S01]  /*7300*/  VIADD R20, R12.reuse, 0x4 ;  /* 0x000000040c147836 */ /* 0x040fe20000000000 */
[C---:B------:R-:W-:Y:S01]  /*7310*/  IADD3 R22, R12.reuse, 0x2, RZ ;  /* 0x000000020c167810 */ /* 0x040fe20007ffe0ff */
[----:B------:R1:W-:Y:S01]  /*7320*/  STL [R1+0x3c], R12 ;  /* 0x00003c0c01007387 */ /* 0x0003e20000100800 */
[----:B------:R-:W-:Y:S01]  /*7330*/  IADD3 R18, R12, 0x6, RZ ;  /* 0x000000060c127810 */ /* 0x000fe20007ffe0ff */
[C---:B---3--:R-:W-:Y:S01]  /*7340*/  VIADD R10, R6.reuse, 0x6 ;  /* 0x00000006060a7836 */ /* 0x048fe20000000000 */
[----:B------:R-:W-:Y:S01]  /*7350*/  IADD3 R9, R7, 0x14, RZ ;  /* 0x0000001407097810 */ /* 0x000fe20007ffe0ff */
[----:B------:R2:W-:Y:S01]  /*7360*/  STL [R1+0x58], R5 ;  /* 0x0000580501007387 */ /* 0x0005e20000100800 */
[----:B------:R-:W-:-:S03]  /*7370*/  VIADD R14, R6, 0x2 ;  /* 0x00000002060e7836 */ /* 0x000fc60000000000 */
[----:B------:R3:W-:Y:S01]  /*7380*/  STL [R1+0x38], R6 ;  /* 0x0000380601007387 */ /* 0x0007e20000100800 */
[----:B-1----:R-:W-:-:S03]  /*7390*/  IADD3 R12, R6, 0x4, RZ ;  /* 0x00000004060c7810 */ /* 0x002fc60007ffe0ff */
[----:B------:R1:W-:Y:S01]  /*73a0*/  STL.64 [R1+0x30], R22 ;  /* 0x0000301601007387 */ /* 0x0003e20000100a00 */
[C---:B--2---:R-:W-:Y:S01]  /*73b0*/  IADD3 R5, R7.reuse, 0x4, RZ ;  /* 0x0000000407057810 */ /* 0x044fe20007ffe0ff */
[C---:B------:R-:W-:Y:S02]  /*73c0*/  VIADD R5, R7.reuse, 0x10 ;  /* 0x0000001007057836 */ /* 0x040fe40000000000 */
[----:B------:R1:W-:Y:S01]  /*73d0*/  STL.64 [R1+0x28], R20 ;  /* 0x0000281401007387 */ /* 0x0003e20000100a00 */
[C---:B------:R-:W-:Y:S02]  /*73e0*/  IADD3 R5, R7.reuse, 0x1c, RZ ;  /* 0x0000001c07057810 */ /* 0x040fe40007ffe0ff */
[C---:B---3--:R-:W-:Y:S01]  /*73f0*/  IADD3 R6, R7.reuse, 0xc, RZ ;  /* 0x0000000c07067810 */ /* 0x048fe20007ffe0ff */
[----:B------:R1:W-:Y:S01]  /*7400*/  STL.64 [R1+0x20], R18 ;  /* 0x0000201201007387 */ /* 0x0003e20000100a00 */
[----:B------:R-:W-:-:S03]  /*7410*/  VIADD R6, R7, 0x18 ;  /* 0x0000001807067836 */ /* 0x000fc60000000000 */
[----:B------:R1:W-:Y:S04]  /*7420*/  STL.64 [R1+0x8], R10 ;  /* 0x0000080a01007387 */ /* 0x0003e80000100a00 */
[----:B------:R1:W-:Y:S04]  /*7430*/  STL.64 [R1+0x18], R14 ;  /* 0x0000180e01007387 */ /* 0x0003e80000100a00 */
[----:B------:R1:W-:Y:S02]  /*7440*/  STL.64 [R1+0x10], R12 ;  /* 0x0000100c01007387 */ /* 0x0003e40000100a00 */
.L_x_1404:
[----:B------:R-:W-:-:S05]  /*7450*/  IMAD.U32 R5, RZ, RZ, UR36 ;  /* 0x00000024ff057e24 */ /* 0x000fca000f8e00ff */
[----:B------:R-:W-:-:S04]  /*7460*/  LOP3.LUT R5, R5, 0x1, RZ, 0xfc, !PT ;  /* 0x0000000105057812 */ /* 0x000fc800078efcff */
[----:B------:R-:W-:-:S13]  /*7470*/  ISETP.NE.AND P0, PT, R5, 0x3, PT ;  /* 0x000000030500780c */ /* 0x000fda0003f05270 */
[----:B------:R-:W-:Y:S05]  /*7480*/  @!P0 BRA `(.L_x_1394) ;  /* 0x0000000000048947 */ /* 0x000fea0003800000 */
[----:B------:R-:W-:Y:S01]  /*7490*/  BPT.TRAP 0x1 ;  /* 0x000000040000795c */ /* 0x000fe20000300000 */
.L_x_1394:
[----:B------:R-:W-:Y:S02]  /*74a0*/  LEA R6, R0, R16, 0x3 ;  /* 0x0000001000067211 */ /* 0x000fe400078e18ff */
[----:B-1----:R-:W-:-:S04]  /*74b0*/  SHF.L.U32 R23, R4, 0x1f, RZ ;  /* 0x0000001f04177819 */ /* 0x002fc800000006ff */
[----:B------:R1:W2:Y:S01]  /*74c0*/  SYNCS.PHASECHK.TRANS64.TRYWAIT P1, [R6+URZ+0x30c10], R23 ;  /* 0x030c1017060075a7 */ /* 0x0002a2000802017f */
[----:B------:R-:W-:Y:S05]  /*74d0*/  @!P0 BRA `(.L_x_1395) ;  /* 0x0000000000048947 */ /* 0x000fea0003800000 */
[----:B------:R-:W-:Y:S01]  /*74e0*/  BPT.TRAP 0x1 ;  /* 0x000000040000795c */ /* 0x000fe20000300000 */
.L_x_1395:
[----:B------:R-:W-:-:S05]  /*74f0*/  VIADD R5, R16, 0x10000 ;  /* 0x0001000010057836 */ /* 0x000fca0000000000 */
[----:B------:R-:W-:-:S04]  /*7500*/  SHF.R.U32.HI R5, RZ, 0x4, R5 ;  /* 0x00000004ff057819 */ /* 0x000fc80000011605 */
[----:B------:R-:W-:-:S04]  /*7510*/  LOP3.LUT R5, R5, 0x3fff, RZ, 0xc0, !PT ;  /* 0x00003fff05057812 */ /* 0x000fc800078ec0ff */
[----:B------:R-:W-:Y:S01]  /*7520*/  LOP3.LUT R9, R5, 0x10000, RZ, 0xfc, !PT ;  /* 0x0001000005097812 */ /* 0x000fe200078efcff */
[----:B--2---:R-:W-:Y:S06]  /*7530*/  @P1 BRA `(.L_x_1396) ;  /* 0x0000000000081947 */ /* 0x004fec0003800000 */
[----:B------:R-:W2:Y:S02]  /*7540*/  SYNCS.PHASECHK.TRANS64.TRYWAIT P1, [R6+URZ+0x30c10], R23 ;  /* 0x030c1017060075a7 */ /* 0x000ea4000802017f */
[----:B--2---:R-:W-:Y:S05]  /*7550*/  @!P1 BRA `(.L_x_1397) ;  /* 0x000000d000bc9947 */ /* 0x004fea0003800000 */
.L_x_1396:
[----:B------:R-:W3:Y:S04]  /*7560*/  LDL R17, [R1+0x3c] ;  /* 0x00003c0001117983 */ /* 0x000ee80000100800 */
[----:B------:R-:W4:Y:S04]  /*7570*/  LDL.64 R20, [R1+0x30] ;  /* 0x0000300001147983 */ /* 0x000f280000100a00 */
[----:B------:R-:W5:Y:S01]  /*7580*/  LDL.64 R18, [R1+0x28] ;  /* 0x0000280001127983 */ /* 0x000f620000100a00 */
[----:B------:R-:W-:Y:S01]  /*7590*/  LEA R9, R0, R9, 0xa ;  /* 0x0000000900097211 */ /* 0x000fe200078e50ff */
        /* <DEDUP_REMOVED lines=20> */
[C---:B-----5:R-:W-:Y:S01]  /*76e0*/  IMAD R10, R0.reuse, 0x80, R10 ;  /* 0x00000080000a7824 */ /* 0x060fe200078e020a */
[----:B------:R-:W-:Y:S01]  /*76f0*/  UIADD3 UR6, UR6, 0x6, URZ ;  /* 0x0000000606067890 */ /* 0x000fe2000fffe03f */
[----:B------:R-:W-:-:S04]  /*7700*/  LEA R12, R0, R12, 0x7 ;  /* 0x0000000c000c7211 */ /* 0x000fc800078e38ff */
[----:B------:R-:W-:-:S04]  /*7710*/  LEA R15, R3, R12, 0x1 ;  /* 0x0000000c030f7211 */ /* 0x000fc800078e08ff */
[----:B------:R-:W-:Y:S01]  /*7720*/  LEA R9, R15, R16, 0x2 ;  /* 0x000000100f097211 */ /* 0x000fe200078e10ff */
        /* <DEDUP_REMOVED lines=8> */
[C---:B------:R-:W-:Y:S01]  /*77b0*/  IMAD R14, R0.reuse, 0x80, R13 ;  /* 0x00000080000e7824 */ /* 0x040fe200078e020d */
[----:B------:R-:W-:Y:S01]  /*77c0*/  LEA R18, R0, R11, 0x7 ;  /* 0x0000000b00127211 */ /* 0x000fe200078e38ff */
[C---:B------:R-:W-:Y:S02]  /*77d0*/  IMAD R13, R3.reuse, 0x2, R10 ;  /* 0x00000002030d7824 */ /* 0x040fe400078e020a */
[C---:B------:R-:W-:Y:S01]  /*77e0*/  IMAD R19, R3.reuse, 0x2, R14 ;  /* 0x0000000203137824 */ /* 0x040fe200078e020e */
[----:B------:R-:W-:Y:S01]  /*77f0*/  LEA R21, R3, R18, 0x1 ;  /* 0x0000001203157211 */ /* 0x000fe200078e08ff */
[----:B------:R-:W-:-:S02]  /*7800*/  IMAD R17, R13, 0x4, R16 ;  /* 0x000000040d117824 */ /* 0x000fc400078e0210 */
[----:B------:R-:W-:Y:S01]  /*7810*/  IMAD R10, R19, 0x4, R16 ;  /* 0x00000004130a7824 */ /* 0x000fe200078e0210 */
[----:B------:R-:W-:Y:S01]  /*7820*/  LEA R11, R21, R16, 0x2 ;  /* 0x00000010150b7211 */ /* 0x000fe200078e10ff */
[----:B------:R-:W-:-:S04]  /*7830*/  VIADD R14, R16, 0x20000 ;  /* 0x00020000100e7836 */ /* 0x000fc80000000000 */
[--C-:B------:R-:W-:Y:S01]  /*7840*/  IMAD R15, R15, 0x4, R14.reuse ;  /* 0x000000040f0f7824 */ /* 0x100fe200078e020e */
[-C--:B------:R-:W-:Y:S02]  /*7850*/  LEA R12, R13, R14.reuse, 0x2 ;  /* 0x0000000e0d0c7211 */ /* 0x080fe400078e10ff */
        /* <DEDUP_REMOVED lines=15> */
.L_x_1398:
[----:B------:R1:W1:Y:S01]  /*7950*/  SYNCS.PHASECHK.TRANS64.TRYWAIT P1, [R6+URZ+0x30c30], R23 ;  /* 0x030c3017060075a7 */ /* 0x000262000802017f */
[----:B------:R-:W-:Y:S05]  /*7960*/  @!P0 BRA `(.L_x_1399) ;  /* 0x0000000000048947 */ /* 0x000fea0003800000 */
[----:B------:R-:W-:Y:S01]  /*7970*/  BPT.TRAP 0x1 ;  /* 0x000000040000795c */ /* 0x000fe20000300000 */
.L_x_1399:
[----:B-1----:R-:W-:Y:S05]  /*7980*/  @P1 BRA `(.L_x_1400) ;  /* 0x0000000000081947 */ /* 0x002fea0003800000 */
[----:B------:R-:W1:Y:S02]  /*7990*/  SYNCS.PHASECHK.TRANS64.TRYWAIT P1, [R6+URZ+0x30c30], R23 ;  /* 0x030c3017060075a7 */ /* 0x000e64000802017f */
[----:B-1----:R-:W-:Y:S05]  /*79a0*/  @!P1 BRA `(.L_x_1401) ;  /* 0x000000cc00bc9947 */ /* 0x002fea0003800000 */
.L_x_1400:
[----:B------:R-:W2:Y:S01]  /*79b0*/  LDL R26, [R1+0x38] ;  /* 0x00003800011a7983 */ /* 0x000ea20000100800 */
[----:B------:R-:W-:Y:S01]  /*79c0*/  IADD3 R24, R16, 0x18000, RZ ;  /* 0x0001800010187810 */ /* 0x000fe20007ffe0ff */
[----:B------:R-:W-:Y:S02]  /*79d0*/  ULDC UR8, c[0x0][0x75c] ;  /* 0x0001d70000087ab9 */ /* 0x000fe40000000800 */
[----:B------:R-:W-:Y:S01]  /*79e0*/  STL [R1+0xf8], R162 ;  /* 0x0000f8a201007387 */ /* 0x000fe20000100800 */
[----:B------:R-:W-:Y:S01]  /*79f0*/  SHF.R.U32.HI R24, RZ, 0x4, R24 ;  /* 0x00000004ff187819 */ /* 0x000fe20000011618 */
[----:B------:R-:W-:Y:S01]  /*7a00*/  FMUL.FTZ R18, R76, UR8 ;  /* 0x000000084c127c20 */ /* 0x000fe20008410000 */
[----:B------:R-:W-:Y:S01]  /*7a10*/  FMUL.FTZ R19, R77, UR8 ;  /* 0x000000084d137c20 */ /* 0x000fe20008410000 */
[----:B------:R-:W-:Y:S01]  /*7a20*/  STL [R1+0xf4], R161 ;  /* 0x0000f4a101007387 */ /* 0x000fe20000100800 */
[----:B------:R-:W-:Y:S01]  /*7a30*/  LOP3.LUT R210, R24, 0x3fff, RZ, 0xc0, !PT ;  /* 0x00003fff18d27812 */ /* 0x000fe200078ec0ff */
[----:B------:R-:W-:Y:S01]  /*7a40*/  FMUL.FTZ R20, R78, UR8 ;  /* 0x000000084e147c20 */ /* 0x000fe20008410000 */
[----:B------:R-:W-:Y:S01]  /*7a50*/  FMUL.FTZ R21, R79, UR8 ;  /* 0x000000084f157c20 */ /* 0x000fe20008410000 */
[----:B------:R-:W-:Y:S01]  /*7a60*/  STL [R1+0xf0], R160 ;  /* 0x0000f0a001007387 */ /* 0x000fe20000100800 */
[----:B------:R-:W-:Y:S01]  /*7a70*/  LOP3.LUT R25, R210, 0x10000, RZ, 0xfc, !PT ;  /* 0x00010000d2197812 */ /* 0x000fe200078efcff */
[----:B------:R-:W-:Y:S01]  /*7a80*/  FMUL.FTZ R22, R80, UR8 ;  /* 0x0000000850167c20 */ /* 0x000fe20008410000 */
[----:B------:R-:W-:Y:S01]  /*7a90*/  FMUL.FTZ R23, R81, UR8 ;  /* 0x0000000851177c20 */ /* 0x000fe20008410000 */
[----:B------:R-:W-:Y:S01]  /*7aa0*/  STL [R1+0xec], R159 ;  /* 0x0000ec9f01007387 */ /* 0x000fe20000100800 */
[----:B------:R-:W-:Y:S01]  /*7ab0*/  FMUL.FTZ R204, R82, UR8 ;  /* 0x0000000852cc7c20 */ /* 0x000fe20008410000 */
[----:B------:R-:W-:-:S02]  /*7ac0*/  IMAD R25, R0, 0x400, R25 ;  /* 0x0000040000197824 */ /* 0x000fc400078e0219 */
        /* <DEDUP_REMOVED lines=71> */
[C---:B------:R-:W-:Y:S01]  /*7f40*/  IADD3 R230, R7.reuse, 0x4, RZ ;  /* 0x0000000407e67810 */ /* 0x040fe20007ffe0ff */
        /* <DEDUP_REMOVED lines=34> */
[C---:B------:R-:W-:Y:S01]  /*8170*/  VIADD R220, R7.reuse, 0x10 ;  /* 0x0000001007dc7836 */ /* 0x040fe20000000000 */
[----:B------:R-:W-:-:S03]  /*8180*/  IADD3 R224, R7, 0x14, RZ ;  /* 0x0000001407e07810 */ /* 0x000fc60007ffe0ff */
        /* <DEDUP_REMOVED lines=53> */
[----:B----4-:R-:W-:Y:S01]  /*84e0*/  VIADD R128, R7, 0x18 ;  /* 0x0000001807807836 */ /* 0x010fe20000000000 */
        /* <DEDUP_REMOVED lines=10> */
[----:B------:R-:W-:Y:S01]  /*8590*/  IADD3 R221, R7, 0x1c, RZ ;  /* 0x0000001c07dd7810 */ /* 0x000fe20007ffe0ff */
[----:B------:R-:W-:-:S06]  /*85a0*/  FFMA.FTZ R95, R98, UR5, -R95 ;  /* 0x00000005625f7c23 */ /* 0x000fcc000801085f */
        /* <DEDUP_REMOVED lines=140> */
[----:B----4-:R-:W-:-:S02]  /*8e70*/  FSEL R128, R234, -INF , P2 ;  /* 0xff800000ea807808 */ /* 0x010fc40001000000 */
[----:B------:R-:W4:Y:S01]  /*8e80*/  SHFL.IDX PT, R212, R217, R212, 0x1f ;  /* 0x00001fd4d9d47589 */ /* 0x000f2200000e0000 */
[----:B---3--:R-:W-:Y:S01]  /*8e90*/  FFMA.FTZ R132, R26, UR5, -R215 ;  /* 0x000000051a847c23 */ /* 0x008fe200080108d7 */
[C---:B------:R-:W-:Y:S01]  /*8ea0*/  IADD3 R215, R7.reuse, 0x18, RZ ;  /* 0x0000001807d77810 */ /* 0x040fe20007ffe0ff */
[----:B------:R3:W-:Y:S01]  /*8eb0*/  MUFU.EX2 R12, R122 ;  /* 0x0000007a000c7308 */ /* 0x0007e20000000800 */
[----:B------:R-:W-:Y:S01]  /*8ec0*/  FFMA.FTZ R128, R128, UR5, -R127 ;  /* 0x0000000580807c23 */ /* 0x000fe2000801087f */
[----:B------:R-:W4:Y:S06]  /*8ed0*/  SHFL.IDX PT, R230, R11, R230, 0x1f ;  /* 0x00001fe60be67589 */ /* 0x000f2c00000e0000 */
[----:B------:R-:W4:Y:S01]  /*8ee0*/  MUFU.TANH R114, R114 ;  /* 0x0000007200727308 */ /* 0x000f220000002400 */
[----:B---3--:R-:W-:Y:S01]  /*8ef0*/  FSEL R122, R112, -INF , P1 ;  /* 0xff800000707a7808 */ /* 0x008fe20000800000 */
[----:B------:R-:W3:Y:S01]  /*8f00*/  SHFL.IDX PT, R215, R217, R215, 0x1f ;  /* 0x00001fd7d9d77589 */ /* 0x000ee200000e0000 */
[----:B------:R-:W-:-:S03]  /*8f10*/  VIADD R26, R7, 0x8 ;  /* 0x00000008071a7836 */ /* 0x000fc60000000000 */
[----:B------:R-:W-:Y:S01]  /*8f20*/  FFMA.FTZ R127, R122, UR5, -R127 ;  /* 0x000000057a7f7c23 */ /* 0x000fe2000801087f */
[----:B------:R4:W3:Y:S01]  /*8f30*/  SHFL.IDX PT, R217, R217, R221, 0x1f ;  /* 0x00001fddd9d97589 */ /* 0x0008e200000e0000 */
[----:B------:R-:W-:Y:S01]  /*8f40*/  FSEL R122, R149, -INF , P2 ;  /* 0xff800000957a7808 */ /* 0x000fe20001000000 */
[--C-:B------:R-:W-:Y:S01]  /*8f50*/  FADD.FTZ R32, R32, -R229.reuse ;  /* 0x800000e520207221 */ /* 0x100fe20000010000 */
[----:B------:R-:W-:Y:S01]  /*8f60*/  FADD.FTZ R34, R34, -R229 ;  /* 0x800000e522227221 */ /* 0x000fe20000010000 */
[----:B------:R-:W-:Y:S01]  /*8f70*/  FFMA.FTZ R22, -R22, R22, 1 ;  /* 0x3f80000016167423 */ /* 0x000fe20000010116 */
[----:B------:R3:W3:Y:S01]  /*8f80*/  SHFL.IDX PT, R229, R11, R26, 0x1f ;  /* 0x00001f1a0be57589 */ /* 0x0006e200000e0000 */
[--C-:B------:R-:W-:Y:S01]  /*8f90*/  FFMA.FTZ R122, R122, UR5, -R125.reuse ;  /* 0x000000057a7a7c23 */ /* 0x100fe2000801087d */
[----:B------:R-:W-:Y:S01]  /*8fa0*/  FFMA.FTZ R125, R219, UR5, -R125 ;  /* 0x00000005db7d7c23 */ /* 0x000fe2000801087d */
[--C-:B------:R-:W-:Y:S01]  /*8fb0*/  FADD.FTZ R219, R25, -R222.reuse ;  /* 0x800000de19db7221 */ /* 0x100fe20000010000 */
[----:B------:R-:W-:Y:S01]  /*8fc0*/  FADD.FTZ R222, R27, -R222 ;  /* 0x800000de1bde7221 */ /* 0x000fe20000010000 */
[----:B------:R-:W-:Y:S01]  /*8fd0*/  IADD3 R27, R7, 0xc, RZ ;  /* 0x0000000c071b7810 */ /* 0x000fe20007ffe0ff */
[--C-:B--2---:R-:W-:Y:S01]  /*8fe0*/  FADD.FTZ R33, R33, -R224.reuse ;  /* 0x800000e021217221 */ /* 0x104fe20000010000 */
[----:B------:R-:W-:Y:S01]  /*8ff0*/  FADD.FTZ R35, R35, -R224 ;  /* 0x800000e023237221 */ /* 0x000fe20000010000 */
[----:B------:R1:W-:Y:S08]  /*9000*/  MUFU.EX2 R25, R211 ;  /* 0x000000d300197308 */ /* 0x0003f00000000800 */
[----:B------:R-:W2:Y:S01]  /*9010*/  MUFU.TANH R113, R113 ;  /* 0x0000007100717308 */ /* 0x000ea20000002400 */
[----:B------:R2:W2:Y:S01]  /*9020*/  SHFL.IDX PT, R224, R11, R27, 0x1f ;  /* 0x00001f1b0be07589 */ /* 0x0004a200000e0000 */
[--C-:B-1----:R-:W-:Y:S01]  /*9030*/  FADD.FTZ R211, R29, -R213.reuse ;  /* 0x800000d51dd37221 */ /* 0x102fe20000010000 */
[----:B----4-:R-:W-:Y:S01]  /*9040*/  FADD.FTZ R221, R28, -R212 ;  /* 0x800000d41cdd7221 */ /* 0x010fe20000010000 */
[----:B------:R-:W-:Y:S01]  /*9050*/  FADD.FTZ R213, R31, -R213 ;  /* 0x800000d51fd57221 */ /* 0x000fe20000010000 */
[----:B------:R-:W-:-:S03]  /*9060*/  FSEL R28, R141, -INF , P2 ;  /* 0xff8000008d1c7808 */ /* 0x000fc60001000000 */
[----:B------:R-:W1:Y:S01]  /*9070*/  MUFU.EX2 R95, R95 ;  /* 0x0000005f005f7308 */ /* 0x000e620000000800 */
[----:B------:R-:W-:Y:S01]  /*9080*/  FSEL R31, R140, -INF , P1 ;  /* 0xff8000008c1f7808 */ /* 0x000fe20000800000 */
[----:B------:R-:W-:-:S06]  /*9090*/  FFMA.FTZ R28, R28, UR5, -R230 ;  /* 0x000000051c1c7c23 */ /* 0x000fcc00080108e6 */
[----:B------:R-:W4:Y:S01]  /*90a0*/  MUFU.TANH R118, R118 ;  /* 0x0000007600767308 */ /* 0x000f220000002400 */
[----:B------:R-:W-:-:S07]  /*90b0*/  FFMA.FTZ R31, R31, UR5, -R230 ;  /* 0x000000051f1f7c23 */ /* 0x000fce00080108e6 */
[----:B------:R-:W-:Y:S08]  /*90c0*/  MUFU.EX2 R98, R98 ;  /* 0x0000006200627308 */ /* 0x000ff00000000800 */
[----:B------:R-:W4:Y:S08]  /*90d0*/  MUFU.TANH R116, R116 ;  /* 0x0000007400747308 */ /* 0x000f300000002400 */
[----:B------:R-:W-:Y:S08]  /*90e0*/  MUFU.TANH R121, R121 ;  /* 0x0000007900797308 */ /* 0x000ff00000002400 */
[----:B------:R-:W4:Y:S08]  /*90f0*/  MUFU.EX2 R104, R104 ;  /* 0x0000006800687308 */ /* 0x000f300000000800 */
[----:B------:R-:W4:Y:S08]  /*9100*/  MUFU.TANH R115, R115 ;  /* 0x0000007300737308 */ /* 0x000f300000002400 */
[----:B------:R-:W-:Y:S01]  /*9110*/  MUFU.TANH R117, R117 ;  /* 0x0000007500757308 */ /* 0x000fe20000002400 */
[----:B------:R-:W-:-:S07]  /*9120*/  FFMA.FTZ R23, -R23, R23, 1 ;  /* 0x3f80000017177423 */ /* 0x000fce0000010117 */
[----:B------:R-:W-:Y:S08]  /*9130*/  MUFU.EX2 R103, R103 ;  /* 0x0000006700677308 */ /* 0x000ff00000000800 */
[----:B------:R-:W-:Y:S01]  /*9140*/  MUFU.EX2 R96, R96 ;  /* 0x0000006000607308 */ /* 0x000fe20000000800 */
[----:B------:R-:W-:Y:S01]  /*9150*/  FFMA.FTZ R209, -R209, R209, 1 ;  /* 0x3f800000d1d17423 */ /* 0x000fe200000101d1 */
[----:B------:R-:W-:Y:S01]  /*9160*/  FFMA.FTZ R205, -R205, R205, 1 ;  /* 0x3f800000cdcd7423 */ /* 0x000fe200000101cd */
[----:B------:R-:W-:Y:S05]  /*9170*/  LDS R13, [R13+0x400] ;  /* 0x000400000d0d7984 */ /* 0x000fea0000000800 */
[----:B---3--:R3:W-:Y:S01]  /*9180*/  MUFU.EX2 R26, R231 ;  /* 0x000000e7001a7308 */ /* 0x0087e20000000800 */
[----:B------:R-:W-:Y:S01]  /*9190*/  FADD.FTZ R36, R36, -R215 ;  /* 0x800000d724247221 */ /* 0x000fe20000010000 */
[----:B---3--:R-:W-:-:S06]  /*91a0*/  VIADD R231, R7, 0x10 ;  /* 0x0000001007e77836 */ /* 0x008fcc0000000000 */
[----:B--2---:R2:W-:Y:S01]  /*91b0*/  MUFU.EX2 R27, R214 ;  /* 0x000000d6001b7308 */ /* 0x0045e20000000800 */
[----:B------:R3:W1:Y:S01]  /*91c0*/  SHFL.IDX PT, R230, R11, R231, 0x1f ;  /* 0x00001fe70be67589 */ /* 0x00066200000e0000 */
[----:B------:R-:W-:Y:S01]  /*91d0*/  FADD.FTZ R215, R38, -R215 ;  /* 0x800000d726d77221 */ /* 0x000fe20000010000 */
[----:B--2---:R-:W-:Y:S01]  /*91e0*/  FADD.FTZ R214, R37, -R217 ;  /* 0x800000d925d67221 */ /* 0x004fe20000010000 */
[----:B------:R-:W-:Y:S01]  /*91f0*/  FFMA.FTZ R37, -R20, R20, 1 ;  /* 0x3f80000014257423 */ /* 0x000fe20000010114 */
[----:B------:R-:W-:Y:S01]  /*9200*/  FSEL R20, R6, -INF , P2 ;  /* 0xff80000006147808 */ /* 0x000fe20001000000 */
[----:B------:R-:W-:Y:S01]  /*9210*/  FFMA.FTZ R38, -R18, R18, 1 ;  /* 0x3f80000012267423 */ /* 0x000fe20000010112 */
[----:B------:R-:W-:Y:S01]  /*9220*/  FMUL.FTZ R223, R99, R223 ;  /* 0x000000df63df7220 */ /* 0x000fe20000410000 */
[----:B------:R2:W-:Y:S03]  /*9230*/  MUFU.EX2 R18, R216 ;  /* 0x000000d800127308 */ /* 0x0005e60000000800 */
[----:B------:R-:W-:Y:S01]  /*9240*/  FMUL.FTZ R37, R37, R223 ;  /* 0x000000df25257220 */ /* 0x000fe20000410000 */
[----:B------:R-:W-:Y:S01]  /*9250*/  FMUL.FTZ R223, R119, R219 ;  /* 0x000000db77df7220 */ /* 0x000fe20000410000 */
[----:B--2---:R-:W-:Y:S01]  /*9260*/  FFMA.FTZ R216, R20, UR5, -R229 ;  /* 0x0000000514d87c23 */ /* 0x004fe200080108e5 */
[----:B------:R-:W-:-:S02]  /*9270*/  FFMA.FTZ R20, -R19, R19, 1 ;  /* 0x3f80000013147423 */ /* 0x000fc40000010113 */
[----:B------:R2:W-:Y:S01]  /*9280*/  MUFU.EX2 R19, R218 ;  /* 0x000000da00137308 */ /* 0x0005e20000000800 */
[----:B------:R-:W-:Y:S01]  /*9290*/  FMUL.FTZ R222, R100, R222 ;  /* 0x000000de64de7220 */ /* 0x000fe20000410000 */
[----:B------:R-:W-:Y:S01]  /*92a0*/  FADD.FTZ R212, R30, -R212 ;  /* 0x800000d41ed47221 */ /* 0x000fe20000010000 */
[----:B--2---:R-:W-:Y:S02]  /*92b0*/  FSEL R218, R3, -INF , P1 ;  /* 0xff80000003da7808 */ /* 0x004fe40000800000 */
[----:B---3--:R-:W-:-:S03]  /*92c0*/  IADD3 R231, R7, 0x14, RZ ;  /* 0x0000001407e77810 */ /* 0x008fc60007ffe0ff */
[----:B------:R-:W-:Y:S01]  /*92d0*/  FFMA.FTZ R219, R218, UR5, -R224 ;  /* 0x00000005dadb7c23 */ /* 0x000fe200080108e0 */
[----:B------:R-:W-:Y:S01]  /*92e0*/  FMUL.FTZ R218, R20, R223 ;  /* 0x000000df14da7220 */ /* 0x000fe20000410000 */
[----:B------:R-:W-:Y:S01]  /*92f0*/  FSEL R29, R143, -INF , P2 ;  /* 0xff8000008f1d7808 */ /* 0x000fe20001000000 */
[----:B------:R2:W-:Y:S01]  /*9300*/  MUFU.EX2 R20, R210 ;  /* 0x000000d200147308 */ /* 0x0005e20000000800 */
[----:B------:R-:W-:Y:S01]  /*9310*/  FSEL R30, R142, -INF , P1 ;  /* 0xff8000008e1e7808 */ /* 0x000fe20000800000 */
[----:B------:R-:W-:Y:S01]  /*9320*/  FMUL.FTZ R223, R97, R221 ;  /* 0x000000dd61df7220 */ /* 0x000fe20000410000 */
[----:B------:R-:W-:Y:S01]  /*9330*/  FADD.FTZ R217, R39, -R217 ;  /* 0x800000d927d97221 */ /* 0x000fe20000010000 */
[--C-:B------:R-:W-:Y:S01]  /*9340*/  FFMA.FTZ R29, R29, UR5, -R233.reuse ;  /* 0x000000051d1d7c23 */ /* 0x100fe200080108e9 */
[----:B--2---:R-:W-:Y:S01]  /*9350*/  FMUL.FTZ R210, R21, R222 ;  /* 0x000000de15d27220 */ /* 0x004fe20000410000 */
[----:B------:R-:W-:Y:S01]  /*9360*/  FSEL R21, R2, -INF , P2 ;  /* 0xff80000002157808 */ /* 0x000fe20001000000 */
[----:B------:R-:W-:Y:S01]  /*9370*/  FFMA.FTZ R30, R30, UR5, -R233 ;  /* 0x000000051e1e7c23 */ /* 0x000fe200080108e9 */
[----:B------:R-:W-:Y:S01]  /*9380*/  FSEL R39, R5, -INF , P1 ;  /* 0xff80000005277808 */ /* 0x000fe20000800000 */
[----:B------:R-:W2:Y:S01]  /*9390*/  SHFL.IDX PT, R231, R11, R231, 0x1f ;  /* 0x00001fe70be77589 */ /* 0x000ea200000e0000 */
[----:B------:R-:W-:-:S02]  /*93a0*/  VIADD R233, R7, 0x18 ;  /* 0x0000001807e97836 */ /* 0x000fc40000000000 */
[----:B-1----:R-:W-:Y:S02]  /*93b0*/  FFMA.FTZ R221, R21, UR5, -R230 ;  /* 0x0000000515dd7c23 */ /* 0x002fe400080108e6 */
[----:B------:R1:W-:Y:S01]  /*93c0*/  MUFU.EX2 R21, R139 ;  /* 0x0000008b00157308 */ /* 0x0003e20000000800 */
[----:B------:R-:W-:Y:S01]  /*93d0*/  FFMA.FTZ R39, R39, UR5, -R229 ;  /* 0x0000000527277c23 */ /* 0x000fe200080108e5 */
[----:B------:R-:W-:Y:S01]  /*93e0*/  FSEL R222, R114, -INF , P1 ;  /* 0xff80000072de7808 */ /* 0x000fe20000800000 */
[----:B------:R3:W4:Y:S01]  /*93f0*/  SHFL.IDX PT, R229, R11, R233, 0x1f ;  /* 0x00001fe90be57589 */ /* 0x00072200000e0000 */
[----:B-1----:R-:W-:-:S03]  /*9400*/  FMUL.FTZ R139, R22, R223 ;  /* 0x000000df168b7220 */ /* 0x002fc60000410000 */
[----:B------:R1:W-:Y:S01]  /*9410*/  LDS R223, [R15+0x400] ;  /* 0x000400000fdf7984 */ /* 0x0003e20000000800 */
[----:B---3--:R-:W-:Y:S01]  /*9420*/  IADD3 R233, R7, 0x1c, RZ ;  /* 0x0000001c07e97810 */ /* 0x008fe20007ffe0ff */
[----:B------:R-:W-:-:S04]  /*9430*/  FFMA.FTZ R222, R222, UR5, -R230 ;  /* 0x00000005dede7c23 */ /* 0x000fc800080108e6 */
[----:B------:R3:W4:Y:S01]  /*9440*/  SHFL.IDX PT, R230, R11, R233, 0x1f ;  /* 0x00001fe90be67589 */ /* 0x00072200000e0000 */
[----:B------:R-:W4:Y:S01]  /*9450*/  MUFU.EX2 R102, R102 ;  /* 0x0000006600667308 */ /* 0x000f220000000800 */
[----:B------:R-:W-:Y:S01]  /*9460*/  FMUL.FTZ R220, R120, R220 ;  /* 0x000000dc78dc7220 */ /* 0x000fe20000410000 */
[----:B-1----:R-:W-:Y:S01]  /*9470*/  FFMA.FTZ R15, -R204, R204, 1 ;  /* 0x3f800000cc0f7423 */ /* 0x002fe200000101cc */
[----:B------:R-:W-:Y:S02]  /*9480*/  FSEL R22, R113, -INF , P2 ;  /* 0xff80000071167808 */ /* 0x000fe40001000000 */
[----:B------:R-:W-:-:S03]  /*9490*/  FMUL.FTZ R38, R38, R220 ;  /* 0x000000dc26267220 */ /* 0x000fc60000410000 */
[----:B---3--:R1:W-:Y:S01]  /*94a0*/  MUFU.EX2 R11, R138 ;  /* 0x0000008a000b7308 */ /* 0x0083e20000000800 */
[----:B------:R-:W-:Y:S01]  /*94b0*/  FSEL R220, R4, -INF , P2 ;  /* 0xff80000004dc7808 */ /* 0x000fe20001000000 */
[----:B-1----:R-:W-:Y:S01]  /*94c0*/  FMUL.FTZ R138, R95, R212 ;  /* 0x000000d45f8a7220 */ /* 0x002fe20000410000 */
[----:B--2---:R-:W-:Y:S01]  /*94d0*/  FFMA.FTZ R212, R22, UR5, -R231 ;  /* 0x0000000516d47c23 */ /* 0x004fe200080108e7 */
[----:B----4-:R-:W-:Y:S02]  /*94e0*/  FSEL R22, R118, -INF , P1 ;  /* 0xff80000076167808 */ /* 0x010fe40000800000 */
[----:B------:R-:W-:Y:S02]  /*94f0*/  FMUL.FTZ R138, R15, R138 ;  /* 0x0000008a0f8a7220 */ /* 0x000fe40000410000 */
[----:B------:R1:W-:Y:S01]  /*9500*/  MUFU.EX2 R15, R137 ;  /* 0x00000089000f7308 */ /* 0x0003e20000000800 */
[----:B------:R-:W-:Y:S01]  /*9510*/  FFMA.FTZ R220, R220, UR5, -R224 ;  /* 0x00000005dcdc7c23 */ /* 0x000fe200080108e0 */
[----:B------:R-:W-:Y:S01]  /*9520*/  FSEL R224, R116, -INF , P2 ;  /* 0xff80000074e07808 */ /* 0x000fe20001000000 */
[----:B------:R-:W-:-:S05]  /*9530*/  FMUL.FTZ R32, R104, R32 ;  /* 0x0000002068207220 */ /* 0x000fca0000410000 */
[----:B------:R-:W2:Y:S01]  /*9540*/  MUFU.EX2 R17, R17 ;  /* 0x0000001100117308 */ /* 0x000ea20000000800 */
[----:B-1----:R-:W-:Y:S01]  /*9550*/  FMUL.FTZ R137, R98, R211 ;  /* 0x000000d362897220 */ /* 0x002fe20000410000 */
[----:B------:R-:W-:-:S03]  /*9560*/  FFMA.FTZ R211, R22, UR5, -R229 ;  /* 0x0000000516d37c23 */ /* 0x000fc600080108e5 */
[----:B------:R-:W-:Y:S01]  /*9570*/  FMUL.FTZ R137, R23, R137 ;  /* 0x0000008917897220 */ /* 0x000fe20000410000 */
[----:B------:R-:W-:Y:S02]  /*9580*/  FSEL R23, R121, -INF , P1 ;  /* 0xff80000079177808 */ /* 0x000fe40000800000 */
[----:B------:R1:W-:Y:S01]  /*9590*/  MUFU.EX2 R22, R136 ;  /* 0x0000008800167308 */ /* 0x0003e20000000800 */
[----:B------:R-:W-:Y:S01]  /*95a0*/  FSEL R204, R115, -INF , P1 ;  /* 0xff80000073cc7808 */ /* 0x000fe20000800000 */
[----:B------:R-:W-:Y:S01]  /*95b0*/  FFMA.FTZ R224, R224, UR5, -R229 ;  /* 0x00000005e0e07c23 */ /* 0x000fe200080108e5 */
[----:B------:R-:W-:Y:S01]  /*95c0*/  FMUL.FTZ R35, R102, R35 ;  /* 0x0000002366237220 */ /* 0x000fe20000410000 */
[----:B------:R-:W-:Y:S01]  /*95d0*/  FSEL R229, R117, -INF , P2 ;  /* 0xff80000075e57808 */ /* 0x000fe20001000000 */
[----:B-1----:R-:W-:Y:S01]  /*95e0*/  FFMA.FTZ R136, -R206, R206, 1 ;  /* 0x3f800000ce887423 */ /* 0x002fe200000101ce */
[--C-:B------:R-:W-:Y:S01]  /*95f0*/  FFMA.FTZ R206, R23, UR5, -R230.reuse ;  /* 0x0000000517ce7c23 */ /* 0x100fe200080108e6 */
[----:B------:R-:W-:Y:S01]  /*9600*/  FFMA.FTZ R204, R204, UR5, -R231 ;  /* 0x00000005cccc7c23 */ /* 0x000fe200080108e7 */
[----:B------:R1:W-:Y:S01]  /*9610*/  MUFU.EX2 R23, R135 ;  /* 0x0000008700177308 */ /* 0x0003e20000000800 */
[----:B------:R-:W-:Y:S01]  /*9620*/  FMUL.FTZ R136, R136, R32 ;  /* 0x0000002088887220 */ /* 0x000fe20000410000 */
[----:B------:R-:W-:Y:S01]  /*9630*/  FMUL.FTZ R34, R103, R34 ;  /* 0x0000002267227220 */ /* 0x000fe20000410000 */
[----:B------:R-:W-:Y:S01]  /*9640*/  FMUL.FTZ R231, R96, R213 ;  /* 0x000000d560e77220 */ /* 0x000fe20000410000 */
[----:B------:R-:W-:-:S04]  /*9650*/  FFMA.FTZ R213, R229, UR5, -R230 ;  /* 0x00000005e5d57c23 */ /* 0x000fc800080108e6 */
[----:B------:R3:W-:Y:S01]  /*9660*/  MUFU.EX2 R32, R134 ;  /* 0x0000008600207308 */ /* 0x0007e20000000800 */
[----:B-1----:R-:W-:Y:S01]  /*9670*/  FFMA.FTZ R135, -R208, R208, 1 ;  /* 0x3f800000d0877423 */ /* 0x002fe200000101d0 */
[----:B------:R-:W-:Y:S01]  /*9680*/  IADD3 R230, R7, 0x8, RZ ;  /* 0x0000000807e67810 */ /* 0x000fe20007ffe0ff */
[----:B------:R-:W-:Y:S02]  /*9690*/  FMUL.FTZ R205, R205, R231 ;  /* 0x000000e7cdcd7220 */ /* 0x000fe40000410000 */
[----:B------:R-:W-:Y:S01]  /*96a0*/  FMUL.FTZ R135, R135, R34 ;  /* 0x0000002287877220 */ /* 0x000fe20000410000 */
[----:B---3--:R-:W-:Y:S01]  /*96b0*/  FMUL.FTZ R134, R209, R35 ;  /* 0x00000023d1867220 */ /* 0x008fe20000410000 */
[----:B------:R-:W-:Y:S01]  /*96c0*/  IADD3 R35, R7, 0x10, RZ ;  /* 0x0000001007237810 */ /* 0x000fe20007ffe0ff */
[----:B------:R-:W-:Y:S01]  /*96d0*/  FFMA.FTZ R34, -R225, R225, 1 ;  /* 0x3f800000e1227423 */ /* 0x000fe200000101e1 */
[----:B------:R-:W-:Y:S02]  /*96e0*/  VIADD R231, R7, 0xc ;  /* 0x0000000c07e77836 */ /* 0x000fe40000000000 */
[----:B--2---:R-:W-:Y:S01]  /*96f0*/  FMUL.FTZ R215, R17, R215 ;  /* 0x000000d711d77220 */ /* 0x004fe20000410000 */
[----:B------:R-:W-:Y:S01]  /*9700*/  FFMA.FTZ R88, -R88, R88, 1 ;  /* 0x3f80000058587423 */ /* 0x000fe20000010158 */
[----:B------:R1:W-:Y:S01]  /*9710*/  SHFL.IDX PT, R225, R223, R35, 0x1f ;  /* 0x00001f23dfe17589 */ /* 0x0003e200000e0000 */
[C---:B------:R-:W-:Y:S01]  /*9720*/  VIADD R229, R7.reuse, 0x4 ;  /* 0x0000000407e57836 */ /* 0x040fe20000000000 */
[----:B------:R-:W2:Y:S02]  /*9730*/  MUFU.EX2 R105, R105 ;  /* 0x0000006900697308 */ /* 0x000ea40000000800 */
[----:B------:R-:W3:Y:S01]  /*9740*/  SHFL.IDX PT, R230, R223, R230, 0x1f ;  /* 0x00001fe6dfe67589 */ /* 0x000ee200000e0000 */
[----:B------:R-:W-:Y:S01]  /*9750*/  FMUL.FTZ R88, R88, R215 ;  /* 0x000000d758587220 */ /* 0x000fe20000410000 */
[----:B-1----:R-:W-:-:S04]  /*9760*/  IADD3 R35, R7, 0x18, RZ ;  /* 0x0000001807237810 */ /* 0x002fc80007ffe0ff */
[----:B------:R-:W1:Y:S01]  /*9770*/  MUFU.EX2 R101, R101 ;  /* 0x0000006500657308 */ /* 0x000e620000000800 */
[----:B------:R-:W4:Y:S04]  /*9780*/  SHFL.IDX PT, R209, R223, R7, 0x1f ;  /* 0x00001f07dfd17589 */ /* 0x000f2800000e0000 */
[----:B------:R2:W-:Y:S04]  /*9790*/  SHFL.IDX PT, R208, R223, R231, 0x1f ;  /* 0x00001fe7dfd07589 */ /* 0x0005e800000e0000 */
[----:B------:R-:W4:Y:S04]  /*97a0*/  SHFL.IDX PT, R215, R223, R35, 0x1f ;  /* 0x00001f23dfd77589 */ /* 0x000f2800000e0000 */
[----:B------:R-:W4:Y:S01]  /*97b0*/  SHFL.IDX PT, R229, R223, R229, 0x1f ;  /* 0x00001fe5dfe57589 */ /* 0x000f2200000e0000 */
[----:B------:R-:W4:Y:S01]  /*97c0*/  MUFU.EX2 R111, R111 ;  /* 0x0000006f006f7308 */ /* 0x000f220000000800 */
[----:B--2---:R-:W-:-:S02]  /*97d0*/  VIADD R231, R7, 0x14 ;  /* 0x0000001407e77836 */ /* 0x004fc40000000000 */
[----:B------:R-:W-:Y:S01]  /*97e0*/  FMUL.FTZ R33, R105, R33 ;  /* 0x0000002169217220 */ /* 0x000fe20000410000 */
[----:B------:R-:W-:-:S04]  /*97f0*/  FFMA.FTZ R207, -R207, R207, 1 ;  /* 0x3f800000cfcf7423 */ /* 0x000fc800000101cf */
[----:B------:R-:W2:Y:S01]  /*9800*/  MUFU.EX2 R110, R110 ;  /* 0x0000006e006e7308 */ /* 0x000ea20000000800 */
[----:B-1----:R-:W-:Y:S01]  /*9810*/  FMUL.FTZ R36, R101, R36 ;  /* 0x0000002465247220 */ /* 0x002fe20000410000 */
[----:B------:R-:W-:Y:S01]  /*9820*/  FMUL.FTZ R207, R207, R33 ;  /* 0x00000021cfcf7220 */ /* 0x000fe20000410000 */
[----:B------:R-:W1:Y:S01]  /*9830*/  SHFL.IDX PT, R231, R223, R231, 0x1f ;  /* 0x00001fe7dfe77589 */ /* 0x000e6200000e0000 */
[--C-:B---3--:R-:W-:Y:S01]  /*9840*/  FADD.FTZ R44, R44, -R230.reuse ;  /* 0x800000e62c2c7221 */ /* 0x108fe20000010000 */
[----:B------:R-:W-:-:S03]  /*9850*/  FADD.FTZ R46, R46, -R230 ;  /* 0x800000e62e2e7221 */ /* 0x000fc60000010000 */
[----:B------:R3:W-:Y:S01]  /*9860*/  MUFU.EX2 R33, R133 ;  /* 0x0000008500217308 */ /* 0x0007e20000000800 */
[--C-:B----4-:R-:W-:Y:S01]  /*9870*/  FADD.FTZ R40, R40, -R209.reuse ;  /* 0x800000d128287221 */ /* 0x110fe20000010000 */
[----:B------:R-:W-:Y:S01]  /*9880*/  FADD.FTZ R42, R42, -R209 ;  /* 0x800000d12a2a7221 */ /* 0x000fe20000010000 */
[----:B------:R-:W-:Y:S01]  /*9890*/  FADD.FTZ R209, R52, -R215 ;  /* 0x800000d734d17221 */ /* 0x000fe20000010000 */
[----:B------:R-:W-:Y:S01]  /*98a0*/  FFMA.FTZ R52, -R236, R236, 1 ;  /* 0x3f800000ec347423 */ /* 0x000fe200000101ec */
[----:B------:R-:W-:Y:S01]  /*98b0*/  FMUL.FTZ R44, R111, R44 ;  /* 0x0000002c6f2c7220 */ /* 0x000fe20000410000 */
[----:B---3--:R-:W-:Y:S02]  /*98c0*/  FMUL.FTZ R133, R34, R36 ;  /* 0x0000002422857220 */ /* 0x008fe40000410000 */
[----:B------:R3:W-:Y:S01]  /*98d0*/  MUFU.EX2 R36, R124 ;  /* 0x0000007c00247308 */ /* 0x0007e20000000800 */
[--C-:B------:R-:W-:Y:S01]  /*98e0*/  FADD.FTZ R41, R41, -R229.reuse ;  /* 0x800000e529297221 */ /* 0x100fe20000010000 */
[----:B------:R-:W-:Y:S01]  /*98f0*/  FADD.FTZ R43, R43, -R229 ;  /* 0x800000e52b2b7221 */ /* 0x000fe20000010000 */
[----:B------:R-:W-:Y:S01]  /*9900*/  FFMA.FTZ R92, -R92, R92, 1 ;  /* 0x3f8000005c5c7423 */ /* 0x000fe2000001015c */
[----:B------:R-:W-:Y:S01]  /*9910*/  FFMA.FTZ R91, -R91, R91, 1 ;  /* 0x3f8000005b5b7423 */ /* 0x000fe2000001015b */
[----:B------:R-:W-:Y:S01]  /*9920*/  FMUL.FTZ R46, R10, R46 ;  /* 0x0000002e0a2e7220 */ /* 0x000fe20000410000 */
[----:B---3--:R-:W-:-:S02]  /*9930*/  FADD.FTZ R124, R45, -R208 ;  /* 0x800000d02d7c7221 */ /* 0x008fc40000010000 */
[----:B------:R-:W3:Y:S01]  /*9940*/  MUFU.EX2 R108, R108 ;  /* 0x0000006c006c7308 */ /* 0x000ee20000000800 */
[----:B------:R-:W-:Y:S01]  /*9950*/  IADD3 R229, R7, 0x8, RZ ;  /* 0x0000000807e57810 */ /* 0x000fe20007ffe0ff */
[----:B--2---:R-:W-:Y:S01]  /*9960*/  FMUL.FTZ R124, R110, R124 ;  /* 0x0000007c6e7c7220 */ /* 0x004fe20000410000 */
[----:B------:R-:W2:Y:S01]  /*9970*/  SHFL.IDX PT, R223, R223, R233, 0x1f ;  /* 0x00001fe9dfdf7589 */ /* 0x000ea200000e0000 */
[----:B------:R-:W-:Y:S01]  /*9980*/  FMUL.FTZ R52, R52, R44 ;  /* 0x0000002c34347220 */ /* 0x000fe20000410000 */
[----:B------:R-:W-:Y:S01]  /*9990*/  FMUL.FTZ R44, R92, R46 ;  /* 0x0000002e5c2c7220 */ /* 0x000fe20000410000 */
[----:B------:R-:W-:Y:S02]  /*99a0*/  FMUL.FTZ R46, R91, R124 ;  /* 0x0000007c5b2e7220 */ /* 0x000fe40000410000 */
[----:B------:R-:W4:Y:S01]  /*99b0*/  MUFU.EX2 R107, R107 ;  /* 0x0000006b006b7308 */ /* 0x000f220000000800 */
[----:B------:R-:W2:Y:S07]  /*99c0*/  SHFL.IDX PT, R91, R13, R229, 0x1f ;  /* 0x00001fe50d5b7589 */ /* 0x000eae00000e0000 */
[----:B------:R-:W2:Y:S01]  /*99d0*/  MUFU.EX2 R109, R109 ;  /* 0x0000006d006d7308 */ /* 0x000ea20000000800 */
[----:B------:R-:W-:Y:S01]  /*99e0*/  FADD.FTZ R47, R47, -R208 ;  /* 0x800000d02f2f7221 */ /* 0x000fe20000010000 */
[----:B-1----:R-:W-:Y:S01]  /*99f0*/  FADD.FTZ R208, R49, -R231 ;  /* 0x800000e731d07221 */ /* 0x002fe20000010000 */
[----:B------:R-:W-:Y:S01]  /*9a00*/  FFMA.FTZ R45, -R227, R227, 1 ;  /* 0x3f800000e32d7423 */ /* 0x000fe200000101e3 */
[----:B---3--:R-:W-:Y:S01]  /*9a10*/  FMUL.FTZ R49, R108, R40 ;  /* 0x000000286c317220 */ /* 0x008fe20000410000 */
[----:B------:R-:W-:Y:S01]  /*9a20*/  FFMA.FTZ R226, -R226, R226, 1 ;  /* 0x3f800000e2e27423 */ /* 0x000fe200000101e2 */
[----:B------:R-:W-:-:S02]  /*9a30*/  FADD.FTZ R48, R48, -R225 ;  /* 0x800000e130307221 */ /* 0x000fc40000010000 */
[----:B------:R-:W-:Y:S01]  /*9a40*/  FMUL.FTZ R45, R45, R49 ;  /* 0x000000312d2d7220 */ /* 0x000fe20000410000 */
[----:B------:R-:W-:Y:S01]  /*9a50*/  FFMA.FTZ R49, -R228, R228, 1 ;  /* 0x3f800000e4317423 */ /* 0x000fe200000101e4 */
[----:B----4-:R-:W-:Y:S01]  /*9a60*/  FMUL.FTZ R41, R107, R41 ;  /* 0x000000296b297220 */ /* 0x010fe20000410000 */
[----:B------:R-:W-:Y:S01]  /*9a70*/  FADD.FTZ R50, R50, -R225 ;  /* 0x800000e132327221 */ /* 0x000fe20000010000 */
[----:B------:R1:W-:Y:S01]  /*9a80*/  MUFU.EX2 R34, R131 ;  /* 0x0000008300227308 */ /* 0x0003e20000000800 */
[----:B------:R-:W-:Y:S01]  /*9a90*/  FMUL.FTZ R214, R9, R214 ;  /* 0x000000d609d67220 */ /* 0x000fe20000410000 */
[----:B--2---:R-:W-:Y:S01]  /*9aa0*/  FADD.FTZ R40, R53, -R223 ;  /* 0x800000df35287221 */ /* 0x004fe20000010000 */
[----:B------:R-:W-:Y:S01]  /*9ab0*/  FMUL.FTZ R217, R109, R217 ;  /* 0x000000d96dd97220 */ /* 0x000fe20000410000 */
[----:B------:R-:W-:Y:S01]  /*9ac0*/  FMUL.FTZ R49, R49, R41 ;  /* 0x0000002931317220 */ /* 0x000fe20000410000 */
[----:B------:R-:W-:-:S03]  /*9ad0*/  FFMA.FTZ R90, -R90, R90, 1 ;  /* 0x3f8000005a5a7423 */ /* 0x000fc6000001015a */
[----:B------:R2:W-:Y:S01]  /*9ae0*/  MUFU.EX2 R35, R129 ;  /* 0x0000008100237308 */ /* 0x0005e20000000800 */
[----:B-1----:R-:W-:Y:S01]  /*9af0*/  FFMA.FTZ R131, -R232, R232, 1 ;  /* 0x3f800000e8837423 */ /* 0x002fe200000101e8 */
[----:B------:R-:W-:Y:S01]  /*9b00*/  FFMA.FTZ R53, -R237, R237, 1 ;  /* 0x3f800000ed357423 */ /* 0x000fe200000101ed */
[----:B------:R-:W-:Y:S01]  /*9b10*/  FFMA.FTZ R235, -R235, R235, 1 ;  /* 0x3f800000ebeb7423 */ /* 0x000fe200000101eb */
[----:B------:R-:W-:Y:S01]  /*9b20*/  FFMA.FTZ R93, -R93, R93, 1 ;  /* 0x3f8000005d5d7423 */ /* 0x000fe2000001015d */
[----:B------:R-:W-:Y:S01]  /*9b30*/  FMUL.FTZ R47, R24, R47 ;  /* 0x0000002f182f7220 */ /* 0x000fe20000410000 */
[----:B------:R-:W-:Y:S01]  /*9b40*/  FMUL.FTZ R48, R25, R48 ;  /* 0x0000003019307220 */ /* 0x000fe20000410000 */
[----:B------:R-:W-:Y:S01]  /*9b50*/  FMUL.FTZ R41, R26, R50 ;  /* 0x000000321a297220 */ /* 0x000fe20000410000 */
[----:B------:R-:W-:Y:S01]  /*9b60*/  FMUL.FTZ R43, R12, R43 ;  /* 0x0000002b0c2b7220 */ /* 0x000fe20000410000 */
[----:B--2---:R-:W-:Y:S01]  /*9b70*/  FMUL.FTZ R129, R226, R217 ;  /* 0x000000d9e2817220 */ /* 0x004fe20000410000 */
[----:B------:R-:W-:Y:S01]  /*9b80*/  FFMA.FTZ R94, -R94, R94, 1 ;  /* 0x3f8000005e5e7423 */ /* 0x000fe2000001015e */
[----:B------:R-:W-:Y:S01]  /*9b90*/  FMUL.FTZ R208, R27, R208 ;  /* 0x000000d01bd07220 */ /* 0x000fe20000410000 */
[C---:B------:R-:W-:Y:S01]  /*9ba0*/  VIADD R230, R7.reuse, 0x4 ;  /* 0x0000000407e67836 */ /* 0x040fe20000000000 */
[----:B------:R-:W-:Y:S01]  /*9bb0*/  IADD3 R217, R7, 0x10, RZ ;  /* 0x0000001007d97810 */ /* 0x000fe20007ffe0ff */
[----:B------:R-:W-:Y:S01]  /*9bc0*/  FMUL.FTZ R131, R131, R214 ;  /* 0x000000d683837220 */ /* 0x000fe20000410000 */
[--C-:B------:R-:W-:Y:S01]  /*9bd0*/  FADD.FTZ R60, R60, -R91.reuse ;  /* 0x8000005b3c3c7221 */ /* 0x100fe20000010000 */
        /* <DEDUP_REMOVED lines=8> */
[----:B------:R-:W-:Y:S01]  /*9c60*/  FMUL.FTZ R48, R93, R208 ;  /* 0x000000d05d307220 */ /* 0x000fe20000410000 */
[----:B------:R-:W-:Y:S01]  /*9c70*/  VIADD R226, R7, 0xc ;  /* 0x0000000c07e27836 */ /* 0x000fe20000000000 */
        /* <DEDUP_REMOVED lines=176> */
[----:B------:R-:W-:Y:S01]  /*a780*/  FMUL.FTZ R75, R14, R75 ;  /* 0x0000004b0e4b7220 */ /* 0x000fe20000410000 */
[----:B------:R-:W-:Y:S01]  /*a790*/  FFMA.FTZ R65, -R113, R113, 1 ;  /* 0x3f80000071417423 */ /* 0x000fe20000010171 */
[----:B------:R-:W-:Y:S01]  /*a7a0*/  FFMA.FTZ R72, -R115, R115, 1 ;  /* 0x3f80000073487423 */ /* 0x000fe20000010173 */
[----:B--2---:R-:W-:Y:S01]  /*a7b0*/  FMUL.FTZ R81, R212, R81 ;  /* 0x00000051d4517220 */ /* 0x004fe20000410000 */
        /* <DEDUP_REMOVED lines=75> */
[----:B---3--:R-:W-:-:S05]  /*ac70*/  IMAD R29, R0, 0x4000, R209 ;  /* 0x00004000001d7824 */ /* 0x008fca00078e02d1 */
        /* <DEDUP_REMOVED lines=141> */
.L_x_1402:
        /* <DEDUP_REMOVED lines=70> */
.L_x_1403:
        /* <DEDUP_REMOVED lines=12> */
.L_x_1393:
        /* <DEDUP_REMOVED lines=9> */
[----:B-----5:R-:W-:-:S04]  /*bb00*/  IADD3 R5, R5, -0x80, RZ ;  /* 0xffffff8005057810 */ /* 0x020fc80007ffe0ff */
[----:B------:R-:W-:Y:S02]  /*bb10*/  SHF.R.S32.HI R6, RZ, 0x1f, R5 ;  /* 0x0000001fff067819 */ /* 0x000fe40000011405 */
[C---:B-1----:R-:W-:Y:S01]  /*bb20*/  IADD3 R15, R14.reuse, -0x80, RZ ;  /* 0xffffff800e0f7810 */ /* 0x042fe20007ffe0ff */
[----:B------:R-:W-:Y:S01]  /*bb30*/  VIADD R14, R14, 0xffffff80 ;  /* 0xffffff800e0e7836 */ /* 0x000fe20000000000 */
[----:B------:R-:W-:-:S04]  /*bb40*/  LEA.HI R7, R6, R5, RZ, 0x5 ;  /* 0x0000000506077211 */ /* 0x000fc800078f28ff */
[----:B------:R-:W-:Y:S02]  /*bb50*/  LOP3.LUT R8, R7, 0xffffffe0, RZ, 0xc0, !PT ;  /* 0xffffffe007087812 */ /* 0x000fe400078ec0ff */
[----:B------:R-:W-:-:S03]  /*bb60*/  SHF.R.S32.HI R14, RZ, 0x1f, R14 ;  /* 0x0000001fff0e7819 */ /* 0x000fc6000001140e */
[----:B------:R-:W-:Y:S01]  /*bb70*/  IMAD.IADD R8, R5, 0x1, -R8 ;  /* 0x0000000105087824 */ /* 0x000fe200078e0a08 */
[----:B------:R-:W-:-:S04]  /*bb80*/  LEA.HI R14, R14, R15, RZ, 0x7 ;  /* 0x0000000f0e0e7211 */ /* 0x000fc800078f38ff */
[----:B------:R-:W-:Y:S01]  /*bb90*/  SHF.R.S32.HI R14, RZ, 0x7, R14 ;  /* 0x00000007ff0e7819 */ /* 0x000fe2000001140e */
[----:B------:R-:W-:Y:S01]  /*bba0*/  IMAD.MOV.U32 R23, RZ, RZ, 0x40000040 ;  /* 0x40000040ff177424 */ /* 0x000fe200078e00ff */
[CC--:B--2---:R-:W-:Y:S02]  /*bbb0*/  LEA.HI R9, R12.reuse, R13.reuse, RZ, 0x2 ;  /* 0x0000000d0c097211 */ /* 0x0c4fe400078f10ff */
[----:B------:R-:W-:Y:S02]  /*bbc0*/  LEA.HI R12, R12, R13, RZ, 0x5 ;  /* 0x0000000d0c0c7211 */ /* 0x000fe400078f28ff */
[--C-:B------:R-:W-:Y:S02]  /*bbd0*/  SHF.R.S32.HI R10, RZ, 0x2, R9.reuse ;  /* 0x00000002ff0a7819 */ /* 0x100fe40000011409 */
[----:B------:R-:W-:Y:S02]  /*bbe0*/  SHF.R.S32.HI R7, RZ, 0x1f, R9 ;  /* 0x0000001fff077819 */ /* 0x000fe40000011409 */
[----:B------:R-:W-:-:S02]  /*bbf0*/  LEA.HI R13, R14, R14, RZ, 0x1 ;  /* 0x0000000e0e0d7211 */ /* 0x000fc400078f08ff */
[----:B------:R-:W-:Y:S02]  /*bc00*/  LEA.HI R9, R7, R10, RZ, 0x3 ;  /* 0x0000000a07097211 */ /* 0x000fe400078f18ff */
[----:B------:R-:W-:Y:S02]  /*bc10*/  SHF.R.S32.HI R7, RZ, 0x1f, R8 ;  /* 0x0000001fff077819 */ /* 0x000fe40000011408 */
[----:B------:R-:W-:Y:S02]  /*bc20*/  LOP3.LUT R11, R9, 0xfffffff8, RZ, 0xc0, !PT ;  /* 0xfffffff8090b7812 */ /* 0x000fe400078ec0ff */
[CC--:B------:R-:W-:Y:S02]  /*bc30*/  LEA.HI R9, R7.reuse, R8.reuse, RZ, 0x3 ;  /* 0x0000000807097211 */ /* 0x0c0fe400078f18ff */
[----:B------:R-:W-:Y:S02]  /*bc40*/  LEA.HI R7, R7, R8, RZ, 0x2 ;  /* 0x0000000807077211 */ /* 0x000fe400078f10ff */
[----:B------:R-:W-:-:S02]  /*bc50*/  SHF.R.S32.HI R8, RZ, 0x5, R12 ;  /* 0x00000005ff087819 */ /* 0x000fc4000001140c */
[----:B------:R-:W-:Y:S02]  /*bc60*/  IADD3 R11, R10, -R11, RZ ;  /* 0x8000000b0a0b7210 */ /* 0x000fe40007ffe0ff */
[----:B------:R-:W-:Y:S02]  /*bc70*/  SHF.R.S32.HI R12, RZ, 0x2, R7 ;  /* 0x00000002ff0c7819 */ /* 0x000fe40000011407 */
[--C-:B------:R-:W-:Y:S02]  /*bc80*/  SHF.R.S32.HI R10, RZ, 0x3, R9.reuse ;  /* 0x00000003ff0a7819 */ /* 0x100fe40000011409 */
[----:B------:R-:W-:Y:S02]  /*bc90*/  SHF.R.S32.HI R9, RZ, 0x1f, R9 ;  /* 0x0000001fff097819 */ /* 0x000fe40000011409 */
[----:B------:R-:W-:Y:S02]  /*bca0*/  LOP3.LUT R13, R13, 0x3fffffe, RZ, 0xc0, !PT ;  /* 0x03fffffe0d0d7812 */ /* 0x000fe400078ec0ff */
[----:B------:R-:W-:-:S02]  /*bcb0*/  LEA.HI R7, R7, R12, RZ, 0x1 ;  /* 0x0000000c07077211 */ /* 0x000fc400078f08ff */
[----:B------:R-:W-:Y:S01]  /*bcc0*/  LEA.HI R9, R9, R10, RZ, 0x4 ;  /* 0x0000000a09097211 */ /* 0x000fe200078f20ff */
[----:B------:R-:W-:Y:S01]  /*bcd0*/  IMAD.IADD R14, R14, 0x1, -R13 ;  /* 0x000000010e0e7824 */ /* 0x000fe200078e0a0d */
[----:B------:R-:W-:Y:S02]  /*bce0*/  LOP3.LUT R7, R7, 0xfffffffe, RZ, 0xc0, !PT ;  /* 0xfffffffe07077812 */ /* 0x000fe400078ec0ff */
[----:B------:R-:W-:Y:S02]  /*bcf0*/  LEA R13, R8, R11, 0x4 ;  /* 0x0000000b080d7211 */ /* 0x000fe400078e20ff */
[----:B------:R-:W-:Y:S01]  /*bd00*/  LOP3.LUT R9, R9, 0x1ffffff0, RZ, 0xc0, !PT ;  /* 0x1ffffff009097812 */ /* 0x000fe200078ec0ff */
[----:B------:R-:W-:Y:S01]  /*bd10*/  IMAD.IADD R7, R12, 0x1, -R7 ;  /* 0x000000010c077824 */ /* 0x000fe200078e0a07 */
[----:B------:R-:W-:Y:S01]  /*bd20*/  LEA.HI R8, R6, R5, RZ, 0x2 ;  /* 0x0000000506087211 */ /* 0x000fe200078f10ff */
[----:B------:R-:W-:Y:S01]  /*bd30*/  VIADD R6, R12, 0x8 ;  /* 0x000000080c067836 */ /* 0x000fe20000000000 */
[----:B------:R-:W-:Y:S01]  /*bd40*/  IADD3 R10, R10, -R9, RZ ;  /* 0x800000090a0a7210 */ /* 0x000fe20007ffe0ff */
[----:B------:R-:W-:Y:S01]  /*bd50*/  IMAD R19, R14, 0x40, R13 ;  /* 0x000000400e137824 */ /* 0x000fe200078e020d */
[----:B------:R-:W-:-:S02]  /*bd60*/  LOP3.LUT R18, R8, 0xfffffffc, RZ, 0xc0, !PT ;  /* 0xfffffffc08127812 */ /* 0x000fc400078ec0ff */
[----:B------:R-:W-:Y:S01]  /*bd70*/  LEA.HI R11, R6, R6, RZ, 0x1 ;  /* 0x00000006060b7211 */ /* 0x000fe200078f08ff */
[----:B------:R-:W3:Y:S01]  /*bd80*/  S2R R8, SR_CTAID.X ;  /* 0x0000000000087919 */ /* 0x000ee20000002500 */
[----:B------:R-:W-:Y:S01]  /*bd90*/  LEA R10, R10, R7, 0x3 ;  /* 0x000000070a0a7211 */ /* 0x000fe200078e18ff */
[C---:B------:R-:W-:Y:S01]  /*bda0*/  VIADD R7, R12.reuse, 0x10 ;  /* 0x000000100c077836 */ /* 0x040fe20000000000 */
[----:B------:R-:W-:Y:S02]  /*bdb0*/  IADD3 R9, R5, -R18, RZ ;  /* 0x8000001205097210 */ /* 0x000fe40007ffe0ff */
[----:B------:R-:W-:Y:S01]  /*bdc0*/  LOP3.LUT R5, R11, 0xfffffffe, RZ, 0xc0, !PT ;  /* 0xfffffffe0b057812 */ /* 0x000fe200078ec0ff */
[----:B------:R-:W-:Y:S01]  /*bdd0*/  VIADD R13, R12, 0x18 ;  /* 0x000000180c0d7836 */ /* 0x000fe20000000000 */
[----:B------:R1:W-:Y:S01]  /*bde0*/  STL [R1+0x84], R10 ;  /* 0x0000840a01007387 */ /* 0x0003e20000100800 */
[----:B------:R-:W-:Y:S02]  /*bdf0*/  LEA.HI R12, R7, R7, RZ, 0x1 ;  /* 0x00000007070c7211 */ /* 0x000fe400078f08ff */
[----:B------:R-:W-:-:S02]  /*be00*/  IADD3 R6, R6, -R5, RZ ;  /* 0x8000000506067210 */ /* 0x000fc40007ffe0ff */
[--C-:B------:R-:W-:Y:S02]  /*be10*/  SHF.R.S32.HI R5, RZ, 0x1, R11.reuse ;  /* 0x00000001ff057819 */ /* 0x100fe4000001140b */
[----:B------:R-:W-:Y:S02]  /*be20*/  LEA.HI R15, R13, R13, RZ, 0x1 ;  /* 0x0000000d0d0f7211 */ /* 0x000fe400078f08ff */
[----:B-1----:R-:W-:Y:S02]  /*be30*/  SHF.R.S32.HI R10, RZ, 0x1f, R11 ;  /* 0x0000001fff0a7819 */ /* 0x002fe4000001140b */
[----:B------:R-:W-:Y:S02]  /*be40*/  LOP3.LUT R14, R12, 0xfffffffe, RZ, 0xc0, !PT ;  /* 0xfffffffe0c0e7812 */ /* 0x000fe400078ec0ff */
[----:B------:R-:W-:Y:S02]  /*be50*/  SHF.R.S32.HI R11, RZ, 0x1, R12 ;  /* 0x00000001ff0b7819 */ /* 0x000fe4000001140c */
[----:B------:R-:W-:-:S02]  /*be60*/  LEA.HI R10, R10, R5, RZ, 0x4 ;  /* 0x000000050a0a7211 */ /* 0x000fc400078f20ff */
[----:B------:R-:W-:Y:S02]  /*be70*/  SHF.R.S32.HI R12, RZ, 0x1f, R12 ;  /* 0x0000001fff0c7819 */ /* 0x000fe4000001140c */
[--C-:B------:R-:W-:Y:S02]  /*be80*/  SHF.R.S32.HI R17, RZ, 0x1, R15.reuse ;  /* 0x00000001ff117819 */ /* 0x100fe4000001140f */
[----:B------:R-:W-:Y:S02]  /*be90*/  SHF.R.S32.HI R18, RZ, 0x1f, R15 ;  /* 0x0000001fff127819 */ /* 0x000fe4000001140f */
[----:B------:R-:W-:Y:S02]  /*bea0*/  LOP3.LUT R10, R10, 0x1ffffff0, RZ, 0xc0, !PT ;  /* 0x1ffffff00a0a7812 */ /* 0x000fe400078ec0ff */
[----:B------:R-:W-:Y:S02]  /*beb0*/  LEA.HI R12, R12, R11, RZ, 0x4 ;  /* 0x0000000b0c0c7211 */ /* 0x000fe400078f20ff */
[----:B------:R-:W-:Y:S01]  /*bec0*/  LEA.HI R18, R18, R17, RZ, 0x4 ;  /* 0x0000001112127211 */ /* 0x000fe200078f20ff */
[----:B------:R-:W-:Y:S01]  /*bed0*/  IMAD.IADD R5, R5, 0x1, -R10 ;  /* 0x0000000105057824 */ /* 0x000fe200078e0a0a */
[----:B------:R-:W-:-:S02]  /*bee0*/  LOP3.LUT R12, R12, 0x1ffffff0, RZ, 0xc0, !PT ;  /* 0x1ffffff00c0c7812 */ /* 0x000fc400078ec0ff */
[----:B------:R-:W-:Y:S02]  /*bef0*/  LOP3.LUT R10, R15, 0xfffffffe, RZ, 0xc0, !PT ;  /* 0xfffffffe0f0a7812 */ /* 0x000fe400078ec0ff */
[----:B------:R-:W-:Y:S01]  /*bf00*/  LOP3.LUT R18, R18, 0x1ffffff0, RZ, 0xc0, !PT ;  /* 0x1ffffff012127812 */ /* 0x000fe200078ec0ff */
[----:B------:R-:W-:Y:S01]  /*bf10*/  IMAD.IADD R11, R11, 0x1, -R12 ;  /* 0x000000010b0b7824 */ /* 0x000fe200078e0a0c */
[----:B------:R-:W-:Y:S01]  /*bf20*/  IADD3 R14, R7, -R14, RZ ;  /* 0x8000000e070e7210 */ /* 0x000fe20007ffe0ff */
[----:B------:R-:W-:Y:S01]  /*bf30*/  IMAD R5, R5, 0x8, R6 ;  /* 0x0000000805057824 */ /* 0x000fe200078e0206 */
[----:B------:R-:W-:Y:S02]  /*bf40*/  IADD3 R10, R13, -R10, RZ ;  /* 0x8000000a0d0a7210 */ /* 0x000fe40007ffe0ff */
[----:B------:R-:W-:Y:S02]  /*bf50*/  IADD3 R17, R17, -R18, RZ ;  /* 0x8000001211117210 */ /* 0x000fe40007ffe0ff */
[----:B------:R-:W-:Y:S01]  /*bf60*/  LEA R12, R11, R14, 0x3 ;  /* 0x0000000e0b0c7211 */ /* 0x000fe200078e18ff */
[----:B------:R4:W-:Y:S02]  /*bf70*/  STL [R1+0x80], R5 ;  /* 0x0000800501007387 */ /* 0x0009e40000100800 */
[----:B------:R-:W-:-:S02]  /*bf80*/  IMAD R7, R17, 0x8, R10 ;  /* 0x0000000811077824 */ /* 0x000fc400078e020a */
[----:B---3--:R-:W-:Y:S01]  /*bf90*/  IMAD R6, R8, -0x80, R21 ;  /* 0xffffff8008067824 */ /* 0x008fe200078e0215 */
[----:B------:R-:W-:Y:S01]  /*bfa0*/  STL [R1+0x7c], R12 ;  /* 0x00007c0c01007387 */ /* 0x000fe20000100800 */
[----:B----4-:R-:W-:-:S03]  /*bfb0*/  LEA R5, R20, R16, 0xd ;  /* 0x0000001014057211 */ /* 0x010fc600078e68ff */
[----:B------:R1:W-:Y:S02]  /*bfc0*/  STL [R1+0x78], R7 ;  /* 0x0000780701007387 */ /* 0x0003e40000100800 */
        /* <DEDUP_REMOVED lines=12> */
[----:B------:R-:W-:Y:S01]  /*c090*/  IMAD R8, R8, -0x80, -R19 ;  /* 0xffffff8008087824 */ /* 0x000fe200078e0a13 */
[C---:B------:R-:W-:Y:S01]  /*c0a0*/  IADD3 R22, R12.reuse, 0x2, RZ ;  /* 0x000000020c167810 */ /* 0x040fe20007ffe0ff */
[C---:B------:R-:W-:Y:S01]  /*c0b0*/  VIADD R20, R12.reuse, 0x4 ;  /* 0x000000040c147836 */ /* 0x040fe20000000000 */
[----:B------:R-:W-:Y:S01]  /*c0c0*/  MOV R21, 0x40000040 ;  /* 0x4000004000157802 */ /* 0x000fe20000000f00 */
[----:B------:R1:W-:Y:S01]  /*c0d0*/  STL [R1+0x6c], R12 ;  /* 0x00006c0c01007387 */ /* 0x0003e20000100800 */
[----:B------:R-:W-:Y:S01]  /*c0e0*/  IADD3 R18, R12, 0x6, RZ ;  /* 0x000000060c127810 */ /* 0x000fe20007ffe0ff */
[----:B------:R-:W-:Y:S01]  /*c0f0*/  IMAD.MOV.U32 R19, RZ, RZ, 0x40000040 ;  /* 0x40000040ff137424 */ /* 0x000fe200078e00ff */
[----:B------:R-:W-:Y:S01]  /*c100*/  MOV R11, 0x40000040 ;  /* 0x40000040000b7802 */ /* 0x000fe20000000f00 */
[----:B------:R-:W-:Y:S01]  /*c110*/  STL [R1+0x74], R6 ;  /* 0x0000740601007387 */ /* 0x000fe20000100800 */
[C---:B------:R-:W-:Y:S01]  /*c120*/  VIADD R10, R5.reuse, 0x6 ;  /* 0x00000006050a7836 */ /* 0x040fe20000000000 */
[----:B------:R-:W-:Y:S01]  /*c130*/  MOV R15, 0x40000040 ;  /* 0x40000040000f7802 */ /* 0x000fe20000000f00 */
[C---:B------:R-:W-:Y:S01]  /*c140*/  VIADD R14, R5.reuse, 0x2 ;  /* 0x00000002050e7836 */ /* 0x040fe20000000000 */
[----:B------:R2:W-:Y:S01]  /*c150*/  STL [R1+0x68], R5 ;  /* 0x0000680501007387 */ /* 0x0005e20000100800 */
[----:B------:R-:W-:Y:S01]  /*c160*/  IMAD.MOV.U32 R13, RZ, RZ, 0x40000040 ;  /* 0x40000040ff0d7424 */ /* 0x000fe200078e00ff */
[----:B-1----:R-:W-:-:S02]  /*c170*/  IADD3 R12, R5, 0x4, RZ ;  /* 0x00000004050c7810 */ /* 0x002fc40007ffe0ff */
[----:B------:R1:W-:Y:S04]  /*c180*/  STL.64 [R1+0x60], R22 ;  /* 0x0000601601007387 */ /* 0x0003e80000100a00 */
[----:B------:R1:W-:Y:S04]  /*c190*/  STL.64 [R1+0x58], R20 ;  /* 0x0000581401007387 */ /* 0x0003e80000100a00 */
[----:B------:R1:W-:Y:S04]  /*c1a0*/  STL.64 [R1+0x50], R18 ;  /* 0x0000501201007387 */ /* 0x0003e80000100a00 */
[----:B------:R1:W-:Y:S04]  /*c1b0*/  STL.64 [R1+0x38], R10 ;  /* 0x0000380a01007387 */ /* 0x0003e80000100a00 */
[----:B------:R1:W-:Y:S04]  /*c1c0*/  STL.64 [R1+0x48], R14 ;  /* 0x0000480e01007387 */ /* 0x0003e80000100a00 */
[----:B------:R1:W-:Y:S01]  /*c1d0*/  STL.64 [R1+0x40], R12 ;  /* 0x0000400c01007387 */ /* 0x0003e20000100a00 */
[C---:B--2---:R-:W-:Y:S01]  /*c1e0*/  IADD3 R5, R9.reuse, 0x4, RZ ;  /* 0x0000000409057810 */ /* 0x044fe20007ffe0ff */
[C---:B------:R-:W-:Y:S01]  /*c1f0*/  VIADD R17, R9.reuse, 0x8 ;  /* 0x0000000809117836 */ /* 0x040fe20000000000 */
[C---:B------:R-:W-:Y:S01]  /*c200*/  IADD3 R6, R9.reuse, 0xc, RZ ;  /* 0x0000000c09067810 */ /* 0x040fe20007ffe0ff */
[C---:B------:R-:W-:Y:S01]  /*c210*/  VIADD R5, R9.reuse, 0x10 ;  /* 0x0000001009057836 */ /* 0x040fe20000000000 */
[C---:B------:R-:W-:Y:S01]  /*c220*/  IADD3 R17, R9.reuse, 0x14, RZ ;  /* 0x0000001409117810 */ /* 0x040fe20007ffe0ff */
[C---:B------:R-:W-:Y:S01]  /*c230*/  VIADD R6, R9.reuse, 0x18 ;  /* 0x0000001809067836 */ /* 0x040fe20000000000 */
[----:B------:R-:W-:-:S07]  /*c240*/  IADD3 R5, R9, 0x1c, RZ ;  /* 0x0000001c09057810 */ /* 0x000fce0007ffe0ff */
.L_x_1416:
[----:B------:R-:W-:-:S05]  /*c250*/  IMAD.U32 R5, RZ, RZ, UR36 ;  /* 0x00000024ff057e24 */ /* 0x000fca000f8e00ff */
[----:B------:R-:W-:-:S04]  /*c260*/  LOP3.LUT R5, R5, 0x1, RZ, 0xfc, !PT ;  /* 0x0000000105057812 */ /* 0x000fc800078efcff */
[----:B------:R-:W-:-:S13]  /*c270*/  ISETP.NE.AND P6, PT, R5, 0x3, PT ;  /* 0x000000030500780c */ /* 0x000fda0003fc5270 */
[----:B------:R-:W-:Y:S05]  /*c280*/  @!P6 BRA `(.L_x_1406) ;  /* 0x000000000004e947 */ /* 0x000fea0003800000 */
[----:B------:R-:W-:Y:S01]  /*c290*/  BPT.TRAP 0x1 ;  /* 0x000000040000795c */ /* 0x000fe20000300000 */
.L_x_1406:
[----:B------:R-:W-:Y:S02]  /*c2a0*/  LEA R6, R0, R16, 0x3 ;  /* 0x0000001000067211 */ /* 0x000fe400078e18ff */
[----:B-1----:R-:W-:-:S04]  /*c2b0*/  SHF.L.U32 R21, R4, 0x1f, RZ ;  /* 0x0000001f04157819 */ /* 0x002fc800000006ff */
[----:B------:R1:W2:Y:S01]  /*c2c0*/  SYNCS.PHASECHK.TRANS64.TRYWAIT P0, [R6+URZ+0x30c10], R21 ;  /* 0x030c1015060075a7 */ /* 0x0002a2000800017f */
[----:B------:R-:W-:Y:S05]  /*c2d0*/  @!P6 BRA `(.L_x_1407) ;  /* 0x000000000004e947 */ /* 0x000fea0003800000 */
[----:B------:R-:W-:Y:S01]  /*c2e0*/  BPT.TRAP 0x1 ;  /* 0x000000040000795c */ /* 0x000fe20000300000 */
.L_x_1407:
[----:B------:R-:W-:-:S05]  /*c2f0*/  VIADD R5, R16, 0x10000 ;  /* 0x0001000010057836 */ /* 0x000fca0000000000 */
[----:B------:R-:W-:-:S04]  /*c300*/  SHF.R.U32.HI R5, RZ, 0x4, R5 ;  /* 0x00000004ff057819 */ /* 0x000fc80000011605 */
[----:B------:R-:W-:-:S04]  /*c310*/  LOP3.LUT R5, R5, 0x3fff, RZ, 0xc0, !PT ;  /* 0x00003fff05057812 */ /* 0x000fc800078ec0ff */
[----:B------:R-:W-:Y:S01]  /*c320*/  LOP3.LUT R11, R5, 0x10000, RZ, 0xfc, !PT ;  /* 0x00010000050b7812 */ /* 0x000fe200078efcff */
[----:B--2---:R-:W-:Y:S06]  /*c330*/  @P0 BRA `(.L_x_1408) ;  /* 0x0000000000080947 */ /* 0x004fec0003800000 */
[----:B------:R-:W2:Y:S02]  /*c340*/  SYNCS.PHASECHK.TRANS64.TRYWAIT P0, [R6+URZ+0x30c10], R21 ;  /* 0x030c1015060075a7 */ /* 0x000ea4000800017f */
[----:B--2---:R-:W-:Y:S05]  /*c350*/  @!P0 BRA `(.L_x_1409) ;  /* 0x0000008400648947 */ /* 0x004fea0003800000 */
.L_x_1408:
        /* <DEDUP_REMOVED lines=26> */
[C---:B------:R-:W-:Y:S02]  /*c500*/  LEA R12, R0.reuse, R12, 0x7 ;  /* 0x0000000c000c7211 */ /* 0x040fe400078e38ff */
[C---:B------:R-:W-:Y:S02]  /*c510*/  IMAD R227, R3.reuse, 0x2, R10 ;  /* 0x0000000203e37824 */ /* 0x040fe400078e020a */
[----:B------:R-:W-:Y:S01]  /*c520*/  IMAD R14, R0, 0x80, R14 ;  /* 0x00000080000e7824 */ /* 0x000fe200078e020e */
[----:B------:R-:W-:Y:S01]  /*c530*/  LEA R11, R3, R12, 0x1 ;  /* 0x0000000c030b7211 */ /* 0x000fe200078e08ff */
[----:B------:R-:W-:-:S03]  /*c540*/  IMAD R17, R227, 0x4, R16 ;  /* 0x00000004e3117824 */ /* 0x000fc600078e0210 */
        /* <DEDUP_REMOVED lines=8> */
[----:B------:R-:W-:Y:S02]  /*c5d0*/  R2UR UR4, R18 ;  /* 0x00000000120472ca */ /* 0x000fe400000e0000 */
[----:B------:R-:W-:Y:S01]  /*c5e0*/  LEA R18, R0, R13, 0x7 ;  /* 0x0000000d00127211 */ /* 0x000fe200078e38ff */
[----:B------:R-:W-:-:S03]  /*c5f0*/  IMAD R13, R3, 0x2, R14 ;  /* 0x00000002030d7824 */ /* 0x000fc600078e020e */
[----:B------:R-:W-:Y:S01]  /*c600*/  LEA R19, R3, R18, 0x1 ;  /* 0x0000001203137211 */ /* 0x000fe200078e08ff */
[----:B------:R-:W-:Y:S02]  /*c610*/  IMAD R10, R13, 0x4, R16 ;  /* 0x000000040d0a7824 */ /* 0x000fe400078e0210 */
[----:B------:R-:W-:Y:S01]  /*c620*/  VIADD R18, R16, 0x20000 ;  /* 0x0002000010127836 */ /* 0x000fe20000000000 */
[----:B------:R-:W-:-:S03]  /*c630*/  LEA R12, R19, R16, 0x2 ;  /* 0x00000010130c7211 */ /* 0x000fc600078e10ff */
[--C-:B------:R-:W-:Y:S01]  /*c640*/  IMAD R14, R11, 0x4, R18.reuse ;  /* 0x000000040b0e7824 */ /* 0x100fe200078e0212 */
[-C--:B------:R-:W-:Y:S01]  /*c650*/  LEA R11, R13, R18.reuse, 0x2 ;  /* 0x000000120d0b7211 */ /* 0x080fe200078e10ff */
[----:B------:R-:W-:Y:S01]  /*c660*/  IMAD R13, R19, 0x4, R18 ;  /* 0x00000004130d7824 */ /* 0x000fe200078e0212 */
[----:B------:R-:W-:Y:S01]  /*c670*/  LEA R227, R227, R18, 0x2 ;  /* 0x00000012e3e37211 */ /* 0x000fe200078e10ff */
        /* <DEDUP_REMOVED lines=13> */
.L_x_1410:
[----:B------:R1:W1:Y:S01]  /*c750*/  SYNCS.PHASECHK.TRANS64.TRYWAIT P0, [R6+URZ+0x30c30], R21 ;  /* 0x030c3015060075a7 */ /* 0x000262000800017f */
[----:B------:R-:W-:Y:S05]  /*c760*/  @!P6 BRA `(.L_x_1411) ;  /* 0x000000000004e947 */ /* 0x000fea0003800000 */
[----:B------:R-:W-:Y:S01]  /*c770*/  BPT.TRAP 0x1 ;  /* 0x000000040000795c */ /* 0x000fe20000300000 */
.L_x_1411:
[----:B-1----:R-:W-:Y:S05]  /*c780*/  @P0 BRA `(.L_x_1412) ;  /* 0x0000000000080947 */ /* 0x002fea0003800000 */
[----:B------:R-:W1:Y:S02]  /*c790*/  SYNCS.PHASECHK.TRANS64.TRYWAIT P0, [R6+URZ+0x30c30], R21 ;  /* 0x030c3015060075a7 */ /* 0x000e64000800017f */
[----:B-1----:R-:W-:Y:S05]  /*c7a0*/  @!P0 BRA `(.L_x_1413) ;  /* 0x0000008000648947 */ /* 0x002fea0003800000 */
.L_x_1412:
[----:B------:R-:W2:Y:S01]  /*c7b0*/  LDL R24, [R1+0x68] ;  /* 0x0000680001187983 */ /* 0x000ea20000100800 */
[----:B------:R-:W-:Y:S01]  /*c7c0*/  IADD3 R23, R16, 0x18000, RZ ;  /* 0x0001800010177810 */ /* 0x000fe20007ffe0ff */
[----:B------:R-:W-:Y:S02]  /*c7d0*/  ULDC UR9, c[0x0][0x75c] ;  /* 0x0001d70000097ab9 */ /* 0x000fe40000000800 */
[----:B------:R1:W-:Y:S01]  /*c7e0*/  STL [R1+0x128], R200 ;  /* 0x000128c801007387 */ /* 0x0003e20000100800 */
[----:B------:R-:W-:Y:S01]  /*c7f0*/  SHF.R.U32.HI R23, RZ, 0x4, R23 ;  /* 0x00000004ff177819 */ /* 0x000fe20000011617 */
[----:B------:R-:W-:Y:S01]  /*c800*/  FMUL.FTZ R83, R83, UR9 ;  /* 0x0000000953537c20 */ /* 0x000fe20008410000 */
[----:B------:R-:W-:Y:S01]  /*c810*/  FMUL.FTZ R84, R84, UR9 ;  /* 0x0000000954547c20 */ /* 0x000fe20008410000 */
[----:B------:R3:W-:Y:S01]  /*c820*/  STL [R1+0x124], R201 ;  /* 0x000124c901007387 */ /* 0x0007e20000100800 */
[----:B------:R-:W-:Y:S01]  /*c830*/  LOP3.LUT R136, R23, 0x3fff, RZ, 0xc0, !PT ;  /* 0x00003fff17887812 */ /* 0x000fe200078ec0ff */
[----:B------:R-:W-:Y:S01]  /*c840*/  FMUL.FTZ R85, R85, UR9 ;  /* 0x0000000955557c20 */ /* 0x000fe20008410000 */
[----:B------:R-:W-:Y:S01]  /*c850*/  FMUL.FTZ R18, R72, UR9 ;  /* 0x0000000948127c20 */ /* 0x000fe20008410000 */
[----:B------:R4:W-:Y:S01]  /*c860*/  STL [R1+0x120], R202 ;  /* 0x000120ca01007387 */ /* 0x0009e20000100800 */
[----:B------:R-:W-:Y:S01]  /*c870*/  LOP3.LUT R25, R136, 0x10000, RZ, 0xfc, !PT ;  /* 0x0001000088197812 */ /* 0x000fe200078efcff */
[----:B------:R-:W-:Y:S01]  /*c880*/  FMUL.FTZ R230, R73, UR9 ;  /* 0x0000000949e67c20 */ /* 0x000fe20008410000 */
[----:B------:R-:W-:Y:S01]  /*c890*/  FMUL.FTZ R19, R74, UR9 ;  /* 0x000000094a137c20 */ /* 0x000fe20008410000 */
[----:B------:R2:W-:Y:S01]  /*c8a0*/  STL [R1+0x11c], R203 ;  /* 0x00011ccb01007387 */ /* 0x0005e20000100800 */
        /* <DEDUP_REMOVED lines=126> */
[----:B--2---:R-:W-:Y:S01]  /*d090*/  IADD3 R2, -R2, 0x8, RZ ;  /* 0x0000000802027810 */ /* 0x004fe20007ffe1ff */
[----:B------:R-:W1:Y:S01]  /*d0a0*/  LDC.64 R94, c[0x0][0x748] ;  /* 0x0001d200ff5e7b82 */ /* 0x000e620000000a00 */
[----:B------:R1:W-:Y:S01]  /*d0b0*/  MUFU.TANH R6, R126 ;  /* 0x0000007e00067308 */ /* 0x0003e20000002400 */
[----:B------:R-:W-:-:S03]  /*d0c0*/  FMUL.FTZ R91, R97, UR9 ;  /* 0x00000009615b7c20 */ /* 0x000fc60008410000 */
[----:B------:R-:W-:Y:S01]  /*d0d0*/  HGMMA.64x128x16.F32.BF16 R24, gdesc[UR12], R24, gsb0 ;  /* 0x01e000000c1879f0 */ /* 0x000fe20008001818 */
[----:B------:R-:W-:Y:S01]  /*d0e0*/  LEA R96, R3, UR4, 0x1 ;  /* 0x0000000403607c11 */ /* 0x000fe2000f8e08ff */
[----:B------:R-:W-:Y:S01]  /*d0f0*/  UIADD3 UR4, UR6, 0x4, URZ ;  /* 0x0000000406047890 */ /* 0x000fe2000fffe03f */
[----:B------:R-:W-:Y:S01]  /*d100*/  UMOV UR15, 0x40000040 ;  /* 0x40000040000f7882 */ /* 0x000fe20000000000 */
[----:B---3--:R-:W-:Y:S01]  /*d110*/  R2UR UR5, R99 ;  /* 0x00000000630572ca */ /* 0x008fe200000e0000 */
[----:B------:R-:W-:Y:S01]  /*d120*/  UMOV UR7, 0x40000040 ;  /* 0x4000004000077882 */ /* 0x000fe20000000000 */
[----:B------:R-:W2:Y:S03]  /*d130*/  MUFU.TANH R23, R23 ;  /* 0x0000001700177308 */ /* 0x000ea60000002400 */
[----:B------:R-:W-:Y:S01]  /*d140*/  UMOV UR14, UR4 ;  /* 0x00000004000e7c82 */ /* 0x000fe20008000000 */
[----:B------:R-:W-:-:S04]  /*d150*/  IMAD.IADD R96, R7, 0x1, R96 ;  /* 0x0000000107607824 */ /* 0x000fc800078e0260 */
[----:B------:R-:W-:Y:S01]  /*d160*/  IMAD.IADD R221, R2, 0x1, -R96 ;  /* 0x0000000102dd7824 */ /* 0x000fe200078e0a60 */
[----:B------:R-:W3:Y:S01]  /*d170*/  MUFU.TANH R90, R90 ;  /* 0x0000005a005a7308 */ /* 0x000ee20000002400 */
[----:B-1----:R-:W-:Y:S02]  /*d180*/  IADD3 R126, -R96, R94, RZ ;  /* 0x0000005e607e7210 */ /* 0x002fe40007ffe1ff */
[----:B------:R-:W-:Y:S02]  /*d190*/  IADD3 R95, RZ, -R96, -R95 ;  /* 0x80000060ff5f7210 */ /* 0x000fe40007ffe85f */
[----:B------:R-:W-:-:S03]  /*d1a0*/  SEL R126, R126, 0x80, !P2 ;  /* 0x000000807e7e7807 */ /* 0x000fc60005000000 */
[----:B------:R-:W1:Y:S01]  /*d1b0*/  MUFU.TANH R91, R91 ;  /* 0x0000005b005b7308 */ /* 0x000e620000002400 */
[----:B------:R-:W-:Y:S02]  /*d1c0*/  IADD3 R94, R94, 0x8, -R96 ;  /* 0x000000085e5e7810 */ /* 0x000fe40007ffe860 */
[----:B------:R-:W-:-:S05]  /*d1d0*/  SEL R221, R221, 0x80, P3 ;  /* 0x00000080dddd7807 */ /* 0x000fca0001800000 */
        /* <DEDUP_REMOVED lines=114> */
[C---:B------:R-:W-:Y:S01]  /*d900*/  ISETP.GE.AND P5, PT, R128.reuse, 0x20, PT ;  /* 0x000000208000780c */ /* 0x040fe20003fa6270 */
[----:B------:R-:W-:Y:S01]  /*d910*/  FMUL.FTZ R138, R129, UR9 ;  /* 0x00000009818a7c20 */ /* 0x000fe20008410000 */
[----:B------:R-:W-:-:S02]  /*d920*/  ISETP.GE.AND P4, PT, R128, 0x21, PT ;  /* 0x000000218000780c */ /* 0x000fc40003f86270 */
[C---:B------:R-:W-:Y:S01]  /*d930*/  IADD3 R223, R9.reuse, 0x4, RZ ;  /* 0x0000000409df7810 */ /* 0x040fe20007ffe0ff */
[----:B------:R-:W-:Y:S01]  /*d940*/  VIADD R231, R9, 0x8 ;  /* 0x0000000809e77836 */ /* 0x000fe20000000000 */
[----:B---3--:R-:W-:Y:S01]  /*d950*/  FSEL R103, R90, -INF , !P0 ;  /* 0xff8000005a677808 */ /* 0x008fe20004000000 */
[----:B------:R3:W-:Y:S01]  /*d960*/  MUFU.TANH R146, R119 ;  /* 0x0000007700927308 */ /* 0x0007e20000002400 */
[----:B-1----:R-:W-:Y:S01]  /*d970*/  FSEL R109, R91, -INF , !P1 ;  /* 0xff8000005b6d7808 */ /* 0x002fe20004800000 */
[----:B------:R-:W-:Y:S01]  /*d980*/  ULDC UR4, c[0x0][0x744] ;  /* 0x0001d10000047ab9 */ /* 0x000fe20000000800 */
[C---:B------:R-:W-:Y:S02]  /*d990*/  ISETP.GE.AND P0, PT, R128.reuse, 0x28, PT ;  /* 0x000000288000780c */ /* 0x040fe40003f06270 */
[----:B------:R-:W-:Y:S02]  /*d9a0*/  ISETP.GE.AND P1, PT, R128, 0x29, PT ;  /* 0x000000298000780c */ /* 0x000fe40003f26270 */
[----:B------:R-:W-:-:S02]  /*d9b0*/  ISETP.GT.OR P2, PT, R218, 0x38, !P2 ;  /* 0x00000038da00780c */ /* 0x000fc40005744670 */
[----:B------:R-:W-:Y:S02]  /*d9c0*/  ISETP.GT.OR P3, PT, R218, 0x39, !P3 ;  /* 0x00000039da00780c */ /* 0x000fe40005f64670 */
[C---:B------:R-:W-:Y:S02]  /*d9d0*/  ISETP.GT.OR P5, PT, R221.reuse, 0x20, !P5 ;  /* 0x00000020dd00780c */ /* 0x040fe40006fa4670 */
[C---:B------:R-:W-:Y:S02]  /*d9e0*/  ISETP.GT.OR P4, PT, R221.reuse, 0x21, !P4 ;  /* 0x00000021dd00780c */ /* 0x040fe40006784670 */
[C---:B------:R-:W-:Y:S02]  /*d9f0*/  ISETP.GT.OR P0, PT, R221.reuse, 0x28, !P0 ;  /* 0x00000028dd00780c */ /* 0x040fe40004704670 */
[----:B------:R-:W-:Y:S02]  /*da00*/  ISETP.GT.OR P1, PT, R221, 0x29, !P1 ;  /* 0x00000029dd00780c */ /* 0x000fe40004f24670 */
[----:B------:R-:W-:-:S02]  /*da10*/  FSEL R112, R164, -INF , !P2 ;  /* 0xff800000a4707808 */ /* 0x000fc40005000000 */
[----:B------:R-:W-:Y:S02]  /*da20*/  FSEL R95, R163, -INF , !P3 ;  /* 0xff800000a35f7808 */ /* 0x000fe40005800000 */
[----:B------:R-:W-:Y:S02]  /*da30*/  FSEL R205, R168, -INF , !P5 ;  /* 0xff800000a8cd7808 */ /* 0x000fe40006800000 */
[----:B------:R-:W-:Y:S02]  /*da40*/  FSEL R124, R167, -INF , !P4 ;  /* 0xff800000a77c7808 */ /* 0x000fe40006000000 */
[C---:B------:R-:W-:Y:S02]  /*da50*/  ISETP.GE.AND P2, PT, R128.reuse, 0x30, PT ;  /* 0x000000308000780c */ /* 0x040fe40003f46270 */
[C---:B------:R-:W-:Y:S02]  /*da60*/  ISETP.GE.AND P3, PT, R128.reuse, 0x31, PT ;  /* 0x000000318000780c */ /* 0x040fe40003f66270 */
[----:B------:R-:W-:-:S02]  /*da70*/  ISETP.GE.AND P5, PT, R128, 0x38, PT ;  /* 0x000000388000780c */ /* 0x000fc40003fa6270 */
[----:B------:R-:W-:Y:S02]  /*da80*/  ISETP.GE.AND P4, PT, R128, 0x39, PT ;  /* 0x000000398000780c */ /* 0x000fe40003f86270 */
[----:B------:R-:W-:Y:S02]  /*da90*/  FSEL R125, R88, -INF , !P0 ;  /* 0xff800000587d7808 */ /* 0x000fe40004000000 */
[----:B------:R-:W-:Y:S02]  /*daa0*/  FSEL R121, R89, -INF , !P1 ;  /* 0xff80000059797808 */ /* 0x000fe40004800000 */
[C---:B------:R-:W-:Y:S02]  /*dab0*/  ISETP.GE.AND P0, PT, R126.reuse, 0x40, PT ;  /* 0x000000407e00780c */ /* 0x040fe40003f06270 */
[----:B------:R-:W-:Y:S02]  /*dac0*/  ISETP.GE.AND P1, PT, R126, 0x41, PT ;  /* 0x000000417e00780c */ /* 0x000fe40003f26270 */
[----:B------:R-:W-:-:S02]  /*dad0*/  ISETP.GT.OR P2, PT, R221, 0x30, !P2 ;  /* 0x00000030dd00780c */ /* 0x000fc40005744670 */
[C---:B------:R-:W-:Y:S02]  /*dae0*/  ISETP.GT.OR P3, PT, R221.reuse, 0x31, !P3 ;  /* 0x00000031dd00780c */ /* 0x040fe40005f64670 */
[C---:B------:R-:W-:Y:S02]  /*daf0*/  ISETP.GT.OR P5, PT, R221.reuse, 0x38, !P5 ;  /* 0x00000038dd00780c */ /* 0x040fe40006fa4670 */
[----:B------:R-:W-:Y:S02]  /*db00*/  ISETP.GT.OR P4, PT, R221, 0x39, !P4 ;  /* 0x00000039dd00780c */ /* 0x000fe40006784670 */
        /* <DEDUP_REMOVED lines=9> */
[----:B------:R-:W-:Y:S01]  /*dba0*/  ISETP.GE.AND P4, PT, R126, 0x51, PT ;  /* 0x000000517e00780c */ /* 0x000fe20003f86270 */
[----:B------:R-:W1:Y:S01]  /*dbb0*/  MUFU.TANH R149, R115 ;  /* 0x0000007300957308 */ /* 0x000e620000002400 */
[----:B------:R-:W-:Y:S02]  /*dbc0*/  FSEL R117, R161, -INF , !P0 ;  /* 0xff800000a1757808 */ /* 0x000fe40004000000 */
[----:B---3--:R-:W-:Y:S02]  /*dbd0*/  FSEL R119, R160, -INF , !P1 ;  /* 0xff800000a0777808 */ /* 0x008fe40004800000 */
[C---:B------:R-:W-:Y:S02]  /*dbe0*/  ISETP.GE.AND P0, PT, R126.reuse, 0x58, PT ;  /* 0x000000587e00780c */ /* 0x040fe40003f06270 */
[----:B------:R-:W-:Y:S02]  /*dbf0*/  ISETP.GE.AND P1, PT, R126, 0x59, PT ;  /* 0x000000597e00780c */ /* 0x000fe40003f26270 */
[----:B------:R-:W-:-:S02]  /*dc00*/  ISETP.GT.OR P2, PT, R218, 0x48, !P2 ;  /* 0x00000048da00780c */ /* 0x000fc40005744670 */
[C---:B------:R-:W-:Y:S02]  /*dc10*/  ISETP.GT.OR P3, PT, R218.reuse, 0x49, !P3 ;  /* 0x00000049da00780c */ /* 0x040fe40005f64670 */
[C---:B------:R-:W-:Y:S02]  /*dc20*/  ISETP.GT.OR P5, PT, R218.reuse, 0x50, !P5 ;  /* 0x00000050da00780c */ /* 0x040fe40006fa4670 */
[C---:B------:R-:W-:Y:S02]  /*dc30*/  ISETP.GT.OR P4, PT, R218.reuse, 0x51, !P4 ;  /* 0x00000051da00780c */ /* 0x040fe40006784670 */
[C---:B------:R-:W-:Y:S02]  /*dc40*/  ISETP.GT.OR P0, PT, R218.reuse, 0x58, !P0 ;  /* 0x00000058da00780c */ /* 0x040fe40004704670 */
[----:B------:R-:W-:Y:S01]  /*dc50*/  ISETP.GT.OR P1, PT, R218, 0x59, !P1 ;  /* 0x00000059da00780c */ /* 0x000fe20004f24670 */
[----:B------:R-:W3:Y:S01]  /*dc60*/  MUFU.TANH R147, R118 ;  /* 0x0000007600937308 */ /* 0x000ee20000002400 */
        /* <DEDUP_REMOVED lines=15> */
[C---:B------:R-:W-:Y:S02]  /*dd60*/  ISETP.GT.OR P4, PT, R221.reuse, 0x49, !P4 ;  /* 0x00000049dd00780c */ /* 0x040fe40006784670 */
[C---:B------:R-:W-:Y:S02]  /*dd70*/  ISETP.GT.OR P0, PT, R221.reuse, 0x50, !P0 ;  /* 0x00000050dd00780c */ /* 0x040fe40004704670 */
[----:B------:R-:W-:Y:S02]  /*dd80*/  ISETP.GT.OR P1, PT, R221, 0x51, !P1 ;  /* 0x00000051dd00780c */ /* 0x000fe40004f24670 */
[----:B------:R-:W-:-:S02]  /*dd90*/  FSEL R106, R159, -INF , !P2 ;  /* 0xff8000009f6a7808 */ /* 0x000fc40005000000 */
[----:B------:R-:W-:Y:S02]  /*dda0*/  FSEL R94, R158, -INF , !P3 ;  /* 0xff8000009e5e7808 */ /* 0x000fe40005800000 */
[----:B----4-:R-:W-:Y:S02]  /*ddb0*/  FSEL R111, R155, -INF , !P5 ;  /* 0xff8000009b6f7808 */ /* 0x010fe40006800000 */
[----:B--2---:R-:W-:Y:S02]  /*ddc0*/  FSEL R104, R154, -INF , !P4 ;  /* 0xff8000009a687808 */ /* 0x004fe40006000000 */
[C---:B------:R-:W-:Y:S02]  /*ddd0*/  ISETP.GE.AND P2, PT, R128.reuse, 0x58, PT ;  /* 0x000000588000780c */ /* 0x040fe40003f46270 */
[----:B------:R-:W-:Y:S02]  /*dde0*/  ISETP.GE.AND P3, PT, R128, 0x59, PT ;  /* 0x000000598000780c */ /* 0x000fe40003f66270 */
[----:B------:R-:W-:-:S02]  /*ddf0*/  ISETP.GE.AND P5, PT, R126, 0x60, PT ;  /* 0x000000607e00780c */ /* 0x000fc40003fa6270 */
[C---:B------:R-:W-:Y:S02]  /*de00*/  ISETP.GE.AND P4, PT, R126.reuse, 0x61, PT ;  /* 0x000000617e00780c */ /* 0x040fe40003f86270 */
[----:B------:R-:W-:Y:S02]  /*de10*/  FSEL R100, R151, -INF , !P0 ;  /* 0xff80000097647808 */ /* 0x000fe40004000000 */
[----:B-1----:R-:W-:Y:S02]  /*de20*/  FSEL R115, R149, -INF , !P1 ;  /* 0xff80000095737808 */ /* 0x002fe40004800000 */
[C---:B------:R-:W-:Y:S02]  /*de30*/  ISETP.GE.AND P0, PT, R126.reuse, 0x68, PT ;  /* 0x000000687e00780c */ /* 0x040fe40003f06270 */
[----:B------:R-:W-:Y:S02]  /*de40*/  ISETP.GE.AND P1, PT, R126, 0x69, PT ;  /* 0x000000697e00780c */ /* 0x000fe40003f26270 */
[----:B------:R-:W-:-:S02]  /*de50*/  ISETP.GT.OR P2, PT, R221, 0x58, !P2 ;  /* 0x00000058dd00780c */ /* 0x000fc40005744670 */
[----:B------:R-:W-:Y:S02]  /*de60*/  ISETP.GT.OR P3, PT, R221, 0x59, !P3 ;  /* 0x00000059dd00780c */ /* 0x000fe40005f64670 */
[C---:B------:R-:W-:Y:S02]  /*de70*/  ISETP.GT.OR P5, PT, R218.reuse, 0x60, !P5 ;  /* 0x00000060da00780c */ /* 0x040fe40006fa4670 */
[C---:B------:R-:W-:Y:S02]  /*de80*/  ISETP.GT.OR P4, PT, R218.reuse, 0x61, !P4 ;  /* 0x00000061da00780c */ /* 0x040fe40006784670 */
[C---:B------:R-:W-:Y:S02]  /*de90*/  ISETP.GT.OR P0, PT, R218.reuse, 0x68, !P0 ;  /* 0x00000068da00780c */ /* 0x040fe40004704670 */
[----:B------:R-:W-:Y:S01]  /*dea0*/  ISETP.GT.OR P1, PT, R218, 0x69, !P1 ;  /* 0x00000069da00780c */ /* 0x000fe20004f24670 */
[----:B------:R1:W2:Y:S01]  /*deb0*/  MUFU.TANH R5, R127 ;  /* 0x0000007f00057308 */ /* 0x0002a20000002400 */
[----:B---3--:R-:W-:-:S02]  /*dec0*/  FSEL R98, R147, -INF , !P2 ;  /* 0xff80000093627808 */ /* 0x008fc40005000000 */
[----:B------:R-:W-:Y:S02]  /*ded0*/  FSEL R118, R146, -INF , !P3 ;  /* 0xff80000092767808 */ /* 0x000fe40005800000 */
[----:B------:R-:W-:Y:S02]  /*dee0*/  FSEL R113, R145, -INF , !P5 ;  /* 0xff80000091717808 */ /* 0x000fe40006800000 */
[----:B------:R-:W-:Y:S02]  /*def0*/  FSEL R108, R144, -INF , !P4 ;  /* 0xff800000906c7808 */ /* 0x000fe40006000000 */
[C---:B------:R-:W-:Y:S02]  /*df00*/  ISETP.GE.AND P2, PT, R126.reuse, 0x70, PT ;  /* 0x000000707e00780c */ /* 0x040fe40003f46270 */
[C---:B------:R-:W-:Y:S02]  /*df10*/  ISETP.GE.AND P3, PT, R126.reuse, 0x71, PT ;  /* 0x000000717e00780c */ /* 0x040fe40003f66270 */
[----:B------:R-:W-:-:S02]  /*df20*/  ISETP.GE.AND P5, PT, R126, 0x78, PT ;  /* 0x000000787e00780c */ /* 0x000fc40003fa6270 */
[----:B------:R-:W-:Y:S01]  /*df30*/  ISETP.GE.AND P4, PT, R126, 0x79, PT ;  /* 0x000000797e00780c */ /* 0x000fe20003f86270 */
[----:B------:R3:W4:Y:S01]  /*df40*/  MUFU.TANH R2, R130 ;  /* 0x0000008200027308 */ /* 0x0007220000002400 */
[----:B------:R-:W-:Y:S02]  /*df50*/  FSEL R126, R141, -INF , !P0 ;  /* 0xff8000008d7e7808 */ /* 0x000fe40004000000 */
[----:B-1----:R-:W-:Y:S02]  /*df60*/  FSEL R127, R140, -INF , !P1 ;  /* 0xff8000008c7f7808 */ /* 0x002fe40004800000 */
[C---:B------:R-:W-:Y:S02]  /*df70*/  ISETP.GE.AND P0, PT, R128.reuse, 0x60, PT ;  /* 0x000000608000780c */ /* 0x040fe40003f06270 */
[----:B------:R-:W-:Y:S02]  /*df80*/  ISETP.GE.AND P1, PT, R128, 0x61, PT ;  /* 0x000000618000780c */ /* 0x000fe40003f26270 */
[----:B------:R-:W-:-:S02]  /*df90*/  ISETP.GT.OR P2, PT, R218, 0x70, !P2 ;  /* 0x00000070da00780c */ /* 0x000fc40005744670 */
[C---:B------:R-:W-:Y:S02]  /*dfa0*/  ISETP.GT.OR P0, PT, R221.reuse, 0x60, !P0 ;  /* 0x00000060dd00780c */ /* 0x040fe40004704670 */
[----:B------:R-:W-:Y:S02]  /*dfb0*/  ISETP.GT.OR P1, PT, R221, 0x61, !P1 ;  /* 0x00000061dd00780c */ /* 0x000fe40004f24670 */
[----:B---3--:R-:W-:Y:S02]  /*dfc0*/  FSEL R130, R4, -INF , !P2 ;  /* 0xff80000004827808 */ /* 0x008fe40005000000 */
[----:B------:R-:W-:Y:S02]  /*dfd0*/  FSEL R131, R143, -INF , !P0 ;  /* 0xff8000008f837808 */ /* 0x000fe40004000000 */
[----:B------:R-:W-:Y:S02]  /*dfe0*/  FSEL R137, R142, -INF , !P1 ;  /* 0xff8000008e897808 */ /* 0x000fe40004800000 */
[----:B------:R-:W-:-:S02]  /*dff0*/  ISETP.GE.AND P2, PT, R128, 0x68, PT ;  /* 0x000000688000780c */ /* 0x000fc40003f46270 */
[C---:B------:R-:W-:Y:S02]  /*e000*/  ISETP.GE.AND P0, PT, R128.reuse, 0x69, PT ;  /* 0x000000698000780c */ /* 0x040fe40003f06270 */
[----:B------:R-:W-:Y:S02]  /*e010*/  ISETP.GE.AND P1, PT, R128, 0x70, PT ;  /* 0x000000708000780c */ /* 0x000fe40003f26270 */
[----:B------:R-:W-:Y:S02]  /*e020*/  LEA R136, R0, R136, 0xa ;  /* 0x0000008800887211 */ /* 0x000fe400078e50ff */
[C---:B------:R-:W-:Y:S02]  /*e030*/  ISETP.GT.OR P2, PT, R221.reuse, 0x68, !P2 ;  /* 0x00000068dd00780c */ /* 0x040fe40005744670 */
[C---:B------:R-:W-:Y:S02]  /*e040*/  ISETP.GT.OR P0, PT, R221.reuse, 0x69, !P0 ;  /* 0x00000069dd00780c */ /* 0x040fe40004704670 */
[----:B------:R-:W-:-:S02]  /*e050*/  ISETP.GT.OR P1, PT, R221, 0x70, !P1 ;  /* 0x00000070dd00780c */ /* 0x000fc40004f24670 */
[----:B------:R-:W-:Y:S01]  /*e060*/  R2UR UR8, R136 ;  /* 0x00000000880872ca */ /* 0x000fe200000e0000 */
[----:B------:R-:W1:Y:S01]  /*e070*/  SHFL.IDX PT, R225, R227, R9, 0x1f ;  /* 0x00001f09e3e17589 */ /* 0x000e6200000e0000 */
[----:B------:R-:W-:Y:S02]  /*e080*/  FSEL R129, R6, -INF , !P2 ;  /* 0xff80000006817808 */ /* 0x000fe40005000000 */
[----:B--2---:R-:W-:Y:S02]  /*e090*/  FSEL R139, R5, -INF , !P0 ;  /* 0xff800000058b7808 */ /* 0x004fe40004000000 */
[----:B----4-:R-:W-:Y:S02]  /*e0a0*/  FSEL R136, R2, -INF , !P1 ;  /* 0xff80000002887808 */ /* 0x010fe40004800000 */
[C---:B------:R-:W-:Y:S02]  /*e0b0*/  ISETP.GE.AND P2, PT, R128.reuse, 0x71, PT ;  /* 0x000000718000780c */ /* 0x040fe40003f46270 */
[----:B------:R-:W-:-:S02]  /*e0c0*/  ISETP.GE.AND P0, PT, R128, 0x78, PT ;  /* 0x000000788000780c */ /* 0x000fc40003f06270 */
[----:B------:R-:W-:Y:S02]  /*e0d0*/  ISETP.GE.AND P1, PT, R128, 0x79, PT ;  /* 0x000000798000780c */ /* 0x000fe40003f26270 */
[----:B------:R2:W-:Y:S02]  /*e0e0*/  MUFU.TANH R128, R212 ;  /* 0x000000d400807308 */ /* 0x0005e40000002400 */
[----:B--2---:R-:W2:Y:S01]  /*e0f0*/  SHFL.IDX PT, R212, R227, R223, 0x1f ;  /* 0x00001fdfe3d47589 */ /* 0x004ea200000e0000 */
[C---:B------:R-:W-:Y:S02]  /*e100*/  ISETP.GT.OR P3, PT, R218.reuse, 0x71, !P3 ;  /* 0x00000071da00780c */ /* 0x040fe40005f64670 */
[C---:B------:R-:W-:Y:S02]  /*e110*/  ISETP.GT.OR P5, PT, R218.reuse, 0x78, !P5 ;  /* 0x00000078da00780c */ /* 0x040fe40006fa4670 */
[----:B------:R-:W-:Y:S02]  /*e120*/  ISETP.GT.OR P4, PT, R218, 0x79, !P4 ;  /* 0x00000079da00780c */ /* 0x000fe40006784670 */
[----:B------:R-:W3:Y:S01]  /*e130*/  SHFL.IDX PT, R218, R17, R9, 0x1f ;  /* 0x00001f0911da7589 */ /* 0x000ee200000e0000 */
[----:B------:R-:W-:Y:S01]  /*e140*/  IADD3 R232, R9, 0xc, RZ ;  /* 0x0000000c09e87810 */ /* 0x000fe20007ffe0ff */
[----:B------:R-:W-:-:S02]  /*e150*/  WARPGROUP.DEPBAR.LE gsb0, 0x0 ;  /* 0x00008000000079c5 */ /* 0x000fc40000010000 */
        /* <DEDUP_REMOVED lines=11> */
[C---:B------:R-:W-:Y:S02]  /*e210*/  VIADD R27, R9.reuse, 0x10 ;  /* 0x00000010091b7836 */ /* 0x040fe40000000000 */
[----:B------:R-:W-:Y:S01]  /*e220*/  FADD.FTZ R225, R26, -R225 ;  /* 0x800000e11ae17221 */ /* 0x000fe20000010000 */
[----:B------:R-:W-:Y:S01]  /*e230*/  IADD3 R221, R9, 0x14, RZ ;  /* 0x0000001409dd7810 */ /* 0x000fe20007ffe0ff */
        /* <DEDUP_REMOVED lines=8> */
[----:B--2---:R-:W-:Y:S01]  /*e2c0*/  FADD.FTZ R221, R29, -R223 ;  /* 0x800000df1ddd7221 */ /* 0x004fe20000010000 */
[----:B------:R-:W-:-:S02]  /*e2d0*/  VIADD R29, R9, 0x18 ;  /* 0x00000018091d7836 */ /* 0x000fc40000000000 */
[----:B------:R-:W-:Y:S01]  /*e2e0*/  FADD.FTZ R223, R31, -R223 ;  /* 0x800000df1fdf7221 */ /* 0x000fe20000010000 */
[----:B------:R-:W-:-:S03]  /*e2f0*/  VIADD R31, R9, 0x10 ;  /* 0x00000010091f7836 */ /* 0x000fc60000000000 */
        /* <DEDUP_REMOVED lines=8> */
[----:B------:R-:W-:Y:S01]  /*e380*/  IADD3 R32, R9, 0x14, RZ ;  /* 0x0000001409207810 */ /* 0x000fe20007ffe0ff */
[----:B------:R-:W-:Y:S01]  /*e390*/  FADD.FTZ R224, R34, -R28 ;  /* 0x8000001c22e07221 */ /* 0x000fe20000010000 */
        /* <DEDUP_REMOVED lines=9> */
[C---:B------:R-:W-:Y:S01]  /*e430*/  IADD3 R232, R9.reuse, 0x1c, RZ ;  /* 0x0000001c09e87810 */ /* 0x040fe20007ffe0ff */
[----:B------:R-:W-:-:S02]  /*e440*/  VIADD R34, R9, 0x18 ;  /* 0x0000001809227836 */ /* 0x000fc40000000000 */
[----:B------:R-:W-:Y:S01]  /*e450*/  FMUL.FTZ R213, R213, R229 ;  /* 0x000000e5d5d57220 */ /* 0x000fe20000410000 */
[----:B------:R-:W-:Y:S02]  /*e460*/  IADD3 R229, R9, 0x1c, RZ ;  /* 0x0000001c09e57810 */ /* 0x000fe40007ffe0ff */
        /* <DEDUP_REMOVED lines=10> */
[----:B------:R-:W-:Y:S01]  /*e510*/  FMUL.FTZ R210, R210, R225 ;  /* 0x000000e1d2d27220 */ /* 0x000fe20000410000 */
[----:B------:R-:W4:Y:S01]  /*e520*/  SHFL.IDX PT, R35, R15, R9, 0x1f ;  /* 0x00001f090f237589 */ /* 0x000f2200000e0000 */
[----:B------:R-:W-:-:S03]  /*e530*/  VIADD R225, R9, 0x4 ;  /* 0x0000000409e17836 */ /* 0x000fc60000000000 */
[----:B------:R2:W-:Y:S01]  /*e540*/  MUFU.EX2 R18, R31 ;  /* 0x0000001f00127308 */ /* 0x0005e20000000800 */
[----:B------:R-:W-:-:S07]  /*e550*/  VIADD R36, R9, 0xc ;  /* 0x0000000c09247836 */ /* 0x000fce0000000000 */
[----:B------:R1:W-:Y:S01]  /*e560*/  MUFU.EX2 R19, R32 ;  /* 0x0000002000137308 */ /* 0x0003e20000000800 */
[--C-:B--2---:R-:W-:Y:S01]  /*e570*/  FFMA.FTZ R31, R208, UR4, -R33.reuse ;  /* 0x00000004d01f7c23 */ /* 0x104fe20008010821 */
[----:B-1----:R-:W-:Y:S01]  /*e580*/  FFMA.FTZ R32, R209, UR4, -R33 ;  /* 0x00000004d1207c23 */ /* 0x002fe20008010821 */
[----:B---3--:R-:W-:Y:S02]  /*e590*/  FFMA.FTZ R33, R206, UR4, -R34 ;  /* 0x00000004ce217c23 */ /* 0x008fe40008010822 */
[----:B------:R-:W1:Y:S03]  /*e5a0*/  SHFL.IDX PT, R206, R15, R225, 0x1f ;  /* 0x00001fe10fce7589 */ /* 0x000e6600000e0000 */
[----:B------:R2:W-:Y:S01]  /*e5b0*/  MUFU.EX2 R27, R231 ;  /* 0x000000e7001b7308 */ /* 0x0005e20000000800 */
[----:B------:R-:W-:Y:S01]  /*e5c0*/  FFMA.FTZ R208, -R230, R230, 1 ;  /* 0x3f800000e6d07423 */ /* 0x000fe200000101e6 */
[----:B------:R-:W-:Y:S01]  /*e5d0*/  FMUL.FTZ R226, R219, R226 ;  /* 0x000000e2dbe27220 */ /* 0x000fe20000410000 */
[----:B--2---:R-:W-:-:S02]  /*e5e0*/  FADD.FTZ R231, R37, -R232 ;  /* 0x800000e825e77221 */ /* 0x004fc40000010000 */
[----:B------:R2:W3:Y:S01]  /*e5f0*/  SHFL.IDX PT, R37, R15, R36, 0x1f ;  /* 0x00001f240f257589 */ /* 0x0004e200000e0000 */
[----:B------:R-:W-:Y:S01]  /*e600*/  FMUL.FTZ R208, R208, R226 ;  /* 0x000000e2d0d07220 */ /* 0x000fe20000410000 */
[C---:B------:R-:W-:Y:S02]  /*e610*/  IADD3 R215, R9.reuse, 0x8, RZ ;  /* 0x0000000809d77810 */ /* 0x040fe40007ffe0ff */
[C---:B------:R-:W-:Y:S01]  /*e620*/  IADD3 R226, R9.reuse, 0x10, RZ ;  /* 0x0000001009e27810 */ /* 0x040fe20007ffe0ff */
[--C-:B----4-:R-:W-:Y:S01]  /*e630*/  FFMA.FTZ R204, R204, UR4, -R35.reuse ;  /* 0x00000004cccc7c23 */ /* 0x110fe20008010823 */
[----:B------:R-:W-:Y:S01]  /*e640*/  IADD3 R230, R9, 0x18, RZ ;  /* 0x0000001809e67810 */ /* 0x000fe20007ffe0ff */
[----:B------:R-:W4:Y:S01]  /*e650*/  SHFL.IDX PT, R209, R15, R215, 0x1f ;  /* 0x00001fd70fd17589 */ /* 0x000f2200000e0000 */
[----:B--2---:R-:W-:-:S03]  /*e660*/  FFMA.FTZ R36, R205, UR4, -R35 ;  /* 0x00000004cd247c23 */ /* 0x004fc60008010823 */
[----:B------:R-:W2:Y:S01]  /*e670*/  SHFL.IDX PT, R205, R15, R226, 0x1f ;  /* 0x00001fe20fcd7589 */ /* 0x000ea200000e0000 */
[----:B------:R1:W-:Y:S01]  /*e680*/  MUFU.EX2 R35, R204 ;  /* 0x000000cc00237308 */ /* 0x0003e20000000800 */
[----:B------:R-:W-:Y:S02]  /*e690*/  FADD.FTZ R232, R39, -R232 ;  /* 0x800000e827e87221 */ /* 0x000fe40000010000 */
[----:B------:R-:W-:Y:S01]  /*e6a0*/  SHFL.IDX PT, R39, R15, R230, 0x1f ;  /* 0x00001fe60f277589 */ /* 0x000fe200000e0000 */
[--C-:B-1----:R-:W-:Y:S01]  /*e6b0*/  FFMA.FTZ R204, R122, UR4, -R206.reuse ;  /* 0x000000047acc7c23 */ /* 0x102fe200080108ce */
[----:B------:R-:W-:Y:S02]  /*e6c0*/  FFMA.FTZ R206, R124, UR4, -R206 ;  /* 0x000000047cce7c23 */ /* 0x000fe400080108ce */
[----:B------:R-:W1:Y:S01]  /*e6d0*/  SHFL.IDX PT, R122, R15, R229, 0x1f ;  /* 0x00001fe50f7a7589 */ /* 0x000e6200000e0000 */
[--C-:B---3--:R-:W-:Y:S01]  /*e6e0*/  FFMA.FTZ R120, R120, UR4, -R37.reuse ;  /* 0x0000000478787c23 */ /* 0x108fe20008010825 */
[----:B------:R-:W-:-:S02]  /*e6f0*/  FFMA.FTZ R121, R121, UR4, -R37 ;  /* 0x0000000479797c23 */ /* 0x000fc40008010825 */
[----:B------:R-:W3:Y:S01]  /*e700*/  SHFL.IDX PT, R124, R10, R225, 0x1f ;  /* 0x00001fe10a7c7589 */ /* 0x000ee200000e0000 */
[----:B------:R4:W-:Y:S03]  /*e710*/  MUFU.EX2 R37, R206 ;  /* 0x000000ce00257308 */ /* 0x0009e60000000800 */
[----:B----4-:R-:W4:Y:S05]  /*e720*/  SHFL.IDX PT, R206, R10, R215, 0x1f ;  /* 0x00001fd70ace7589 */ /* 0x010f2a00000e0000 */
[----:B------:R2:W-:Y:S01]  /*e730*/  MUFU.EX2 R17, R211 ;  /* 0x000000d300117308 */ /* 0x0005e20000000800 */
[----:B------:R-:W-:Y:S01]  /*e740*/  FFMA.FTZ R34, R207, UR4, -R34 ;  /* 0x00000004cf227c23 */ /* 0x000fe20008010822 */
[----:B------:R-:W-:Y:S01]  /*e750*/  FFMA.FTZ R207, R123, UR4, -R209 ;  /* 0x000000047bcf7c23 */ /* 0x000fe200080108d1 */
[----:B--2---:R-:W-:-:S02]  /*e760*/  VIADD R211, R9, 0x14 ;  /* 0x0000001409d37836 */ /* 0x004fc40000000000 */
[----:B------:R-:W-:Y:S01]  /*e770*/  FFMA.FTZ R125, R125, UR4, -R209 ;  /* 0x000000047d7d7c23 */ /* 0x000fe200080108d1 */
[--C-:B------:R-:W-:Y:S02]  /*e780*/  FFMA.FTZ R123, R103, UR4, -R205.reuse ;  /* 0x00000004677b7c23 */ /* 0x100fe400080108cd */
[----:B------:R2:W-:Y:S01]  /*e790*/  SHFL.IDX PT, R38, R15, R211, 0x1f ;  /* 0x00001fd30f267589 */ /* 0x0005e200000e0000 */
[----:B------:R-:W-:Y:S02]  /*e7a0*/  VIADD R209, R9, 0xc ;  /* 0x0000000c09d17836 */ /* 0x000fe40000000000 */
[----:B------:R-:W-:Y:S01]  /*e7b0*/  FFMA.FTZ R114, R114, UR4, -R205 ;  /* 0x0000000472727c23 */ /* 0x000fe200080108cd */
[----:B-1----:R-:W-:Y:S01]  /*e7c0*/  FFMA.FTZ R205, R95, UR4, -R122 ;  /* 0x000000045fcd7c23 */ /* 0x002fe2000801087a */
[--C-:B------:R-:W-:Y:S01]  /*e7d0*/  FFMA.FTZ R112, R112, UR4, -R39.reuse ;  /* 0x0000000470707c23 */ /* 0x100fe20008010827 */
[----:B--2---:R1:W-:Y:S01]  /*e7e0*/  MUFU.EX2 R15, R204 ;  /* 0x000000cc000f7308 */ /* 0x0043e20000000800 */
[----:B------:R-:W-:Y:S01]  /*e7f0*/  FFMA.FTZ R107, R107, UR4, -R39 ;  /* 0x000000046b6b7c23 */ /* 0x000fe20008010827 */
[----:B-1----:R-:W1:Y:S06]  /*e800*/  SHFL.IDX PT, R204, R10, R9, 0x1f ;  /* 0x00001f090acc7589 */ /* 0x002e6c00000e0000 */
[----:B------:R2:W-:Y:S01]  /*e810*/  MUFU.EX2 R95, R123 ;  /* 0x0000007b005f7308 */ /* 0x0005e20000000800 */
[--C-:B---3--:R-:W-:Y:S01]  /*e820*/  FFMA.FTZ R119, R119, UR4, -R124.reuse ;  /* 0x0000000477777c23 */ /* 0x108fe2000801087c */
[----:B------:R-:W-:-:S06]  /*e830*/  FFMA.FTZ R124, R94, UR4, -R124 ;  /* 0x000000045e7c7c23 */ /* 0x000fcc000801087c */
[----:B------:R3:W-:Y:S01]  /*e840*/  MUFU.EX2 R39, R125 ;  /* 0x0000007d00277308 */ /* 0x0007e20000000800 */
[----:B--2---:R-:W2:Y:S04]  /*e850*/  SHFL.IDX PT, R123, R12, R209, 0x1f ;  /* 0x00001fd10c7b7589 */ /* 0x004ea800000e0000 */
[----:B---3--:R-:W3:Y:S03]  /*e860*/  SHFL.IDX PT, R125, R10, R230, 0x1f ;  /* 0x00001fe60a7d7589 */ /* 0x008ee600000e0000 */
[----:B------:R4:W-:Y:S02]  /*e870*/  MUFU.EX2 R94, R120 ;  /* 0x00000078005e7308 */ /* 0x0009e40000000800 */
[----:B----4-:R-:W-:-:S02]  /*e880*/  FFMA.FTZ R120, R99, UR4, -R206 ;  /* 0x0000000463787c23 */ /* 0x010fc400080108ce */
[----:B------:R-:W4:Y:S04]  /*e890*/  SHFL.IDX PT, R99, R12, R9, 0x1f ;  /* 0x00001f090c637589 */ /* 0x000f2800000e0000 */
[----:B------:R-:W4:Y:S01]  /*e8a0*/  MUFU.EX2 R29, R29 ;  /* 0x0000001d001d7308 */ /* 0x000f220000000800 */
[--C-:B-1----:R-:W-:Y:S01]  /*e8b0*/  FFMA.FTZ R117, R117, UR4, -R204.reuse ;  /* 0x0000000475757c23 */ /* 0x102fe200080108cc */
[----:B------:R-:W-:Y:S01]  /*e8c0*/  FFMA.FTZ R106, R106, UR4, -R204 ;  /* 0x000000046a6a7c23 */ /* 0x000fe200080108cc */
[----:B------:R-:W-:Y:S01]  /*e8d0*/  FFMA.FTZ R111, R111, UR4, -R206 ;  /* 0x000000046f6f7c23 */ /* 0x000fe200080108ce */
[----:B------:R-:W1:Y:S04]  /*e8e0*/  SHFL.IDX PT, R204, R10, R211, 0x1f ;  /* 0x00001fd30acc7589 */ /* 0x000e6800000e0000 */
[----:B------:R-:W1:Y:S01]  /*e8f0*/  MUFU.EX2 R31, R31 ;  /* 0x0000001f001f7308 */ /* 0x000e620000000800 */
[----:B------:R-:W1:Y:S01]  /*e900*/  SHFL.IDX PT, R206, R12, R215, 0x1f ;  /* 0x00001fd70cce7589 */ /* 0x000e6200000e0000 */
[----:B------:R-:W-:Y:S01]  /*e910*/  FMUL.FTZ R132, R132, UR9 ;  /* 0x0000000984847c20 */ /* 0x000fe20008410000 */
[----:B------:R-:W-:Y:S01]  /*e920*/  FFMA.FTZ R122, R96, UR4, -R122 ;  /* 0x00000004607a7c23 */ /* 0x000fe2000801087a */
[----:B------:R-:W-:Y:S01]  /*e930*/  FMUL.FTZ R134, R134, UR9 ;  /* 0x0000000986867c20 */ /* 0x000fe20008410000 */
[--C-:B------:R-:W-:Y:S01]  /*e940*/  FFMA.FTZ R103, R97, UR4, -R38.reuse ;  /* 0x0000000461677c23 */ /* 0x100fe20008010826 */
[----:B------:R-:W1:Y:S01]  /*e950*/  SHFL.IDX PT, R96, R10, R226, 0x1f ;  /* 0x00001fe20a607589 */ /* 0x000e6200000e0000 */
[----:B------:R-:W-:Y:S01]  /*e960*/  FFMA.FTZ R109, R109, UR4, -R38 ;  /* 0x000000046d6d7c23 */ /* 0x000fe20008010826 */
[--C-:B--2---:R-:W-:Y:S01]  /*e970*/  FFMA.FTZ R127, R127, UR4, -R123.reuse ;  /* 0x000000047f7f7c23 */ /* 0x104fe2000801087b */
[----:B------:R-:W-:Y:S01]  /*e980*/  FFMA.FTZ R139, R139, UR4, -R123 ;  /* 0x000000048b8b7c23 */ /* 0x000fe2000801087b */
[----:B------:R2:W-:Y:S01]  /*e990*/  MUFU.EX2 R38, R207 ;  /* 0x000000cf00267308 */ /* 0x0005e20000000800 */
[--C-:B---3--:R-:W-:Y:S01]  /*e9a0*/  FFMA.FTZ R116, R116, UR4, -R125.reuse ;  /* 0x0000000474747c23 */ /* 0x108fe2000801087d */
[----:B------:R-:W3:Y:S01]  /*e9b0*/  SHFL.IDX PT, R123, R12, R230, 0x1f ;  /* 0x00001fe60c7b7589 */ /* 0x000ee200000e0000 */
[----:B------:R-:W-:Y:S01]  /*e9c0*/  FFMA.FTZ R125, R98, UR4, -R125 ;  /* 0x00000004627d7c23 */ /* 0x000fe2000801087d */
[----:B------:R-:W-:-:S02]  /*e9d0*/  FMUL.FTZ R133, R133, UR9 ;  /* 0x0000000985857c20 */ /* 0x000fc40008410000 */
[----:B------:R1:W-:Y:S01]  /*e9e0*/  SHFL.IDX PT, R97, R10, R209, 0x1f ;  /* 0x00001fd10a617589 */ /* 0x0003e200000e0000 */
[----:B------:R-:W-:Y:S01]  /*e9f0*/  FMUL.FTZ R135, R135, UR9 ;  /* 0x0000000987877c20 */ /* 0x000fe20008410000 */
[----:B------:R-:W3:Y:S02]  /*ea00*/  MUFU.TANH R132, R132 ;  /* 0x0000008400847308 */ /* 0x000ee40000002400 */
[----:B--2---:R-:W2:Y:S01]  /*ea10*/  SHFL.IDX PT, R207, R10, R229, 0x1f ;  /* 0x00001fe50acf7589 */ /* 0x004ea200000e0000 */
[--C-:B----4-:R-:W-:Y:S01]  /*ea20*/  FFMA.FTZ R113, R113, UR4, -R99.reuse ;  /* 0x0000000471717c23 */ /* 0x110fe20008010863 */
[----:B------:R-:W-:-:S04]  /*ea30*/  FFMA.FTZ R131, R131, UR4, -R99 ;  /* 0x0000000483837c23 */ /* 0x000fc80008010863 */
[----:B------:R4:W-:Y:S01]  /*ea40*/  MUFU.EX2 R98, R103 ;  /* 0x0000006700627308 */ /* 0x0009e20000000800 */
[----:B-1----:R-:W-:Y:S01]  /*ea50*/  FFMA.FTZ R209, -R233, R233, 1 ;  /* 0x3f800000e9d17423 */ /* 0x002fe200000101e9 */
[----:B------:R-:W-:-:S06]  /*ea60*/  IADD3 R233, R9, 0xc, RZ ;  /* 0x0000000c09e97810 */ /* 0x000fcc0007ffe0ff */
[----:B------:R-:W1:Y:S01]  /*ea70*/  MUFU.TANH R134, R134 ;  /* 0x0000008600867308 */ /* 0x000e620000002400 */
[----:B----4-:R4:W-:Y:S07]  /*ea80*/  SHFL.IDX PT, R103, R12, R211, 0x1f ;  /* 0x00001fd30c677589 */ /* 0x0109ee00000e0000 */
[----:B------:R3:W-:Y:S01]  /*ea90*/  MUFU.EX2 R99, R112 ;  /* 0x0000007000637308 */ /* 0x0007e20000000800 */
[----:B----4-:R-:W-:Y:S01]  /*eaa0*/  FFMA.FTZ R211, -R22, R22, 1 ;  /* 0x3f80000016d37423 */ /* 0x010fe20000010116 */
[----:B------:R-:W-:-:S02]  /*eab0*/  FMUL.FTZ R22, R29, R222 ;  /* 0x000000de1d167220 */ /* 0x000fc40000410000 */
[----:B------:R4:W-:Y:S04]  /*eac0*/  SHFL.IDX PT, R222, R14, R215, 0x1f ;  /* 0x00001fd70ede7589 */ /* 0x0009e800000e0000 */
[----:B------:R-:W2:Y:S01]  /*ead0*/  MUFU.TANH R133, R133 ;  /* 0x0000008500857308 */ /* 0x000ea20000002400 */
[----:B---3--:R-:W3:Y:S01]  /*eae0*/  SHFL.IDX PT, R112, R12, R229, 0x1f ;  /* 0x00001fe50c707589 */ /* 0x008ee200000e0000 */
[----:B----4-:R-:W-:-:S06]  /*eaf0*/  FMUL.FTZ R215, R31, R217 ;  /* 0x000000d91fd77220 */ /* 0x010fcc0000410000 */
[----:B------:R-:W4:Y:S01]  /*eb00*/  MUFU.TANH R135, R135 ;  /* 0x0000008700877308 */ /* 0x000f220000002400 */
[----:B------:R-:W3:Y:S07]  /*eb10*/  SHFL.IDX PT, R217, R14, R233, 0x1f ;  /* 0x00001fe90ed97589 */ /* 0x000eee00000e0000 */
[----:B------:R-:W3:Y:S01]  /*eb20*/  MUFU.EX2 R28, R28 ;  /* 0x0000001c001c7308 */ /* 0x000ee20000000800 */
[--C-:B------:R-:W-:Y:S01]  /*eb30*/  FFMA.FTZ R102, R102, UR4, -R204.reuse ;  /* 0x0000000466667c23 */ /* 0x100fe200080108cc */
[----:B------:R-:W-:Y:S01]  /*eb40*/  FFMA.FTZ R115, R115, UR4, -R204 ;  /* 0x0000000473737c23 */ /* 0x000fe200080108cc */
[--C-:B------:R-:W-:Y:S01]  /*eb50*/  FFMA.FTZ R126, R126, UR4, -R206.reuse ;  /* 0x000000047e7e7c23 */ /* 0x100fe200080108ce */
[----:B------:R-:W-:Y:S01]  /*eb60*/  FFMA.FTZ R129, R129, UR4, -R206 ;  /* 0x0000000481817c23 */ /* 0x000fe200080108ce */
[----:B------:R-:W-:Y:S01]  /*eb70*/  FSEL R204, R132, -INF , !P5 ;  /* 0xff80000084cc7808 */ /* 0x000fe20006800000 */
[--C-:B------:R-:W-:Y:S01]  /*eb80*/  FFMA.FTZ R101, R101, UR4, -R96.reuse ;  /* 0x0000000465657c23 */ /* 0x100fe20008010860 */
[----:B-1----:R-:W-:Y:S01]  /*eb90*/  FSEL R206, R134, -INF , !P0 ;  /* 0xff80000086ce7808 */ /* 0x002fe20004000000 */
[----:B------:R-:W-:Y:S01]  /*eba0*/  FFMA.FTZ R100, R100, UR4, -R96 ;  /* 0x0000000464647c23 */ /* 0x000fe20008010860 */
[----:B------:R-:W-:Y:S01]  /*ebb0*/  FMUL.FTZ R218, R27, R218 ;  /* 0x000000da1bda7220 */ /* 0x000fe20000410000 */
[----:B------:R1:W-:Y:S01]  /*ebc0*/  MUFU.EX2 R96, R114 ;  /* 0x0000007200607308 */ /* 0x0003e20000000800 */
[----:B------:R-:W-:Y:S01]  /*ebd0*/  FFMA.FTZ R204, R204, UR4, -R123 ;  /* 0x00000004cccc7c23 */ /* 0x000fe2000801087b */
[--C-:B--2---:R-:W-:Y:S01]  /*ebe0*/  FFMA.FTZ R110, R110, UR4, -R207.reuse ;  /* 0x000000046e6e7c23 */ /* 0x104fe200080108cf */
[----:B------:R-:W-:Y:S01]  /*ebf0*/  FFMA.FTZ R118, R118, UR4, -R207 ;  /* 0x0000000476767c23 */ /* 0x000fe200080108cf */
[----:B------:R-:W-:Y:S01]  /*ec00*/  FFMA.FTZ R123, R206, UR4, -R123 ;  /* 0x00000004ce7b7c23 */ /* 0x000fe2000801087b */
[----:B------:R-:W-:Y:S01]  /*ec10*/  FSEL R206, R133, -INF , !P4 ;  /* 0xff80000085ce7808 */ /* 0x000fe20006000000 */
[----:B-1----:R-:W-:Y:S01]  /*ec20*/  FFMA.FTZ R114, -R234, R234, 1 ;  /* 0x3f800000ea727423 */ /* 0x002fe200000101ea */
[----:B----4-:R-:W-:Y:S01]  /*ec30*/  FSEL R207, R135, -INF , !P1 ;  /* 0xff80000087cf7808 */ /* 0x010fe20004800000 */
[----:B---3--:R-:W-:Y:S01]  /*ec40*/  FMUL.FTZ R221, R28, R221 ;  /* 0x000000dd1cdd7220 */ /* 0x008fe20000410000 */
[----:B------:R-:W-:Y:S01]  /*ec50*/  FFMA.FTZ R235, -R235, R235, 1 ;  /* 0x3f800000ebeb7423 */ /* 0x000fe200000101eb */
[----:B------:R-:W-:-:S02]  /*ec60*/  FMUL.FTZ R114, R114, R218 ;  /* 0x000000da72727220 */ /* 0x000fc40000410000 */
[----:B------:R-:W1:Y:S01]  /*ec70*/  SHFL.IDX PT, R218, R14, R9, 0x1f ;  /* 0x00001f090eda7589 */ /* 0x000e6200000e0000 */
[--C-:B------:R-:W-:Y:S01]  /*ec80*/  FFMA.FTZ R206, R206, UR4, -R112.reuse ;  /* 0x00000004cece7c23 */ /* 0x100fe20008010870 */
[----:B------:R-:W-:Y:S01]  /*ec90*/  FFMA.FTZ R207, R207, UR4, -R112 ;  /* 0x00000004cfcf7c23 */ /* 0x000fe20008010870 */
[----:B------:R-:W-:Y:S01]  /*eca0*/  FMUL.FTZ R112, R235, R221 ;  /* 0x000000ddeb707220 */ /* 0x000fe20000410000 */
[--C-:B------:R-:W-:Y:S01]  /*ecb0*/  FADD.FTZ R45, R45, -R217.reuse ;  /* 0x800000d92d2d7221 */ /* 0x100fe20000010000 */
[----:B------:R-:W-:Y:S01]  /*ecc0*/  FADD.FTZ R47, R47, -R217 ;  /* 0x800000d92f2f7221 */ /* 0x000fe20000010000 */
[----:B------:R-:W2:Y:S04]  /*ecd0*/  SHFL.IDX PT, R221, R14, R225, 0x1f ;  /* 0x00001fe10edd7589 */ /* 0x000ea800000e0000 */
[----:B------:R3:W4:Y:S01]  /*ece0*/  LDS R217, [R11+0x400] ;  /* 0x000400000bd97984 */ /* 0x0007220000000800 */
[----:B------:R-:W2:Y:S01]  /*ecf0*/  MUFU.EX2 R32, R32 ;  /* 0x0000002000207308 */ /* 0x000ea20000000800 */
[----:B------:R-:W-:Y:S01]  /*ed00*/  FFMA.FTZ R20, -R20, R20, 1 ;  /* 0x3f80000014147423 */ /* 0x000fe20000010114 */
[----:B------:R-:W-:Y:S01]  /*ed10*/  FMUL.FTZ R224, R18, R224 ;  /* 0x000000e012e07220 */ /* 0x000fe20000410000 */
[C---:B------:R-:W-:Y:S01]  /*ed20*/  VIADD R235, R9.reuse, 0x10 ;  /* 0x0000001009eb7836 */ /* 0x040fe20000000000 */
[----:B------:R-:W-:Y:S01]  /*ed30*/  IADD3 R234, R9, 0x14, RZ ;  /* 0x0000001409ea7810 */ /* 0x000fe20007ffe0ff */
[----:B------:R-:W-:Y:S01]  /*ed40*/  FMUL.FTZ R22, R20, R22 ;  /* 0x0000001614167220 */ /* 0x000fe20000410000 */
[----:B---3--:R-:W-:-:S02]  /*ed50*/  FFMA.FTZ R11, -R170, R170, 1 ;  /* 0x3f800000aa0b7423 */ /* 0x008fc400000101aa */
[----:B------:R-:W3:Y:S01]  /*ed60*/  MUFU.EX2 R30, R30 ;  /* 0x0000001e001e7308 */ /* 0x000ee20000000800 */
[----:B-1----:R-:W-:Y:S01]  /*ed70*/  FADD.FTZ R40, R40, -R218 ;  /* 0x800000da28287221 */ /* 0x002fe20000010000 */
[----:B------:R-:W-:-:S03]  /*ed80*/  FFMA.FTZ R21, -R21, R21, 1 ;  /* 0x3f80000015157423 */ /* 0x000fc60000010115 */
[----:B------:R-:W-:-:S03]  /*ed90*/  FMUL.FTZ R40, R35, R40 ;  /* 0x0000002823287220 */ /* 0x000fc60000410000 */
[----:B------:R1:W4:Y:S01]  /*eda0*/  MUFU.EX2 R10, R121 ;  /* 0x00000079000a7308 */ /* 0x0003220000000800 */
[--C-:B--2---:R-:W-:Y:S01]  /*edb0*/  FADD.FTZ R41, R41, -R221.reuse ;  /* 0x800000dd29297221 */ /* 0x104fe20000010000 */
[----:B------:R-:W-:Y:S01]  /*edc0*/  FMUL.FTZ R227, R17, R227 ;  /* 0x000000e311e37220 */ /* 0x000fe20000410000 */
[----:B------:R-:W-:Y:S01]  /*edd0*/  FMUL.FTZ R20, R211, R224 ;  /* 0x000000e0d3147220 */ /* 0x000fe20000410000 */
[----:B------:R-:W-:Y:S01]  /*ede0*/  FADD.FTZ R43, R43, -R221 ;  /* 0x800000dd2b2b7221 */ /* 0x000fe20000010000 */
[----:B------:R-:W2:Y:S01]  /*edf0*/  SHFL.IDX PT, R224, R14, R235, 0x1f ;  /* 0x00001feb0ee07589 */ /* 0x000ea200000e0000 */
[----:B------:R-:W-:Y:S01]  /*ee00*/  FMUL.FTZ R11, R11, R40 ;  /* 0x000000280b0b7220 */ /* 0x000fe20000410000 */
[----:B------:R-:W-:Y:S02]  /*ee10*/  FFMA.FTZ R40, -R169, R169, 1 ;  /* 0x3f800000a9287423 */ /* 0x000fe400000101a9 */
[----:B-1----:R-:W-:Y:S01]  /*ee20*/  SHFL.IDX PT, R121, R12, R225, 0x1f ;  /* 0x00001fe10c797589 */ /* 0x002fe200000e0000 */
[----:B------:R-:W-:-:S03]  /*ee30*/  FMUL.FTZ R221, R15, R41 ;  /* 0x000000290fdd7220 */ /* 0x000fc60000410000 */
[----:B------:R-:W1:Y:S01]  /*ee40*/  SHFL.IDX PT, R225, R14, R234, 0x1f ;  /* 0x00001fea0ee17589 */ /* 0x000e6200000e0000 */
[----:B------:R-:W-:Y:S01]  /*ee50*/  FMUL.FTZ R21, R21, R227 ;  /* 0x000000e315157220 */ /* 0x000fe20000410000 */
[--C-:B------:R-:W-:Y:S01]  /*ee60*/  FADD.FTZ R44, R44, -R222.reuse ;  /* 0x800000de2c2c7221 */ /* 0x100fe20000010000 */
[----:B------:R-:W-:Y:S01]  /*ee70*/  FADD.FTZ R46, R46, -R222 ;  /* 0x800000de2e2e7221 */ /* 0x000fe20000010000 */
[----:B------:R-:W-:Y:S01]  /*ee80*/  FMUL.FTZ R227, R32, R220 ;  /* 0x000000dc20e37220 */ /* 0x000fe20000410000 */
[----:B------:R-:W-:Y:S01]  /*ee90*/  FMUL.FTZ R222, R37, R43 ;  /* 0x0000002b25de7220 */ /* 0x000fe20000410000 */
[----:B------:R-:W1:Y:S01]  /*eea0*/  SHFL.IDX PT, R220, R14, R229, 0x1f ;  /* 0x00001fe50edc7589 */ /* 0x000e6200000e0000 */
[----:B------:R-:W-:Y:S01]  /*eeb0*/  FMUL.FTZ R43, R40, R221 ;  /* 0x000000dd282b7220 */ /* 0x000fe20000410000 */
[----:B------:R-:W-:Y:S01]  /*eec0*/  FFMA.FTZ R40, -R23, R23, 1 ;  /* 0x3f80000017287423 */ /* 0x000fe20000010117 */
[----:B------:R-:W-:Y:S01]  /*eed0*/  FFMA.FTZ R23, -R88, R88, 1 ;  /* 0x3f80000058177423 */ /* 0x000fe20000010158 */
[----:B------:R-:W-:Y:S01]  /*eee0*/  FMUL.FTZ R46, R39, R46 ;  /* 0x0000002e272e7220 */ /* 0x000fe20000410000 */
[--C-:B------:R-:W-:Y:S01]  /*eef0*/  FFMA.FTZ R105, R105, UR4, -R97.reuse ;  /* 0x0000000469697c23 */ /* 0x100fe20008010861 */
[----:B------:R-:W-:Y:S01]  /*ef00*/  FFMA.FTZ R104, R104, UR4, -R97 ;  /* 0x0000000468687c23 */ /* 0x000fe20008010861 */
[----:B---3--:R-:W-:Y:S01]  /*ef10*/  FMUL.FTZ R223, R30, R223 ;  /* 0x000000df1edf7220 */ /* 0x008fe20000410000 */
[----:B------:R3:W1:Y:S01]  /*ef20*/  MUFU.EX2 R97, R109 ;  /* 0x0000006d00617308 */ /* 0x0006620000000800 */
[----:B------:R-:W-:Y:S01]  /*ef30*/  FMUL.FTZ R23, R23, R46 ;  /* 0x0000002e17177220 */ /* 0x000fe20000410000 */
[----:B------:R-:W-:-:S02]  /*ef40*/  FFMA.FTZ R46, -R92, R92, 1 ;  /* 0x3f8000005c2e7423 */ /* 0x000fc4000001015c */
[----:B----4-:R-:W4:Y:S04]  /*ef50*/  SHFL.IDX PT, R92, R217, R233, 0x1f ;  /* 0x00001fe9d95c7589 */ /* 0x010f2800000e0000 */
[----:B------:R-:W4:Y:S01]  /*ef60*/  MUFU.EX2 R36, R36 ;  /* 0x0000002400247308 */ /* 0x000f220000000800 */
[----:B------:R-:W-:Y:S02]  /*ef70*/  FMUL.FTZ R209, R209, R223 ;  /* 0x000000dfd1d17220 */ /* 0x000fe40000410000 */
[----:B------:R-:W4:Y:S01]  /*ef80*/  SHFL.IDX PT, R223, R14, R230, 0x1f ;  /* 0x00001fe60edf7589 */ /* 0x000f2200000e0000 */
[----:B------:R-:W-:-:S03]  /*ef90*/  FMUL.FTZ R45, R94, R45 ;  /* 0x0000002d5e2d7220 */ /* 0x000fc60000410000 */
[----:B---3--:R3:W-:Y:S01]  /*efa0*/  SHFL.IDX PT, R109, R12, R226, 0x1f ;  /* 0x00001fe20c6d7589 */ /* 0x0087e200000e0000 */
[----:B------:R-:W-:Y:S01]  /*efb0*/  FFMA.FTZ R211, -R200, R200, 1 ;  /* 0x3f800000c8d37423 */ /* 0x000fe200000101c8 */
[----:B------:R-:W-:Y:S01]  /*efc0*/  FMUL.FTZ R228, R19, R228 ;  /* 0x000000e413e47220 */ /* 0x000fe20000410000 */
[----:B--2---:R-:W-:Y:S01]  /*efd0*/  FADD.FTZ R48, R48, -R224 ;  /* 0x800000e030307221 */ /* 0x004fe20000010000 */
[----:B-1----:R-:W-:Y:S01]  /*efe0*/  FADD.FTZ R49, R49, -R225 ;  /* 0x800000e131317221 */ /* 0x002fe20000010000 */
[----:B------:R-:W-:Y:S01]  /*eff0*/  FADD.FTZ R42, R42, -R218 ;  /* 0x800000da2a2a7221 */ /* 0x000fe20000010000 */
[----:B---3--:R-:W-:Y:S01]  /*f000*/  FFMA.FTZ R226, -R203, R203, 1 ;  /* 0x3f800000cbe27423 */ /* 0x008fe200000101cb */
[----:B------:R-:W-:Y:S01]  /*f010*/  FMUL.FTZ R45, R40, R45 ;  /* 0x0000002d282d7220 */ /* 0x000fe20000410000 */
[----:B------:R-:W-:Y:S01]  /*f020*/  FFMA.FTZ R89, -R89, R89, 1 ;  /* 0x3f80000059597423 */ /* 0x000fe20000010159 */
[----:B------:R-:W-:Y:S01]  /*f030*/  FMUL.FTZ R47, R10, R47 ;  /* 0x0000002f0a2f7220 */ /* 0x000fe20000410000 */
[----:B------:R-:W-:Y:S01]  /*f040*/  FMUL.FTZ R14, R226, R227 ;  /* 0x000000e3e20e7220 */ /* 0x000fe20000410000 */
[----:B------:R-:W-:-:S02]  /*f050*/  VIADD R227, R9, 0x4 ;  /* 0x0000000409e37836 */ /* 0x000fc40000000000 */
[----:B------:R-:W-:Y:S01]  /*f060*/  FMUL.FTZ R211, R211, R228 ;  /* 0x000000e4d3d37220 */ /* 0x000fe20000410000 */
[----:B------:R-:W-:Y:S01]  /*f070*/  FFMA.FTZ R90, -R90, R90, 1 ;  /* 0x3f8000005a5a7423 */ /* 0x000fe2000001015a */
[----:B------:R-:W-:Y:S01]  /*f080*/  FMUL.FTZ R48, R95, R48 ;  /* 0x000000305f307220 */ /* 0x000fe20000410000 */
[----:B------:R-:W-:Y:S01]  /*f090*/  FMUL.FTZ R40, R97, R49 ;  /* 0x0000003161287220 */ /* 0x000fe20000410000 */
[--C-:B------:R-:W-:Y:S01]  /*f0a0*/  FADD.FTZ R53, R53, -R220.reuse ;  /* 0x800000dc35357221 */ /* 0x100fe20000010000 */
[----:B------:R-:W-:Y:S01]  /*f0b0*/  FADD.FTZ R55, R55, -R220 ;  /* 0x800000dc37377221 */ /* 0x000fe20000010000 */
[----:B------:R-:W-:Y:S01]  /*f0c0*/  FFMA.FTZ R91, -R91, R91, 1 ;  /* 0x3f8000005b5b7423 */ /* 0x000fe2000001015b */
[----:B------:R-:W-:Y:S01]  /*f0d0*/  IADD3 R228, R9, 0x8, RZ ;  /* 0x0000000809e47810 */ /* 0x000fe20007ffe0ff */
[----:B------:R-:W-:Y:S01]  /*f0e0*/  FFMA.FTZ R218, -R168, R168, 1 ;  /* 0x3f800000a8da7423 */ /* 0x000fe200000101a8 */
[----:B----4-:R-:W-:Y:S01]  /*f0f0*/  FMUL.FTZ R220, R36, R42 ;  /* 0x0000002a24dc7220 */ /* 0x010fe20000410000 */
[----:B------:R-:W-:Y:S01]  /*f100*/  FMUL.FTZ R49, R89, R47 ;  /* 0x0000002f59317220 */ /* 0x000fe20000410000 */
[----:B------:R-:W1:Y:S01]  /*f110*/  SHFL.IDX PT, R88, R217, R227, 0x1f ;  /* 0x00001fe3d9587589 */ /* 0x000e6200000e0000 */
[----:B------:R-:W-:Y:S01]  /*f120*/  FADD.FTZ R51, R51, -R225 ;  /* 0x800000e133337221 */ /* 0x000fe20000010000 */
[----:B------:R-:W-:Y:S01]  /*f130*/  FMUL.FTZ R47, R90, R48 ;  /* 0x000000305a2f7220 */ /* 0x000fe20000410000 */
[----:B------:R-:W-:Y:S01]  /*f140*/  FMUL.FTZ R48, R91, R40 ;  /* 0x000000285b307220 */ /* 0x000fe20000410000 */
[----:B------:R-:W2:Y:S01]  /*f150*/  MUFU.EX2 R107, R107 ;  /* 0x0000006b006b7308 */ /* 0x000ea20000000800 */
[----:B------:R-:W-:Y:S01]  /*f160*/  FMUL.FTZ R41, R218, R220 ;  /* 0x000000dcda297220 */ /* 0x000fe20000410000 */
[----:B------:R-:W3:Y:S01]  /*f170*/  SHFL.IDX PT, R40, R217, R228, 0x1f ;  /* 0x00001fe4d9287589 */ /* 0x000ee200000e0000 */
[----:B------:R-:W-:Y:S01]  /*f180*/  FFMA.FTZ R218, -R166, R166, 1 ;  /* 0x3f800000a6da7423 */ /* 0x000fe200000101a6 */
[----:B------:R-:W-:Y:S01]  /*f190*/  FFMA.FTZ R90, -R165, R165, 1 ;  /* 0x3f800000a55a7423 */ /* 0x000fe200000101a5 */
[----:B------:R-:W-:Y:S01]  /*f1a0*/  FMUL.FTZ R44, R38, R44 ;  /* 0x0000002c262c7220 */ /* 0x000fe20000410000 */
[----:B------:R-:W-:-:S02]  /*f1b0*/  FMUL.FTZ R51, R98, R51 ;  /* 0x0000003362337220 */ /* 0x000fc40000410000 */
[----:B------:R-:W4:Y:S01]  /*f1c0*/  MUFU.EX2 R205, R205 ;  /* 0x000000cd00cd7308 */ /* 0x000f220000000800 */
[----:B------:R-:W-:Y:S01]  /*f1d0*/  FADD.FTZ R50, R50, -R224 ;  /* 0x800000e032327221 */ /* 0x000fe20000010000 */
[--C-:B------:R-:W-:Y:S01]  /*f1e0*/  FADD.FTZ R61, R61, -R92.reuse ;  /* 0x8000005c3d3d7221 */ /* 0x100fe20000010000 */
[----:B------:R-:W-:Y:S01]  /*f1f0*/  FADD.FTZ R92, R63, -R92 ;  /* 0x8000005c3f5c7221 */ /* 0x000fe20000010000 */
[----:B------:R-:W-:Y:S01]  /*f200*/  FMUL.FTZ R44, R218, R44 ;  /* 0x0000002cda2c7220 */ /* 0x000fe20000410000 */
[----:B------:R-:W-:Y:S03]  /*f210*/  LDS R63, [R13+0x400] ;  /* 0x000400000d3f7984 */ /* 0x000fe60000000800 */
[----:B------:R-:W1:Y:S01]  /*f220*/  MUFU.EX2 R122, R122 ;  /* 0x0000007a007a7308 */ /* 0x000e620000000800 */
[----:B------:R-:W-:Y:S01]  /*f230*/  FMUL.FTZ R51, R90, R51 ;  /* 0x000000335a337220 */ /* 0x000fe20000410000 */
[----:B------:R-:W-:Y:S01]  /*f240*/  FMUL.FTZ R50, R96, R50 ;  /* 0x0000003260327220 */ /* 0x000fe20000410000 */
[----:B------:R-:W-:Y:S01]  /*f250*/  SHFL.IDX PT, R89, R217, R9, 0x1f ;  /* 0x00001f09d9597589 */ /* 0x000fe200000e0000 */
[----:B------:R-:W-:-:S03]  /*f260*/  FADD.FTZ R52, R52, -R223 ;  /* 0x800000df34347221 */ /* 0x000fc60000010000 */
[----:B------:R-:W3:Y:S01]  /*f270*/  SHFL.IDX PT, R218, R217, R235, 0x1f ;  /* 0x00001febd9da7589 */ /* 0x000ee200000e0000 */
[----:B------:R-:W3:Y:S03]  /*f280*/  MUFU.EX2 R119, R119 ;  /* 0x0000007700777308 */ /* 0x000ee60000000800 */
[----:B------:R-:W-:Y:S04]  /*f290*/  SHFL.IDX PT, R91, R217, R234, 0x1f ;  /* 0x00001fead95b7589 */ /* 0x000fe800000e0000 */
[----:B------:R-:W-:Y:S01]  /*f2a0*/  SHFL.IDX PT, R90, R217, R230, 0x1f ;  /* 0x00001fe6d95a7589 */ /* 0x000fe200000e0000 */
[----:B------:R-:W-:-:S03]  /*f2b0*/  FMUL.FTZ R46, R46, R50 ;  /* 0x000000322e2e7220 */ /* 0x000fc60000410000 */
[----:B------:R-:W3:Y:S01]  /*f2c0*/  SHFL.IDX PT, R217, R217, R229, 0x1f ;  /* 0x00001fe5d9d97589 */ /* 0x000ee200000e0000 */
[----:B------:R-:W-:Y:S01]  /*f2d0*/  FFMA.FTZ R50, -R164, R164, 1 ;  /* 0x3f800000a4327423 */ /* 0x000fe200000101a4 */
[----:B------:R-:W-:Y:S01]  /*f2e0*/  FMUL.FTZ R52, R99, R52 ;  /* 0x0000003463347220 */ /* 0x000fe20000410000 */
[----:B------:R-:W3:Y:S01]  /*f2f0*/  MUFU.EX2 R120, R120 ;  /* 0x0000007800787308 */ /* 0x000ee20000000800 */
[----:B------:R-:W-:Y:S01]  /*f300*/  FADD.FTZ R54, R54, -R223 ;  /* 0x800000df36367221 */ /* 0x000fe20000010000 */
[----:B------:R-:W-:Y:S01]  /*f310*/  FFMA.FTZ R93, -R93, R93, 1 ;  /* 0x3f8000005d5d7423 */ /* 0x000fe2000001015d */
[----:B------:R-:W-:Y:S01]  /*f320*/  FMUL.FTZ R50, R50, R52 ;  /* 0x0000003432327220 */ /* 0x000fe20000410000 */
[----:B------:R-:W-:Y:S01]  /*f330*/  FFMA.FTZ R52, -R162, R162, 1 ;  /* 0x3f800000a2347423 */ /* 0x000fe200000101a2 */
[----:B--2---:R-:W-:Y:S01]  /*f340*/  FMUL.FTZ R54, R107, R54 ;  /* 0x000000366b367220 */ /* 0x004fe20000410000 */
[----:B------:R-:W-:Y:S02]  /*f350*/  FFMA.FTZ R220, -R163, R163, 1 ;  /* 0x3f800000a3dc7423 */ /* 0x000fe400000101a3 */
[----:B------:R-:W2:Y:S01]  /*f360*/  MUFU.EX2 R124, R124 ;  /* 0x0000007c007c7308 */ /* 0x000ea20000000800 */
[----:B----4-:R-:W-:Y:S01]  /*f370*/  FMUL.FTZ R53, R205, R53 ;  /* 0x00000035cd357220 */ /* 0x010fe20000410000 */
[----:B-1----:R-:W-:Y:S01]  /*f380*/  FMUL.FTZ R55, R122, R55 ;  /* 0x000000377a377220 */ /* 0x002fe20000410000 */
[----:B------:R-:W-:Y:S01]  /*f390*/  FMUL.FTZ R52, R52, R54 ;  /* 0x0000003634347220 */ /* 0x000fe20000410000 */
[----:B------:R-:W-:-:S04]  /*f3a0*/  FADD.FTZ R57, R57, -R88 ;  /* 0x8000005839397221 */ /* 0x000fc80000010000 */
[----:B------:R-:W1:Y:S01]  /*f3b0*/  MUFU.EX2 R26, R26 ;  /* 0x0000001a001a7308 */ /* 0x000e620000000800 */
[----:B------:R-:W-:Y:S01]  /*f3c0*/  FMUL.FTZ R54, R220, R53 ;  /* 0x00000035dc367220 */ /* 0x000fe20000410000 */
[----:B------:R-:W-:-:S06]  /*f3d0*/  FMUL.FTZ R53, R93, R55 ;  /* 0x000000375d357220 */ /* 0x000fcc0000410000 */
[----:B------:R-:W4:Y:S01]  /*f3e0*/  MUFU.EX2 R111, R111 ;  /* 0x0000006f006f7308 */ /* 0x000f220000000800 */
[----:B---3--:R-:W-:-:S07]  /*f3f0*/  FADD.FTZ R55, R60, -R40 ;  /* 0x800000283c377221 */ /* 0x008fce0000010000 */
[----:B------:R-:W3:Y:S01]  /*f400*/  MUFU.TANH R138, R138 ;  /* 0x0000008a008a7308 */ /* 0x000ee20000002400 */
[----:B------:R-:W-:-:S07]  /*f410*/  FFMA.FTZ R60, -R160, R160, 1 ;  /* 0x3f800000a03c7423 */ /* 0x000fce00000101a0 */
[----:B------:R-:W3:Y:S01]  /*f420*/  MUFU.EX2 R100, R100 ;  /* 0x0000006400647308 */ /* 0x000ee20000000800 */
[----:B------:R-:W-:-:S07]  /*f430*/  FMUL.FTZ R57, R119, R57 ;  /* 0x0000003977397220 */ /* 0x000fce0000410000 */
[----:B------:R-:W3:Y:S08]  /*f440*/  MUFU.EX2 R106, R106 ;  /* 0x0000006a006a7308 */ /* 0x000ef00000000800 */
[----:B------:R-:W3:Y:S08]  /*f450*/  MUFU.EX2 R25, R25 ;  /* 0x0000001900197308 */ /* 0x000ef00000000800 */
[----:B------:R-:W3:Y:S01]  /*f460*/  MUFU.EX2 R102, R102 ;  /* 0x0000006600667308 */ /* 0x000ee20000000800 */
[----:B------:R-:W-:-:S07]  /*f470*/  FADD.FTZ R59, R59, -R88 ;  /* 0x800000583b3b7221 */ /* 0x000fce0000010000 */
[----:B------:R-:W3:Y:S01]  /*f480*/  MUFU.EX2 R116, R116 ;  /* 0x0000007400747308 */ /* 0x000ee20000000800 */
[----:B------:R-:W-:-:S07]  /*f490*/  FMUL.FTZ R60, R60, R57 ;  /* 0x000000393c3c7220 */ /* 0x000fce0000410000 */
[----:B------:R-:W3:Y:S01]  /*f4a0*/  MUFU.EX2 R104, R104 ;  /* 0x0000006800687308 */ /* 0x000ee20000000800 */
[----:B------:R-:W-:-:S07]  /*f4b0*/  FADD.FTZ R40, R62, -R40 ;  /* 0x800000283e287221 */ /* 0x000fce0000010000 */
[----:B------:R-:W3:Y:S01]  /*f4c0*/  MUFU.EX2 R101, R101 ;  /* 0x0000006500657308 */ /* 0x000ee20000000800 */
[----:B------:R-:W-:Y:S01]  /*f4d0*/  FFMA.FTZ R57, -R157, R157, 1 ;  /* 0x3f8000009d397423 */ /* 0x000fe2000001019d */
[----:B------:R-:W-:Y:S01]  /*f4e0*/  FMUL.FTZ R55, R120, R55 ;  /* 0x0000003778377220 */ /* 0x000fe20000410000 */
[----:B------:R-:W-:Y:S01]  /*f4f0*/  FADD.FTZ R66, R66, -R218 ;  /* 0x800000da42427221 */ /* 0x000fe20000010000 */
[----:B------:R-:W-:Y:S01]  /*f500*/  FADD.FTZ R58, R58, -R89 ;  /* 0x800000593a3a7221 */ /* 0x000fe20000010000 */
[--C-:B------:R-:W-:Y:S01]  /*f510*/  FADD.FTZ R88, R69, -R217.reuse ;  /* 0x800000d945587221 */ /* 0x100fe20000010000 */
[----:B------:R-:W-:Y:S01]  /*f520*/  FADD.FTZ R217, R71, -R217 ;  /* 0x800000d947d97221 */ /* 0x000fe20000010000 */
[----:B------:R-:W-:Y:S01]  /*f530*/  FFMA.FTZ R69, -R158, R158, 1 ;  /* 0x3f8000009e457423 */ /* 0x000fe2000001019e */
[----:B--2---:R-:W-:Y:S01]  /*f540*/  FMUL.FTZ R59, R124, R59 ;  /* 0x0000003b7c3b7220 */ /* 0x004fe20000410000 */
[--C-:B------:R-:W-:Y:S01]  /*f550*/  FFMA.FTZ R108, R108, UR4, -R121.reuse ;  /* 0x000000046c6c7c23 */ /* 0x100fe20008010879 */
[----:B------:R-:W-:Y:S01]  /*f560*/  FFMA.FTZ R137, R137, UR4, -R121 ;  /* 0x0000000489897c23 */ /* 0x000fe20008010879 */
[----:B------:R-:W-:Y:S01]  /*f570*/  FFMA.FTZ R12, -R237, R237, 1 ;  /* 0x3f800000ed0c7423 */ /* 0x000fe200000101ed */
[----:B-1----:R-:W-:Y:S01]  /*f580*/  FMUL.FTZ R212, R26, R212 ;  /* 0x000000d41ad47220 */ /* 0x002fe20000410000 */
[--C-:B------:R-:W-:Y:S01]  /*f590*/  FFMA.FTZ R130, R130, UR4, -R109.reuse ;  /* 0x0000000482827c23 */ /* 0x100fe2000801086d */
[----:B------:R-:W-:Y:S01]  /*f5a0*/  FFMA.FTZ R136, R136, UR4, -R109 ;  /* 0x0000000488887c23 */ /* 0x000fe2000801086d */
[----:B------:R-:W-:Y:S01]  /*f5b0*/  FADD.FTZ R65, R65, -R91 ;  /* 0x8000005b41417221 */ /* 0x000fe20000010000 */
[----:B------:R-:W-:Y:S01]  /*f5c0*/  FFMA.FTZ R71, -R155, R155, 1 ;  /* 0x3f8000009b477423 */ /* 0x000fe2000001019b */
[----:B----4-:R-:W-:Y:S01]  /*f5d0*/  FMUL.FTZ R40, R111, R40 ;  /* 0x000000286f287220 */ /* 0x010fe20000410000 */
[----:B------:R-:W-:Y:S01]  /*f5e0*/  FMUL.FTZ R57, R57, R55 ;  /* 0x0000003739397220 */ /* 0x000fe20000410000 */
[----:B---3--:R-:W-:Y:S01]  /*f5f0*/  FSEL R109, R138, -INF , !P3 ;  /* 0xff8000008a6d7808 */ /* 0x008fe20005800000 */
[----:B------:R-:W-:Y:S01]  /*f600*/  FADD.FTZ R62, R68, -R90 ;  /* 0x8000005a443e7221 */ /* 0x000fe20000010000 */
[----:B------:R-:W-:Y:S01]  /*f610*/  FSEL R121, R128, -INF , !P2 ;  /* 0xff80000080797808 */ /* 0x000fe20005000000 */
[----:B------:R-:W-:Y:S01]  /*f620*/  FFMA.FTZ R55, -R151, R151, 1 ;  /* 0x3f80000097377423 */ /* 0x000fe20000010197 */
[----:B------:R-:W-:Y:S01]  /*f630*/  FMUL.FTZ R66, R100, R66 ;  /* 0x0000004264427220 */ /* 0x000fe20000410000 */
        /* <DEDUP_REMOVED lines=20> */
[----:B------:R-:W1:Y:S01]  /*f780*/  MUFU.EX2 R117, R117 ;  /* 0x0000007500757308 */ /* 0x000e620000000800 */
[----:B------:R-:W2:Y:S01]  /*f790*/  LDL.LU R200, [R1+0x128] ;  /* 0x0001280001c87983 */ /* 0x000ea20000300800 */
[----:B------:R-:W-:Y:S01]  /*f7a0*/  FFMA.FTZ R13, -R154, R154, 1 ;  /* 0x3f8000009a0d7423 */ /* 0x000fe2000001019a */
[----:B------:R-:W-:Y:S01]  /*f7b0*/  FFMA.FTZ R216, -R202, R202, 1 ;  /* 0x3f800000cad87423 */ /* 0x000fe200000101ca */
[----:B------:R-:W-:Y:S01]  /*f7c0*/  FMUL.FTZ R212, R212, R215 ;  /* 0x000000d7d4d47220 */ /* 0x000fe20000410000 */
[----:B------:R-:W2:Y:S01]  /*f7d0*/  LDL.LU R201, [R1+0x124] ;  /* 0x0001240001c97983 */ /* 0x000ea20000300800 */
[----:B------:R-:W-:Y:S01]  /*f7e0*/  FFMA.FTZ R215, -R171, R171, 1 ;  /* 0x3f800000abd77423 */ /* 0x000fe200000101ab */
[----:B------:R-:W-:Y:S01]  /*f7f0*/  FMUL.FTZ R64, R40, R64 ;  /* 0x0000004028407220 */ /* 0x000fe20000410000 */
[----:B------:R-:W-:Y:S01]  /*f800*/  FMUL.FTZ R66, R66, R62 ;  /* 0x0000003e42427220 */ /* 0x000fe20000410000 */
[----:B------:R-:W2:Y:S01]  /*f810*/  LDL.LU R202, [R1+0x120] ;  /* 0x0001200001ca7983 */ /* 0x000ea20000300800 */
[----:B------:R-:W3:Y:S01]  /*f820*/  MUFU.EX2 R105, R105 ;  /* 0x0000006900697308 */ /* 0x000ee20000000800 */
[----:B------:R-:W-:Y:S01]  /*f830*/  FADD.FTZ R56, R56, -R89 ;  /* 0x8000005938387221 */ /* 0x000fe20000010000 */
[----:B------:R-:W-:Y:S01]  /*f840*/  FADD.FTZ R67, R67, -R91 ;  /* 0x8000005b43437221 */ /* 0x000fe20000010000 */
[----:B------:R-:W2:Y:S01]  /*f850*/  LDL.LU R203, [R1+0x11c] ;  /* 0x00011c0001cb7983 */ /* 0x000ea20000300800 */
[----:B------:R-:W-:-:S03]  /*f860*/  FMUL.FTZ R13, R13, R92 ;  /* 0x0000005c0d0d7220 */ /* 0x000fc60000410000 */
[----:B------:R4:W5:Y:S01]  /*f870*/  LDL.LU R171, [R1+0x118] ;  /* 0x0001180001ab7983 */ /* 0x0009620000300800 */
[----:B------:R-:W4:Y:S03]  /*f880*/  MUFU.EX2 R115, R115 ;  /* 0x0000007300737308 */ /* 0x000f260000000800 */
[----:B------:R-:W4:Y:S01]  /*f890*/  SHFL.IDX PT, R40, R63, R227, 0x1f ;  /* 0x00001fe33f287589 */ /* 0x000f2200000e0000 */
[----:B------:R-:W-:-:S03]  /*f8a0*/  FFMA.FTZ R42, -R167, R167, 1 ;  /* 0x3f800000a72a7423 */ /* 0x000fc600000101a7 */
        /* <DEDUP_REMOVED lines=11> */
[----:B------:R1:W5:Y:S04]  /*f960*/  LDL.LU R167, [R1+0x108] ;  /* 0x0001080001a77983 */ /* 0x0003680000300800 */
[----:B------:R1:W5:Y:S01]  /*f970*/  LDL.LU R166, [R1+0x104] ;  /* 0x0001040001a67983 */ /* 0x0003620000300800 */
[----:B------:R-:W4:Y:S03]  /*f980*/  MUFU.EX2 R125, R125 ;  /* 0x0000007d007d7308 */ /* 0x000f260000000800 */
[----:B------:R1:W5:Y:S01]  /*f990*/  LDL.LU R165, [R1+0x100] ;  /* 0x0001000001a57983 */ /* 0x0003620000300800 */
[----:B------:R-:W-:-:S03]  /*f9a0*/  FFMA.FTZ R68, -R161, R161, 1 ;  /* 0x3f800000a1447423 */ /* 0x000fc600000101a1 */
[----:B------:R1:W5:Y:S01]  /*f9b0*/  LDL.LU R164, [R1+0xfc] ;  /* 0x0000fc0001a47983 */ /* 0x0003620000300800 */
[----:B------:R-:W4:Y:S03]  /*f9c0*/  MUFU.EX2 R118, R118 ;  /* 0x0000007600767308 */ /* 0x000f260000000800 */
[----:B------:R1:W5:Y:S04]  /*f9d0*/  LDL.LU R163, [R1+0xf8] ;  /* 0x0000f80001a37983 */ /* 0x0003680000300800 */
[----:B------:R2:W5:Y:S01]  /*f9e0*/  LDL.LU R162, [R1+0xf4] ;  /* 0x0000f40001a27983 */ /* 0x0005620000300800 */
[----:B------:R-:W4:Y:S03]  /*f9f0*/  MUFU.EX2 R137, R137 ;  /* 0x0000008900897308 */ /* 0x000f260000000800 */
[----:B------:R2:W5:Y:S01]  /*fa00*/  LDL.LU R161, [R1+0xf0] ;  /* 0x0000f00001a17983 */ /* 0x0005620000300800 */
[----:B------:R-:W-:Y:S01]  /*fa10*/  FADD.FTZ R90, R70, -R90 ;  /* 0x8000005a465a7221 */ /* 0x000fe20000010000 */
[----:B-1----:R-:W-:-:S02]  /*fa20*/  FMUL.FTZ R56, R117, R56 ;  /* 0x0000003875387220 */ /* 0x002fc40000410000 */
[----:B------:R1:W5:Y:S01]  /*fa30*/  LDL.LU R160, [R1+0xec] ;  /* 0x0000ec0001a07983 */ /* 0x0003620000300800 */
[----:B------:R-:W-:-:S03]  /*fa40*/  FFMA.FTZ R70, -R156, R156, 1 ;  /* 0x3f8000009c467423 */ /* 0x000fc6000001019c */
[----:B------:R1:W5:Y:S04]  /*fa50*/  LDL.LU R159, [R1+0xe8] ;  /* 0x0000e800019f7983 */ /* 0x0003680000300800 */
[----:B------:R1:W5:Y:S01]  /*fa60*/  LDL.LU R158, [R1+0xe4] ;  /* 0x0000e400019e7983 */ /* 0x0003620000300800 */
[----:B------:R-:W-:-:S03]  /*fa70*/  FMUL.FTZ R68, R68, R56 ;  /* 0x0000003844447220 */ /* 0x000fc60000410000 */
[----:B------:R1:W5:Y:S01]  /*fa80*/  LDL.LU R157, [R1+0xe0] ;  /* 0x0000e000019d7983 */ /* 0x0003620000300800 */
[----:B---3--:R-:W-:-:S03]  /*fa90*/  FMUL.FTZ R61, R105, R61 ;  /* 0x0000003d693d7220 */ /* 0x008fc60000410000 */
[----:B------:R1:W5:Y:S01]  /*faa0*/  LDL.LU R156, [R1+0xdc] ;  /* 0x0000dc00019c7983 */ /* 0x0003620000300800 */
[----:B------:R-:W-:Y:S01]  /*fab0*/  FFMA.FTZ R56, -R152, R152, 1 ;  /* 0x3f80000098387423 */ /* 0x000fe20000010198 */
[----:B------:R-:W-:Y:S02]  /*fac0*/  FFMA.FTZ R55, -R149, R149, 1 ;  /* 0x3f80000095377423 */ /* 0x000fe40000010195 */
[----:B------:R1:W5:Y:S01]  /*fad0*/  LDL.LU R155, [R1+0xd8] ;  /* 0x0000d800019b7983 */ /* 0x0003620000300800 */
[----:B----4-:R-:W-:-:S03]  /*fae0*/  FMUL.FTZ R67, R115, R67 ;  /* 0x0000004373437220 */ /* 0x010fc60000410000 */
        /* <DEDUP_REMOVED lines=22> */
[----:B------:R-:W-:Y:S01]  /*fc50*/  FMUL.FTZ R90, R125, R90 ;  /* 0x0000005a7d5a7220 */ /* 0x000fe20000410000 */
        /* <DEDUP_REMOVED lines=34> */
[----:B------:R-:W3:Y:S01]  /*fe80*/  LDL R220, [R1+0x70] ;  /* 0x0000700001dc7983 */ /* 0x000ee20000100800 */
[----:B------:R-:W4:Y:S08]  /*fe90*/  MUFU.EX2 R126, R126 ;  /* 0x0000007e007e7308 */ /* 0x000f300000000800 */
        /* <DEDUP_REMOVED lines=8> */
[----:B------:R-:W-:-:S07]  /*ff20*/  FADD.FTZ R82, R82, -R218 ;  /* 0x800000da52527221 */ /* 0x000fce0000010000 */
[----:B------:R-:W1:Y:S08]  /*ff30*/  MUFU.EX2 R131, R131 ;  /* 0x0000008300837308 */ /* 0x000e700000000800 */
[----:B------:R-:W1:Y:S08]  /*ff40*/  MUFU.EX2 R108, R108 ;  /* 0x0000006c006c7308 */ /* 0x000e700000000800 */
[----:B------:R-:W2:Y:S08]  /*ff50*/  MUFU.EX2 R130, R130 ;  /* 0x0000008200827308 */ /* 0x000eb00000000800 */
[----:B------:R-:W2:Y:S08]  /*ff60*/  MUFU.EX2 R109, R109 ;  /* 0x0000006d006d7308 */ /* 0x000eb00000000800 */
[----:B------:R-:W2:Y:S08]  /*ff70*/  MUFU.EX2 R121, R121 ;  /* 0x0000007900797308 */ /* 0x000eb00000000800 */
[----:B------:R-:W2:Y:S08]  /*ff80*/  MUFU.EX2 R129, R129 ;  /* 0x0000008100817308 */ /* 0x000eb00000000800 */
[----:B------:R-:W2:Y:S08]  /*ff90*/  MUFU.EX2 R127, R127 ;  /* 0x0000007f007f7308 */ /* 0x000eb00000000800 */
[----:B------:R-:W2:Y:S01]  /*ffa0*/  MUFU.EX2 R139, R139 ;  /* 0x0000008b008b7308 */ /* 0x000ea20000000800 */
[----:B----4-:R-:W-:Y:S01]  /*ffb0*/  FMUL.FTZ R76, R126, R76 ;  /* 0x0000004c7e4c7220 */ /* 0x010fe20000410000 */
[----:B-1----:R-:W-:Y:S01]  /*ffc0*/  FMUL.FTZ R72, R113, R72 ;  /* 0x0000004871487220 */ /* 0x002fe20000410000 */
        /* <DEDUP_REMOVED lines=162> */
[----:B--2---:R-:W-:-:S05]  /*109f0*/  IMAD R10, R0, 0x800, R12 ;  /* 0x00000800000a7824 */ /* 0x004fca00078e020c */
        /* <DEDUP_REMOVED lines=65> */
.L_x_1414:
        /* <DEDUP_REMOVED lines=70> */
.L_x_1415:
        /* <DEDUP_REMOVED lines=12> */
.L_x_1405:
        /* <DEDUP_REMOVED lines=34> */
.L_x_1373:
[----:B------:R-:W-:Y:S05]  /*11550*/  @P0 BRA `(.L_x_1371) ;  /* 0x0000003000580947 */ /* 0x000fea0003800000 */
[----:B------:R-:W2:Y:S01]  /*11560*/  S2UR UR8, SR_CTAID.Y ;  /* 0x00000000000879c3 */ /* 0x000ea20000002600 */
[----:B------:R-:W3:Y:S01]  /*11570*/  S2R R14, SR_TID.X ;  /* 0x00000000000e7919 */ /* 0x000ee20000002100 */
[----:B------:R-:W-:Y:S01]  /*11580*/  ULDC UR4, c[0x0][0x850] ;  /* 0x0002140000047ab9 */ /* 0x000fe20000000800 */
[----:B------:R-:W-:Y:S01]  /*11590*/  ULDC.64 UR12, c[0x0][0x818] ;  /* 0x00020600000c7ab9 */ /* 0x000fe20000000a00 */
[----:B------:R-:W-:Y:S01]  /*115a0*/  UISETP.NE.AND UP0, UPT, UR4, 0x1, UPT ;  /* 0x000000010400788c */ /* 0x000fe2000bf05270 */
[----:B------:R-:W4:Y:S01]  /*115b0*/  S2R R4, SR_CgaCtaId ;  /* 0x0000000000047919 */ /* 0x000f220000008800 */
[----:B------:R-:W-:Y:S02]  /*115c0*/  MOV R3, 0x400 ;  /* 0x0000040000037802 */ /* 0x000fe40000000f00 */
[----:B------:R-:W5:Y:S07]  /*115d0*/  S2UR UR6, SR_CTAID.X ;  /* 0x00000000000679c3 */ /* 0x000f6e0000002500 */
[----:B------:R-:W-:Y:S01]  /*115e0*/  @UP0 ULDC UR4, c[0x0][0x854] ;  /* 0x0002150000040ab9 */ /* 0x000fe20000000800 */
[----:B------:R-:W-:Y:S01]  /*115f0*/  @UP0 ULDC UR7, c[0x0][0x858] ;  /* 0x0002160000070ab9 */ /* 0x000fe20000000800 */
[----:B------:R-:W1:Y:S01]  /*11600*/  S2UR UR14, SR_CTAID.Z ;  /* 0x00000000000e79c3 */ /* 0x000e620000002700 */
[----:B--2---:R-:W-:-:S07]  /*11610*/  UIMAD.WIDE.U32 UR4, UR8, UR4, URZ ;  /* 0x00000004080472a5 */ /* 0x004fce000f8e003f */
[----:B------:R-:W2:Y:S01]  /*11620*/  LDC.64 R12, c[0x0][0x848] ;  /* 0x00021200ff0c7b82 */ /* 0x000ea20000000a00 */
[----:B------:R-:W-:Y:S02]  /*11630*/  @UP0 USHF.R.U32.HI UR8, URZ, UR7, UR5 ;  /* 0x000000073f080299 */ /* 0x000fe40008011605 */
[----:B-----5:R-:W-:-:S05]  /*11640*/  USHF.L.U32 UR6, UR6, 0xd, URZ ;  /* 0x0000000d06067899 */ /* 0x020fca000800063f */
[----:B------:R-:W5:Y:S01]  /*11650*/  LDC.64 R10, c[0x0][0x820] ;  /* 0x00020800ff0a7b82 */ /* 0x000f620000000a00 */
[----:B------:R-:W-:Y:S01]  /*11660*/  USHF.R.S32.HI UR9, URZ, 0x1f, UR8 ;  /* 0x0000001f3f097899 */ /* 0x000fe20008011408 */
[----:B---3--:R-:W-:Y:S01]  /*11670*/  IADD3 R15, R14, -0x80, RZ ;  /* 0xffffff800e0f7810 */ /* 0x008fe20007ffe0ff */
[----:B------:R-:W-:Y:S01]  /*11680*/  USHF.R.S32.HI UR7, URZ, 0x1f, UR6 ;  /* 0x0000001f3f077899 */ /* 0x000fe20008011406 */
[----:B----4-:R-:W-:Y:S01]  /*11690*/  LEA R17, R4, R3, 0x18 ;  /* 0x0000000304117211 */ /* 0x010fe200078ec0ff */
[----:B------:R-:W-:Y:S01]  /*116a0*/  UIMAD UR10, UR9, UR12, URZ ;  /* 0x0000000c090a72a4 */ /* 0x000fe2000f8e023f */
[----:B------:R-:W-:Y:S01]  /*116b0*/  SHF.R.S32.HI R0, RZ, 0x1f, R15 ;  /* 0x0000001fff007819 */ /* 0x000fe2000001140f */
[----:B------:R-:W-:Y:S02]  /*116c0*/  UIMAD.WIDE.U32 UR4, UR8, UR12, UR6 ;  /* 0x0000000c080472a5 */ /* 0x000fe4000f8e0006 */
[----:B------:R-:W-:Y:S01]  /*116d0*/  UIMAD UR10, UR8, UR13, UR10 ;  /* 0x0000000d080a72a4 */ /* 0x000fe2000f8e020a */
[----:B------:R-:W-:Y:S01]  /*116e0*/  LEA.HI R2, R0, R15, RZ, 0x7 ;  /* 0x0000000f00027211 */ /* 0x000fe200078f38ff */
[----:B-1----:R-:W-:Y:S01]  /*116f0*/  USHF.R.S32.HI UR11, URZ, 0x1f, UR14 ;  /* 0x0000001f3f0b7899 */ /* 0x002fe2000801140e */
[----:B------:R-:W-:-:S02]  /*11700*/  ULDC.64 UR12, c[0x0][0x840] ;  /* 0x00021000000c7ab9 */ /* 0x000fc40000000a00 */
[C---:B------:R-:W-:Y:S01]  /*11710*/  LOP3.LUT R0, R2.reuse, 0xfffff80, RZ, 0xc0, !PT ;  /* 0x0fffff8002007812 */ /* 0x040fe200078ec0ff */
[----:B------:R-:W-:Y:S01]  /*11720*/  UIMAD UR9, UR9, UR12, URZ ;  /* 0x0000000c090972a4 */ /* 0x000fe2000f8e023f */
[----:B------:R-:W-:Y:S01]  /*11730*/  IMAD.SHL.U32 R2, R2, 0x20, RZ ;  /* 0x0000002002027824 */ /* 0x000fe200078e00ff */
[----:B------:R-:W-:Y:S01]  /*11740*/  UIMAD.WIDE.U32 UR6, UR8, UR12, UR6 ;  /* 0x0000000c080672a5 */ /* 0x000fe2000f8e0006 */
[----:B------:R-:W-:Y:S01]  /*11750*/  IADD3 R0, R15, -R0, RZ ;  /* 0x800000000f007210 */ /* 0x000fe20007ffe0ff */
[----:B------:R-:W-:Y:S01]  /*11760*/  UIMAD UR8, UR8, UR13, UR9 ;  /* 0x0000000d080872a4 */ /* 0x000fe2000f8e0209 */
[----:B------:R-:W-:Y:S01]  /*11770*/  MOV R3, UR5 ;  /* 0x0000000500037c02 */ /* 0x000fe20008000f00 */
[----:B------:R-:W-:Y:S01]  /*11780*/  UIADD3 UR9, UR5, UR10, URZ ;  /* 0x0000000a05097290 */ /* 0x000fe2000fffe03f */
[----:B------:R-:W-:Y:S01]  /*11790*/  LOP3.LUT R7, R2, 0x3ffff000, RZ, 0xc0, !PT ;  /* 0x3ffff00002077812 */ /* 0x000fe200078ec0ff */
[----:B------:R-:W-:Y:S02]  /*117a0*/  UIADD3 UR8, UR7, UR8, URZ ;  /* 0x0000000807087290 */ /* 0x000fe4000fffe03f */
[----:B------:R-:W-:Y:S01]  /*117b0*/  IMAD.U32 R5, RZ, RZ, UR7 ;  /* 0x00000007ff057e24 */ /* 0x000fe2000f8e00ff */
[----:B------:R-:W-:Y:S01]  /*117c0*/  MOV R4, UR6 ;  /* 0x0000000600047c02 */ /* 0x000fe20008000f00 */
[----:B--2---:R-:W-:-:S02]  /*117d0*/  IMAD R8, R12, UR11, RZ ;  /* 0x0000000b0c087c24 */ /* 0x004fc4000f8e02ff */
[----:B------:R-:W-:Y:S01]  /*117e0*/  IMAD.U32 R2, RZ, RZ, UR4 ;  /* 0x00000004ff027e24 */ /* 0x000fe2000f8e00ff */
[----:B------:R-:W-:Y:S01]  /*117f0*/  MOV R5, UR8 ;  /* 0x0000000800057c02 */ /* 0x000fe20008000f00 */
[----:B------:R-:W-:Y:S02]  /*11800*/  IMAD.U32 R3, RZ, RZ, UR9 ;  /* 0x00000009ff037e24 */ /* 0x000fe4000f8e00ff */
[----:B-----5:R-:W-:Y:S02]  /*11810*/  IMAD R6, R10, UR11, RZ ;  /* 0x0000000b0a067c24 */ /* 0x020fe4000f8e02ff */
[----:B------:R-:W-:Y:S02]  /*11820*/  IMAD R0, R0, 0x4, R7 ;  /* 0x0000000400007824 */ /* 0x000fe400078e0207 */
[----:B------:R-:W-:Y:S02]  /*11830*/  IMAD R9, R13, UR14, R8 ;  /* 0x0000000e0d097c24 */ /* 0x000fe4000f8e0208 */
[----:B------:R-:W-:Y:S01]  /*11840*/  IMAD.WIDE.U32 R4, R12, UR14, R4 ;  /* 0x0000000e0c047c25 */ /* 0x000fe2000f8e0004 */
[----:B------:R-:W-:-:S03]  /*11850*/  LEA R0, R0, R17, 0x2 ;  /* 0x0000001100007211 */ /* 0x000fc600078e10ff */
[----:B------:R-:W-:Y:S01]  /*11860*/  IMAD R7, R11, UR14, R6 ;  /* 0x0000000e0b077c24 */ /* 0x000fe2000f8e0206 */
[----:B------:R-:W-:Y:S01]  /*11870*/  IADD3 R6, R5, R9, RZ ;  /* 0x0000000905067210 */ /* 0x000fe20007ffe0ff */
[----:B------:R-:W-:Y:S01]  /*11880*/  IMAD.WIDE.U32 R2, R10, UR14, R2 ;  /* 0x0000000e0a027c25 */ /* 0x000fe2000f8e0002 */
[----:B------:R-:W-:Y:S05]  /*11890*/  WARPSYNC.ALL ;  /* 0x0000000000007948 */ /* 0x000fea0003800000 */
[----:B------:R-:W-:Y:S01]  /*118a0*/  IMAD.IADD R7, R3, 0x1, R7 ;  /* 0x0000000103077824 */ /* 0x000fe200078e0207 */
[----:B------:R-:W-:Y:S01]  /*118b0*/  BAR.SYNC.DEFER_BLOCKING 0x1, 0x100 ;  /* 0x0044000000007b1d */ /* 0x000fe20000010000 */
[----:B------:R-:W-:-:S07]  /*118c0*/  ISETP.NE.AND P0, PT, R15, RZ, PT ;  /* 0x000000ff0f00720c */ /* 0x000fce0003f05270 */
        /* <DEDUP_REMOVED lines=30> */
.L_x_1419:
[----:B------:R-:W-:Y:S01]  /*11ab0*/  @P0 ELECT P1, URZ, PT ;  /* 0x00000000003f082f */ /* 0x000fe20003820000 */
[----:B------:R1:W-:-:S12]  /*11ac0*/  UBLKRED.G.S.ADD.F32.RN [UR4], [UR6], UR7, desc[UR8] ;  /* 0x00000804060073bb */ /* 0x0003d800080a1407 */
[----:B------:R-:W-:Y:S02]  /*11ad0*/  @P1 PLOP3.LUT P0, PT, P1, PT, PT, 0x8, 0x0 ;  /* 0x000000000000181c */ /* 0x000fe40000f0e170 */
[----:B------:R-:W-:-:S11]  /*11ae0*/  PLOP3.LUT P1, PT, PT, PT, PT, 0x8, 0x0 ;  /* 0x000000000000781c */ /* 0x000fd60003f2e170 */
[----:B-1----:R-:W-:Y:S05]  /*11af0*/  @P0 BRA.U.ANY `(.L_x_1419) ;  /* 0xfffffffd00ec0947 */ /* 0x002fea000393ffff */
[----:B------:R0:W-:Y:S01]  /*11b00*/  UTMACMDFLUSH ;  /* 0x00000000000079b7 */ /* 0x0001e20000000000 */
[----:B------:R-:W-:-:S04]  /*11b10*/  DEPBAR.LE SB0, 0x0 ;  /* 0x000080000000791a */ /* 0x000fc80000000000 */
.L_x_1418:
[----:B------:R-:W-:Y:S05]  /*11b20*/  BSYNC B0 ;  /* 0x0000000000007941 */ /* 0x000fea0003800000 */
.L_x_1417:
        /* <DEDUP_REMOVED lines=25> */
.L_x_1420:
        /* <DEDUP_REMOVED lines=8> */
.L_x_1369:
        /* <DEDUP_REMOVED lines=41> */
.L_x_1422:
        /* <DEDUP_REMOVED lines=36> */
.L_x_1425:
[----:B------:R-:W-:Y:S05]  /*12210*/  BSYNC B0 ;  /* 0x0000000000007941 */ /* 0x000fea0003800000 */
.L_x_1424:
        /* <DEDUP_REMOVED lines=19> */
.L_x_1427:
[----:B------:R-:W-:Y:S05]  /*12350*/  BSYNC B0 ;  /* 0x0000000000007941 */ /* 0x000fea0003800000 */
.L_x_1426:
[----:B------:R-:W-:Y:S06]  /*12360*/  BAR.ARV 0xa, 0xa0 ;  /* 0x0282800000007b1d */ /* 0x000fec0000002000 */
[----:B------:R-:W-:Y:S04]  /*12370*/  BSSY B0, `(.L_x_1428) ;  /* 0x0000003000007945 */ /* 0x000fe80003800000 */
[----:B------:R-:W-:Y:S05]  /*12380*/  @!P0 BRA `(.L_x_1429) ;  /* 0x0000000000048947 */ /* 0x000fea0003800000 */
[----:B------:R-:W-:-:S04]  /*12390*/  DEPBAR.LE SB0, 0x0 ;  /* 0x000080000000791a */ /* 0x000fc80000000000 */
.L_x_1429:
[----:B------:R-:W-:Y:S05]  /*123a0*/  BSYNC B0 ;  /* 0x0000000000007941 */ /* 0x000fea0003800000 */
.L_x_1428:
[----:B------:R-:W-:Y:S06]  /*123b0*/  BAR.ARV 0xb, 0xa0 ;  /* 0x02c2800000007b1d */ /* 0x000fec0000002000 */
[----:B------:R-:W-:Y:S01]  /*123c0*/  UIADD3 UR9, UR5, 0x1, URZ ;  /* 0x0000000105097890 */ /* 0x000fe2000fffe03f */
[----:B------:R-:W-:Y:S11]  /*123d0*/  BRA `(.L_x_1430) ;  /* 0x0000000000047947 */ /* 0x000ff60003800000 */
.L_x_1423:
[----:B------:R-:W-:-:S05]  /*123e0*/  UMOV UR9, UR5 ;  /* 0x0000000500097c82 */ /* 0x000fca0008000000 */
.L_x_1430:
        /* <DEDUP_REMOVED lines=16> */
.L_x_1443:
        /* <DEDUP_REMOVED lines=20> */
.L_x_1432:
[----:B------:R-:W-:Y:S05]  /*12630*/  BSYNC B0 ;  /* 0x0000000000007941 */ /* 0x000fea0003800000 */
.L_x_1431:
        /* <DEDUP_REMOVED lines=13> */
.L_x_1434:
[----:B------:R-:W-:Y:S05]  /*12710*/  BSYNC B0 ;  /* 0x0000000000007941 */ /* 0x000fea0003800000 */
.L_x_1433:
[----:B------:R-:W-:Y:S06]  /*12720*/  BAR.ARV 0xa, 0xa0 ;  /* 0x0282800000007b1d */ /* 0x000fec0000002000 */
[----:B------:R-:W-:Y:S04]  /*12730*/  BSSY B0, `(.L_x_1435) ;  /* 0x0000003000007945 */ /* 0x000fe80003800000 */
[----:B------:R-:W-:Y:S05]  /*12740*/  @!P0 BRA `(.L_x_1436) ;  /* 0x0000000000048947 */ /* 0x000fea0003800000 */
[----:B------:R-:W-:-:S04]  /*12750*/  DEPBAR.LE SB0, 0x0 ;  /* 0x000080000000791a */ /* 0x000fc80000000000 */
.L_x_1436:
[----:B------:R-:W-:Y:S05]  /*12760*/  BSYNC B0 ;  /* 0x0000000000007941 */ /* 0x000fea0003800000 */
.L_x_1435:
        /* <DEDUP_REMOVED lines=13> */
.L_x_1438:
[----:B------:R-:W-:Y:S05]  /*12840*/  BSYNC B0 ;  /* 0x0000000000007941 */ /* 0x000fea0003800000 */
.L_x_1437:
        /* <DEDUP_REMOVED lines=13> */
.L_x_1440:
[----:B------:R-:W-:Y:S05]  /*12920*/  BSYNC B0 ;  /* 0x0000000000007941 */ /* 0x000fea0003800000 */
.L_x_1439:
[----:B------:R-:W-:Y:S01]  /*12930*/  UIADD3 UR9, UR9, 0x2, URZ ;  /* 0x0000000209097890 */ /* 0x000fe2000fffe03f */
[----:B------:R-:W-:Y:S06]  /*12940*/  BAR.ARV 0xa, 0xa0 ;  /* 0x0282800000007b1d */ /* 0x000fec0000002000 */
[----:B------:R-:W-:Y:S01]  /*12950*/  BSSY B0, `(.L_x_1441) ;  /* 0x0000004000007945 */ /* 0x000fe20003800000 */
[----:B------:R-:W-:-:S03]  /*12960*/  ISETP.LE.AND P1, PT, R0, UR9, PT ;  /* 0x0000000900007c0c */ /* 0x000fc6000bf23270 */
[----:B------:R-:W-:Y:S10]  /*12970*/  @!P0 BRA `(.L_x_1442) ;  /* 0x0000000000048947 */ /* 0x000ff40003800000 */
[----:B------:R-:W-:-:S04]  /*12980*/  DEPBAR.LE SB0, 0x0 ;  /* 0x000080000000791a */ /* 0x000fc80000000000 */
.L_x_1442:
[----:B------:R-:W-:Y:S05]  /*12990*/  BSYNC B0 ;  /* 0x0000000000007941 */ /* 0x000fea0003800000 */
.L_x_1441:
[----:B------:R-:W-:Y:S06]  /*129a0*/  BAR.ARV 0xb, 0xa0 ;  /* 0x02c2800000007b1d */ /* 0x000fec0000002000 */
[----:B------:R-:W-:Y:S02]  /*129b0*/  UIADD3 UR13, UR13, 0x4000, URZ ;  /* 0x000040000d0d7890 */ /* 0x000fe4000fffe03f */
[----:B------:R-:W-:Y:S01]  /*129c0*/  UIADD3 UR4, UR4, 0x4000, URZ ;  /* 0x0000400004047890 */ /* 0x000fe2000fffe03f */
[----:B------:R-:W-:Y:S11]  /*129d0*/  @!P1 BRA `(.L_x_1443) ;  /* 0xfffffff800c49947 */ /* 0x000ff6000383ffff */
[----:B------:R-:W-:Y:S05]  /*129e0*/  BRA `(.L_x_1371) ;  /* 0x0000001c00347947 */ /* 0x000fea0003800000 */
.L_x_1421:
        /* <DEDUP_REMOVED lines=33> */
.L_x_1445:
        /* <DEDUP_REMOVED lines=42> */
.L_x_1475:
        /* <DEDUP_REMOVED lines=15> */
.L_x_1448:
        /* <DEDUP_REMOVED lines=75> */
.L_x_1459:
[----:B--234-:R-:W-:-:S04]  /*13440*/  SHF.L.U32 R21, R11, 0x1f, RZ ;  /* 0x0000001f0b157819 */ /* 0x01cfc800000006ff */
[----:B------:R-:W1:Y:S02]  /*13450*/  SYNCS.PHASECHK.TRANS64.TRYWAIT P1, [R16+URZ+0x30c40], R21 ;  /* 0x030c4015100075a7 */ /* 0x000e64000802017f */
[----:B-1----:R-:W-:Y:S05]  /*13460*/  @!P1 BRA `(.L_x_1451) ;  /* 0x00000014005c9947 */ /* 0x002fea0003800000 */
.L_x_1476:
[----:B------:R-:W-:Y:S05]  /*13470*/  @P0 BRA `(.L_x_1452) ;  /* 0x0000000000140947 */ /* 0x000fea0003800000 */
[----:B------:R-:W-:Y:S01]  /*13480*/  ISETP.NE.AND P1, PT, R6, RZ, PT ;  /* 0x000000ff0600720c */ /* 0x000fe20003f25270 */
[----:B------:R-:W-:-:S04]  /*13490*/  IMAD.MOV.U32 R3, RZ, RZ, 0x4200 ;  /* 0x00004200ff037424 */ /* 0x000fc800078e00ff */
[----:B------:R2:W-:Y:S08]  /*134a0*/  SYNCS.ARRIVE.TRANS64 RZ, [R16+URZ+0x30c30], R3 ;  /* 0x030c300310ff79a7 */ /* 0x0005f0000800003f */
[----:B------:R-:W-:Y:S05]  /*134b0*/  @!P1 BRA `(.L_x_1452) ;  /* 0x0000000000049947 */ /* 0x000fea0003800000 */
[----:B------:R-:W-:Y:S01]  /*134c0*/  BPT.TRAP 0x1 ;  /* 0x000000040000795c */ /* 0x000fe20000300000 */
.L_x_1452:
        /* <DEDUP_REMOVED lines=29> */
.L_x_1477:
[----:B------:R-:W-:Y:S05]  /*136a0*/  @P0 BRA `(.L_x_1454) ;  /* 0x0000000000140947 */ /* 0x000fea0003800000 */
[----:B------:R-:W-:Y:S02]  /*136b0*/  ISETP.NE.AND P1, PT, R6, RZ, PT ;  /* 0x000000ff0600720c */ /* 0x000fe40003f25270 */
[----:B------:R-:W-:-:S04]  /*136c0*/  MOV R2, 0x4200 ;  /* 0x0000420000027802 */ /* 0x000fc80000000f00 */
[----:B------:R3:W-:Y:S07]  /*136d0*/  SYNCS.ARRIVE.TRANS64 RZ, [R16+URZ+0x30c18], R2 ;  /* 0x030c180210ff79a7 */ /* 0x0007ee000800003f */
[----:B------:R-:W-:Y:S05]  /*136e0*/  @!P1 BRA `(.L_x_1454) ;  /* 0x0000000000049947 */ /* 0x000fea0003800000 */
[----:B------:R-:W-:Y:S01]  /*136f0*/  BPT.TRAP 0x1 ;  /* 0x000000040000795c */ /* 0x000fe20000300000 */
.L_x_1454:
        /* <DEDUP_REMOVED lines=29> */
.L_x_1478:
[----:B------:R-:W-:Y:S05]  /*138d0*/  @P0 BRA `(.L_x_1456) ;  /* 0x0000000000140947 */ /* 0x000fea0003800000 */
[----:B------:R-:W-:Y:S02]  /*138e0*/  ISETP.NE.AND P1, PT, R6, RZ, PT ;  /* 0x000000ff0600720c */ /* 0x000fe40003f25270 */
[----:B-123--:R-:W-:-:S04]  /*138f0*/  MOV R21, 0x4200 ;  /* 0x0000420000157802 */ /* 0x00efc80000000f00 */
[----:B------:R4:W-:Y:S07]  /*13900*/  SYNCS.ARRIVE.TRANS64 RZ, [R16+URZ+0x30c38], R21 ;  /* 0x030c381510ff79a7 */ /* 0x0009ee000800003f */
[----:B------:R-:W-:Y:S05]  /*13910*/  @!P1 BRA `(.L_x_1456) ;  /* 0x0000000000049947 */ /* 0x000fea0003800000 */
[----:B------:R-:W-:Y:S01]  /*13920*/  BPT.TRAP 0x1 ;  /* 0x000000040000795c */ /* 0x000fe20000300000 */
.L_x_1456:
        /* <DEDUP_REMOVED lines=24> */
.L_x_1480:
[----:B------:R-:W-:Y:S05]  /*13ab0*/  @P0 BRA `(.L_x_1458) ;  /* 0x0000000000140947 */ /* 0x000fea0003800000 */
[----:B------:R-:W-:Y:S02]  /*13ac0*/  ISETP.NE.AND P1, PT, R6, RZ, PT ;  /* 0x000000ff0600720c */ /* 0x000fe40003f25270 */
[----:B------:R-:W-:-:S04]  /*13ad0*/  MOV R5, 0x4200 ;  /* 0x0000420000057802 */ /* 0x000fc80000000f00 */
[----:B------:R1:W-:Y:S07]  /*13ae0*/  SYNCS.ARRIVE.TRANS64 RZ, [R16+URZ+0x30c10], R5 ;  /* 0x030c100510ff79a7 */ /* 0x0003ee000800003f */
[----:B------:R-:W-:Y:S05]  /*13af0*/  @!P1 BRA `(.L_x_1458) ;  /* 0x0000000000049947 */ /* 0x000fea0003800000 */
[----:B------:R-:W-:Y:S01]  /*13b00*/  BPT.TRAP 0x1 ;  /* 0x000000040000795c */ /* 0x000fe20000300000 */
.L_x_1458:
        /* <DEDUP_REMOVED lines=30> */
.L_x_1450:
[----:B------:R-:W2:Y:S02]  /*13cf0*/  LDL.LU R4, [R1+0x4] ;  /* 0x0000040001047983 */ /* 0x000ea40000300800 */
[----:B--2---:R-:W-:Y:S02]  /*13d00*/  ISETP.NE.AND P1, PT, R4, RZ, PT ;  /* 0x000000ff0400720c */ /* 0x004fe40003f25270 */
[----:B------:R2:W5:Y:S11]  /*13d10*/  LDL R4, [R1] ;  /* 0x0000000001047983 */ /* 0x0005760000100800 */
[----:B--2---:R-:W-:Y:S05]  /*13d20*/  @!P1 BRA `(.L_x_1449) ;  /* 0x0000000400109947 */ /* 0x004fea0003800000 */
[----:B------:R-:W-:-:S04]  /*13d30*/  SHF.L.U32 R13, R11, 0x1f, RZ ;  /* 0x0000001f0b0d7819 */ /* 0x000fc800000006ff */
[----:B------:R-:W1:Y:S02]  /*13d40*/  SYNCS.PHASECHK.TRANS64.TRYWAIT P1, [R16+URZ+0x30c40], R13 ;  /* 0x030c400d100075a7 */ /* 0x000e64000802017f */
[----:B-1----:R-:W-:Y:S05]  /*13d50*/  @!P1 BRA `(.L_x_1460) ;  /* 0x0000000c00749947 */ /* 0x002fea0003800000 */
.L_x_1481:
[----:B------:R-:W-:Y:S05]  /*13d60*/  @P0 BRA `(.L_x_1461) ;  /* 0x0000000000140947 */ /* 0x000fea0003800000 */
[----:B------:R-:W-:Y:S02]  /*13d70*/  ISETP.NE.AND P1, PT, R6, RZ, PT ;  /* 0x000000ff0600720c */ /* 0x000fe40003f25270 */
[----:B------:R-:W-:-:S04]  /*13d80*/  MOV R5, 0x4200 ;  /* 0x0000420000057802 */ /* 0x000fc80000000f00 */
[----:B------:R2:W-:Y:S07]  /*13d90*/  SYNCS.ARRIVE.TRANS64 RZ, [R16+URZ+0x30c30], R5 ;  /* 0x030c300510ff79a7 */ /* 0x0005ee000800003f */
[----:B------:R-:W-:Y:S05]  /*13da0*/  @!P1 BRA `(.L_x_1461) ;  /* 0x0000000000049947 */ /* 0x000fea0003800000 */
[----:B------:R-:W-:Y:S01]  /*13db0*/  BPT.TRAP 0x1 ;  /* 0x000000040000795c */ /* 0x000fe20000300000 */
.L_x_1461:
        /* <DEDUP_REMOVED lines=26> */
.L_x_1482:
[----:B------:R-:W-:Y:S05]  /*13f60*/  @P0 BRA `(.L_x_1463) ;  /* 0x0000000000140947 */ /* 0x000fea0003800000 */
[----:B------:R-:W-:Y:S01]  /*13f70*/  ISETP.NE.AND P0, PT, R6, RZ, PT ;  /* 0x000000ff0600720c */ /* 0x000fe20003f05270 */
[----:B------:R-:W-:-:S04]  /*13f80*/  IMAD.MOV.U32 R5, RZ, RZ, 0x4200 ;  /* 0x00004200ff057424 */ /* 0x000fc800078e00ff */
[----:B------:R2:W-:Y:S08]  /*13f90*/  SYNCS.ARRIVE.TRANS64 RZ, [R16+URZ+0x30c18], R5 ;  /* 0x030c180510ff79a7 */ /* 0x0005f0000800003f */
[----:B------:R-:W-:Y:S05]  /*13fa0*/  @!P0 BRA `(.L_x_1463) ;  /* 0x0000000000048947 */ /* 0x000fea0003800000 */
[----:B------:R-:W-:Y:S01]  /*13fb0*/  BPT.TRAP 0x1 ;  /* 0x000000040000795c */ /* 0x000fe20000300000 */
.L_x_1463:
        /* <DEDUP_REMOVED lines=27> */
.L_x_1449:
[----:B------:R-:W2:Y:S01]  /*14170*/  S2R R0, SR_TID.X ;  /* 0x0000000000007919 */ /* 0x000ea20000002100 */
[----:B------:R-:W-:Y:S02]  /*14180*/  LEA R3, R19, R16, 0x3 ;  /* 0x0000001013037211 */ /* 0x000fe400078e18ff */
[----:B--2---:R-:W-:Y:S02]  /*14190*/  LOP3.LUT R2, R0, 0x7f, RZ, 0xc0, !PT ;  /* 0x0000007f00027812 */ /* 0x004fe400078ec0ff */
[----:B------:R-:W-:Y:S02]  /*141a0*/  SHF.L.U32 R0, R11, 0x1f, RZ ;  /* 0x0000001f0b007819 */ /* 0x000fe400000006ff */
[----:B------:R-:W-:Y:S02]  /*141b0*/  ISETP.NE.AND P1, PT, R2, RZ, PT ;  /* 0x000000ff0200720c */ /* 0x000fe40003f25270 */
[----:B------:R-:W2:Y:S02]  /*141c0*/  SYNCS.PHASECHK.TRANS64.TRYWAIT P0, [R3+URZ+0x30c40], R0 ;  /* 0x030c4000030075a7 */ /* 0x000ea4000800017f */
[----:B--2---:R-:W-:Y:S09]  /*141d0*/  @!P0 BRA `(.L_x_1464) ;  /* 0x00000008007c8947 */ /* 0x004ff20003800000 */
.L_x_1483:
[----:B------:R-:W-:Y:S05]  /*141e0*/  @P1 BRA `(.L_x_1465) ;  /* 0x0000000000181947 */ /* 0x000fea0003800000 */
[----:B------:R-:W1:Y:S01]  /*141f0*/  S2R R2, SR_TID.X ;  /* 0x0000000000027919 */ /* 0x000e620000002100 */
[----:B--2---:R-:W-:-:S04]  /*14200*/  IMAD.MOV.U32 R0, RZ, RZ, 0x4200 ;  /* 0x00004200ff007424 */ /* 0x004fc800078e00ff */
[----:B------:R2:W-:Y:S01]  /*14210*/  SYNCS.ARRIVE.TRANS64 RZ, [R3+URZ+0x30c30], R0 ;  /* 0x030c300003ff79a7 */ /* 0x0005e2000800003f */
[----:B-1----:R-:W-:-:S13]  /*14220*/  LOP3.LUT P0, RZ, R2, 0x1f, RZ, 0xc0, !PT ;  /* 0x0000001f02ff7812 */ /* 0x002fda000780c0ff */
[----:B--2---:R-:W-:Y:S05]  /*14230*/  @!P0 BRA `(.L_x_1465) ;  /* 0x0000000000048947 */ /* 0x004fea0003800000 */
[----:B------:R-:W-:Y:S01]  /*14240*/  BPT.TRAP 0x1 ;  /* 0x000000040000795c */ /* 0x000fe20000300000 */
.L_x_1465:
        /* <DEDUP_REMOVED lines=33> */
.L_x_1446:
[----:B------:R-:W-:Y:S05]  /*14460*/  BSYNC B0 ;  /* 0x0000000000007941 */ /* 0x000fea0003800000 */
.L_x_1444:
[----:B------:R-:W-:-:S03]  /*14470*/  UMOV UR8, 0xffffffff ;  /* 0xffffffff00087882 */ /* 0x000fc60000000000 */
[----:B------:R-:W-:Y:S05]  /*14480*/  BRA.DIV UR8, `(.L_x_1466) ;  /* 0x0000000608e47947 */ /* 0x000fea000b800000 */
[----:B------:R-:W-:-:S13]  /*14490*/  ELECT P6, URZ, PT ;  /* 0x00000000003f782f */ /* 0x000fda00038c0000 */
.L_x_1486:
[----:B------:R-:W-:Y:S05]  /*144a0*/  @!P6 BRA `(.L_x_1371) ;  /* 0x000000000084e947 */ /* 0x000fea0003800000 */
[----:B------:R-:W-:-:S06]  /*144b0*/  ULOP3.LUT UR8, UR36, 0x2, URZ, 0xfc, !UPT ;  /* 0x0000000224087892 */ /* 0x000fcc000f8efc3f */
[----:B------:R-:W-:-:S04]  /*144c0*/  MOV R0, UR8 ;  /* 0x0000000800007c02 */ /* 0x000fc80008000f00 */
[----:B------:R-:W-:-:S13]  /*144d0*/  ISETP.NE.AND P2, PT, R0, 0x3, PT ;  /* 0x000000030000780c */ /* 0x000fda0003f45270 */
[----:B------:R-:W-:Y:S05]  /*144e0*/  @!P2 BRA `(.L_x_1467) ;  /* 0x000000000004a947 */ /* 0x000fea0003800000 */
[----:B------:R-:W-:Y:S01]  /*144f0*/  BPT.TRAP 0x1 ;  /* 0x000000040000795c */ /* 0x000fe20000300000 */
.L_x_1467:
        /* <DEDUP_REMOVED lines=15> */
.L_x_1487:
[----:B------:R-:W2:Y:S02]  /*145f0*/  SYNCS.PHASECHK.TRANS64.TRYWAIT P0, [R3+URZ], R0 ;  /* 0x00000000030075a7 */ /* 0x000ea4000800017f */
[----:B--2---:R-:W-:Y:S05]  /*14600*/  @!P0 BRA `(.L_x_1469) ;  /* 0x0000000400b88947 */ /* 0x004fea0003800000 */
.L_x_1488:
[----:B------:R-:W-:Y:S05]  /*14610*/  @!P2 BRA `(.L_x_1470) ;  /* 0x000000000004a947 */ /* 0x000fea0003800000 */
[----:B------:R-:W-:Y:S01]  /*14620*/  BPT.TRAP 0x1 ;  /* 0x000000040000795c */ /* 0x000fe20000300000 */
.L_x_1470:
[----:B--2---:R-:W-:-:S05]  /*14630*/  VIADD R3, R7, 0x30c40 ;  /* 0x00030c4007037836 */ /* 0x004fca0000000000 */
[----:B------:R-:W-:-:S04]  /*14640*/  LEA R2, R2, R3, 0x3 ;  /* 0x0000000302027211 */ /* 0x000fc800078e18ff */
[----:B------:R-:W2:Y:S02]  /*14650*/  SYNCS.PHASECHK.TRANS64.TRYWAIT P0, [R2+URZ], R5 ;  /* 0x00000005020075a7 */ /* 0x000ea4000800017f */
[----:B--2---:R-:W-:Y:S05]  /*14660*/  @!P0 BRA `(.L_x_1471) ;  /* 0x0000000400b48947 */ /* 0x004fea0003800000 */
.L_x_1489:
[----:B------:R-:W-:-:S07]  /*14670*/  IMAD R3, R4, 0x8, R3 ;  /* 0x0000000804037824 */ /* 0x000fce00078e0203 */
.L_x_1472:
[----:B---3--:R3:W4:Y:S02]  /*14680*/  SYNCS.PHASECHK.TRANS64.TRYWAIT P0, [R3+URZ], R0 ;  /* 0x00000000030075a7 */ /* 0x008724000800017f */
[----:B----4-:R-:W-:Y:S05]  /*14690*/  @!P0 NANOSLEEP.SYNCS 0x989680 ;  /* 0x009896800000895d */ /* 0x010fea0003900000 */
[----:B------:R-:W4:Y:S02]  /*146a0*/  @!P0 SYNCS.PHASECHK.TRANS64 P0, [R3+URZ], R0 ;  /* 0x00000000030085a7 */ /* 0x000f24000800007f */
[----:B----4-:R-:W-:Y:S05]  /*146b0*/  @!P0 BRA `(.L_x_1472) ;  /* 0xfffffffc00f08947 */ /* 0x010fea000383ffff */
.L_x_1371:
[----:B------:R-:W-:Y:S05]  /*146c0*/  BSYNC B6 ;  /* 0x0000000000067941 */ /* 0x000fea0003800000 */
.L_x_1368:
[----:B------:R-:W-:Y:S05]  /*146d0*/  EXIT ;  /* 0x000000000000794d */ /* 0x000fea0003800000 */
.L_x_1378:
[----:B------:R-:W-:Y:S01]  /*146e0*/  MOV R13, R18 ;  /* 0x00000012000d7202 */ /* 0x000fe20000000f00 */
[----:B------:R-:W-:Y:S01]  /*146f0*/  IMAD.MOV.U32 R12, RZ, RZ, RZ ;  /* 0x000000ffff0c7224 */ /* 0x000fe200078e00ff */
[----:B------:R-:W-:Y:S01]  /*14700*/  MOV R11, 0x1f ;  /* 0x0000001f000b7802 */ /* 0x000fe20000000f00 */
[----:B------:R-:W-:-:S07]  /*14710*/  IMAD.MOV.U32 R15, RZ, RZ, -0x1 ;  /* 0xffffffffff0f7424 */ /* 0x000fce00078e00ff */
[----:B------:R-:W-:Y:S05]  /*14720*/  WARPSYNC.COLLECTIVE R15, `(.L_x_1473) ;  /* 0x000000000f087348 */ /* 0x000fea0003c00000 */
[----:B------:R1:W2:Y:S02]  /*14730*/  SHFL.IDX P6, R14, R13, R12, R11 ;  /* 0x0000000c0d0e7389 */ /* 0x0002a400000c000b */
[----:B-12---:R-:W-:Y:S01]  /*14740*/  ENDCOLLECTIVE ;  /* 0x000000000000791b */ /* 0x006fe20003800000 */
.L_x_1473:
[----:B------:R-:W-:Y:S05]  /*14750*/  BRA `(.L_x_1474) ;  /* 0xfffffec800007947 */ /* 0x000fea000383ffff */
.L_x_1380:
[----:B--2---:R2:W3:Y:S02]  /*14760*/  SYNCS.PHASECHK.TRANS64.TRYWAIT P0, [R16+URZ+0x30c00], R11 ;  /* 0x030c000b100075a7 */ /* 0x0044e4000800017f */
[----:B---3--:R-:W-:Y:S05]  /*14770*/  @!P0 NANOSLEEP.SYNCS 0x989680 ;  /* 0x009896800000895d */ /* 0x008fea0003900000 */
[----:B------:R-:W3:Y:S02]  /*14780*/  @!P0 SYNCS.PHASECHK.TRANS64 P0, [R16+URZ+0x30c00], R11 ;  /* 0x030c000b100085a7 */ /* 0x000ee4000800007f */
[----:B---3--:R-:W-:Y:S05]  /*14790*/  @!P0 BRA `(.L_x_1380) ;  /* 0xfffffffc00f08947 */ /* 0x008fea000383ffff */
[----:B------:R-:W-:Y:S05]  /*147a0*/  BRA `(.L_x_1379) ;  /* 0xfffffec8004c7947 */ /* 0x000fea000383ffff */
.L_x_1385:
[----:B--2---:R2:W3:Y:S02]  /*147b0*/  SYNCS.PHASECHK.TRANS64.TRYWAIT P0, [R6+URZ+0x30c10], R23 ;  /* 0x030c1017060075a7 */ /* 0x0044e4000800017f */
[----:B---3--:R-:W-:Y:S05]  /*147c0*/  @!P0 NANOSLEEP.SYNCS 0x989680 ;  /* 0x009896800000895d */ /* 0x008fea0003900000 */
[----:B------:R-:W3:Y:S02]  /*147d0*/  @!P0 SYNCS.PHASECHK.TRANS64 P0, [R6+URZ+0x30c10], R23 ;  /* 0x030c1017060085a7 */ /* 0x000ee4000800007f */
[----:B---3--:R-:W-:Y:S05]  /*147e0*/  @!P0 BRA `(.L_x_1385) ;  /* 0xfffffffc00f08947 */ /* 0x008fea000383ffff */
[----:B------:R-:W-:Y:S05]  /*147f0*/  BRA `(.L_x_1384) ;  /* 0xfffffed4000c7947 */ /* 0x000fea000383ffff */
.L_x_1389:
[----:B------:R1:W1:Y:S02]  /*14800*/  SYNCS.PHASECHK.TRANS64.TRYWAIT P0, [R6+URZ+0x30c30], R23 ;  /* 0x030c3017060075a7 */ /* 0x000264000800017f */
[----:B-1----:R-:W-:Y:S05]  /*14810*/  @!P0 NANOSLEEP.SYNCS 0x989680 ;  /* 0x009896800000895d */ /* 0x002fea0003900000 */
[----:B------:R-:W1:Y:S02]  /*14820*/  @!P0 SYNCS.PHASECHK.TRANS64 P0, [R6+URZ+0x30c30], R23 ;  /* 0x030c3017060085a7 */ /* 0x000e64000800007f */
[----:B-1----:R-:W-:Y:S05]  /*14830*/  @!P0 BRA `(.L_x_1389) ;  /* 0xfffffffc00f08947 */ /* 0x002fea000383ffff */
[----:B------:R-:W-:Y:S05]  /*14840*/  BRA `(.L_x_1388) ;  /* 0xfffffed800147947 */ /* 0x000fea000383ffff */
.L_x_1397:
[----:B--2---:R2:W3:Y:S02]  /*14850*/  SYNCS.PHASECHK.TRANS64.TRYWAIT P1, [R6+URZ+0x30c10], R23 ;  /* 0x030c1017060075a7 */ /* 0x0044e4000802017f */
[----:B---3--:R-:W-:Y:S05]  /*14860*/  @!P1 NANOSLEEP.SYNCS 0x989680 ;  /* 0x009896800000995d */ /* 0x008fea0003900000 */
[----:B------:R-:W3:Y:S02]  /*14870*/  @!P1 SYNCS.PHASECHK.TRANS64 P1, [R6+URZ+0x30c10], R23 ;  /* 0x030c1017060095a7 */ /* 0x000ee4000802007f */
[----:B---3--:R-:W-:Y:S05]  /*14880*/  @!P1 BRA `(.L_x_1397) ;  /* 0xfffffffc00f09947 */ /* 0x008fea000383ffff */
[----:B------:R-:W-:Y:S05]  /*14890*/  BRA `(.L_x_1396) ;  /* 0xffffff2c00307947 */ /* 0x000fea000383ffff */
.L_x_1401:
[----:B------:R1:W1:Y:S02]  /*148a0*/  SYNCS.PHASECHK.TRANS64.TRYWAIT P1, [R6+URZ+0x30c30], R23 ;  /* 0x030c3017060075a7 */ /* 0x000264000802017f */
[----:B-1----:R-:W-:Y:S05]  /*148b0*/  @!P1 NANOSLEEP.SYNCS 0x989680 ;  /* 0x009896800000995d */ /* 0x002fea0003900000 */
[----:B------:R-:W1:Y:S02]  /*148c0*/  @!P1 SYNCS.PHASECHK.TRANS64 P1, [R6+URZ+0x30c30], R23 ;  /* 0x030c3017060095a7 */ /* 0x000e64000802007f */
[----:B-1----:R-:W-:Y:S05]  /*148d0*/  @!P1 BRA `(.L_x_1401) ;  /* 0xfffffffc00f09947 */ /* 0x002fea000383ffff */
[----:B------:R-:W-:Y:S05]  /*148e0*/  BRA `(.L_x_1400) ;  /* 0xffffff3000307947 */ /* 0x000fea000383ffff */
.L_x_1409:
[----:B--2---:R2:W3:Y:S02]  /*148f0*/  SYNCS.PHASECHK.TRANS64.TRYWAIT P0, [R6+URZ+0x30c10], R21 ;  /* 0x030c1015060075a7 */ /* 0x0044e4000800017f */
[----:B---3--:R-:W-:Y:S05]  /*14900*/  @!P0 NANOSLEEP.SYNCS 0x989680 ;  /* 0x009896800000895d */ /* 0x008fea0003900000 */
[----:B------:R-:W3:Y:S02]  /*14910*/  @!P0 SYNCS.PHASECHK.TRANS64 P0, [R6+URZ+0x30c10], R21 ;  /* 0x030c1015060085a7 */ /* 0x000ee4000800007f */
[----:B---3--:R-:W-:Y:S05]  /*14920*/  @!P0 BRA `(.L_x_1409) ;  /* 0xfffffffc00f08947 */ /* 0x008fea000383ffff */
[----:B------:R-:W-:Y:S05]  /*14930*/  BRA `(.L_x_1408) ;  /* 0xffffff7800887947 */ /* 0x000fea000383ffff */
.L_x_1413:
[----:B------:R1:W1:Y:S02]  /*14940*/  SYNCS.PHASECHK.TRANS64.TRYWAIT P0, [R6+URZ+0x30c30], R21 ;  /* 0x030c3015060075a7 */ /* 0x000264000800017f */
[----:B-1----:R-:W-:Y:S05]  /*14950*/  @!P0 NANOSLEEP.SYNCS 0x989680 ;  /* 0x009896800000895d */ /* 0x002fea0003900000 */
[----:B------:R-:W1:Y:S02]  /*14960*/  @!P0 SYNCS.PHASECHK.TRANS64 P0, [R6+URZ+0x30c30], R21 ;  /* 0x030c3015060085a7 */ /* 0x000e64000800007f */
[----:B-1----:R-:W-:Y:S05]  /*14970*/  @!P0 BRA `(.L_x_1413) ;  /* 0xfffffffc00f08947 */ /* 0x002fea000383ffff */
[----:B------:R-:W-:Y:S05]  /*14980*/  BRA `(.L_x_1412) ;  /* 0xffffff7c00887947 */ /* 0x000fea000383ffff */
.L_x_1447:
[----:B-1----:R1:W2:Y:S02]  /*14990*/  SYNCS.PHASECHK.TRANS64.TRYWAIT P0, [R16+URZ+0x30c20], R3 ;  /* 0x030c2003100075a7 */ /* 0x0022a4000800017f */
[----:B--2---:R-:W-:Y:S05]  /*149a0*/  @!P0 NANOSLEEP.SYNCS 0x989680 ;  /* 0x009896800000895d */ /* 0x004fea0003900000 */
[----:B------:R-:W2:Y:S02]  /*149b0*/  @!P0 SYNCS.PHASECHK.TRANS64 P0, [R16+URZ+0x30c20], R3 ;  /* 0x030c2003100085a7 */ /* 0x000ea4000800007f */
[----:B--2---:R-:W-:Y:S05]  /*149c0*/  @!P0 BRA `(.L_x_1447) ;  /* 0xfffffffc00f08947 */ /* 0x004fea000383ffff */
[----:B------:R-:W-:Y:S05]  /*149d0*/  BRA `(.L_x_1475) ;  /* 0xffffffe400307947 */ /* 0x000fea000383ffff */
.L_x_1451:
[----:B-1----:R1:W2:Y:S02]  /*149e0*/  SYNCS.PHASECHK.TRANS64.TRYWAIT P1, [R16+URZ+0x30c40], R21 ;  /* 0x030c4015100075a7 */ /* 0x0022a4000802017f */
[----:B--2---:R-:W-:Y:S05]  /*149f0*/  @!P1 NANOSLEEP.SYNCS 0x989680 ;  /* 0x009896800000995d */ /* 0x004fea0003900000 */
[----:B------:R-:W2:Y:S02]  /*14a00*/  @!P1 SYNCS.PHASECHK.TRANS64 P1, [R16+URZ+0x30c40], R21 ;  /* 0x030c4015100095a7 */ /* 0x000ea4000802007f */
[----:B--2---:R-:W-:Y:S05]  /*14a10*/  @!P1 BRA `(.L_x_1451) ;  /* 0xfffffffc00f09947 */ /* 0x004fea000383ffff */
[----:B------:R-:W-:Y:S05]  /*14a20*/  BRA `(.L_x_1476) ;  /* 0xffffffe800907947 */ /* 0x000fea000383ffff */
.L_x_1453:
[----:B--2---:R2:W3:Y:S02]  /*14a30*/  SYNCS.PHASECHK.TRANS64.TRYWAIT P1, [R16+URZ+0x30c28], R21 ;  /* 0x030c2815100075a7 */ /* 0x0044e4000802017f */
[----:B---3--:R-:W-:Y:S05]  /*14a40*/  @!P1 NANOSLEEP.SYNCS 0x989680 ;  /* 0x009896800000995d */ /* 0x008fea0003900000 */
[----:B------:R-:W3:Y:S02]  /*14a50*/  @!P1 SYNCS.PHASECHK.TRANS64 P1, [R16+URZ+0x30c28], R21 ;  /* 0x030c2815100095a7 */ /* 0x000ee4000802007f */
[----:B---3--:R-:W-:Y:S05]  /*14a60*/  @!P1 BRA `(.L_x_1453) ;  /* 0xfffffffc00f09947 */ /* 0x008fea000383ffff */
[----:B------:R-:W-:Y:S05]  /*14a70*/  BRA `(.L_x_1477) ;  /* 0xffffffec00087947 */ /* 0x000fea000383ffff */
.L_x_1455:
[----:B---3--:R3:W4:Y:S02]  /*14a80*/  SYNCS.PHASECHK.TRANS64.TRYWAIT P1, [R16+URZ+0x30c48], R21 ;  /* 0x030c4815100075a7 */ /* 0x008724000802017f */
[----:B----4-:R-:W-:Y:S05]  /*14a90*/  @!P1 NANOSLEEP.SYNCS 0x989680 ;  /* 0x009896800000995d */ /* 0x010fea0003900000 */
[----:B------:R-:W4:Y:S02]  /*14aa0*/  @!P1 SYNCS.PHASECHK.TRANS64 P1, [R16+URZ+0x30c48], R21 ;  /* 0x030c4815100095a7 */ /* 0x000f24000802007f */
[----:B----4-:R-:W-:Y:S05]  /*14ab0*/  @!P1 BRA `(.L_x_1455) ;  /* 0xfffffffc00f09947 */ /* 0x010fea000383ffff */
[----:B------:R-:W-:Y:S05]  /*14ac0*/  BRA `(.L_x_1478) ;  /* 0xffffffec00807947 */ /* 0x000fea000383ffff */
.L_x_1457:
[----:B------:R-:W-:-:S07]  /*14ad0*/  SHF.L.U32 R5, R11, 0x1f, RZ ;  /* 0x0000001f0b057819 */ /* 0x000fce00000006ff */
.L_x_1479:
[----:B------:R1:W1:Y:S02]  /*14ae0*/  SYNCS.PHASECHK.TRANS64.TRYWAIT P1, [R16+URZ+0x30c20], R5 ;  /* 0x030c2005100075a7 */ /* 0x000264000802017f */
[----:B-1----:R-:W-:Y:S05]  /*14af0*/  @!P1 NANOSLEEP.SYNCS 0x989680 ;  /* 0x009896800000995d */ /* 0x002fea0003900000 */
[----:B------:R-:W1:Y:S02]  /*14b00*/  @!P1 SYNCS.PHASECHK.TRANS64 P1, [R16+URZ+0x30c20], R5 ;  /* 0x030c2005100095a7 */ /* 0x000e64000802007f */
[----:B-1----:R-:W-:Y:S05]  /*14b10*/  @!P1 BRA `(.L_x_1479) ;  /* 0xfffffffc00f09947 */ /* 0x002fea000383ffff */
[----:B------:R-:W-:Y:S05]  /*14b20*/  BRA `(.L_x_1480) ;  /* 0xffffffec00e07947 */ /* 0x000fea000383ffff */
.L_x_1460:
[----:B-1----:R1:W2:Y:S02]  /*14b30*/  SYNCS.PHASECHK.TRANS64.TRYWAIT P1, [R16+URZ+0x30c40], R13 ;  /* 0x030c400d100075a7 */ /* 0x0022a4000802017f */
[----:B--2---:R-:W-:Y:S05]  /*14b40*/  @!P1 NANOSLEEP.SYNCS 0x989680 ;  /* 0x009896800000995d */ /* 0x004fea0003900000 */
[----:B------:R-:W2:Y:S02]  /*14b50*/  @!P1 SYNCS.PHASECHK.TRANS64 P1, [R16+URZ+0x30c40], R13 ;  /* 0x030c400d100095a7 */ /* 0x000ea4000802007f */
[----:B--2---:R-:W-:Y:S05]  /*14b60*/  @!P1 BRA `(.L_x_1460) ;  /* 0xfffffffc00f09947 */ /* 0x004fea000383ffff */
[----:B------:R-:W-:Y:S05]  /*14b70*/  BRA `(.L_x_1481) ;  /* 0xfffffff000787947 */ /* 0x000fea000383ffff */
.L_x_1462:
[----:B-1----:R1:W2:Y:S02]  /*14b80*/  SYNCS.PHASECHK.TRANS64.TRYWAIT P1, [R16+URZ+0x30c28], R13 ;  /* 0x030c280d100075a7 */ /* 0x0022a4000802017f */
[----:B--2---:R-:W-:Y:S05]  /*14b90*/  @!P1 NANOSLEEP.SYNCS 0x989680 ;  /* 0x009896800000995d */ /* 0x004fea0003900000 */
[----:B------:R-:W2:Y:S02]  /*14ba0*/  @!P1 SYNCS.PHASECHK.TRANS64 P1, [R16+URZ+0x30c28], R13 ;  /* 0x030c280d100095a7 */ /* 0x000ea4000802007f */
[----:B--2---:R-:W-:Y:S05]  /*14bb0*/  @!P1 BRA `(.L_x_1462) ;  /* 0xfffffffc00f09947 */ /* 0x004fea000383ffff */
[----:B------:R-:W-:Y:S05]  /*14bc0*/  BRA `(.L_x_1482) ;  /* 0xfffffff000e47947 */ /* 0x000fea000383ffff */
.L_x_1464:
[----:B--2---:R2:W1:Y:S02]  /*14bd0*/  SYNCS.PHASECHK.TRANS64.TRYWAIT P0, [R3+URZ+0x30c40], R0 ;  /* 0x030c4000030075a7 */ /* 0x004464000800017f */
[----:B-1----:R-:W-:Y:S05]  /*14be0*/  @!P0 NANOSLEEP.SYNCS 0x989680 ;  /* 0x009896800000895d */ /* 0x002fea0003900000 */
[----:B------:R-:W1:Y:S02]  /*14bf0*/  @!P0 SYNCS.PHASECHK.TRANS64 P0, [R3+URZ+0x30c40], R0 ;  /* 0x030c4000030085a7 */ /* 0x000e64000800007f */
[----:B-1----:R-:W-:Y:S05]  /*14c00*/  @!P0 BRA `(.L_x_1464) ;  /* 0xfffffffc00f08947 */ /* 0x002fea000383ffff */
[----:B------:R-:W-:Y:S05]  /*14c10*/  BRA `(.L_x_1483) ;  /* 0xfffffff400707947 */ /* 0x000fea000383ffff */
.L_x_1466:
[----:B------:R-:W-:Y:S01]  /*14c20*/  BSSY B0, `(.L_x_1484) ;  /* 0x0000006000007945 */ /* 0x000fe20003800000 */
[----:B------:R-:W-:-:S07]  /*14c30*/  MOV R15, 0xffffffff ;  /* 0xffffffff000f7802 */ /* 0x000fce0000000f00 */
[----:B------:R-:W-:Y:S05]  /*14c40*/  WARPSYNC.COLLECTIVE R15, `(.L_x_1485) ;  /* 0x000000000f0c7348 */ /* 0x000fea0003c00000 */
[----:B------:R-:W-:Y:S02]  /*14c50*/  ELECT P6, UR62, PT ;  /* 0x00000000003e782f */ /* 0x000fe400038c0000 */
[----:B------:R-:W-:Y:S01]  /*14c60*/  MOV R14, UR62 ;  /* 0x0000003e000e7c02 */ /* 0x000fe20008000f00 */
[----:B------:R-:W-:Y:S10]  /*14c70*/  ENDCOLLECTIVE ;  /* 0x000000000000791b */ /* 0x000ff40003800000 */
.L_x_1485:
[----:B------:R-:W-:Y:S05]  /*14c80*/  BSYNC B0 ;  /* 0x0000000000007941 */ /* 0x000fea0003800000 */
.L_x_1484:
[----:B------:R-:W-:Y:S05]  /*14c90*/  BRA `(.L_x_1486) ;  /* 0xfffffff800007947 */ /* 0x000fea000383ffff */
.L_x_1468:
[----:B-1----:R1:W2:Y:S02]  /*14ca0*/  SYNCS.PHASECHK.TRANS64.TRYWAIT P0, [R6+URZ], R5 ;  /* 0x00000005060075a7 */ /* 0x0022a4000800017f */
[----:B--2---:R-:W-:Y:S05]  /*14cb0*/  @!P0 NANOSLEEP.SYNCS 0x989680 ;  /* 0x009896800000895d */ /* 0x004fea0003900000 */
[----:B------:R-:W2:Y:S02]  /*14cc0*/  @!P0 SYNCS.PHASECHK.TRANS64 P0, [R6+URZ], R5 ;  /* 0x00000005060085a7 */ /* 0x000ea4000800007f */
[----:B--2---:R-:W-:Y:S05]  /*14cd0*/  @!P0 BRA `(.L_x_1468) ;  /* 0xfffffffc00f08947 */ /* 0x004fea000383ffff */
[----:B------:R-:W-:Y:S05]  /*14ce0*/  BRA `(.L_x_1487) ;  /* 0xfffffff800407947 */ /* 0x000fea000383ffff */
.L_x_1469:
[----:B--2---:R2:W3:Y:S02]  /*14cf0*/  SYNCS.PHASECHK.TRANS64.TRYWAIT P0, [R3+URZ], R0 ;  /* 0x00000000030075a7 */ /* 0x0044e4000800017f */
[----:B---3--:R-:W-:Y:S05]  /*14d00*/  @!P0 NANOSLEEP.SYNCS 0x989680 ;  /* 0x009896800000895d */ /* 0x008fea0003900000 */
[----:B------:R-:W3:Y:S02]  /*14d10*/  @!P0 SYNCS.PHASECHK.TRANS64 P0, [R3+URZ], R0 ;  /* 0x00000000030085a7 */ /* 0x000ee4000800007f */
[----:B---3--:R-:W-:Y:S05]  /*14d20*/  @!P0 BRA `(.L_x_1469) ;  /* 0xfffffffc00f08947 */ /* 0x008fea000383ffff */
[----:B------:R-:W-:Y:S05]  /*14d30*/  BRA `(.L_x_1488) ;  /* 0xfffffff800347947 */ /* 0x000fea000383ffff */
.L_x_1471:
[----:B--2---:R2:W3:Y:S02]  /*14d40*/  SYNCS.PHASECHK.TRANS64.TRYWAIT P0, [R2+URZ], R5 ;  /* 0x00000005020075a7 */ /* 0x0044e4000800017f */
[----:B---3--:R-:W-:Y:S05]  /*14d50*/  @!P0 NANOSLEEP.SYNCS 0x989680 ;  /* 0x009896800000895d */ /* 0x008fea0003900000 */
[----:B------:R-:W3:Y:S02]  /*14d60*/  @!P0 SYNCS.PHASECHK.TRANS64 P0, [R2+URZ], R5 ;  /* 0x00000005020085a7 */ /* 0x000ee4000800007f */
[----:B---3--:R-:W-:Y:S05]  /*14d70*/  @!P0 BRA `(.L_x_1471) ;  /* 0xfffffffc00f08947 */ /* 0x008fea000383ffff */
[----:B------:R-:W-:Y:S05]  /*14d80*/  BRA `(.L_x_1489) ;  /* 0xfffffff800387947 */ /* 0x000fea000383ffff */
.L_x_1490:
        /* <DEDUP_REMOVED lines=15> */
.L_x_3728:


//--------------------- .text._ZN7cutlass13device_kernelIN5flash11enable_sm90INS1_16FlashAttnBwdSm90INS1_25CollectiveMainloopBwdSm90ILi2ELi2ELi2EN4cute5tupleIJNS5_1CILi1EEES8_S8_EEENS6_IJNS7_ILi128EEESA_NS7_ILi64EEEEEENS_10bfloat16_tEfNS_4arch4Sm90ELb0ELb1ELb1ELb0ELb1ELb1ELb0ELb0ELi2ELi1ELi2ELi2ELb0EEENS1_24CollectiveEpilogueBwdGQAISC_fSF_Li256ELb0ELb1EEENS1_19SingleTileSchedulerILb0ELb0ELb0ELi128EEEEEEEEEvNT_6ParamsE --------------------------
	.section	.text._ZN7cutlass13device_kernelIN5flash11enable_sm90INS1_16FlashAttnBwdSm90INS1_25CollectiveMainloopBwdSm90ILi2ELi2ELi2EN4cute5tupleIJNS5_1CILi1EEES8_S8_EEENS6_IJNS7_ILi128EEESA_NS7_ILi64EEEEEENS_10bfloat16_tEfNS_4arch4Sm90ELb0ELb1ELb1ELb0ELb1ELb1ELb0ELb0ELi2ELi1ELi2ELi2ELb0EEENS1_24CollectiveEpilogueBwdGQAISC_fSF_Li256ELb0ELb1EEENS1_19SingleTileSchedulerILb0ELb0ELb0ELi128EEEEEEEEEvNT_6ParamsE,"ax",@progbits
	.align	128
.text._ZN7cutlass13device_kernelIN5flash11enable_sm90INS1_16FlashAttnBwdSm90INS1_25CollectiveMainloopBwdSm90ILi2ELi2ELi2EN4cute5tupleIJNS5_1CILi1EEES8_S8_EEENS6_IJNS7_ILi128EEESA_NS7_ILi64EEEEEENS_10bfloat16_tEfNS_4arch4Sm90ELb0ELb1ELb1ELb0ELb1ELb1ELb0ELb0ELi2ELi1ELi2ELi2ELb0EEENS1_24CollectiveEpilogueBwdGQAISC_fSF_Li256ELb0ELb1EEENS1_19SingleTileSchedulerILb0ELb0ELb0ELi128EEEEEEEEEvNT_6ParamsE:
        .type           _ZN7cutlass13device_kernelIN5flash11enable_sm90INS1_16FlashAttnBwdSm90INS1_25CollectiveMainloopBwdSm90ILi2ELi2ELi2EN4cute5tupleIJNS5_1CILi1EEES8_S8_EEENS6_IJNS7_ILi128EEESA_NS7_ILi64EEEEEENS_10bfloat16_tEfNS_4arch4Sm90ELb0ELb1ELb1ELb0ELb1ELb1ELb0ELb0ELi2ELi1ELi2ELi2ELb0EEENS1_24CollectiveEpilogueBwdGQAISC_fSF_Li256ELb0ELb1EEENS1_19SingleTileSchedulerILb0ELb0ELb0ELi128EEEEEEEEEvNT_6ParamsE,@function
        .size           _ZN7cutlass13device_kernelIN5flash11enable_sm90INS1_16FlashAttnBwdSm90INS1_25CollectiveMainloopBwdSm90ILi2ELi2ELi2EN4cute5tupleIJNS5_1CILi1EEES8_S8_EEENS6_IJNS7_ILi128EEESA_NS7_ILi64EEEEEENS_10bfloat16_tEfNS_4arch4Sm90ELb0ELb1ELb1ELb0ELb1ELb1ELb0ELb0ELi2ELi1ELi2ELi2ELb0EEENS1_24CollectiveEpilogueBwdGQAISC_fSF_Li256ELb0ELb1EEENS1_19SingleTileSchedulerILb0ELb0ELb0ELi128EEEEEEEEEvNT_6ParamsE,(.L_x_3729 - _ZN7cutlass13device_kernelIN5flash11enable_sm90INS1_16FlashAttnBwdSm90INS1_25CollectiveMainloopBwdSm90ILi2ELi2ELi2EN4cute5tupleIJNS5_1CILi1EEES8_S8_EEENS6_IJNS7_ILi128EEESA_NS7_ILi64EEEEEENS_10bfloat16_tEfNS_4arch4Sm90ELb0ELb1ELb1ELb0ELb1ELb1ELb0ELb0ELi2ELi1ELi2ELi2ELb0EEENS1_24CollectiveEpilogueBwdGQAISC_fSF_Li256ELb0ELb1EEENS1_19SingleTileSchedulerILb0ELb0ELb0ELi128EEEEEEEEEvNT_6ParamsE)
        .other          _ZN7cutlass13device_kernelIN5flash11enable_sm90INS1_16FlashAttnBwdSm90INS1_25CollectiveMainloopBwdSm90ILi2ELi2ELi2EN4cute5tupleIJNS5_1CILi1EEES8_S8_EEENS6_IJNS7_ILi128EEESA_NS7_ILi64EEEEEENS_10bfloat16_tEfNS_4arch4Sm90ELb0ELb1ELb1ELb0ELb1ELb1ELb0ELb0ELi2ELi1ELi2ELi2ELb0EEENS1_24CollectiveEpilogueBwdGQAISC_fSF_Li256ELb0ELb1EEENS1_19SingleTileSchedulerILb0ELb0ELb0ELi128EEEEEEEEEvNT_6ParamsE,@"STO_CUDA_ENTRY STV_DEFAULT"
_ZN7cutlass13device_kernelIN5flash11enable_sm90INS1_16FlashAttnBwdSm90INS1_25CollectiveMainloopBwdSm90ILi2ELi2ELi2EN4cute5tupleIJNS5_1CILi1EEES8_S8_EEENS6_IJNS7_ILi128EEESA_NS7_ILi64EEEEEENS_10bfloat16_tEfNS_4arch4Sm90ELb0ELb1ELb1ELb0ELb1ELb1ELb0ELb0ELi2ELi1ELi2ELi2ELb0EEENS1_24CollectiveEpilogueBwdGQAISC_fSF_Li256ELb0ELb1EEENS1_19SingleTileSchedulerILb0ELb0ELb0ELi128EEEEEEEEEvNT_6ParamsE:
        /* <DEDUP_REMOVED lines=24> */
.L_x_1492:
[----:B------:R-:W-:Y:S05]  /*0180*/  BSYNC B0 ;  /* 0x0000000000007941 */ /* 0x000fea0003800000 */
.L_x_1491:
        /* <DEDUP_REMOVED lines=37> */
.L_x_1493:
        /* <DEDUP_REMOVED lines=22> */
.L_x_1494:
[----:B------:R-:W-:Y:S01]  /*0540*/  PLOP3.LUT P0, PT, PT, PT, UP0, 0x80, 0x0 ;  /* 0x000000000000781c */ /* 0x000fe20003f0f008 */
[----:B------:R-:W-:Y:S01]  /*0550*/  NOP ;  /* 0x0000000000007918 */ /* 0x000fe20000000000 */
[----:B------:R-:W-:Y:S01]  /*0560*/  ULDC.64 UR38, c[0x0][0x208] ;  /* 0x0000820000267ab9 */ /* 0x000fe20000000a00 */
[----:B------:R-:W-:Y:S01]  /*0570*/  BSSY B6, `(.L_x_1495) ;  /* 0x0001545000067945 */ /* 0x000fe20003800000 */
[----:B-12-4-:R-:W-:Y:S09]  /*0580*/  BAR.SYNC.DEFER_BLOCKING 0x0 ;  /* 0x0000000000007b1d */ /* 0x016ff20000010000 */
[----:B------:R-:W-:Y:S05]  /*0590*/  @!P0 BRA `(.L_x_1496) ;  /* 0x0000011800e48947 */ /* 0x000fea0003800000 */
.L_x_1497:
        /* <DEDUP_REMOVED lines=71> */
.L_x_1499:
        /* <DEDUP_REMOVED lines=28> */
.L_x_1502:
        /* <DEDUP_REMOVED lines=15> */
.L_x_1501:
        /* <DEDUP_REMOVED lines=22> */
.L_x_1504:
        /* <DEDUP_REMOVED lines=15> */
.L_x_1503:
[----:B------:R-:W-:Y:S01]  /*0f10*/  SHF.R.S32.HI R6, RZ, 0x1f, R17 ;  /* 0x0000001fff067819 */ /* 0x000fe20000011411 */
[----:B------:R-:W-:-:S03]  /*0f20*/  UMOV UR4, 0xffffffff ;  /* 0xffffffff00047882 */ /* 0x000fc60000000000 */
[----:B------:R-:W-:-:S04]  /*0f30*/  LEA.HI R0, R6, R17, RZ, 0x7 ;  /* 0x0000001106007211 */ /* 0x000fc800078f38ff */
[----:B------:R-:W-:Y:S01]  /*0f40*/  SHF.R.S32.HI R18, RZ, 0x7, R0 ;  /* 0x00000007ff127819 */ /* 0x000fe20000011400 */
[----:B------:R-:W-:Y:S06]  /*0f50*/  BRA.DIV UR4, `(.L_x_1505) ;  /* 0x0000014a04a07947 */ /* 0x000fec000b800000 */
[----:B------:R1:W2:Y:S02]  /*0f60*/  SHFL.IDX PT, R14, R18, RZ, 0x1f ;  /* 0x00001fff120e7589 */ /* 0x0002a400000e0000 */
.L_x_1642:
        /* <DEDUP_REMOVED lines=24> */
.L_x_1506:
        /* <DEDUP_REMOVED lines=165> */
.L_x_1519:
[----:B------:R-:W-:-:S06]  /*1b40*/  ULOP3.LUT UR4, UR36, 0x1, URZ, 0xfc, !UPT ;  /* 0x0000000124047892 */ /* 0x000fcc000f8efc3f */
[----:B------:R-:W-:-:S05]  /*1b50*/  IMAD.U32 R5, RZ, RZ, UR4 ;  /* 0x00000004ff057e24 */ /* 0x000fca000f8e00ff */
[----:B------:R-:W-:-:S13]  /*1b60*/  ISETP.NE.AND P6, PT, R5, 0x3, PT ;  /* 0x000000030500780c */ /* 0x000fda0003fc5270 */
[----:B------:R-:W-:Y:S05]  /*1b70*/  @!P6 BRA `(.L_x_1509) ;  /* 0x000000000004e947 */ /* 0x000fea0003800000 */
[----:B------:R-:W-:Y:S01]  /*1b80*/  BPT.TRAP 0x1 ;  /* 0x000000040000795c */ /* 0x000fe20000300000 */
.L_x_1509:
[----:B------:R-:W-:Y:S01]  /*1b90*/  IMAD R6, R0, 0x8, R16 ;  /* 0x0000000800067824 */ /* 0x000fe200078e0210 */
[----:B------:R-:W-:-:S04]  /*1ba0*/  SHF.L.U32 R23, R4, 0x1f, RZ ;  /* 0x0000001f04177819 */ /* 0x000fc800000006ff */
[----:B------:R1:W2:Y:S01]  /*1bb0*/  SYNCS.PHASECHK.TRANS64.TRYWAIT P0, [R6+URZ+0x30c10], R23 ;  /* 0x030c1017060075a7 */ /* 0x0002a2000800017f */
[----:B------:R-:W-:Y:S05]  /*1bc0*/  @!P6 BRA `(.L_x_1510) ;  /* 0x000000000004e947 */ /* 0x000fea0003800000 */
[----:B------:R-:W-:Y:S01]  /*1bd0*/  BPT.TRAP 0x1 ;  /* 0x000000040000795c */ /* 0x000fe20000300000 */
.L_x_1510:
[----:B------:R-:W-:-:S04]  /*1be0*/  IADD3 R5, R16, 0x10000, RZ ;  /* 0x0001000010057810 */ /* 0x000fc80007ffe0ff */
[----:B------:R-:W-:-:S04]  /*1bf0*/  SHF.R.U32.HI R5, RZ, 0x4, R5 ;  /* 0x00000004ff057819 */ /* 0x000fc80000011605 */
[----:B------:R-:W-:Y:S01]  /*1c00*/  LOP3.LUT R5, R5, 0x3fff, RZ, 0xc0, !PT ;  /* 0x00003fff05057812 */ /* 0x000fe200078ec0ff */
[----:B--2---:R-:W-:Y:S06]  /*1c10*/  @P0 BRA `(.L_x_1511) ;  /* 0x0000000000080947 */ /* 0x004fec0003800000 */
[----:B------:R-:W2:Y:S02]  /*1c20*/  SYNCS.PHASECHK.TRANS64.TRYWAIT P0, [R6+URZ+0x30c10], R23 ;  /* 0x030c1017060075a7 */ /* 0x000ea4000800017f */
[----:B--2---:R-:W-:Y:S05]  /*1c30*/  @!P0 BRA `(.L_x_1512) ;  /* 0x0000013c009c8947 */ /* 0x004fea0003800000 */
.L_x_1511:
        /* <DEDUP_REMOVED lines=65> */
.L_x_1513:
[----:B------:R1:W1:Y:S01]  /*2050*/  SYNCS.PHASECHK.TRANS64.TRYWAIT P0, [R6+URZ+0x30c30], R23 ;  /* 0x030c3017060075a7 */ /* 0x000262000800017f */
[----:B------:R-:W-:Y:S05]  /*2060*/  @!P6 BRA `(.L_x_1514) ;  /* 0x000000000004e947 */ /* 0x000fea0003800000 */
[----:B------:R-:W-:Y:S01]  /*2070*/  BPT.TRAP 0x1 ;  /* 0x000000040000795c */ /* 0x000fe20000300000 */
.L_x_1514:
[----:B-1----:R-:W-:Y:S05]  /*2080*/  @P0 BRA `(.L_x_1515) ;  /* 0x0000000000080947 */ /* 0x002fea0003800000 */
[----:B------:R-:W1:Y:S02]  /*2090*/  SYNCS.PHASECHK.TRANS64.TRYWAIT P0, [R6+URZ+0x30c30], R23 ;  /* 0x030c3017060075a7 */ /* 0x000e64000800017f */
[----:B-1----:R-:W-:Y:S05]  /*20a0*/  @!P0 BRA `(.L_x_1516) ;  /* 0x0000013800948947 */ /* 0x002fea0003800000 */
.L_x_1515:
        /* <DEDUP_REMOVED lines=1124> */
.L_x_1517:
        /* <DEDUP_REMOVED lines=68> */
.L_x_1518:
        /* <DEDUP_REMOVED lines=12> */
.L_x_1508:
        /* <DEDUP_REMOVED lines=22> */
[----:B------:R-:W-:Y:S01]  /*6d50*/  IMAD.MOV.U32 R21, RZ, RZ, 0x40000040 ;  /* 0x40000040ff157424 */ /* 0x000fe200078e00ff */
[----:B------:R-:W1:Y:S01]  /*6d60*/  S2R R11, SR_TID.X ;  /* 0x00000000000b7919 */ /* 0x000e620000002100 */
[----:B-----5:R-:W-:Y:S01]  /*6d70*/  VIADD R9, R5, 0xffffff80 ;  /* 0xffffff8005097836 */ /* 0x020fe20000000000 */
[----:B-1----:R-:W-:Y:S01]  /*6d80*/  IADD3 R17, R11, -0x80, RZ ;  /* 0xffffff800b117810 */ /* 0x002fe20007ffe0ff */
[----:B--2---:R-:W-:-:S03]  /*6d90*/  IMAD.MOV.U32 R14, RZ, RZ, R10 ;  /* 0x000000ffff0e7224 */ /* 0x004fc600078e000a */
[----:B------:R-:W-:-:S04]  /*6da0*/  SHF.R.S32.HI R10, RZ, 0x1f, R9 ;  /* 0x0000001fff0a7819 */ /* 0x000fc80000011409 */
[----:B------:R-:W-:Y:S02]  /*6db0*/  LEA.HI R5, R10, R9, RZ, 0x5 ;  /* 0x000000090a057211 */ /* 0x000fe400078f28ff */
[----:B---3--:R-:W-:Y:S01]  /*6dc0*/  LEA.HI R13, R13, R15, RZ, 0x5 ;  /* 0x0000000f0d0d7211 */ /* 0x008fe200078f28ff */
[----:B------:R-:W-:Y:S01]  /*6dd0*/  VIADD R15, R11, 0xffffff80 ;  /* 0xffffff800b0f7836 */ /* 0x000fe20000000000 */
[----:B------:R-:W-:Y:S02]  /*6de0*/  LOP3.LUT R6, R5, 0xffffffe0, RZ, 0xc0, !PT ;  /* 0xffffffe005067812 */ /* 0x000fe400078ec0ff */
[----:B----4-:R-:W-:Y:S02]  /*6df0*/  SHF.R.S32.HI R11, RZ, 0x2, R12 ;  /* 0x00000002ff0b7819 */ /* 0x010fe4000001140c */
[----:B------:R-:W-:Y:S01]  /*6e00*/  SHF.R.S32.HI R15, RZ, 0x1f, R15 ;  /* 0x0000001fff0f7819 */ /* 0x000fe2000001140f */
[----:B------:R-:W-:Y:S01]  /*6e10*/  IMAD.IADD R7, R9, 0x1, -R6 ;  /* 0x0000000109077824 */ /* 0x000fe200078e0a06 */
[----:B------:R-:W-:-:S02]  /*6e20*/  SHF.R.S32.HI R12, RZ, 0x1f, R12 ;  /* 0x0000001fff0c7819 */ /* 0x000fc4000001140c */
[----:B------:R-:W-:Y:S02]  /*6e30*/  SHF.R.S32.HI R13, RZ, 0x5, R13 ;  /* 0x00000005ff0d7819 */ /* 0x000fe4000001140d */
[----:B------:R-:W-:Y:S01]  /*6e40*/  LEA.HI R15, R15, R17, RZ, 0x7 ;  /* 0x000000110f0f7211 */ /* 0x000fe200078f38ff */
[----:B------:R-:W-:Y:S01]  /*6e50*/  IMAD.MOV.U32 R17, RZ, RZ, R14 ;  /* 0x000000ffff117224 */ /* 0x000fe200078e000e */
[----:B------:R-:W-:Y:S01]  /*6e60*/  LEA.HI R12, R12, R11, RZ, 0x3 ;  /* 0x0000000b0c0c7211 */ /* 0x000fe200078f18ff */
[----:B------:R-:W-:Y:S01]  /*6e70*/  IMAD R6, R13, -0x10, R8 ;  /* 0xfffffff00d067824 */ /* 0x000fe200078e0208 */
[----:B------:R-:W-:Y:S02]  /*6e80*/  SHF.R.S32.HI R15, RZ, 0x7, R15 ;  /* 0x00000007ff0f7819 */ /* 0x000fe4000001140f */
[----:B------:R-:W-:Y:S02]  /*6e90*/  LOP3.LUT R12, R12, 0xfffffff8, RZ, 0xc0, !PT ;  /* 0xfffffff80c0c7812 */ /* 0x000fe400078ec0ff */
[----:B------:R-:W-:-:S02]  /*6ea0*/  SHF.R.S32.HI R8, RZ, 0x1f, R7 ;  /* 0x0000001fff087819 */ /* 0x000fc40000011407 */
[----:B------:R-:W-:Y:S02]  /*6eb0*/  LEA.HI R5, R15, R15, RZ, 0x1 ;  /* 0x0000000f0f057211 */ /* 0x000fe400078f08ff */
[----:B------:R-:W-:Y:S02]  /*6ec0*/  LEA.HI R13, R10, R9, RZ, 0x2 ;  /* 0x000000090a0d7211 */ /* 0x000fe400078f10ff */
[----:B------:R-:W-:Y:S02]  /*6ed0*/  IADD3 R6, R6, R12, -R11 ;  /* 0x0000000c06067210 */ /* 0x000fe40007ffe80b */
[CC--:B------:R-:W-:Y:S02]  /*6ee0*/  LEA.HI R12, R8.reuse, R7.reuse, RZ, 0x2 ;  /* 0x00000007080c7211 */ /* 0x0c0fe400078f10ff */
[----:B------:R-:W-:Y:S02]  /*6ef0*/  LEA.HI R10, R8, R7, RZ, 0x3 ;  /* 0x00000007080a7211 */ /* 0x000fe400078f18ff */
[----:B------:R-:W-:-:S02]  /*6f00*/  LOP3.LUT R5, R5, 0xfffffffe, RZ, 0xc0, !PT ;  /* 0xfffffffe05057812 */ /* 0x000fc400078ec0ff */
[----:B------:R-:W-:Y:S02]  /*6f10*/  LOP3.LUT R14, R13, 0xfffffffc, RZ, 0xc0, !PT ;  /* 0xfffffffc0d0e7812 */ /* 0x000fe400078ec0ff */
[----:B------:R-:W-:Y:S02]  /*6f20*/  SHF.R.S32.HI R13, RZ, 0x2, R12 ;  /* 0x00000002ff0d7819 */ /* 0x000fe4000001140c */
[----:B------:R-:W-:Y:S01]  /*6f30*/  SHF.R.S32.HI R11, RZ, 0x3, R10 ;  /* 0x00000003ff0b7819 */ /* 0x000fe2000001140a */
[----:B------:R-:W-:Y:S01]  /*6f40*/  IMAD.IADD R7, R9, 0x1, -R14 ;  /* 0x0000000109077824 */ /* 0x000fe200078e0a0e */
[----:B------:R-:W-:Y:S01]  /*6f50*/  IADD3 R5, R15, -R5, RZ ;  /* 0x800000050f057210 */ /* 0x000fe20007ffe0ff */
[----:B------:R-:W-:Y:S01]  /*6f60*/  VIADD R9, R13, 0x10 ;  /* 0x000000100d097836 */ /* 0x000fe20000000000 */
[----:B------:R-:W-:Y:S02]  /*6f70*/  SHF.R.S32.HI R10, RZ, 0x1f, R10 ;  /* 0x0000001fff0a7819 */ /* 0x000fe4000001140a */
[----:B------:R-:W-:Y:S01]  /*6f80*/  LEA.HI R12, R12, R13, RZ, 0x1 ;  /* 0x0000000d0c0c7211 */ /* 0x000fe200078f08ff */
[----:B------:R-:W-:Y:S01]  /*6f90*/  IMAD R8, R5, -0x40, R6 ;  /* 0xffffffc005087824 */ /* 0x000fe200078e0206 */
[----:B------:R-:W-:-:S02]  /*6fa0*/  LEA.HI R10, R10, R11, RZ, 0x4 ;  /* 0x0000000b0a0a7211 */ /* 0x000fc400078f20ff */
[----:B------:R-:W-:Y:S02]  /*6fb0*/  IADD3 R5, R13, 0x8, RZ ;  /* 0x000000080d057810 */ /* 0x000fe40007ffe0ff */
[----:B------:R-:W-:Y:S02]  /*6fc0*/  LOP3.LUT R10, R10, 0x1ffffff0, RZ, 0xc0, !PT ;  /* 0x1ffffff00a0a7812 */ /* 0x000fe400078ec0ff */
[----:B------:R-:W-:Y:S02]  /*6fd0*/  LOP3.LUT R12, R12, 0xfffffffe, RZ, 0xc0, !PT ;  /* 0xfffffffe0c0c7812 */ /* 0x000fe400078ec0ff */
[----:B------:R-:W-:Y:S01]  /*6fe0*/  LEA.HI R14, R9, R9, RZ, 0x1 ;  /* 0x00000009090e7211 */ /* 0x000fe200078f08ff */
[----:B------:R-:W-:Y:S01]  /*6ff0*/  IMAD.IADD R11, R11, 0x1, -R10 ;  /* 0x000000010b0b7824 */ /* 0x000fe200078e0a0a */
[----:B------:R-:W-:Y:S02]  /*7000*/  LEA.HI R6, R5, R5, RZ, 0x1 ;  /* 0x0000000505067211 */ /* 0x000fe400078f08ff */
[C---:B------:R-:W-:Y:S01]  /*7010*/  IADD3 R12, R13.reuse, -R12, RZ ;  /* 0x8000000c0d0c7210 */ /* 0x040fe20007ffe0ff */
[----:B------:R-:W-:Y:S01]  /*7020*/  VIADD R13, R13, 0x18 ;  /* 0x000000180d0d7836 */ /* 0x000fe20000000000 */
[----:B------:R-:W-:-:S02]  /*7030*/  LOP3.LUT R18, R14, 0xfffffffe, RZ, 0xc0, !PT ;  /* 0xfffffffe0e127812 */ /* 0x000fc400078ec0ff */
[----:B------:R-:W-:Y:S01]  /*7040*/  LOP3.LUT R10, R6, 0xfffffffe, RZ, 0xc0, !PT ;  /* 0xfffffffe060a7812 */ /* 0x000fe200078ec0ff */
[----:B------:R-:W-:Y:S02]  /*7050*/  IMAD R11, R11, 0x8, R12 ;  /* 0x000000080b0b7824 */ /* 0x000fe400078e020c */
[----:B------:R-:W-:Y:S01]  /*7060*/  IMAD.IADD R18, R9, 0x1, -R18 ;  /* 0x0000000109127824 */ /* 0x000fe200078e0a12 */
[----:B------:R-:W-:Y:S02]  /*7070*/  IADD3 R10, R5, -R10, RZ ;  /* 0x8000000a050a7210 */ /* 0x000fe40007ffe0ff */
[----:B------:R-:W-:Y:S01]  /*7080*/  LEA.HI R9, R13, R13, RZ, 0x1 ;  /* 0x0000000d0d097211 */ /* 0x000fe200078f08ff */
[----:B------:R1:W-:Y:S01]  /*7090*/  STL [R1+0x58], R11 ;  /* 0x0000580b01007387 */ /* 0x0003e20000100800 */
[--C-:B------:R-:W-:Y:S02]  /*70a0*/  SHF.R.S32.HI R5, RZ, 0x1, R6.reuse ;  /* 0x00000001ff057819 */ /* 0x100fe40000011406 */
[----:B------:R-:W-:-:S02]  /*70b0*/  SHF.R.S32.HI R6, RZ, 0x1f, R6 ;  /* 0x0000001fff067819 */ /* 0x000fc40000011406 */
[----:B------:R-:W-:Y:S02]  /*70c0*/  LOP3.LUT R12, R9, 0xfffffffe, RZ, 0xc0, !PT ;  /* 0xfffffffe090c7812 */ /* 0x000fe400078ec0ff */
[----:B------:R-:W-:Y:S02]  /*70d0*/  LEA.HI R6, R6, R5, RZ, 0x4 ;  /* 0x0000000506067211 */ /* 0x000fe400078f20ff */
[----:B------:R-:W-:Y:S01]  /*70e0*/  SHF.R.S32.HI R15, RZ, 0x1, R9 ;  /* 0x00000001ff0f7819 */ /* 0x000fe20000011409 */
[----:B------:R-:W-:Y:S01]  /*70f0*/  IMAD.IADD R13, R13, 0x1, -R12 ;  /* 0x000000010d0d7824 */ /* 0x000fe200078e0a0c */
[--C-:B-1----:R-:W-:Y:S02]  /*7100*/  SHF.R.S32.HI R11, RZ, 0x1, R14.reuse ;  /* 0x00000001ff0b7819 */ /* 0x102fe4000001140e */
[----:B------:R-:W-:Y:S02]  /*7110*/  SHF.R.S32.HI R14, RZ, 0x1f, R14 ;  /* 0x0000001fff0e7819 */ /* 0x000fe4000001140e */
[----:B------:R-:W-:-:S02]  /*7120*/  LOP3.LUT R12, R6, 0x1ffffff0, RZ, 0xc0, !PT ;  /* 0x1ffffff0060c7812 */ /* 0x000fc400078ec0ff */
[----:B------:R-:W-:Y:S02]  /*7130*/  LEA.HI R14, R14, R11, RZ, 0x4 ;  /* 0x0000000b0e0e7211 */ /* 0x000fe400078f20ff */
[----:B------:R-:W-:Y:S01]  /*7140*/  SHF.R.S32.HI R20, RZ, 0x1f, R9 ;  /* 0x0000001fff147819 */ /* 0x000fe20000011409 */
[----:B------:R-:W-:Y:S01]  /*7150*/  IMAD.IADD R9, R5, 0x1, -R12 ;  /* 0x0000000105097824 */ /* 0x000fe200078e0a0c */
[----:B------:R-:W-:Y:S02]  /*7160*/  LEA R6, R17, R16, 0xd ;  /* 0x0000001011067211 */ /* 0x000fe400078e68ff */
[----:B------:R-:W-:Y:S02]  /*7170*/  LOP3.LUT R14, R14, 0x1ffffff0, RZ, 0xc0, !PT ;  /* 0x1ffffff00e0e7812 */ /* 0x000fe400078ec0ff */
[----:B------:R-:W-:Y:S01]  /*7180*/  LEA.HI R20, R20, R15, RZ, 0x4 ;  /* 0x0000000f14147211 */ /* 0x000fe200078f20ff */
[C---:B------:R-:W-:Y:S01]  /*7190*/  VIADD R12, R6.reuse, 0x4000 ;  /* 0x00004000060c7836 */ /* 0x040fe20000000000 */
[----:B------:R-:W-:Y:S01]  /*71a0*/  LEA R9, R9, R10, 0x3 ;  /* 0x0000000a09097211 */ /* 0x000fe200078e18ff */
[----:B------:R-:W-:Y:S01]  /*71b0*/  VIADD R5, R6, 0x20c00 ;  /* 0x00020c0006057836 */ /* 0x000fe20000000000 */
[----:B------:R-:W-:Y:S01]  /*71c0*/  LOP3.LUT R20, R20, 0x1ffffff0, RZ, 0xc0, !PT ;  /* 0x1ffffff014147812 */ /* 0x000fe200078ec0ff */
[----:B------:R-:W-:Y:S01]  /*71d0*/  IMAD.IADD R11, R11, 0x1, -R14 ;  /* 0x000000010b0b7824 */ /* 0x000fe200078e0a0e */
[----:B------:R-:W-:Y:S01]  /*71e0*/  SHF.R.U32.HI R6, RZ, 0x4, R6 ;  /* 0x00000004ff067819 */ /* 0x000fe20000011606 */
[----:B------:R1:W-:Y:S01]  /*71f0*/  STL [R1+0x50], R9 ;  /* 0x0000500901007387 */ /* 0x0003e20000100800 */
[----:B------:R-:W-:-:S02]  /*7200*/  SHF.R.U32.HI R12, RZ, 0x4, R12 ;  /* 0x00000004ff0c7819 */ /* 0x000fc4000001160c */
[----:B------:R-:W-:Y:S02]  /*7210*/  SHF.R.U32.HI R5, RZ, 0x4, R5 ;  /* 0x00000004ff057819 */ /* 0x000fe40000011605 */
[----:B------:R-:W-:Y:S01]  /*7220*/  IADD3 R20, R15, -R20, RZ ;  /* 0x800000140f147210 */ /* 0x000fe20007ffe0ff */
[----:B------:R-:W-:Y:S01]  /*7230*/  IMAD.MOV.U32 R15, RZ, RZ, 0x40000040 ;  /* 0x40000040ff0f7424 */ /* 0x000fe200078e00ff */
[----:B------:R-:W-:Y:S02]  /*7240*/  LOP3.LUT R6, R6, 0x3fff, RZ, 0xc0, !PT ;  /* 0x00003fff06067812 */ /* 0x000fe400078ec0ff */
[----:B------:R-:W-:Y:S01]  /*7250*/  LOP3.LUT R12, R12, 0x3fff, RZ, 0xc0, !PT ;  /* 0x00003fff0c0c7812 */ /* 0x000fe200078ec0ff */
[----:B-1----:R-:W-:Y:S01]  /*7260*/  IMAD R9, R11, 0x8, R18 ;  /* 0x000000080b097824 */ /* 0x002fe200078e0212 */
[----:B------:R-:W-:Y:S01]  /*7270*/  LOP3.LUT R5, R5, 0x3fff, RZ, 0xc0, !PT ;  /* 0x00003fff05057812 */ /* 0x000fe200078ec0ff */
[----:B------:R-:W-:Y:S01]  /*7280*/  IMAD R10, R20, 0x8, R13 ;  /* 0x00000008140a7824 */ /* 0x000fe200078e020d */
[----:B------:R-:W-:Y:S01]  /*7290*/  MOV R11, 0x40000040 ;  /* 0x40000040000b7802 */ /* 0x000fe20000000f00 */
[----:B------:R-:W-:Y:S01]  /*72a0*/  IMAD.MOV.U32 R13, RZ, RZ, 0x40000040 ;  /* 0x40000040ff0d7424 */ /* 0x000fe200078e00ff */
[----:B------:R1:W-:Y:S01]  /*72b0*/  STL [R1+0x4c], R9 ;  /* 0x00004c0901007387 */ /* 0x0003e20000100800 */
[----:B------:R-:W-:-:S03]  /*72c0*/  LOP3.LUT R5, R5, 0x10000, RZ, 0xfc, !PT ;  /* 0x0001000005057812 */ /* 0x000fc600078efcff */
[----:B------:R2:W-:Y:S01]  /*72d0*/  STL [R1+0x44], R10 ;  /* 0x0000440a01007387 */ /* 0x0005e20000100800 */
[----:B-1----:R-:W-:Y:S02]  /*72e0*/  LOP3.LUT R9, R6, 0x10000, RZ, 0xfc, !PT ;  /* 0x0001000006097812 */ /* 0x002fe400078efcff */
[----:B------:R-:W-:Y:S02]  /*72f0*/  LOP3.LUT R6, R12, 0x10000, RZ, 0xfc, !PT ;  /* 0x000100000c067812 */ /* 0x000fe400078efcff */
[C---:B------:R-:W-:Y:S01]  /*7300*/  IADD3 R22, R9.reuse, 0x2, RZ ;  /* 0x0000000209167810 */ /* 0x040fe20007ffe0ff */
[C---:B------:R-:W-:Y:S01]  /*7310*/  VIADD R20, R9.reuse, 0x4 ;  /* 0x0000000409147836 */ /* 0x040fe20000000000 */
[----:B------:R1:W-:Y:S01]  /*7320*/  STL [R1+0x3c], R9 ;  /* 0x00003c0901007387 */ /* 0x0003e20000100800 */
[----:B------:R-:W-:Y:S01]  /*7330*/  VIADD R18, R9, 0x6 ;  /* 0x0000000609127836 */ /* 0x000fe20000000000 */
[C---:B------:R-:W-:Y:S01]  /*7340*/  IADD3 R14, R6.reuse, 0x2, RZ ;  /* 0x00000002060e7810 */ /* 0x040fe20007ffe0ff */
[C---:B--2---:R-:W-:Y:S01]  /*7350*/  VIADD R10, R6.reuse, 0x6 ;  /* 0x00000006060a7836 */ /* 0x044fe20000000000 */
[----:B------:R2:W-:Y:S01]  /*7360*/  STL [R1+0x5c], R5 ;  /* 0x00005c0501007387 */ /* 0x0005e20000100800 */
[----:B------:R-:W-:-:S03]  /*7370*/  VIADD R12, R6, 0x4 ;  /* 0x00000004060c7836 */ /* 0x000fc60000000000 */
[----:B------:R3:W-:Y:S01]  /*7380*/  STL [R1+0x38], R6 ;  /* 0x0000380601007387 */ /* 0x0007e20000100800 */
[----:B-1----:R-:W-:-:S03]  /*7390*/  VIADD R9, R7, 0x8 ;  /* 0x0000000807097836 */ /* 0x002fc60000000000 */
[----:B------:R1:W-:Y:S01]  /*73a0*/  STL.64 [R1+0x30], R22 ;  /* 0x0000301601007387 */ /* 0x0003e20000100a00 */
[C---:B------:R-:W-:Y:S01]  /*73b0*/  VIADD R9, R7.reuse, 0x14 ;  /* 0x0000001407097836 */ /* 0x040fe20000000000 */
[C---:B--2---:R-:W-:Y:S02]  /*73c0*/  IADD3 R5, R7.reuse, 0x4, RZ ;  /* 0x0000000407057810 */ /* 0x044fe40007ffe0ff */
[----:B------:R1:W-:Y:S01]  /*73d0*/  STL.64 [R1+0x28], R20 ;  /* 0x0000281401007387 */ /* 0x0003e20000100a00 */
[C---:B------:R-:W-:Y:S01]  /*73e0*/  IADD3 R5, R7.reuse, 0x10, RZ ;  /* 0x0000001007057810 */ /* 0x040fe20007ffe0ff */
[C---:B---3--:R-:W-:Y:S01]  /*73f0*/  VIADD R6, R7.reuse, 0xc ;  /* 0x0000000c07067836 */ /* 0x048fe20000000000 */
[C---:B------:R-:W-:Y:S01]  /*7400*/  IADD3 R5, R7.reuse, 0x1c, RZ ;  /* 0x0000001c07057810 */ /* 0x040fe20007ffe0ff */
[----:B------:R1:W-:Y:S01]  /*7410*/  STL.64 [R1+0x20], R18 ;  /* 0x0000201201007387 */ /* 0x0003e20000100a00 */
[----:B------:R-:W-:-:S03]  /*7420*/  VIADD R6, R7, 0x18 ;  /* 0x0000001807067836 */ /* 0x000fc60000000000 */
[----:B------:R1:W-:Y:S04]  /*7430*/  STL.64 [R1+0x8], R10 ;  /* 0x0000080a01007387 */ /* 0x0003e80000100a00 */
[----:B------:R1:W-:Y:S04]  /*7440*/  STL.64 [R1+0x18], R14 ;  /* 0x0000180e01007387 */ /* 0x0003e80000100a00 */
[----:B------:R1:W-:Y:S02]  /*7450*/  STL.64 [R1+0x10], R12 ;  /* 0x0000100c01007387 */ /* 0x0003e40000100a00 */
.L_x_1531:
[----:B------:R-:W-:-:S06]  /*7460*/  ULOP3.LUT UR4, UR36, 0x1, URZ, 0xfc, !UPT ;  /* 0x0000000124047892 */ /* 0x000fcc000f8efc3f */
[----:B------:R-:W-:-:S05]  /*7470*/  IMAD.U32 R5, RZ, RZ, UR4 ;  /* 0x00000004ff057e24 */ /* 0x000fca000f8e00ff */
[----:B------:R-:W-:-:S13]  /*7480*/  ISETP.NE.AND P0, PT, R5, 0x3, PT ;  /* 0x000000030500780c */ /* 0x000fda0003f05270 */
[----:B------:R-:W-:Y:S05]  /*7490*/  @!P0 BRA `(.L_x_1521) ;  /* 0x0000000000048947 */ /* 0x000fea0003800000 */
[----:B------:R-:W-:Y:S01]  /*74a0*/  BPT.TRAP 0x1 ;  /* 0x000000040000795c */ /* 0x000fe20000300000 */
.L_x_1521:
[----:B------:R-:W-:Y:S01]  /*74b0*/  IMAD R6, R0, 0x8, R16 ;  /* 0x0000000800067824 */ /* 0x000fe200078e0210 */
[----:B-1----:R-:W-:-:S04]  /*74c0*/  SHF.L.U32 R23, R4, 0x1f, RZ ;  /* 0x0000001f04177819 */ /* 0x002fc800000006ff */
[----:B------:R1:W2:Y:S01]  /*74d0*/  SYNCS.PHASECHK.TRANS64.TRYWAIT P1, [R6+URZ+0x30c10], R23 ;  /* 0x030c1017060075a7 */ /* 0x0002a2000802017f */
[----:B------:R-:W-:Y:S05]  /*74e0*/  @!P0 BRA `(.L_x_1522) ;  /* 0x0000000000048947 */ /* 0x000fea0003800000 */
[----:B------:R-:W-:Y:S01]  /*74f0*/  BPT.TRAP 0x1 ;  /* 0x000000040000795c */ /* 0x000fe20000300000 */
.L_x_1522:
[----:B------:R-:W-:-:S04]  /*7500*/  IADD3 R5, R16, 0x10000, RZ ;  /* 0x0001000010057810 */ /* 0x000fc80007ffe0ff */
[----:B------:R-:W-:-:S04]  /*7510*/  SHF.R.U32.HI R5, RZ, 0x4, R5 ;  /* 0x00000004ff057819 */ /* 0x000fc80000011605 */
[----:B------:R-:W-:-:S04]  /*7520*/  LOP3.LUT R5, R5, 0x3fff, RZ, 0xc0, !PT ;  /* 0x00003fff05057812 */ /* 0x000fc800078ec0ff */
[----:B------:R-:W-:Y:S01]  /*7530*/  LOP3.LUT R9, R5, 0x10000, RZ, 0xfc, !PT ;  /* 0x0001000005097812 */ /* 0x000fe200078efcff */
[----:B--2---:R-:W-:Y:S06]  /*7540*/  @P1 BRA `(.L_x_1523) ;  /* 0x0000000000081947 */ /* 0x004fec0003800000 */
[----:B------:R-:W2:Y:S02]  /*7550*/  SYNCS.PHASECHK.TRANS64.TRYWAIT P1, [R6+URZ+0x30c10], R23 ;  /* 0x030c1017060075a7 */ /* 0x000ea4000802017f */
[----:B--2---:R-:W-:Y:S05]  /*7560*/  @!P1 BRA `(.L_x_1524) ;  /* 0x000000e400789947 */ /* 0x004fea0003800000 */
.L_x_1523:
        /* <DEDUP_REMOVED lines=38> */
[C---:B------:R-:W-:Y:S02]  /*77d0*/  IMAD R18, R0.reuse, 0x80, R11 ;  /* 0x0000008000127824 */ /* 0x040fe400078e020b */
[----:B------:R-:W-:Y:S01]  /*77e0*/  IMAD R14, R0, 0x80, R13 ;  /* 0x00000080000e7824 */ /* 0x000fe200078e020d */
[C---:B------:R-:W-:Y:S01]  /*77f0*/  LEA R9, R3.reuse, R10, 0x1 ;  /* 0x0000000a03097211 */ /* 0x040fe200078e08ff */
[C---:B------:R-:W-:Y:S01]  /*7800*/  IMAD R11, R3.reuse, 0x2, R12 ;  /* 0x00000002030b7824 */ /* 0x040fe200078e020c */
[C---:B------:R-:W-:Y:S01]  /*7810*/  LEA R21, R3.reuse, R18, 0x1 ;  /* 0x0000001203157211 */ /* 0x040fe200078e08ff */
[----:B------:R-:W-:Y:S02]  /*7820*/  IMAD R19, R3, 0x2, R14 ;  /* 0x0000000203137824 */ /* 0x000fe400078e020e */
[----:B------:R-:W-:-:S02]  /*7830*/  IMAD R17, R9, 0x4, R16 ;  /* 0x0000000409117824 */ /* 0x000fc400078e0210 */
        /* <DEDUP_REMOVED lines=18> */
.L_x_1525:
[----:B------:R1:W1:Y:S01]  /*7960*/  SYNCS.PHASECHK.TRANS64.TRYWAIT P1, [R6+URZ+0x30c30], R23 ;  /* 0x030c3017060075a7 */ /* 0x000262000802017f */
[----:B------:R-:W-:Y:S05]  /*7970*/  @!P0 BRA `(.L_x_1526) ;  /* 0x0000000000048947 */ /* 0x000fea0003800000 */
[----:B------:R-:W-:Y:S01]  /*7980*/  BPT.TRAP 0x1 ;  /* 0x000000040000795c */ /* 0x000fe20000300000 */
.L_x_1526:
[----:B-1----:R-:W-:Y:S05]  /*7990*/  @P1 BRA `(.L_x_1527) ;  /* 0x0000000000081947 */ /* 0x002fea0003800000 */
[----:B------:R-:W1:Y:S02]  /*79a0*/  SYNCS.PHASECHK.TRANS64.TRYWAIT P1, [R6+URZ+0x30c30], R23 ;  /* 0x030c3017060075a7 */ /* 0x000e64000802017f */
[----:B-1----:R-:W-:Y:S05]  /*79b0*/  @!P1 BRA `(.L_x_1528) ;  /* 0x000000e000789947 */ /* 0x002fea0003800000 */
.L_x_1527:
        /* <DEDUP_REMOVED lines=17> */
[----:B------:R-:W-:Y:S01]  /*7ad0*/  FMUL.FTZ R205, R83, UR8 ;  /* 0x0000000853cd7c20 */ /* 0x000fe20008410000 */
[----:B------:R-:W-:Y:S01]  /*7ae0*/  IMAD R25, R0, 0x400, R25 ;  /* 0x0000040000197824 */ /* 0x000fe200078e0219 */
        /* <DEDUP_REMOVED lines=65> */
[C---:B------:R-:W-:Y:S01]  /*7f00*/  IADD3 R227, R7.reuse, 0x4, RZ ;  /* 0x0000000407e37810 */ /* 0x040fe20007ffe0ff */
        /* <DEDUP_REMOVED lines=13> */
[C---:B------:R-:W-:Y:S01]  /*7fe0*/  VIADD R213, R7.reuse, 0xc ;  /* 0x0000000c07d57836 */ /* 0x040fe20000000000 */
[C---:B------:R-:W-:Y:S01]  /*7ff0*/  ISETP.GT.AND P2, PT, R8.reuse, RZ, PT ;  /* 0x000000ff0800720c */ /* 0x040fe20003f44270 */
[----:B------:R-:W4:Y:S01]  /*8000*/  MUFU.TANH R22, R22 ;  /* 0x0000001600167308 */ /* 0x000f220000002400 */
[----:B------:R1:W-:Y:S01]  /*8010*/  STL [R1+0x70], R2 ;  /* 0x0000700201007387 */ /* 0x0003e20000100800 */
[----:B------:R-:W-:Y:S01]  /*8020*/  ISETP.GT.AND P1, PT, R8, 0x8, PT ;  /* 0x000000080800780c */ /* 0x000fe20003f24270 */
[----:B------:R-:W-:-:S05]  /*8030*/  VIADD R222, R7, 0x14 ;  /* 0x0000001407de7836 */ /* 0x000fca0000000000 */
[----:B------:R-:W4:Y:S01]  /*8040*/  MUFU.TANH R204, R204 ;  /* 0x000000cc00cc7308 */ /* 0x000f220000002400 */
[----:B-1----:R-:W2:Y:S01]  /*8050*/  LDL.64 R2, [R1+0x18] ;  /* 0x0000180001027983 */ /* 0x002ea20000100a00 */
[----:B------:R-:W-:Y:S01]  /*8060*/  WARPGROUP.ARRIVE ;  /* 0x00000000000079c5 */ /* 0x000fe20000000000 */
[----:B------:R-:W-:-:S05]  /*8070*/  IADD3 R220, R7, 0x10, RZ ;  /* 0x0000001007dc7810 */ /* 0x000fca0007ffe0ff */
        /* <DEDUP_REMOVED lines=14> */
[----:B------:R-:W-:-:S05]  /*8160*/  VIADD R214, R7, 0x18 ;  /* 0x0000001807d67836 */ /* 0x000fca0000000000 */
        /* <DEDUP_REMOVED lines=78> */
[----:B------:R-:W-:Y:S01]  /*8650*/  MUFU.TANH R230, R230 ;  /* 0x000000e600e67308 */ /* 0x000fe20000002400 */
        /* <DEDUP_REMOVED lines=8> */
[----:B------:R-:W-:Y:S07]  /*86e0*/  SHFL.IDX PT, R217, R13, R222, 0x1f ;  /* 0x00001fde0dd97589 */ /* 0x000fee00000e0000 */
[----:B------:R3:W-:Y:S01]  /*86f0*/  MUFU.TANH R159, R105 ;  /* 0x00000069009f7308 */ /* 0x0007e20000002400 */
[----:B----4-:R-:W-:-:S07]  /*8700*/  FSEL R103, R207, -INF , P2 ;  /* 0xff800000cf677808 */ /* 0x010fce0001000000 */
        /* <DEDUP_REMOVED lines=13> */
[----:B------:R-:W-:Y:S01]  /*87e0*/  LEA R209, R0, R209, 0xa ;  /* 0x000000d100d17211 */ /* 0x000fe200078e50ff */
[----:B------:R-:W-:-:S03]  /*87f0*/  FFMA.FTZ R17, R17, UR5, -R106 ;  /* 0x0000000511117c23 */ /* 0x000fc6000801086a */
[----:B------:R-:W4:Y:S01]  /*8800*/  MUFU.TANH R93, R93 ;  /* 0x0000005d005d7308 */ /* 0x000f220000002400 */
[----:B------:R-:W-:Y:S01]  /*8810*/  FFMA.FTZ R106, R105, UR5, -R106 ;  /* 0x00000005696a7c23 */ /* 0x000fe2000801086a */
[----:B------:R-:W-:Y:S02]  /*8820*/  R2UR UR4, R209 ;  /* 0x00000000d10472ca */ /* 0x000fe400000e0000 */
[----:B-1----:R-:W-:-:S04]  /*8830*/  FSEL R108, R235, -INF , P2 ;  /* 0xff800000eb6c7808 */ /* 0x002fc80001000000 */
[----:B------:R-:W1:Y:S01]  /*8840*/  MUFU.TANH R237, R237 ;  /* 0x000000ed00ed7308 */ /* 0x000e620000002400 */
[----:B------:R-:W-:Y:S01]  /*8850*/  FSEL R105, R230, -INF , P2 ;  /* 0xff800000e6697808 */ /* 0x000fe20001000000 */
[----:B------:R-:W1:Y:S01]  /*8860*/  SHFL.IDX PT, R209, R13, R214, 0x1f ;  /* 0x00001fd60dd17589 */ /* 0x000e6200000e0000 */
[----:B--2---:R-:W-:-:S05]  /*8870*/  FSEL R109, R89, -INF , P1 ;  /* 0xff800000596d7808 */ /* 0x004fca0000800000 */
[----:B------:R-:W2:Y:S01]  /*8880*/  MUFU.TANH R94, R94 ;  /* 0x0000005e005e7308 */ /* 0x000ea20000002400 */
[----:B------:R-:W-:Y:S01]  /*8890*/  FFMA.FTZ R105, R105, UR5, -R122 ;  /* 0x0000000569697c23 */ /* 0x000fe2000801087a */
[----:B------:R-:W-:-:S06]  /*88a0*/  FFMA.FTZ R108, R108, UR5, -R107 ;  /* 0x000000056c6c7c23 */ /* 0x000fcc000801086b */
[----:B------:R4:W-:Y:S01]  /*88b0*/  MUFU.TANH R2, R132 ;  /* 0x0000008400027308 */ /* 0x0009e20000002400 */
[----:B------:R-:W-:Y:S01]  /*88c0*/  FFMA.FTZ R122, R109, UR5, -R122 ;  /* 0x000000056d7a7c23 */ /* 0x000fe2000801087a */
[----:B---3--:R-:W-:-:S06]  /*88d0*/  FSEL R109, R91, -INF , P2 ;  /* 0xff8000005b6d7808 */ /* 0x008fcc0001000000 */
[----:B------:R3:W2:Y:S01]  /*88e0*/  MUFU.TANH R156, R110 ;  /* 0x0000006e009c7308 */ /* 0x0006a20000002400 */
[----:B----4-:R-:W4:Y:S04]  /*88f0*/  SHFL.IDX PT, R132, R15, R229, 0x1f ;  /* 0x00001fe50f847589 */ /* 0x010f2800000e0000 */
[----:B------:R-:W-:Y:S01]  /*8900*/  SHFL.IDX PT, R136, R15, R7, 0x1f ;  /* 0x00001f070f887589 */ /* 0x000fe200000e0000 */
[----:B---3--:R-:W-:Y:S02]  /*8910*/  FSEL R110, R225, -INF , P1 ;  /* 0xff800000e16e7808 */ /* 0x008fe40000800000 */
[----:B------:R3:W-:Y:S01]  /*8920*/  MUFU.TANH R154, R111 ;  /* 0x0000006f009a7308 */ /* 0x0007e20000002400 */
[----:B------:R-:W-:Y:S02]  /*8930*/  SHFL.IDX PT, R134, R15, R227, 0x1f ;  /* 0x00001fe30f867589 */ /* 0x000fe400000e0000 */
[----:B------:R-:W-:Y:S01]  /*8940*/  FFMA.FTZ R107, R110, UR5, -R107 ;  /* 0x000000056e6b7c23 */ /* 0x000fe2000801086b */
[----:B------:R-:W-:-:S04]  /*8950*/  FSEL R110, R164, -INF , P2 ;  /* 0xff800000a46e7808 */ /* 0x000fc80001000000 */
[----:B------:R1:W-:Y:S01]  /*8960*/  MUFU.TANH R141, R125 ;  /* 0x0000007d008d7308 */ /* 0x0003e20000002400 */
[----:B---3--:R-:W-:Y:S04]  /*8970*/  SHFL.IDX PT, R111, R13, R227, 0x1f ;  /* 0x00001fe30d6f7589 */ /* 0x008fe800000e0000 */
[----:B------:R-:W3:Y:S03]  /*8980*/  SHFL.IDX PT, R13, R13, R129, 0x1f ;  /* 0x00001f810d0d7589 */ /* 0x000ee600000e0000 */
[----:B------:R2:W-:Y:S01]  /*8990*/  MUFU.TANH R142, R126 ;  /* 0x0000007e008e7308 */ /* 0x0005e20000002400 */
[----:B-1----:R-:W-:Y:S01]  /*89a0*/  FSEL R125, R163, -INF , P1 ;  /* 0xff800000a37d7808 */ /* 0x002fe20000800000 */
[----:B------:R-:W-:Y:S01]  /*89b0*/  FFMA.FTZ R109, R109, UR5, -R212 ;  /* 0x000000056d6d7c23 */ /* 0x000fe200080108d4 */
[----:B------:R-:W-:Y:S01]  /*89c0*/  FFMA.FTZ R110, R110, UR5, -R124 ;  /* 0x000000056e6e7c23 */ /* 0x000fe2000801087c */
[----:B------:R-:W-:-:S04]  /*89d0*/  FSEL R210, R93, -INF , P2 ;  /* 0xff8000005dd27808 */ /* 0x000fc80001000000 */
[----:B------:R-:W1:Y:S01]  /*89e0*/  MUFU.TANH R231, R231 ;  /* 0x000000e700e77308 */ /* 0x000e620000002400 */
[----:B--2---:R-:W-:Y:S01]  /*89f0*/  FSEL R126, R92, -INF , P1 ;  /* 0xff8000005c7e7808 */ /* 0x004fe20000800000 */
[----:B------:R-:W-:Y:S01]  /*8a00*/  FFMA.FTZ R212, R125, UR5, -R212 ;  /* 0x000000057dd47c23 */ /* 0x000fe200080108d4 */
[----:B------:R-:W-:-:S05]  /*8a10*/  FSEL R234, R237, -INF , P2 ;  /* 0xff800000edea7808 */ /* 0x000fca0001000000 */
[----:B------:R2:W-:Y:S01]  /*8a20*/  MUFU.TANH R5, R130 ;  /* 0x0000008200057308 */ /* 0x0005e20000002400 */
[----:B------:R-:W-:Y:S01]  /*8a30*/  FFMA.FTZ R124, R126, UR5, -R124 ;  /* 0x000000057e7c7c23 */ /* 0x000fe2000801087c */
[----:B------:R-:W-:Y:S02]  /*8a40*/  FSEL R125, R162, -INF , P1 ;  /* 0xff800000a27d7808 */ /* 0x000fe40000800000 */
[----:B------:R-:W-:Y:S02]  /*8a50*/  FSEL R216, R161, -INF , P2 ;  /* 0xff800000a1d87808 */ /* 0x000fe40001000000 */
[----:B------:R-:W-:Y:S02]  /*8a60*/  FSEL R133, R153, -INF , P2 ;  /* 0xff80000099857808 */ /* 0x000fe40001000000 */
[----:B------:R4:W-:Y:S01]  /*8a70*/  MUFU.TANH R6, R128 ;  /* 0x0000008000067308 */ /* 0x0009e20000002400 */
[----:B--2---:R-:W2:Y:S01]  /*8a80*/  SHFL.IDX PT, R130, R15, R213, 0x1f ;  /* 0x00001fd50f827589 */ /* 0x004ea200000e0000 */
[----:B------:R-:W-:Y:S01]  /*8a90*/  FSEL R126, R94, -INF , P1 ;  /* 0xff8000005e7e7808 */ /* 0x000fe20000800000 */
[----:B------:R-:W-:Y:S01]  /*8aa0*/  FFMA.FTZ R210, R210, UR5, -R217 ;  /* 0x00000005d2d27c23 */ /* 0x000fe200080108d9 */
[----:B------:R-:W-:Y:S01]  /*8ab0*/  FFMA.FTZ R234, R234, UR5, -R211 ;  /* 0x00000005eaea7c23 */ /* 0x000fe200080108d3 */
[----:B------:R-:W-:Y:S01]  /*8ac0*/  FFMA.FTZ R217, R125, UR5, -R217 ;  /* 0x000000057dd97c23 */ /* 0x000fe200080108d9 */
[----:B------:R-:W-:Y:S01]  /*8ad0*/  FSEL R12, R160, -INF , P1 ;  /* 0xff800000a00c7808 */ /* 0x000fe20000800000 */
[----:B------:R-:W-:Y:S01]  /*8ae0*/  FFMA.FTZ R211, R126, UR5, -R211 ;  /* 0x000000057ed37c23 */ /* 0x000fe200080108d3 */
[----:B------:R-:W-:Y:S01]  /*8af0*/  SHFL.IDX PT, R125, R15, R222, 0x1f ;  /* 0x00001fde0f7d7589 */ /* 0x000fe200000e0000 */
[----:B------:R-:W-:Y:S01]  /*8b00*/  FSEL R126, R152, -INF , P1 ;  /* 0xff800000987e7808 */ /* 0x000fe20000800000 */
[----:B------:R-:W2:Y:S02]  /*8b10*/  MUFU.TANH R236, R236 ;  /* 0x000000ec00ec7308 */ /* 0x000ea40000002400 */
[----:B----4-:R-:W4:Y:S01]  /*8b20*/  SHFL.IDX PT, R128, R15, R220, 0x1f ;  /* 0x00001fdc0f807589 */ /* 0x010f2200000e0000 */
[----:B------:R-:W-:Y:S01]  /*8b30*/  FFMA.FTZ R216, R216, UR5, -R209 ;  /* 0x00000005d8d87c23 */ /* 0x000fe200080108d1 */
[----:B------:R-:W-:-:S02]  /*8b40*/  FFMA.FTZ R133, R133, UR5, -R132 ;  /* 0x0000000585857c23 */ /* 0x000fc40008010884 */
[----:B------:R-:W-:Y:S02]  /*8b50*/  SHFL.IDX PT, R215, R15, R214, 0x1f ;  /* 0x00001fd60fd77589 */ /* 0x000fe400000e0000 */
[----:B------:R-:W4:Y:S02]  /*8b60*/  MUFU.TANH R112, R112 ;  /* 0x0000007000707308 */ /* 0x000f240000002400 */
[----:B------:R-:W4:Y:S01]  /*8b70*/  SHFL.IDX PT, R218, R224, R7, 0x1f ;  /* 0x00001f07e0da7589 */ /* 0x000f2200000e0000 */
[----:B------:R-:W-:Y:S01]  /*8b80*/  FFMA.FTZ R209, R12, UR5, -R209 ;  /* 0x000000050cd17c23 */ /* 0x000fe200080108d1 */
[----:B------:R-:W-:Y:S02]  /*8b90*/  FSEL R139, R159, -INF , P2 ;  /* 0xff8000009f8b7808 */ /* 0x000fe40001000000 */
[----:B------:R-:W-:Y:S01]  /*8ba0*/  SHFL.IDX PT, R221, R224, R227, 0x1f ;  /* 0x00001fe3e0dd7589 */ /* 0x000fe200000e0000 */
[----:B------:R-:W-:Y:S01]  /*8bb0*/  FSEL R138, R158, -INF , P1 ;  /* 0xff8000009e8a7808 */ /* 0x000fe20000800000 */
[----:B------:R-:W-:Y:S01]  /*8bc0*/  FFMA.FTZ R132, R126, UR5, -R132 ;  /* 0x000000057e847c23 */ /* 0x000fe20008010884 */
[----:B------:R-:W-:Y:S01]  /*8bd0*/  FSEL R137, R157, -INF , P2 ;  /* 0xff8000009d897808 */ /* 0x000fe20001000000 */
[----:B------:R2:W4:Y:S01]  /*8be0*/  SHFL.IDX PT, R126, R15, R129, 0x1f ;  /* 0x00001f810f7e7589 */ /* 0x00052200000e0000 */
[----:B------:R-:W-:Y:S01]  /*8bf0*/  FSEL R12, R156, -INF , P1 ;  /* 0xff8000009c0c7808 */ /* 0x000fe20000800000 */
[----:B------:R1:W4:Y:S02]  /*8c00*/  MUFU.TANH R144, R123 ;  /* 0x0000007b00907308 */ /* 0x0003240000002400 */
[----:B------:R4:W4:Y:S01]  /*8c10*/  SHFL.IDX PT, R223, R224, R213, 0x1f ;  /* 0x00001fd5e0df7589 */ /* 0x00092200000e0000 */
[--C-:B---3--:R-:W-:Y:S01]  /*8c20*/  FFMA.FTZ R139, R139, UR5, -R13.reuse ;  /* 0x000000058b8b7c23 */ /* 0x108fe2000801080d */
[----:B------:R-:W-:Y:S01]  /*8c30*/  FFMA.FTZ R138, R138, UR5, -R13 ;  /* 0x000000058a8a7c23 */ /* 0x000fe2000801080d */
[----:B------:R-:W-:Y:S01]  /*8c40*/  FSEL R135, R155, -INF , P2 ;  /* 0xff8000009b877808 */ /* 0x000fe20001000000 */
[----:B------:R-:W-:-:S02]  /*8c50*/  FFMA.FTZ R137, R137, UR5, -R136 ;  /* 0x0000000589897c23 */ /* 0x000fc40008010888 */
[----:B------:R3:W-:Y:S01]  /*8c60*/  MUFU.TANH R3, R131 ;  /* 0x0000008300037308 */ /* 0x0007e20000002400 */
[----:B-1----:R-:W-:Y:S01]  /*8c70*/  FSEL R123, R231, -INF , P2 ;  /* 0xff800000e77b7808 */ /* 0x002fe20001000000 */
[----:B------:R-:W-:Y:S01]  /*8c80*/  FFMA.FTZ R136, R12, UR5, -R136 ;  /* 0x000000050c887c23 */ /* 0x000fe20008010888 */
[----:B------:R-:W-:Y:S01]  /*8c90*/  FSEL R13, R154, -INF , P1 ;  /* 0xff8000009a0d7808 */ /* 0x000fe20000800000 */
[--C-:B------:R-:W-:Y:S01]  /*8ca0*/  FFMA.FTZ R135, R135, UR5, -R134.reuse ;  /* 0x0000000587877c23 */ /* 0x100fe20008010886 */
[----:B------:R-:W-:Y:S01]  /*8cb0*/  FSEL R219, R146, -INF , P1 ;  /* 0xff80000092db7808 */ /* 0x000fe20000800000 */
[----:B------:R-:W-:Y:S01]  /*8cc0*/  FFMA.FTZ R123, R123, UR5, -R111 ;  /* 0x000000057b7b7c23 */ /* 0x000fe2000801086f */
[----:B------:R-:W-:Y:S01]  /*8cd0*/  SHFL.IDX PT, R232, R14, R227, 0x1f ;  /* 0x00001fe30ee87589 */ /* 0x000fe200000e0000 */
[----:B------:R1:W-:Y:S01]  /*8ce0*/  MUFU.EX2 R12, R122 ;  /* 0x0000007a000c7308 */ /* 0x0003e20000000800 */
[----:B---3--:R-:W-:Y:S01]  /*8cf0*/  FSEL R131, R151, -INF , P2 ;  /* 0xff80000097837808 */ /* 0x008fe20001000000 */
[----:B------:R-:W-:Y:S01]  /*8d00*/  FFMA.FTZ R134, R13, UR5, -R134 ;  /* 0x000000050d867c23 */ /* 0x000fe20008010886 */
[----:B------:R-:W3:Y:S01]  /*8d10*/  SHFL.IDX PT, R222, R224, R222, 0x1f ;  /* 0x00001fdee0de7589 */ /* 0x000ee200000e0000 */
[----:B--2---:R-:W-:-:S04]  /*8d20*/  FSEL R129, R236, -INF , P2 ;  /* 0xff800000ec817808 */ /* 0x004fc80001000000 */
[----:B------:R-:W2:Y:S01]  /*8d30*/  MUFU.TANH R90, R90 ;  /* 0x0000005a005a7308 */ /* 0x000ea20000002400 */
[----:B-1----:R-:W-:Y:S01]  /*8d40*/  FSEL R122, R150, -INF , P1 ;  /* 0xff800000967a7808 */ /* 0x002fe20000800000 */
[--C-:B------:R-:W-:Y:S01]  /*8d50*/  FFMA.FTZ R131, R131, UR5, -R130.reuse ;  /* 0x0000000583837c23 */ /* 0x100fe20008010882 */
[----:B------:R-:W-:Y:S01]  /*8d60*/  FSEL R15, R148, -INF , P1 ;  /* 0xff800000940f7808 */ /* 0x000fe20000800000 */
[----:B------:R-:W-:Y:S02]  /*8d70*/  SHFL.IDX PT, R233, R14, R7, 0x1f ;  /* 0x00001f070ee97589 */ /* 0x000fe400000e0000 */
[----:B------:R-:W-:Y:S02]  /*8d80*/  FFMA.FTZ R130, R122, UR5, -R130 ;  /* 0x000000057a827c23 */ /* 0x000fe40008010882 */
[----:B------:R1:W-:Y:S01]  /*8d90*/  MUFU.EX2 R13, R123 ;  /* 0x0000007b000d7308 */ /* 0x0003e20000000800 */
[----:B----4-:R-:W-:Y:S01]  /*8da0*/  FSEL R122, R112, -INF , P1 ;  /* 0xff800000707a7808 */ /* 0x010fe20000800000 */
[--C-:B------:R-:W-:Y:S01]  /*8db0*/  FFMA.FTZ R129, R129, UR5, -R128.reuse ;  /* 0x0000000581817c23 */ /* 0x100fe20008010880 */
[----:B------:R4:W2:Y:S05]  /*8dc0*/  SHFL.IDX PT, R227, R224, R220, 0x1f ;  /* 0x00001fdce0e37589 */ /* 0x0008aa00000e0000 */
[----:B------:R-:W2:Y:S01]  /*8dd0*/  MUFU.TANH R140, R127 ;  /* 0x0000007f008c7308 */ /* 0x000ea20000002400 */
[----:B-1----:R-:W-:Y:S01]  /*8de0*/  FSEL R123, R149, -INF , P2 ;  /* 0xff800000957b7808 */ /* 0x002fe20001000000 */
[----:B------:R-:W-:Y:S01]  /*8df0*/  FFMA.FTZ R128, R122, UR5, -R128 ;  /* 0x000000057a807c23 */ /* 0x000fe20008010880 */
[----:B------:R-:W-:-:S05]  /*8e00*/  FSEL R122, R145, -INF , P2 ;  /* 0xff800000917a7808 */ /* 0x000fca0001000000 */
[----:B------:R-:W-:Y:S01]  /*8e10*/  MUFU.EX2 R98, R98 ;  /* 0x0000006200627308 */ /* 0x000fe20000000800 */
[--C-:B------:R-:W-:Y:S01]  /*8e20*/  FFMA.FTZ R123, R123, UR5, -R125.reuse ;  /* 0x000000057b7b7c23 */ /* 0x100fe2000801087d */
[----:B------:R-:W-:Y:S01]  /*8e30*/  FFMA.FTZ R125, R15, UR5, -R125 ;  /* 0x000000050f7d7c23 */ /* 0x000fe2000801087d */
[----:B------:R-:W-:Y:S01]  /*8e40*/  FSEL R213, R144, -INF , P1 ;  /* 0xff80000090d57808 */ /* 0x000fe20000800000 */
[--C-:B----4-:R-:W-:Y:S01]  /*8e50*/  FADD.FTZ R220, R24, -R218.reuse ;  /* 0x800000da18dc7221 */ /* 0x110fe20000010000 */
[----:B------:R-:W-:-:S03]  /*8e60*/  FADD.FTZ R218, R26, -R218 ;  /* 0x800000da1ada7221 */ /* 0x000fc60000010000 */
[----:B------:R-:W1:Y:S01]  /*8e70*/  MUFU.EX2 R119, R119 ;  /* 0x0000007700777308 */ /* 0x000e620000000800 */
[----:B------:R-:W-:Y:S01]  /*8e80*/  SHFL.IDX PT, R214, R224, R229, 0x1f ;  /* 0x00001fe5e0d67589 */ /* 0x000fe200000e0000 */
[----:B------:R-:W-:Y:S01]  /*8e90*/  IADD3 R26, R7, 0x1c, RZ ;  /* 0x0000001c071a7810 */ /* 0x000fe20007ffe0ff */
[----:B------:R-:W-:-:S05]  /*8ea0*/  FFMA.FTZ R122, R122, UR5, -R126 ;  /* 0x000000057a7a7c23 */ /* 0x000fca000801087e */
[----:B------:R-:W-:Y:S01]  /*8eb0*/  MUFU.TANH R114, R114 ;  /* 0x0000007200727308 */ /* 0x000fe20000002400 */
[----:B------:R-:W4:Y:S01]  /*8ec0*/  SHFL.IDX PT, R229, R14, R229, 0x1f ;  /* 0x00001fe50ee57589 */ /* 0x000f2200000e0000 */
[----:B------:R-:W-:-:S06]  /*8ed0*/  FFMA.FTZ R126, R213, UR5, -R126 ;  /* 0x00000005d57e7c23 */ /* 0x000fcc000801087e */
[----:B------:R-:W1:Y:S01]  /*8ee0*/  MUFU.EX2 R99, R99 ;  /* 0x0000006300637308 */ /* 0x000e620000000800 */
[----:B------:R-:W-:-:S07]  /*8ef0*/  FADD.FTZ R213, R29, -R223 ;  /* 0x800000df1dd57221 */ /* 0x000fce0000010000 */
[----:B------:R-:W1:Y:S08]  /*8f00*/  MUFU.TANH R113, R113 ;  /* 0x0000007100717308 */ /* 0x000e700000002400 */
[----:B------:R-:W1:Y:S08]  /*8f10*/  MUFU.TANH R115, R115 ;  /* 0x0000007300737308 */ /* 0x000e700000002400 */
[----:B------:R-:W1:Y:S01]  /*8f20*/  MUFU.EX2 R96, R96 ;  /* 0x0000006000607308 */ /* 0x000e620000000800 */
[----:B------:R-:W-:-:S07]  /*8f30*/  FFMA.FTZ R21, -R21, R21, 1 ;  /* 0x3f80000015157423 */ /* 0x000fce0000010115 */
[----:B------:R-:W-:Y:S08]  /*8f40*/  MUFU.TANH R116, R116 ;  /* 0x0000007400747308 */ /* 0x000ff00000002400 */
[----:B------:R-:W1:Y:S08]  /*8f50*/  MUFU.TANH R118, R118 ;  /* 0x0000007600767308 */ /* 0x000e700000002400 */
[----:B------:R-:W1:Y:S01]  /*8f60*/  MUFU.EX2 R95, R95 ;  /* 0x0000005f005f7308 */ /* 0x000e620000000800 */
[----:B------:R-:W-:-:S07]  /*8f70*/  FFMA.FTZ R22, -R22, R22, 1 ;  /* 0x3f80000016167423 */ /* 0x000fce0000010116 */
[----:B------:R-:W-:Y:S08]  /*8f80*/  MUFU.TANH R117, R117 ;  /* 0x0000007500757308 */ /* 0x000ff00000002400 */
[----:B------:R-:W1:Y:S08]  /*8f90*/  MUFU.TANH R121, R121 ;  /* 0x0000007900797308 */ /* 0x000e700000002400 */
[----:B------:R-:W1:Y:S08]  /*8fa0*/  MUFU.EX2 R97, R97 ;  /* 0x0000006100617308 */ /* 0x000e700000000800 */
[----:B------:R-:W1:Y:S01]  /*8fb0*/  MUFU.EX2 R104, R104 ;  /* 0x0000006800687308 */ /* 0x000e620000000800 */
[----:B------:R-:W-:Y:S01]  /*8fc0*/  FFMA.FTZ R205, -R205, R205, 1 ;  /* 0x3f800000cdcd7423 */ /* 0x000fe200000101cd */
[----:B------:R-:W-:Y:S01]  /*8fd0*/  FFMA.FTZ R23, -R23, R23, 1 ;  /* 0x3f80000017177423 */ /* 0x000fe20000010117 */
[----:B------:R-:W-:Y:S01]  /*8fe0*/  FFMA.FTZ R208, -R208, R208, 1 ;  /* 0x3f800000d0d07423 */ /* 0x000fe200000101d0 */
[----:B------:R-:W-:Y:S04]  /*8ff0*/  LDS R10, [R10+0x400] ;  /* 0x000400000a0a7984 */ /* 0x000fe80000000800 */
[----:B------:R3:W-:Y:S02]  /*9000*/  MUFU.EX2 R15, R124 ;  /* 0x0000007c000f7308 */ /* 0x0007e40000000800 */
[----:B---3--:R-:W-:Y:S01]  /*9010*/  FFMA.FTZ R124, R219, UR5, -R215 ;  /* 0x00000005db7c7c23 */ /* 0x008fe200080108d7 */
[----:B------:R-:W-:Y:S01]  /*9020*/  FADD.FTZ R219, R25, -R221 ;  /* 0x800000dd19db7221 */ /* 0x000fe20000010000 */
[----:B------:R-:W-:-:S04]  /*9030*/  VIADD R25, R7, 0x18 ;  /* 0x0000001807197836 */ /* 0x000fc80000000000 */
[----:B------:R3:W-:Y:S01]  /*9040*/  MUFU.EX2 R24, R212 ;  /* 0x000000d400187308 */ /* 0x0007e20000000800 */
[----:B------:R-:W-:Y:S01]  /*9050*/  FADD.FTZ R221, R27, -R221 ;  /* 0x800000dd1bdd7221 */ /* 0x000fe20000010000 */
[----:B------:R-:W-:Y:S02]  /*9060*/  VIADD R27, R7, 0xc ;  /* 0x0000000c071b7836 */ /* 0x000fe40000000000 */
[----:B---3--:R-:W-:Y:S02]  /*9070*/  FADD.FTZ R212, R31, -R223 ;  /* 0x800000df1fd47221 */ /* 0x008fe40000010000 */
[----:B------:R-:W-:Y:S04]  /*9080*/  SHFL.IDX PT, R223, R224, R25, 0x1f ;  /* 0x00001f19e0df7589 */ /* 0x000fe800000e0000 */
[----:B------:R3:W1:Y:S01]  /*9090*/  SHFL.IDX PT, R224, R224, R26, 0x1f ;  /* 0x00001f1ae0e07589 */ /* 0x00066200000e0000 */
[--C-:B------:R-:W-:Y:S01]  /*90a0*/  FADD.FTZ R33, R33, -R222.reuse ;  /* 0x800000de21217221 */ /* 0x100fe20000010000 */
[----:B------:R-:W-:-:S02]  /*90b0*/  FADD.FTZ R35, R35, -R222 ;  /* 0x800000de23237221 */ /* 0x000fc40000010000 */
[----:B------:R4:W1:Y:S01]  /*90c0*/  SHFL.IDX PT, R222, R14, R27, 0x1f ;  /* 0x00001f1b0ede7589 */ /* 0x00086200000e0000 */
[----:B--2---:R-:W-:Y:S01]  /*90d0*/  FSEL R127, R90, -INF , P1 ;  /* 0xff8000005a7f7808 */ /* 0x004fe20000800000 */
[--C-:B------:R-:W-:Y:S01]  /*90e0*/  FADD.FTZ R32, R32, -R227.reuse ;  /* 0x800000e320207221 */ /* 0x100fe20000010000 */
[----:B------:R-:W-:Y:S01]  /*90f0*/  FADD.FTZ R34, R34, -R227 ;  /* 0x800000e322227221 */ /* 0x000fe20000010000 */
[----:B------:R-:W-:Y:S01]  /*9100*/  FSEL R227, R5, -INF , P1 ;  /* 0xff80000005e37808 */ /* 0x000fe20000800000 */
[----:B---3--:R2:W-:Y:S01]  /*9110*/  MUFU.EX2 R26, R211 ;  /* 0x000000d3001a7308 */ /* 0x0085e20000000800 */
[----:B------:R-:W-:Y:S01]  /*9120*/  FFMA.FTZ R111, R127, UR5, -R111 ;  /* 0x000000057f6f7c23 */ /* 0x000fe2000801086f */
[----:B------:R-:W-:Y:S02]  /*9130*/  FSEL R127, R147, -INF , P2 ;  /* 0xff800000937f7808 */ /* 0x000fe40001000000 */
[----:B--2---:R-:W-:-:S04]  /*9140*/  FSEL R211, R6, -INF , P2 ;  /* 0xff80000006d37808 */ /* 0x004fc80001000000 */
[----:B----4-:R2:W-:Y:S01]  /*9150*/  MUFU.EX2 R27, R210 ;  /* 0x000000d2001b7308 */ /* 0x0105e20000000800 */
[----:B------:R-:W-:Y:S01]  /*9160*/  FFMA.FTZ R127, R127, UR5, -R215 ;  /* 0x000000057f7f7c23 */ /* 0x000fe200080108d7 */
[----:B------:R-:W-:Y:S01]  /*9170*/  FFMA.FTZ R211, R211, UR5, -R229 ;  /* 0x00000005d3d37c23 */ /* 0x000fe200080108e5 */
[----:B------:R-:W-:-:S05]  /*9180*/  FADD.FTZ R215, R28, -R214 ;  /* 0x800000d61cd77221 */ /* 0x000fca0000010000 */
[----:B------:R3:W-:Y:S01]  /*9190*/  MUFU.EX2 R25, R234 ;  /* 0x000000ea00197308 */ /* 0x0007e20000000800 */
[----:B--2---:R-:W-:Y:S01]  /*91a0*/  FFMA.FTZ R210, R227, UR5, -R229 ;  /* 0x00000005e3d27c23 */ /* 0x004fe200080108e5 */
[----:B------:R-:W-:Y:S01]  /*91b0*/  FFMA.FTZ R227, -R18, R18, 1 ;  /* 0x3f80000012e37423 */ /* 0x000fe20000010112 */
[----:B------:R-:W-:Y:S01]  /*91c0*/  FMUL.FTZ R229, R120, R220 ;  /* 0x000000dc78e57220 */ /* 0x000fe20000410000 */
[----:B------:R-:W-:Y:S01]  /*91d0*/  FSEL R28, R141, -INF , P2 ;  /* 0xff8000008d1c7808 */ /* 0x000fe20001000000 */
[----:B-1----:R-:W-:Y:S01]  /*91e0*/  FADD.FTZ R220, R39, -R224 ;  /* 0x800000e027dc7221 */ /* 0x002fe20000010000 */
[----:B------:R-:W-:Y:S02]  /*91f0*/  FSEL R31, R140, -INF , P1 ;  /* 0xff8000008c1f7808 */ /* 0x000fe40000800000 */
[----:B------:R1:W-:Y:S01]  /*9200*/  MUFU.EX2 R18, R217 ;  /* 0x000000d900127308 */ /* 0x0003e20000000800 */
[----:B---3--:R-:W-:Y:S02]  /*9210*/  VIADD R234, R7, 0x10 ;  /* 0x0000001007ea7836 */ /* 0x008fe40000000000 */
[--C-:B------:R-:W-:Y:S01]  /*9220*/  FADD.FTZ R36, R36, -R223.reuse ;  /* 0x800000df24247221 */ /* 0x100fe20000010000 */
[----:B------:R-:W-:Y:S01]  /*9230*/  FADD.FTZ R38, R38, -R223 ;  /* 0x800000df26267221 */ /* 0x000fe20000010000 */
[----:B------:R-:W-:Y:S01]  /*9240*/  FADD.FTZ R214, R30, -R214 ;  /* 0x800000d61ed67221 */ /* 0x000fe20000010000 */
[----:B------:R-:W-:Y:S01]  /*9250*/  FFMA.FTZ R39, -R20, R20, 1 ;  /* 0x3f80000014277423 */ /* 0x000fe20000010114 */
[----:B------:R2:W3:Y:S01]  /*9260*/  SHFL.IDX PT, R223, R14, R234, 0x1f ;  /* 0x00001fea0edf7589 */ /* 0x0004e200000e0000 */
[----:B-1----:R-:W-:Y:S01]  /*9270*/  FADD.FTZ R217, R37, -R224 ;  /* 0x800000e025d97221 */ /* 0x002fe20000010000 */
[----:B------:R-:W-:Y:S01]  /*9280*/  FMUL.FTZ R37, R227, R229 ;  /* 0x000000e5e3257220 */ /* 0x000fe20000410000 */
[----:B------:R-:W-:-:S02]  /*9290*/  FSEL R227, R4, -INF , P2 ;  /* 0xff80000004e37808 */ /* 0x000fc40001000000 */
[----:B------:R-:W-:Y:S01]  /*92a0*/  FSEL R224, R3, -INF , P1 ;  /* 0xff80000003e07808 */ /* 0x000fe20000800000 */
[----:B------:R-:W-:Y:S01]  /*92b0*/  FFMA.FTZ R20, -R19, R19, 1 ;  /* 0x3f80000013147423 */ /* 0x000fe20000010113 */
[----:B------:R-:W-:Y:S01]  /*92c0*/  FSEL R29, R143, -INF , P2 ;  /* 0xff8000008f1d7808 */ /* 0x000fe20001000000 */
[--C-:B------:R-:W-:Y:S01]  /*92d0*/  FFMA.FTZ R28, R28, UR5, -R232.reuse ;  /* 0x000000051c1c7c23 */ /* 0x100fe200080108e8 */
[----:B------:R-:W-:Y:S01]  /*92e0*/  FSEL R30, R142, -INF , P1 ;  /* 0xff8000008e1e7808 */ /* 0x000fe20000800000 */
[----:B------:R-:W-:Y:S01]  /*92f0*/  FFMA.FTZ R31, R31, UR5, -R232 ;  /* 0x000000051f1f7c23 */ /* 0x000fe200080108e8 */
[----:B--2---:R-:W-:Y:S01]  /*9300*/  IADD3 R234, R7, 0x14, RZ ;  /* 0x0000001407ea7810 */ /* 0x004fe20007ffe0ff */
[----:B------:R1:W-:Y:S01]  /*9310*/  MUFU.EX2 R19, R216 ;  /* 0x000000d800137308 */ /* 0x0003e20000000800 */
[----:B------:R-:W-:Y:S01]  /*9320*/  FMUL.FTZ R232, R119, R219 ;  /* 0x000000db77e87220 */ /* 0x000fe20000410000 */
[--C-:B------:R-:W-:Y:S01]  /*9330*/  FFMA.FTZ R219, R227, UR5, -R222.reuse ;  /* 0x00000005e3db7c23 */ /* 0x100fe200080108de */
[--C-:B------:R-:W-:Y:S01]  /*9340*/  FFMA.FTZ R29, R29, UR5, -R233.reuse ;  /* 0x000000051d1d7c23 */ /* 0x100fe200080108e9 */
[----:B------:R-:W-:Y:S01]  /*9350*/  FFMA.FTZ R30, R30, UR5, -R233 ;  /* 0x000000051e1e7c23 */ /* 0x000fe200080108e9 */
[----:B------:R2:W4:Y:S01]  /*9360*/  SHFL.IDX PT, R229, R14, R234, 0x1f ;  /* 0x00001fea0ee57589 */ /* 0x00052200000e0000 */
[----:B-1----:R-:W-:Y:S01]  /*9370*/  FMUL.FTZ R216, R98, R218 ;  /* 0x000000da62d87220 */ /* 0x002fe20000410000 */
[----:B------:R-:W-:-:S02]  /*9380*/  FFMA.FTZ R218, R224, UR5, -R222 ;  /* 0x00000005e0da7c23 */ /* 0x000fc400080108de */
[----:B------:R-:W-:Y:S01]  /*9390*/  LDS R222, [R9+0x400] ;  /* 0x0004000009de7984 */ /* 0x000fe20000000800 */
[C---:B------:R-:W-:Y:S02]  /*93a0*/  VIADD R233, R7.reuse, 0x18 ;  /* 0x0000001807e97836 */ /* 0x040fe40000000000 */
[----:B--2---:R-:W-:-:S03]  /*93b0*/  VIADD R234, R7, 0x1c ;  /* 0x0000001c07ea7836 */ /* 0x004fc60000000000 */
[----:B------:R-:W1:Y:S01]  /*93c0*/  SHFL.IDX PT, R224, R14, R233, 0x1f ;  /* 0x00001fe90ee07589 */ /* 0x000e6200000e0000 */
[----:B------:R-:W-:Y:S01]  /*93d0*/  FMUL.FTZ R39, R39, R216 ;  /* 0x000000d827277220 */ /* 0x000fe20000410000 */
[----:B------:R-:W-:Y:S02]  /*93e0*/  FMUL.FTZ R216, R20, R232 ;  /* 0x000000e814d87220 */ /* 0x000fe40000410000 */
[----:B------:R2:W-:Y:S01]  /*93f0*/  MUFU.EX2 R20, R209 ;  /* 0x000000d100147308 */ /* 0x0005e20000000800 */
[----:B------:R3:W1:Y:S01]  /*9400*/  SHFL.IDX PT, R227, R14, R234, 0x1f ;  /* 0x00001fea0ee37589 */ /* 0x00066200000e0000 */
[----:B------:R-:W-:Y:S01]  /*9410*/  FMUL.FTZ R232, R99, R221 ;  /* 0x000000dd63e87220 */ /* 0x000fe20000410000 */
[----:B--2---:R-:W-:Y:S02]  /*9420*/  FSEL R209, R114, -INF , P1 ;  /* 0xff80000072d17808 */ /* 0x004fe40000800000 */
[----:B---3--:R-:W-:-:S03]  /*9430*/  FSEL R14, R2, -INF , P2 ;  /* 0xff800000020e7808 */ /* 0x008fc60001000000 */
        /* <DEDUP_REMOVED lines=8> */
[--C-:B----4-:R-:W-:Y:S01]  /*94c0*/  FFMA.FTZ R223, R223, UR5, -R229.reuse ;  /* 0x00000005dfdf7c23 */ /* 0x110fe200080108e5 */
[----:B------:R-:W-:Y:S01]  /*94d0*/  FFMA.FTZ R215, R21, UR5, -R229 ;  /* 0x0000000515d77c23 */ /* 0x000fe200080108e5 */
[----:B------:R-:W-:-:S05]  /*94e0*/  FSEL R229, R118, -INF , P1 ;  /* 0xff80000076e57808 */ /* 0x000fca0000800000 */
[----:B------:R3:W-:Y:S01]  /*94f0*/  MUFU.EX2 R14, R138 ;  /* 0x0000008a000e7308 */ /* 0x0007e20000000800 */
[----:B------:R-:W-:Y:S01]  /*9500*/  FMUL.FTZ R233, R95, R214 ;  /* 0x000000d65fe97220 */ /* 0x000fe20000410000 */
[----:B---3--:R-:W-:Y:S01]  /*9510*/  FMUL.FTZ R138, R22, R232 ;  /* 0x000000e8168a7220 */ /* 0x008fe20000410000 */
[----:B------:R-:W-:-:S05]  /*9520*/  FSEL R232, R116, -INF , P2 ;  /* 0xff80000074e87808 */ /* 0x000fca0001000000 */
[----:B------:R-:W3:Y:S01]  /*9530*/  MUFU.EX2 R100, R100 ;  /* 0x0000006400647308 */ /* 0x000ee20000000800 */
[----:B------:R-:W-:Y:S01]  /*9540*/  FFMA.FTZ R22, -R204, R204, 1 ;  /* 0x3f800000cc167423 */ /* 0x000fe200000101cc */
[--C-:B-1----:R-:W-:Y:S01]  /*9550*/  FFMA.FTZ R204, R229, UR5, -R224.reuse ;  /* 0x00000005e5cc7c23 */ /* 0x102fe200080108e0 */
[----:B------:R-:W-:Y:S01]  /*9560*/  FSEL R229, R121, -INF , P1 ;  /* 0xff80000079e57808 */ /* 0x000fe20000800000 */
[----:B------:R-:W-:Y:S01]  /*9570*/  FFMA.FTZ R214, R232, UR5, -R224 ;  /* 0x00000005e8d67c23 */ /* 0x000fe200080108e0 */
[----:B------:R-:W-:-:S03]  /*9580*/  FSEL R224, R117, -INF , P2 ;  /* 0xff80000075e07808 */ /* 0x000fc60001000000 */
[----:B------:R-:W1:Y:S01]  /*9590*/  MUFU.EX2 R101, R101 ;  /* 0x0000006500657308 */ /* 0x000e620000000800 */
[----:B------:R-:W-:Y:S01]  /*95a0*/  FMUL.FTZ R232, R97, R213 ;  /* 0x000000d561e87220 */ /* 0x000fe20000410000 */
[--C-:B------:R-:W-:Y:S01]  /*95b0*/  FFMA.FTZ R224, R224, UR5, -R227.reuse ;  /* 0x00000005e0e07c23 */ /* 0x100fe200080108e3 */
[----:B------:R-:W-:-:S05]  /*95c0*/  FFMA.FTZ R213, R229, UR5, -R227 ;  /* 0x00000005e5d57c23 */ /* 0x000fca00080108e3 */
[----:B------:R4:W-:Y:S01]  /*95d0*/  MUFU.EX2 R21, R137 ;  /* 0x0000008900157308 */ /* 0x0009e20000000800 */
[----:B------:R-:W-:Y:S01]  /*95e0*/  FFMA.FTZ R227, -R207, R207, 1 ;  /* 0x3f800000cfe37423 */ /* 0x000fe200000101cf */
[----:B------:R-:W-:Y:S01]  /*95f0*/  FMUL.FTZ R207, R104, R212 ;  /* 0x000000d468cf7220 */ /* 0x000fe20000410000 */
[----:B----4-:R-:W-:Y:S01]  /*9600*/  FMUL.FTZ R137, R22, R233 ;  /* 0x000000e916897220 */ /* 0x010fe20000410000 */
[----:B------:R-:W-:-:S04]  /*9610*/  VIADD R233, R7, 0x8 ;  /* 0x0000000807e97836 */ /* 0x000fc80000000000 */
[----:B------:R-:W4:Y:S01]  /*9620*/  MUFU.EX2 R102, R102 ;  /* 0x0000006600667308 */ /* 0x000f220000000800 */
[----:B--2---:R-:W-:Y:S01]  /*9630*/  FMUL.FTZ R33, R103, R33 ;  /* 0x0000002167217220 */ /* 0x004fe20000410000 */
[----:B------:R2:W4:Y:S01]  /*9640*/  SHFL.IDX PT, R212, R222, R233, 0x1f ;  /* 0x00001fe9ded47589 */ /* 0x00052200000e0000 */
[----:B---3--:R-:W-:Y:S01]  /*9650*/  FMUL.FTZ R34, R100, R34 ;  /* 0x0000002264227220 */ /* 0x008fe20000410000 */
[----:B------:R-:W-:Y:S01]  /*9660*/  FMUL.FTZ R207, R205, R207 ;  /* 0x000000cfcdcf7220 */ /* 0x000fe20000410000 */
[----:B------:R-:W-:-:S03]  /*9670*/  FMUL.FTZ R205, R227, R33 ;  /* 0x00000021e3cd7220 */ /* 0x000fc60000410000 */
[----:B------:R3:W-:Y:S01]  /*9680*/  MUFU.EX2 R22, R136 ;  /* 0x0000008800167308 */ /* 0x0007e20000000800 */
[----:B------:R-:W-:Y:S01]  /*9690*/  FFMA.FTZ R228, -R228, R228, 1 ;  /* 0x3f800000e4e47423 */ /* 0x000fe200000101e4 */
[----:B--2---:R-:W-:Y:S02]  /*96a0*/  VIADD R233, R7, 0xc ;  /* 0x0000000c07e97836 */ /* 0x004fe40000000000 */
[----:B-1----:R-:W-:Y:S01]  /*96b0*/  FMUL.FTZ R35, R101, R35 ;  /* 0x0000002365237220 */ /* 0x002fe20000410000 */
[----:B------:R-:W-:Y:S01]  /*96c0*/  IADD3 R227, R7, 0x10, RZ ;  /* 0x0000001007e37810 */ /* 0x000fe20007ffe0ff */
[----:B---3--:R-:W-:Y:S02]  /*96d0*/  FMUL.FTZ R136, R23, R232 ;  /* 0x000000e817887220 */ /* 0x008fe40000410000 */
[----:B------:R1:W-:Y:S01]  /*96e0*/  SHFL.IDX PT, R232, R222, R233, 0x1f ;  /* 0x00001fe9dee87589 */ /* 0x0003e200000e0000 */
[----:B------:R2:W-:Y:S01]  /*96f0*/  MUFU.EX2 R23, R135 ;  /* 0x0000008700177308 */ /* 0x0005e20000000800 */
[----:B-1----:R-:W-:-:S02]  /*9700*/  VIADD R233, R7, 0x18 ;  /* 0x0000001807e97836 */ /* 0x002fc40000000000 */
[----:B--2---:R-:W-:Y:S01]  /*9710*/  FMUL.FTZ R135, R208, R34 ;  /* 0x00000022d0877220 */ /* 0x004fe20000410000 */
[----:B------:R-:W-:Y:S01]  /*9720*/  FFMA.FTZ R34, -R88, R88, 1 ;  /* 0x3f80000058227423 */ /* 0x000fe20000010158 */
[----:B------:R-:W-:-:S03]  /*9730*/  FMUL.FTZ R88, R228, R35 ;  /* 0x00000023e4587220 */ /* 0x000fc60000410000 */
[----:B------:R-:W1:Y:S01]  /*9740*/  MUFU.EX2 R17, R17 ;  /* 0x0000001100117308 */ /* 0x000e620000000800 */
[----:B------:R-:W2:Y:S04]  /*9750*/  SHFL.IDX PT, R208, R222, R7, 0x1f ;  /* 0x00001f07ded07589 */ /* 0x000ea800000e0000 */
[----:B------:R-:W-:Y:S04]  /*9760*/  SHFL.IDX PT, R228, R222, R227, 0x1f ;  /* 0x00001fe3dee47589 */ /* 0x000fe800000e0000 */
[----:B------:R-:W3:Y:S01]  /*9770*/  SHFL.IDX PT, R227, R222, R233, 0x1f ;  /* 0x00001fe9dee37589 */ /* 0x000ee200000e0000 */
[----:B------:R-:W2:Y:S01]  /*9780*/  MUFU.EX2 R107, R107 ;  /* 0x0000006b006b7308 */ /* 0x000ea20000000800 */
[----:B----4-:R-:W-:Y:S01]  /*9790*/  FMUL.FTZ R32, R102, R32 ;  /* 0x0000002066207220 */ /* 0x010fe20000410000 */
[----:B------:R-:W-:Y:S01]  /*97a0*/  FFMA.FTZ R206, -R206, R206, 1 ;  /* 0x3f800000cece7423 */ /* 0x000fe200000101ce */
[----:B------:R-:W-:-:S03]  /*97b0*/  IADD3 R229, R7, 0x4, RZ ;  /* 0x0000000407e57810 */ /* 0x000fc60007ffe0ff */
[----:B------:R-:W-:Y:S02]  /*97c0*/  FMUL.FTZ R206, R206, R32 ;  /* 0x00000020cece7220 */ /* 0x000fe40000410000 */
[----:B------:R-:W4:Y:S01]  /*97d0*/  MUFU.EX2 R110, R110 ;  /* 0x0000006e006e7308 */ /* 0x000f220000000800 */
[----:B-1----:R-:W-:-:S07]  /*97e0*/  FMUL.FTZ R36, R17, R36 ;  /* 0x0000002411247220 */ /* 0x002fce0000410000 */
[----:B------:R-:W1:Y:S08]  /*97f0*/  MUFU.EX2 R109, R109 ;  /* 0x0000006d006d7308 */ /* 0x000e700000000800 */
[----:B------:R2:W-:Y:S02]  /*9800*/  MUFU.EX2 R32, R134 ;  /* 0x0000008600207308 */ /* 0x0005e40000000800 */
[----:B--2---:R2:W1:Y:S06]  /*9810*/  SHFL.IDX PT, R134, R222, R229, 0x1f ;  /* 0x00001fe5de867589 */ /* 0x00446c00000e0000 */
[----:B------:R3:W-:Y:S01]  /*9820*/  MUFU.EX2 R33, R133 ;  /* 0x0000008500217308 */ /* 0x0007e20000000800 */
[----:B------:R-:W-:Y:S01]  /*9830*/  FADD.FTZ R44, R44, -R212 ;  /* 0x800000d42c2c7221 */ /* 0x000fe20000010000 */
[----:B--2---:R-:W-:-:S02]  /*9840*/  VIADD R229, R7, 0x14 ;  /* 0x0000001407e57836 */ /* 0x004fc40000000000 */
[----:B---3--:R-:W-:Y:S01]  /*9850*/  FMUL.FTZ R133, R34, R36 ;  /* 0x0000002422857220 */ /* 0x008fe20000410000 */
[----:B------:R-:W-:Y:S01]  /*9860*/  FFMA.FTZ R225, -R225, R225, 1 ;  /* 0x3f800000e1e17423 */ /* 0x000fe200000101e1 */
[----:B------:R-:W-:Y:S02]  /*9870*/  FMUL.FTZ R220, R107, R220 ;  /* 0x000000dc6bdc7220 */ /* 0x000fe40000410000 */
[----:B------:R-:W2:Y:S01]  /*9880*/  SHFL.IDX PT, R229, R222, R229, 0x1f ;  /* 0x00001fe5dee57589 */ /* 0x000ea200000e0000 */
[----:B------:R-:W-:Y:S01]  /*9890*/  FADD.FTZ R46, R46, -R212 ;  /* 0x800000d42e2e7221 */ /* 0x000fe20000010000 */
[----:B------:R3:W-:Y:S01]  /*98a0*/  MUFU.EX2 R36, R130 ;  /* 0x0000008200247308 */ /* 0x0007e20000000800 */
[--C-:B------:R-:W-:Y:S01]  /*98b0*/  FADD.FTZ R40, R40, -R208.reuse ;  /* 0x800000d028287221 */ /* 0x100fe20000010000 */
[----:B------:R-:W-:Y:S01]  /*98c0*/  FADD.FTZ R42, R42, -R208 ;  /* 0x800000d02a2a7221 */ /* 0x000fe20000010000 */
[----:B------:R-:W-:Y:S01]  /*98d0*/  FADD.FTZ R208, R52, -R227 ;  /* 0x800000e334d07221 */ /* 0x000fe20000010000 */
[----:B------:R-:W-:Y:S01]  /*98e0*/  FFMA.FTZ R52, -R164, R164, 1 ;  /* 0x3f800000a4347423 */ /* 0x000fe200000101a4 */
[----:B----4-:R-:W-:Y:S01]  /*98f0*/  FMUL.FTZ R44, R110, R44 ;  /* 0x0000002c6e2c7220 */ /* 0x010fe20000410000 */
[----:B------:R-:W-:Y:S01]  /*9900*/  FFMA.FTZ R92, -R92, R92, 1 ;  /* 0x3f8000005c5c7423 */ /* 0x000fe2000001015c */
[----:B---3--:R-:W-:Y:S01]  /*9910*/  FADD.FTZ R130, R45, -R232 ;  /* 0x800000e82d827221 */ /* 0x008fe20000010000 */
[----:B------:R3:W-:Y:S01]  /*9920*/  MUFU.EX2 R35, R131 ;  /* 0x0000008300237308 */ /* 0x0007e20000000800 */
[----:B------:R-:W-:Y:S01]  /*9930*/  FFMA.FTZ R91, -R91, R91, 1 ;  /* 0x3f8000005b5b7423 */ /* 0x000fe2000001015b */
[----:B------:R-:W-:Y:S01]  /*9940*/  FMUL.FTZ R46, R15, R46 ;  /* 0x0000002e0f2e7220 */ /* 0x000fe20000410000 */
[----:B-1----:R-:W-:Y:S01]  /*9950*/  FMUL.FTZ R130, R109, R130 ;  /* 0x000000826d827220 */ /* 0x002fe20000410000 */
[----:B------:R-:W1:Y:S01]  /*9960*/  SHFL.IDX PT, R222, R222, R234, 0x1f ;  /* 0x00001feadede7589 */ /* 0x000e6200000e0000 */
[----:B------:R-:W-:-:S03]  /*9970*/  FMUL.FTZ R52, R52, R44 ;  /* 0x0000002c34347220 */ /* 0x000fc60000410000 */
[----:B------:R-:W4:Y:S01]  /*9980*/  MUFU.EX2 R105, R105 ;  /* 0x0000006900697308 */ /* 0x000f220000000800 */
[----:B---3--:R-:W-:Y:S01]  /*9990*/  FMUL.FTZ R131, R225, R220 ;  /* 0x000000dce1837220 */ /* 0x008fe20000410000 */
[----:B------:R-:W-:Y:S02]  /*99a0*/  VIADD R220, R7, 0x8 ;  /* 0x0000000807dc7836 */ /* 0x000fe40000000000 */
[----:B------:R-:W-:Y:S01]  /*99b0*/  FMUL.FTZ R44, R92, R46 ;  /* 0x0000002e5c2c7220 */ /* 0x000fe20000410000 */
[----:B------:R-:W-:-:S03]  /*99c0*/  FMUL.FTZ R46, R91, R130 ;  /* 0x000000825b2e7220 */ /* 0x000fc60000410000 */
[----:B------:R-:W3:Y:S01]  /*99d0*/  MUFU.EX2 R106, R106 ;  /* 0x0000006a006a7308 */ /* 0x000ee20000000800 */
[----:B------:R-:W1:Y:S01]  /*99e0*/  SHFL.IDX PT, R91, R10, R220, 0x1f ;  /* 0x00001fdc0a5b7589 */ /* 0x000e6200000e0000 */
[--C-:B------:R-:W-:Y:S01]  /*99f0*/  FADD.FTZ R41, R41, -R134.reuse ;  /* 0x8000008629297221 */ /* 0x100fe20000010000 */
[----:B------:R-:W-:-:S05]  /*9a00*/  FADD.FTZ R43, R43, -R134 ;  /* 0x800000862b2b7221 */ /* 0x000fca0000010000 */
[----:B------:R-:W1:Y:S01]  /*9a10*/  MUFU.EX2 R108, R108 ;  /* 0x0000006c006c7308 */ /* 0x000e620000000800 */
[----:B--2---:R-:W-:Y:S01]  /*9a20*/  FADD.FTZ R134, R49, -R229 ;  /* 0x800000e531867221 */ /* 0x004fe20000010000 */
[----:B------:R-:W-:-:S06]  /*9a30*/  FFMA.FTZ R45, -R230, R230, 1 ;  /* 0x3f800000e62d7423 */ /* 0x000fcc00000101e6 */
[----:B------:R-:W2:Y:S01]  /*9a40*/  MUFU.EX2 R111, R111 ;  /* 0x0000006f006f7308 */ /* 0x000ea20000000800 */
[----:B----4-:R-:W-:Y:S01]  /*9a50*/  FMUL.FTZ R49, R105, R40 ;  /* 0x0000002869317220 */ /* 0x010fe20000410000 */
[----:B------:R-:W-:Y:S01]  /*9a60*/  FMUL.FTZ R41, R13, R41 ;  /* 0x000000290d297220 */ /* 0x000fe20000410000 */
[----:B------:R-:W-:Y:S01]  /*9a70*/  FFMA.FTZ R226, -R226, R226, 1 ;  /* 0x3f800000e2e27423 */ /* 0x000fe200000101e2 */
[----:B------:R-:W-:Y:S01]  /*9a80*/  FADD.FTZ R47, R47, -R232 ;  /* 0x800000e82f2f7221 */ /* 0x000fe20000010000 */
[----:B------:R-:W-:Y:S01]  /*9a90*/  FMUL.FTZ R45, R45, R49 ;  /* 0x000000312d2d7220 */ /* 0x000fe20000410000 */
[----:B------:R-:W-:Y:S01]  /*9aa0*/  FFMA.FTZ R49, -R231, R231, 1 ;  /* 0x3f800000e7317423 */ /* 0x000fe200000101e7 */
[----:B---3--:R-:W-:Y:S01]  /*9ab0*/  FMUL.FTZ R38, R106, R38 ;  /* 0x000000266a267220 */ /* 0x008fe20000410000 */
[--C-:B------:R-:W-:Y:S01]  /*9ac0*/  FADD.FTZ R48, R48, -R228.reuse ;  /* 0x800000e430307221 */ /* 0x100fe20000010000 */
[----:B------:R-:W-:Y:S01]  /*9ad0*/  FADD.FTZ R50, R50, -R228 ;  /* 0x800000e432327221 */ /* 0x000fe20000010000 */
[----:B------:R3:W4:Y:S01]  /*9ae0*/  MUFU.EX2 R34, R132 ;  /* 0x0000008400227308 */ /* 0x0007220000000800 */
[--C-:B-1----:R-:W-:Y:S01]  /*9af0*/  FADD.FTZ R40, R53, -R222.reuse ;  /* 0x800000de35287221 */ /* 0x102fe20000010000 */
[----:B------:R-:W-:Y:S01]  /*9b00*/  FMUL.FTZ R49, R49, R41 ;  /* 0x0000002931317220 */ /* 0x000fe20000410000 */
[----:B------:R-:W-:Y:S01]  /*9b10*/  FMUL.FTZ R217, R108, R217 ;  /* 0x000000d96cd97220 */ /* 0x000fe20000410000 */
[----:B------:R-:W-:Y:S01]  /*9b20*/  FMUL.FTZ R38, R226, R38 ;  /* 0x00000026e2267220 */ /* 0x000fe20000410000 */
[----:B------:R-:W-:Y:S01]  /*9b30*/  FFMA.FTZ R90, -R90, R90, 1 ;  /* 0x3f8000005a5a7423 */ /* 0x000fe2000001015a */
[----:B------:R-:W-:Y:S01]  /*9b40*/  FFMA.FTZ R53, -R163, R163, 1 ;  /* 0x3f800000a3357423 */ /* 0x000fe200000101a3 */
[----:B------:R-:W-:Y:S01]  /*9b50*/  FFMA.FTZ R237, -R237, R237, 1 ;  /* 0x3f800000eded7423 */ /* 0x000fe200000101ed */
[----:B------:R-:W-:Y:S01]  /*9b60*/  FFMA.FTZ R93, -R93, R93, 1 ;  /* 0x3f8000005d5d7423 */ /* 0x000fe2000001015d */
[----:B---3--:R-:W-:Y:S01]  /*9b70*/  FFMA.FTZ R132, -R235, R235, 1 ;  /* 0x3f800000eb847423 */ /* 0x008fe200000101eb */
[----:B------:R-:W-:Y:S01]  /*9b80*/  FMUL.FTZ R47, R24, R47 ;  /* 0x0000002f182f7220 */ /* 0x000fe20000410000 */
[----:B------:R-:W-:Y:S01]  /*9b90*/  FMUL.FTZ R48, R25, R48 ;  /* 0x0000003019307220 */ /* 0x000fe20000410000 */
[----:B------:R-:W-:Y:S01]  /*9ba0*/  FMUL.FTZ R41, R26, R50 ;  /* 0x000000321a297220 */ /* 0x000fe20000410000 */
[----:B--2---:R-:W-:Y:S01]  /*9bb0*/  FMUL.FTZ R43, R111, R43 ;  /* 0x0000002b6f2b7220 */ /* 0x004fe20000410000 */
[----:B------:R-:W-:Y:S01]  /*9bc0*/  FFMA.FTZ R94, -R94, R94, 1 ;  /* 0x3f8000005e5e7423 */ /* 0x000fe2000001015e */
[----:B------:R-:W-:Y:S01]  /*9bd0*/  FMUL.FTZ R134, R27, R134 ;  /* 0x000000861b867220 */ /* 0x000fe20000410000 */
[C---:B------:R-:W-:Y:S01]  /*9be0*/  IADD3 R225, R7.reuse, 0x4, RZ ;  /* 0x0000000407e17810 */ /* 0x040fe20007ffe0ff */
[--C-:B------:R-:W-:Y:S01]  /*9bf0*/  FADD.FTZ R60, R60, -R91.reuse ;  /* 0x8000005b3c3c7221 */ /* 0x100fe20000010000 */
[C---:B------:R-:W-:Y:S01]  /*9c00*/  IADD3 R226, R7.reuse, 0x10, RZ ;  /* 0x0000001007e27810 */ /* 0x040fe20007ffe0ff */
        /* <DEDUP_REMOVED lines=8> */
[----:B------:R-:W-:Y:S01]  /*9c90*/  FMUL.FTZ R48, R93, R134 ;  /* 0x000000865d307220 */ /* 0x000fe20000410000 */
[----:B------:R-:W-:Y:S01]  /*9ca0*/  VIADD R217, R7, 0xc ;  /* 0x0000000c07d97836 */ /* 0x000fe20000000000 */
        /* <DEDUP_REMOVED lines=398> */
.L_x_1529:
        /* <DEDUP_REMOVED lines=13> */
[C---:B--2---:R-:W-:Y:S02]  /*b660*/  VIADD R5, R9.reuse, 0x9 ;  /* 0x0000000909057836 */ /* 0x044fe40000000000 */
        /* <DEDUP_REMOVED lines=54> */
.L_x_1530:
        /* <DEDUP_REMOVED lines=12> */
.L_x_1520:
[----:B------:R-:W-:-:S06]  /*ba90*/  UISETP.GE.AND UP0, UPT, UR40, UR37, UPT ;  /* 0x000000252800728c */ /* 0x000fcc000bf06270 */
[----:B------:R-:W-:-:S13]  /*baa0*/  PLOP3.LUT P0, PT, PT, PT, UP0, 0x80, 0x0 ;  /* 0x000000000000781c */ /* 0x000fda0003f0f008 */
[----:B------:R-:W-:Y:S05]  /*bab0*/  @P0 BRA `(.L_x_1532) ;  /* 0x0000005800080947 */ /* 0x000fea0003800000 */
[----:B------:R-:W2:Y:S01]  /*bac0*/  LDL.LU R21, [R1+0x48] ;  /* 0x0000480001157983 */ /* 0x000ea20000300800 */
[----:B------:R-:W3:Y:S01]  /*bad0*/  LDC R22, c[0x0][0x290] ;  /* 0x0000a400ff167b82 */ /* 0x000ee20000000800 */
[----:B------:R-:W-:Y:S01]  /*bae0*/  MOV R19, 0x40000040 ;  /* 0x4000004000137802 */ /* 0x000fe20000000f00 */
[----:B------:R-:W4:Y:S01]  /*baf0*/  S2R R5, SR_TID.X ;  /* 0x0000000000057919 */ /* 0x000f220000002100 */
[----:B------:R-:W5:Y:S01]  /*bb00*/  S2R R6, SR_TID.X ;  /* 0x0000000000067919 */ /* 0x000f620000002100 */
[----:B----4-:R-:W-:Y:S01]  /*bb10*/  IADD3 R5, R5, -0x80, RZ ;  /* 0xffffff8005057810 */ /* 0x010fe20007ffe0ff */
[----:B-----5:R-:W-:-:S03]  /*bb20*/  VIADD R9, R6, 0xffffff80 ;  /* 0xffffff8006097836 */ /* 0x020fc60000000000 */
[----:B------:R-:W-:Y:S02]  /*bb30*/  SHF.R.S32.HI R6, RZ, 0x1f, R5 ;  /* 0x0000001fff067819 */ /* 0x000fe40000011405 */
[----:B------:R-:W-:Y:S02]  /*bb40*/  SHF.R.S32.HI R8, RZ, 0x1f, R9 ;  /* 0x0000001fff087819 */ /* 0x000fe40000011409 */
[----:B------:R-:W-:Y:S02]  /*bb50*/  LEA.HI R7, R6, R5, RZ, 0x5 ;  /* 0x0000000506077211 */ /* 0x000fe400078f28ff */
[----:B------:R-:W-:Y:S02]  /*bb60*/  LEA.HI R11, R8, R9, RZ, 0x7 ;  /* 0x00000009080b7211 */ /* 0x000fe400078f38ff */
[----:B------:R-:W-:Y:S02]  /*bb70*/  LOP3.LUT R8, R7, 0xffffffe0, RZ, 0xc0, !PT ;  /* 0xffffffe007087812 */ /* 0x000fe400078ec0ff */
[----:B------:R-:W-:-:S02]  /*bb80*/  LEA.HI R6, R6, R5, RZ, 0x2 ;  /* 0x0000000506067211 */ /* 0x000fc400078f10ff */
[----:B------:R-:W-:Y:S01]  /*bb90*/  LOP3.LUT R10, R11, 0xffffff80, RZ, 0xc0, !PT ;  /* 0xffffff800b0a7812 */ /* 0x000fe200078ec0ff */
[----:B------:R-:W-:Y:S01]  /*bba0*/  IMAD.IADD R8, R5, 0x1, -R8 ;  /* 0x0000000105087824 */ /* 0x000fe200078e0a08 */
[----:B------:R-:W-:Y:S02]  /*bbb0*/  LOP3.LUT R6, R6, 0xfffffffc, RZ, 0xc0, !PT ;  /* 0xfffffffc06067812 */ /* 0x000fe400078ec0ff */
[----:B------:R-:W-:Y:S01]  /*bbc0*/  SHF.R.S32.HI R20, RZ, 0x7, R11 ;  /* 0x00000007ff147819 */ /* 0x000fe2000001140b */
[----:B------:R-:W-:Y:S01]  /*bbd0*/  IMAD.IADD R9, R9, 0x1, -R10 ;  /* 0x0000000109097824 */ /* 0x000fe200078e0a0a */
[----:B------:R-:W-:Y:S02]  /*bbe0*/  SHF.R.S32.HI R7, RZ, 0x1f, R8 ;  /* 0x0000001fff077819 */ /* 0x000fe40000011408 */
[----:B------:R-:W-:Y:S02]  /*bbf0*/  IADD3 R10, R5, -R6, RZ ;  /* 0x80000006050a7210 */ /* 0x000fe40007ffe0ff */
        /* <DEDUP_REMOVED lines=9> */
[--C-:B------:R-:W-:Y:S01]  /*bc90*/  SHF.R.S32.HI R9, RZ, 0x2, R12.reuse ;  /* 0x00000002ff097819 */ /* 0x100fe2000001140c */
[----:B------:R-:W-:Y:S01]  /*bca0*/  VIADD R13, R8, 0x10 ;  /* 0x00000010080d7836 */ /* 0x000fe20000000000 */
[----:B------:R-:W-:Y:S02]  /*bcb0*/  SHF.R.S32.HI R12, RZ, 0x1f, R12 ;  /* 0x0000001fff0c7819 */ /* 0x000fe4000001140c */
[----:B------:R-:W-:Y:S02]  /*bcc0*/  LEA.HI R11, R20, R20, RZ, 0x1 ;  /* 0x00000014140b7211 */ /* 0x000fe400078f08ff */
[----:B------:R-:W-:-:S02]  /*bcd0*/  LOP3.LUT R5, R5, 0x1ffffff0, RZ, 0xc0, !PT ;  /* 0x1ffffff005057812 */ /* 0x000fc400078ec0ff */
[----:B------:R-:W-:Y:S02]  /*bce0*/  LEA.HI R7, R7, R8, RZ, 0x1 ;  /* 0x0000000807077211 */ /* 0x000fe400078f08ff */
[----:B------:R-:W-:Y:S01]  /*bcf0*/  LEA.HI R12, R12, R9, RZ, 0x3 ;  /* 0x000000090c0c7211 */ /* 0x000fe200078f18ff */
[----:B------:R-:W-:Y:S01]  /*bd00*/  IMAD.IADD R6, R6, 0x1, -R5 ;  /* 0x0000000106067824 */ /* 0x000fe200078e0a05 */
[----:B------:R-:W-:Y:S02]  /*bd10*/  LOP3.LUT R11, R11, 0x3fffffe, RZ, 0xc0, !PT ;  /* 0x03fffffe0b0b7812 */ /* 0x000fe400078ec0ff */
[----:B------:R-:W-:Y:S02]  /*bd20*/  LOP3.LUT R7, R7, 0xfffffffe, RZ, 0xc0, !PT ;  /* 0xfffffffe07077812 */ /* 0x000fe400078ec0ff */
[----:B------:R-:W-:Y:S01]  /*bd30*/  IADD3 R5, R8, 0x8, RZ ;  /* 0x0000000808057810 */ /* 0x000fe20007ffe0ff */
[----:B------:R-:W-:Y:S01]  /*bd40*/  IMAD.IADD R20, R20, 0x1, -R11 ;  /* 0x0000000114147824 */ /* 0x000fe200078e0a0b */
[----:B------:R-:W-:-:S02]  /*bd50*/  LOP3.LUT R12, R12, 0xfffffff8, RZ, 0xc0, !PT ;  /* 0xfffffff80c0c7812 */ /* 0x000fc400078ec0ff */
[----:B-1----:R-:W-:Y:S02]  /*bd60*/  SHF.R.S32.HI R18, RZ, 0x5, R14 ;  /* 0x00000005ff127819 */ /* 0x002fe4000001140e */
[----:B------:R-:W-:Y:S02]  /*bd70*/  IADD3 R7, R8, -R7, RZ ;  /* 0x8000000708077210 */ /* 0x000fe40007ffe0ff */
[----:B------:R-:W-:Y:S02]  /*bd80*/  LEA.HI R11, R5, R5, RZ, 0x1 ;  /* 0x00000005050b7211 */ /* 0x000fe400078f08ff */
[----:B------:R-:W-:Y:S02]  /*bd90*/  LEA.HI R14, R13, R13, RZ, 0x1 ;  /* 0x0000000d0d0e7211 */ /* 0x000fe400078f08ff */
[----:B------:R-:W-:Y:S02]  /*bda0*/  IADD3 R15, R9, -R12, RZ ;  /* 0x8000000c090f7210 */ /* 0x000fe40007ffe0ff */
[----:B------:R-:W3:Y:S01]  /*bdb0*/  S2R R9, SR_CTAID.X ;  /* 0x0000000000097919 */ /* 0x000ee20000002500 */
[----:B------:R-:W-:-:S02]  /*bdc0*/  LEA R7, R6, R7, 0x3 ;  /* 0x0000000706077211 */ /* 0x000fc400078e18ff */
[----:B------:R-:W-:Y:S01]  /*bdd0*/  LOP3.LUT R12, R11, 0xfffffffe, RZ, 0xc0, !PT ;  /* 0xfffffffe0b0c7812 */ /* 0x000fe200078ec0ff */
[----:B------:R-:W-:Y:S01]  /*bde0*/  IMAD R17, R18, 0x10, R15 ;  /* 0x0000001012117824 */ /* 0x000fe200078e020f */
[----:B------:R-:W-:Y:S01]  /*bdf0*/  LOP3.LUT R6, R14, 0xfffffffe, RZ, 0xc0, !PT ;  /* 0xfffffffe0e067812 */ /* 0x000fe200078ec0ff */
[----:B------:R1:W-:Y:S01]  /*be00*/  STL [R1+0x64], R7 ;  /* 0x0000640701007387 */ /* 0x0003e20000100800 */
[----:B------:R-:W-:Y:S01]  /*be10*/  IADD3 R8, R8, 0x18, RZ ;  /* 0x0000001808087810 */ /* 0x000fe20007ffe0ff */
[----:B------:R-:W-:Y:S01]  /*be20*/  IMAD.IADD R12, R5, 0x1, -R12 ;  /* 0x00000001050c7824 */ /* 0x000fe200078e0a0c */
[--C-:B------:R-:W-:Y:S01]  /*be30*/  SHF.R.S32.HI R5, RZ, 0x1, R11.reuse ;  /* 0x00000001ff057819 */ /* 0x100fe2000001140b */
[----:B------:R-:W-:Y:S01]  /*be40*/  IMAD.IADD R13, R13, 0x1, -R6 ;  /* 0x000000010d0d7824 */ /* 0x000fe200078e0a06 */
[----:B------:R-:W-:Y:S02]  /*be50*/  SHF.R.S32.HI R6, RZ, 0x1f, R11 ;  /* 0x0000001fff067819 */ /* 0x000fe4000001140b */
[----:B------:R-:W-:-:S02]  /*be60*/  LEA.HI R11, R8, R8, RZ, 0x1 ;  /* 0x00000008080b7211 */ /* 0x000fc400078f08ff */
[----:B------:R-:W-:Y:S02]  /*be70*/  LEA.HI R6, R6, R5, RZ, 0x4 ;  /* 0x0000000506067211 */ /* 0x000fe400078f20ff */
[--C-:B-1----:R-:W-:Y:S02]  /*be80*/  SHF.R.S32.HI R7, RZ, 0x1, R14.reuse ;  /* 0x00000001ff077819 */ /* 0x102fe4000001140e */
[----:B------:R-:W-:Y:S02]  /*be90*/  SHF.R.S32.HI R14, RZ, 0x1f, R14 ;  /* 0x0000001fff0e7819 */ /* 0x000fe4000001140e */
[--C-:B------:R-:W-:Y:S02]  /*bea0*/  SHF.R.S32.HI R15, RZ, 0x1, R11.reuse ;  /* 0x00000001ff0f7819 */ /* 0x100fe4000001140b */
[----:B------:R-:W-:Y:S02]  /*beb0*/  SHF.R.S32.HI R18, RZ, 0x1f, R11 ;  /* 0x0000001fff127819 */ /* 0x000fe4000001140b */
[----:B------:R-:W-:-:S02]  /*bec0*/  LEA.HI R14, R14, R7, RZ, 0x4 ;  /* 0x000000070e0e7211 */ /* 0x000fc400078f20ff */
[----:B------:R-:W-:Y:S02]  /*bed0*/  LOP3.LUT R6, R6, 0x1ffffff0, RZ, 0xc0, !PT ;  /* 0x1ffffff006067812 */ /* 0x000fe400078ec0ff */
[----:B------:R-:W-:Y:S02]  /*bee0*/  LEA.HI R18, R18, R15, RZ, 0x4 ;  /* 0x0000000f12127211 */ /* 0x000fe400078f20ff */
        /* <DEDUP_REMOVED lines=8> */
[----:B---3--:R-:W-:Y:S01]  /*bf70*/  IMAD R7, R9, -0x80, R22 ;  /* 0xffffff8009077824 */ /* 0x008fe200078e0216 */
[----:B------:R-:W-:Y:S01]  /*bf80*/  LEA R8, R14, R13, 0x3 ;  /* 0x0000000d0e087211 */ /* 0x000fe200078e18ff */
[----:B------:R-:W-:Y:S01]  /*bf90*/  IMAD.MOV.U32 R15, RZ, RZ, 0x40000040 ;  /* 0x40000040ff0f7424 */ /* 0x000fe200078e00ff */
[----:B------:R-:W-:Y:S01]  /*bfa0*/  STL [R1+0x60], R5 ;  /* 0x0000600501007387 */ /* 0x000fe20000100800 */
[----:B------:R-:W-:-:S02]  /*bfb0*/  LEA R6, R18, R11, 0x3 ;  /* 0x0000000b12067211 */ /* 0x000fc400078e18ff */
[----:B------:R-:W-:Y:S01]  /*bfc0*/  LEA R20, R20, R17, 0x6 ;  /* 0x0000001114147211 */ /* 0x000fe200078e30ff */
[----:B------:R1:W-:Y:S01]  /*bfd0*/  STL [R1+0x5c], R8 ;  /* 0x00005c0801007387 */ /* 0x0003e20000100800 */
[----:B------:R-:W-:-:S03]  /*bfe0*/  MOV R13, 0x40000040 ;  /* 0x40000040000d7802 */ /* 0x000fc60000000f00 */
[----:B------:R3:W-:Y:S01]  /*bff0*/  STL [R1+0x58], R6 ;  /* 0x0000580601007387 */ /* 0x0007e20000100800 */
[--C-:B------:R-:W-:Y:S02]  /*c000*/  IMAD R9, R9, -0x80, -R20.reuse ;  /* 0xffffff8009097824 */ /* 0x100fe400078e0a14 */
[----:B-1----:R-:W-:Y:S02]  /*c010*/  IMAD.IADD R8, R7, 0x1, -R20 ;  /* 0x0000000107087824 */ /* 0x002fe400078e0a14 */
[----:B--2---:R-:W-:-:S04]  /*c020*/  IMAD R5, R21, 0x2000, R16 ;  /* 0x0000200015057824 */ /* 0x004fc800078e0210 */
[C---:B------:R-:W-:Y:S01]  /*c030*/  VIADD R7, R5.reuse, 0x20c00 ;  /* 0x00020c0005077836 */ /* 0x040fe20000000000 */
[----:B---3--:R-:W-:Y:S02]  /*c040*/  IADD3 R6, R5, 0x4000, RZ ;  /* 0x0000400005067810 */ /* 0x008fe40007ffe0ff */
        /* <DEDUP_REMOVED lines=11> */
[----:B------:R1:W-:Y:S01]  /*c100*/  STL [R1+0x34], R6 ;  /* 0x0000340601007387 */ /* 0x0003e20000100800 */
[----:B------:R-:W-:-:S02]  /*c110*/  IADD3 R18, R6, 0x2, RZ ;  /* 0x0000000206127810 */ /* 0x000fc40007ffe0ff */
[C---:B------:R-:W-:Y:S01]  /*c120*/  IADD3 R11, R10.reuse, 0x8, RZ ;  /* 0x000000080a0b7810 */ /* 0x040fe20007ffe0ff */
[----:B------:R2:W-:Y:S01]  /*c130*/  STL [R1+0x50], R5 ;  /* 0x0000500501007387 */ /* 0x0005e20000100800 */
[----:B------:R-:W-:-:S03]  /*c140*/  VIADD R11, R10, 0x14 ;  /* 0x000000140a0b7836 */ /* 0x000fc60000000000 */
[----:B------:R3:W-:Y:S01]  /*c150*/  STL.64 [R1+0x38], R12 ;  /* 0x0000380c01007387 */ /* 0x0007e20000100a00 */
[C---:B-1----:R-:W-:Y:S01]  /*c160*/  VIADD R6, R10.reuse, 0xc ;  /* 0x0000000c0a067836 */ /* 0x042fe20000000000 */
[C---:B------:R-:W-:Y:S02]  /*c170*/  IADD3 R6, R10.reuse, 0x18, RZ ;  /* 0x000000180a067810 */ /* 0x040fe40007ffe0ff */
[----:B------:R3:W-:Y:S01]  /*c180*/  STL.64 [R1+0x48], R18 ;  /* 0x0000481201007387 */ /* 0x0007e20000100a00 */
[C---:B--2---:R-:W-:Y:S01]  /*c190*/  VIADD R5, R10.reuse, 0x4 ;  /* 0x000000040a057836 */ /* 0x044fe20000000000 */
[C---:B------:R-:W-:Y:S02]  /*c1a0*/  IADD3 R5, R10.reuse, 0x10, RZ ;  /* 0x000000100a057810 */ /* 0x040fe40007ffe0ff */
[----:B------:R3:W-:Y:S01]  /*c1b0*/  STL.64 [R1+0x40], R14 ;  /* 0x0000400e01007387 */ /* 0x0007e20000100a00 */
[----:B------:R-:W-:-:S07]  /*c1c0*/  VIADD R5, R10, 0x1c ;  /* 0x0000001c0a057836 */ /* 0x000fce0000000000 */
.L_x_1543:
[----:B------:R-:W-:-:S05]  /*c1d0*/  IMAD.U32 R5, RZ, RZ, UR36 ;  /* 0x00000024ff057e24 */ /* 0x000fca000f8e00ff */
[----:B------:R-:W-:-:S04]  /*c1e0*/  LOP3.LUT R5, R5, 0x1, RZ, 0xfc, !PT ;  /* 0x0000000105057812 */ /* 0x000fc800078efcff */
[----:B------:R-:W-:-:S13]  /*c1f0*/  ISETP.NE.AND P6, PT, R5, 0x3, PT ;  /* 0x000000030500780c */ /* 0x000fda0003fc5270 */
[----:B------:R-:W-:Y:S05]  /*c200*/  @!P6 BRA `(.L_x_1533) ;  /* 0x000000000004e947 */ /* 0x000fea0003800000 */
[----:B------:R-:W-:Y:S01]  /*c210*/  BPT.TRAP 0x1 ;  /* 0x000000040000795c */ /* 0x000fe20000300000 */
.L_x_1533:
[----:B------:R-:W-:Y:S02]  /*c220*/  LEA R6, R0, R16, 0x3 ;  /* 0x0000001000067211 */ /* 0x000fe400078e18ff */
[----:B---3--:R-:W-:-:S04]  /*c230*/  SHF.L.U32 R19, R4, 0x1f, RZ ;  /* 0x0000001f04137819 */ /* 0x008fc800000006ff */
[----:B------:R1:W2:Y:S01]  /*c240*/  SYNCS.PHASECHK.TRANS64.TRYWAIT P0, [R6+URZ+0x30c10], R19 ;  /* 0x030c1013060075a7 */ /* 0x0002a2000800017f */
[----:B------:R-:W-:Y:S05]  /*c250*/  @!P6 BRA `(.L_x_1534) ;  /* 0x000000000004e947 */ /* 0x000fea0003800000 */
[----:B------:R-:W-:Y:S01]  /*c260*/  BPT.TRAP 0x1 ;  /* 0x000000040000795c */ /* 0x000fe20000300000 */
.L_x_1534:
[----:B------:R-:W-:-:S05]  /*c270*/  VIADD R5, R16, 0x10000 ;  /* 0x0001000010057836 */ /* 0x000fca0000000000 */
[----:B------:R-:W-:-:S04]  /*c280*/  SHF.R.U32.HI R5, RZ, 0x4, R5 ;  /* 0x00000004ff057819 */ /* 0x000fc80000011605 */
[----:B------:R-:W-:-:S04]  /*c290*/  LOP3.LUT R5, R5, 0x3fff, RZ, 0xc0, !PT ;  /* 0x00003fff05057812 */ /* 0x000fc800078ec0ff */
[----:B------:R-:W-:Y:S01]  /*c2a0*/  LOP3.LUT R11, R5, 0x10000, RZ, 0xfc, !PT ;  /* 0x00010000050b7812 */ /* 0x000fe200078efcff */
[----:B--2---:R-:W-:Y:S06]  /*c2b0*/  @P0 BRA `(.L_x_1535) ;  /* 0x0000000000080947 */ /* 0x004fec0003800000 */
[----:B------:R-:W2:Y:S02]  /*c2c0*/  SYNCS.PHASECHK.TRANS64.TRYWAIT P0, [R6+URZ+0x30c10], R19 ;  /* 0x030c1013060075a7 */ /* 0x000ea4000800017f */
[----:B--2---:R-:W-:Y:S05]  /*c2d0*/  @!P0 BRA `(.L_x_1536) ;  /* 0x0000009800448947 */ /* 0x004fea0003800000 */
.L_x_1535:
[----:B------:R-:W-:Y:S01]  /*c2e0*/  LEA R11, R0, R11, 0xa ;  /* 0x0000000b000b7211 */ /* 0x000fe200078e50ff */
        /* <DEDUP_REMOVED lines=11> */
[----:B------:R-:W-:Y:S01]  /*c3a0*/  VIADD R12, R7, 0x2 ;  /* 0x00000002070c7836 */ /* 0x000fe20000000000 */
[----:B------:R-:W-:Y:S01]  /*c3b0*/  MOV R13, 0x40000040 ;  /* 0x40000040000d7802 */ /* 0x000fe20000000f00 */
        /* <DEDUP_REMOVED lines=17> */
[----:B------:R-:W-:Y:S01]  /*c4d0*/  VIADD R12, R7, 0x6 ;  /* 0x00000006070c7836 */ /* 0x000fe20000000000 */
[----:B------:R-:W-:-:S04]  /*c4e0*/  MOV R13, 0x40000040 ;  /* 0x40000040000d7802 */ /* 0x000fc80000000f00 */
[----:B------:R-:W-:Y:S02]  /*c4f0*/  R2UR UR4, R12 ;  /* 0x000000000c0472ca */ /* 0x000fe400000e0000 */
[----:B------:R-:W-:Y:S01]  /*c500*/  R2UR UR5, R13 ;  /* 0x000000000d0572ca */ /* 0x000fe200000e0000 */
[----:B------:R-:W-:Y:S02]  /*c510*/  WARPGROUP.DEPBAR.LE gsb0, 0x0 ;  /* 0x00008000000079c5 */ /* 0x000fe40000010000 */
[----:B------:R-:W-:-:S06]  /*c520*/  WARPGROUP.ARRIVE ;  /* 0x00000000000079c5 */ /* 0x000fcc0000000000 */
[----:B------:R-:W-:Y:S01]  /*c530*/  HGMMA.64x128x16.F32.BF16 R72, gdesc[UR8], R72, gsb0 ;  /* 0x01e00000084879f0 */ /* 0x000fe20008001848 */
[----:B---3--:R-:W-:-:S04]  /*c540*/  IMAD R12, R0, 0x80, R18 ;  /* 0x00000080000c7824 */ /* 0x008fc800078e0212 */
[----:B------:R-:W-:Y:S01]  /*c550*/  IMAD R227, R3, 0x2, R12 ;  /* 0x0000000203e37824 */ /* 0x000fe200078e020c */
[C---:B----4-:R-:W-:Y:S01]  /*c560*/  LEA R14, R0.reuse, R14, 0x7 ;  /* 0x0000000e000e7211 */ /* 0x050fe200078e38ff */
[----:B-----5:R-:W-:-:S03]  /*c570*/  IMAD R18, R0, 0x80, R17 ;  /* 0x0000008000127824 */ /* 0x020fc600078e0211 */
[C---:B------:R-:W-:Y:S02]  /*c580*/  LEA R17, R3.reuse, R14, 0x1 ;  /* 0x0000000e03117211 */ /* 0x040fe400078e08ff */
[----:B--2---:R-:W-:Y:S01]  /*c590*/  LEA R20, R0, R15, 0x7 ;  /* 0x0000000f00147211 */ /* 0x004fe200078e38ff */
[----:B------:R-:W-:Y:S01]  /*c5a0*/  IMAD R13, R3, 0x2, R18 ;  /* 0x00000002030d7824 */ /* 0x000fe200078e0212 */
[----:B------:R-:W-:Y:S01]  /*c5b0*/  LEA R12, R17, R16, 0x2 ;  /* 0x00000010110c7211 */ /* 0x000fe200078e10ff */
[--C-:B------:R-:W-:Y:S01]  /*c5c0*/  IMAD R18, R227, 0x4, R16.reuse ;  /* 0x00000004e3127824 */ /* 0x100fe200078e0210 */
        /* <DEDUP_REMOVED lines=18> */
.L_x_1537:
[----:B------:R1:W1:Y:S01]  /*c6f0*/  SYNCS.PHASECHK.TRANS64.TRYWAIT P0, [R6+URZ+0x30c30], R19 ;  /* 0x030c3013060075a7 */ /* 0x000262000800017f */
[----:B------:R-:W-:Y:S05]  /*c700*/  @!P6 BRA `(.L_x_1538) ;  /* 0x000000000004e947 */ /* 0x000fea0003800000 */
[----:B------:R-:W-:Y:S01]  /*c710*/  BPT.TRAP 0x1 ;  /* 0x000000040000795c */ /* 0x000fe20000300000 */
.L_x_1538:
[----:B-1----:R-:W-:Y:S05]  /*c720*/  @P0 BRA `(.L_x_1539) ;  /* 0x0000000000080947 */ /* 0x002fea0003800000 */
[----:B------:R-:W1:Y:S02]  /*c730*/  SYNCS.PHASECHK.TRANS64.TRYWAIT P0, [R6+URZ+0x30c30], R19 ;  /* 0x030c3013060075a7 */ /* 0x000e64000800017f */
[----:B-1----:R-:W-:Y:S05]  /*c740*/  @!P0 BRA `(.L_x_1540) ;  /* 0x00000094003c8947 */ /* 0x002fea0003800000 */
.L_x_1539:
        /* <DEDUP_REMOVED lines=16> */
[----:B-1----:R-:W-:Y:S01]  /*c850*/  MUFU.TANH R200, R75 ;  /* 0x0000004b00c87308 */ /* 0x002fe20000002400 */
        /* <DEDUP_REMOVED lines=80> */
[----:B--2---:R-:W1:Y:S01]  /*cd60*/  LDC R2, c[0x0][0x74c] ;  /* 0x0001d300ff027b82 */ /* 0x004e620000000800 */
[----:B------:R-:W-:Y:S01]  /*cd70*/  FMUL.FTZ R138, R90, UR9 ;  /* 0x000000095a8a7c20 */ /* 0x000fe20008410000 */
[----:B------:R-:W-:Y:S01]  /*cd80*/  FMUL.FTZ R89, R94, UR9 ;  /* 0x000000095e597c20 */ /* 0x000fe20008410000 */
[----:B------:R-:W-:Y:S01]  /*cd90*/  FMUL.FTZ R90, R95, UR9 ;  /* 0x000000095f5a7c20 */ /* 0x000fe20008410000 */
[----:B------:R-:W-:Y:S01]  /*cda0*/  HGMMA.64x128x16.F32.BF16 R24, gdesc[UR4], RZ, !UPT, gsb0 ;  /* 0x01e00000041879f0 */ /* 0x000fe2000c0018ff */
[----:B------:R-:W-:Y:S01]  /*cdb0*/  UIADD3 UR4, UR6, 0x2, URZ ;  /* 0x0000000206047890 */ /* 0x000fe2000fffe03f */
[----:B------:R-:W2:Y:S01]  /*cdc0*/  MUFU.TANH R136, R136 ;  /* 0x0000008800887308 */ /* 0x000ea20000002400 */
[----:B------:R-:W-:Y:S01]  /*cdd0*/  FMUL.FTZ R205, R92, UR9 ;  /* 0x000000095ccd7c20 */ /* 0x000fe20008410000 */
[----:B------:R-:W2:Y:S01]  /*cde0*/  LDC.64 R94, c[0x0][0x748] ;  /* 0x0001d200ff5e7b82 */ /* 0x000ea20000000a00 */
[----:B------:R-:W-:Y:S01]  /*cdf0*/  FMUL.FTZ R92, R97, UR9 ;  /* 0x00000009615c7c20 */ /* 0x000fe20008410000 */
[----:B------:R-:W-:Y:S01]  /*ce00*/  FMUL.FTZ R100, R100, UR9 ;  /* 0x0000000964647c20 */ /* 0x000fe20008410000 */
[----:B------:R-:W-:Y:S01]  /*ce10*/  FMUL.FTZ R101, R101, UR9 ;  /* 0x0000000965657c20 */ /* 0x000fe20008410000 */
        /* <DEDUP_REMOVED lines=29> */
[----:B---3--:R-:W-:Y:S01]  /*cff0*/  R2UR UR12, R4 ;  /* 0x00000000040c72ca */ /* 0x008fe200000e0000 */
[----:B------:R-:W-:-:S02]  /*d000*/  WARPGROUP.DEPBAR.LE gsb0, 0x0 ;  /* 0x00008000000079c5 */ /* 0x000fc40000010000 */
[----:B------:R-:W-:Y:S01]  /*d010*/  R2UR UR13, R5 ;  /* 0x00000000050d72ca */ /* 0x000fe200000e0000 */
[----:B------:R-:W-:Y:S01]  /*d020*/  IMAD.IADD R96, R8, 0x1, R96 ;  /* 0x0000000108607824 */ /* 0x000fe200078e0260 */
[----:B------:R-:W3:Y:S01]  /*d030*/  LDL.64 R4, [R1+0x38] ;  /* 0x0000380001047983 */ /* 0x000ee20000100a00 */
[----:B------:R-:W-:Y:S01]  /*d040*/  WARPGROUP.ARRIVE ;  /* 0x00000000000079c5 */ /* 0x000fe20000000000 */
[----:B------:R-:W-:Y:S01]  /*d050*/  IADD3 R2, -R2, 0x8, RZ ;  /* 0x0000000802027810 */ /* 0x000fe20007ffe1ff */
[----:B------:R-:W-:Y:S01]  /*d060*/  UIADD3 UR6, UR6, 0x6, URZ ;  /* 0x0000000606067890 */ /* 0x000fe2000fffe03f */
[----:B------:R-:W1:Y:S01]  /*d070*/  MUFU.TANH R167, R205 ;  /* 0x000000cd00a77308 */ /* 0x000e620000002400 */
[----:B------:R-:W-:Y:S01]  /*d080*/  UMOV UR7, 0x40000040 ;  /* 0x4000004000077882 */ /* 0x000fe20000000000 */
[----:B------:R-:W-:-:S05]  /*d090*/  FMUL.FTZ R93, R98, UR9 ;  /* 0x00000009625d7c20 */ /* 0x000fca0008410000 */
[----:B------:R-:W-:Y:S01]  /*d0a0*/  HGMMA.64x128x16.F32.BF16 R24, gdesc[UR12], R24, gsb0 ;  /* 0x01e000000c1879f0 */ /* 0x000fe20008001818 */
[----:B----4-:R-:W-:Y:S01]  /*d0b0*/  R2UR UR12, R6 ;  /* 0x00000000060c72ca */ /* 0x010fe200000e0000 */
[----:B------:R-:W-:Y:S01]  /*d0c0*/  IMAD.IADD R221, R2, 0x1, -R96 ;  /* 0x0000000102dd7824 */ /* 0x000fe200078e0a60 */
[----:B------:R-:W-:Y:S01]  /*d0d0*/  R2UR UR13, R7 ;  /* 0x00000000070d72ca */ /* 0x000fe200000e0000 */
[----:B------:R-:W-:Y:S01]  /*d0e0*/  UMOV UR14, UR4 ;  /* 0x00000004000e7c82 */ /* 0x000fe20008000000 */
[----:B------:R-:W-:Y:S01]  /*d0f0*/  UMOV UR15, 0x40000040 ;  /* 0x40000040000f7882 */ /* 0x000fe20000000000 */
[----:B------:R4:W-:Y:S01]  /*d100*/  MUFU.TANH R7, R126 ;  /* 0x0000007e00077308 */ /* 0x0009e20000002400 */
[----:B--2---:R-:W-:-:S07]  /*d110*/  IADD3 R95, RZ, -R96, -R95 ;  /* 0x80000060ff5f7210 */ /* 0x004fce0007ffe85f */
[----:B------:R-:W2:Y:S01]  /*d120*/  MUFU.TANH R88, R88 ;  /* 0x0000005800587308 */ /* 0x000ea20000002400 */
[----:B----4-:R-:W-:Y:S02]  /*d130*/  IADD3 R126, -R96, R94, RZ ;  /* 0x0000005e607e7210 */ /* 0x010fe40007ffe1ff */
[----:B------:R-:W-:Y:S02]  /*d140*/  IADD3 R94, R94, 0x8, -R96 ;  /* 0x000000085e5e7810 */ /* 0x000fe40007ffe860 */
[----:B------:R-:W-:Y:S02]  /*d150*/  SEL R126, R126, 0x80, !P2 ;  /* 0x000000807e7e7807 */ /* 0x000fe40005000000 */
[----:B------:R-:W-:Y:S01]  /*d160*/  SEL R221, R221, 0x80, P3 ;  /* 0x00000080dddd7807 */ /* 0x000fe20001800000 */
[----:B------:R-:W4:Y:S01]  /*d170*/  MUFU.TANH R91, R91 ;  /* 0x0000005b005b7308 */ /* 0x000f220000002400 */
[----:B------:R-:W-:Y:S02]  /*d180*/  SEL R218, R95, 0x80, P1 ;  /* 0x000000805fda7807 */ /* 0x000fe40000800000 */
[----:B------:R-:W-:-:S02]  /*d190*/  ISETP.GE.AND P3, PT, R126, RZ, PT ;  /* 0x000000ff7e00720c */ /* 0x000fc40003f66270 */
[----:B------:R-:W-:-:S03]  /*d1a0*/  ISETP.GE.AND P4, PT, R126, 0x1, PT ;  /* 0x000000017e00780c */ /* 0x000fc60003f86270 */
[----:B------:R-:W4:Y:S08]  /*d1b0*/  MUFU.TANH R92, R92 ;  /* 0x0000005c005c7308 */ /* 0x000f300000002400 */
[----:B------:R-:W-:Y:S08]  /*d1c0*/  MUFU.TANH R169, R138 ;  /* 0x0000008a00a97308 */ /* 0x000ff00000002400 */
[----:B------:R-:W4:Y:S08]  /*d1d0*/  MUFU.TANH R165, R100 ;  /* 0x0000006400a57308 */ /* 0x000f300000002400 */
[----:B------:R-:W4:Y:S08]  /*d1e0*/  MUFU.TANH R164, R101 ;  /* 0x0000006500a47308 */ /* 0x000f300000002400 */
[----:B------:R-:W4:Y:S08]  /*d1f0*/  MUFU.TANH R89, R89 ;  /* 0x0000005900597308 */ /* 0x000f300000002400 */
[----:B------:R-:W4:Y:S08]  /*d200*/  MUFU.TANH R90, R90 ;  /* 0x0000005a005a7308 */ /* 0x000f300000002400 */
[----:B------:R-:W-:Y:S08]  /*d210*/  MUFU.TANH R145, R120 ;  /* 0x0000007800917308 */ /* 0x000ff00000002400 */
[----:B------:R-:W-:Y:S08]  /*d220*/  MUFU.TANH R143, R122 ;  /* 0x0000007a008f7308 */ /* 0x000ff00000002400 */
[----:B------:R-:W-:Y:S08]  /*d230*/  MUFU.TANH R142, R123 ;  /* 0x0000007b008e7308 */ /* 0x000ff00000002400 */
[----:B------:R-:W4:Y:S08]  /*d240*/  MUFU.TANH R93, R93 ;  /* 0x0000005d005d7308 */ /* 0x000f300000002400 */
[----:B------:R-:W4:Y:S08]  /*d250*/  MUFU.TANH R166, R99 ;  /* 0x0000006300a67308 */ /* 0x000f300000002400 */
[----:B------:R-:W4:Y:S08]  /*d260*/  MUFU.TANH R163, R102 ;  /* 0x0000006600a37308 */ /* 0x000f300000002400 */
[----:B------:R-:W4:Y:S01]  /*d270*/  MUFU.TANH R162, R103 ;  /* 0x0000006700a27308 */ /* 0x000f220000002400 */
[----:B------:R-:W-:-:S02]  /*d280*/  WARPGROUP.DEPBAR.LE gsb0, 0x0 ;  /* 0x00008000000079c5 */ /* 0x000fc40000010000 */
[----:B------:R-:W-:-:S05]  /*d290*/  WARPGROUP.ARRIVE ;  /* 0x00000000000079c5 */ /* 0x000fca0000000000 */
[----:B------:R-:W-:Y:S01]  /*d2a0*/  MUFU.TANH R156, R109 ;  /* 0x0000006d009c7308 */ /* 0x000fe20000002400 */
[----:B------:R-:W-:Y:S01]  /*d2b0*/  HGMMA.64x128x16.F32.BF16 R24, gdesc[UR12], R24, gsb0 ;  /* 0x01e000000c1879f0 */ /* 0x000fe20008001818 */
[----:B------:R-:W-:Y:S02]  /*d2c0*/  ISETP.GE.AND P1, PT, R126, 0x9, PT ;  /* 0x000000097e00780c */ /* 0x000fe40003f26270 */
[----:B------:R-:W-:-:S04]  /*d2d0*/  ISETP.GT.OR P3, PT, R218, RZ, !P3 ;  /* 0x000000ffda00720c */ /* 0x000fc80005f64670 */
[----:B------:R-:W4:Y:S01]  /*d2e0*/  MUFU.TANH R161, R104 ;  /* 0x0000006800a17308 */ /* 0x000f220000002400 */
[C---:B------:R-:W-:Y:S02]  /*d2f0*/  ISETP.GT.OR P4, PT, R218.reuse, 0x1, !P4 ;  /* 0x00000001da00780c */ /* 0x040fe40006784670 */
[----:B------:R-:W-:Y:S02]  /*d300*/  ISETP.GT.OR P1, PT, R218, 0x9, !P1 ;  /* 0x00000009da00780c */ /* 0x000fe40004f24670 */
[----:B------:R-:W-:Y:S02]  /*d310*/  FSEL R216, R19, -INF , !P3 ;  /* 0xff80000013d87808 */ /* 0x000fe40005800000 */
[----:B------:R-:W-:Y:S01]  /*d320*/  FSEL R219, R230, -INF , !P4 ;  /* 0xff800000e6db7808 */ /* 0x000fe20006000000 */
[----:B------:R-:W4:Y:S01]  /*d330*/  MUFU.TANH R160, R105 ;  /* 0x0000006900a07308 */ /* 0x000f220000002400 */
[C---:B------:R-:W-:Y:S02]  /*d340*/  ISETP.GE.AND P2, PT, R126.reuse, 0x10, PT ;  /* 0x000000107e00780c */ /* 0x040fe40003f46270 */
[----:B------:R-:W-:-:S02]  /*d350*/  ISETP.GE.AND P3, PT, R126, 0x11, PT ;  /* 0x000000117e00780c */ /* 0x000fc40003f66270 */
[C---:B------:R-:W-:Y:S02]  /*d360*/  ISETP.GE.AND P5, PT, R126.reuse, 0x18, PT ;  /* 0x000000187e00780c */ /* 0x040fe40003fa6270 */
[----:B------:R-:W-:Y:S01]  /*d370*/  ISETP.GE.AND P4, PT, R126, 0x19, PT ;  /* 0x000000197e00780c */ /* 0x000fe20003f86270 */
[----:B------:R-:W-:Y:S01]  /*d380*/  MUFU.TANH R153, R112 ;  /* 0x0000007000997308 */ /* 0x000fe20000002400 */
[----:B------:R-:W-:Y:S02]  /*d390*/  FSEL R220, R236, -INF , !P1 ;  /* 0xff800000ecdc7808 */ /* 0x000fe40004800000 */
[C---:B------:R-:W-:Y:S02]  /*d3a0*/  ISETP.GT.OR P2, PT, R218.reuse, 0x10, !P2 ;  /* 0x00000010da00780c */ /* 0x040fe40005744670 */
[C---:B------:R-:W-:Y:S02]  /*d3b0*/  ISETP.GT.OR P3, PT, R218.reuse, 0x11, !P3 ;  /* 0x00000011da00780c */ /* 0x040fe40005f64670 */
[C---:B------:R-:W-:Y:S01]  /*d3c0*/  ISETP.GT.OR P5, PT, R218.reuse, 0x18, !P5 ;  /* 0x00000018da00780c */ /* 0x040fe20006fa4670 */
[----:B------:R-:W-:Y:S01]  /*d3d0*/  MUFU.TANH R141, R124 ;  /* 0x0000007c008d7308 */ /* 0x000fe20000002400 */
[----:B------:R-:W-:-:S02]  /*d3e0*/  ISETP.GT.OR P4, PT, R218, 0x19, !P4 ;  /* 0x00000019da00780c */ /* 0x000fc40006784670 */
[----:B------:R-:W-:Y:S02]  /*d3f0*/  FSEL R215, R233, -INF , !P2 ;  /* 0xff800000e9d77808 */ /* 0x000fe40005000000 */
[----:B------:R-:W-:Y:S02]  /*d400*/  FSEL R211, R21, -INF , !P3 ;  /* 0xff80000015d37808 */ /* 0x000fe40005800000 */
[----:B------:R-:W-:Y:S01]  /*d410*/  FSEL R208, R23, -INF , !P5 ;  /* 0xff80000017d07808 */ /* 0x000fe20006800000 */
[----:B------:R-:W4:Y:S01]  /*d420*/  MUFU.TANH R157, R108 ;  /* 0x0000006c009d7308 */ /* 0x000f220000002400 */
[----:B------:R-:W-:Y:S01]  /*d430*/  FSEL R206, R202, -INF , !P4 ;  /* 0xff800000cace7808 */ /* 0x000fe20006000000 */
[----:B------:R-:W-:Y:S01]  /*d440*/  FMUL.FTZ R110, R110, UR9 ;  /* 0x000000096e6e7c20 */ /* 0x000fe20008410000 */
[----:B------:R-:W-:-:S05]  /*d450*/  FMUL.FTZ R111, R111, UR9 ;  /* 0x000000096f6f7c20 */ /* 0x000fca0008410000 */
[----:B------:R-:W4:Y:S01]  /*d460*/  MUFU.TANH R152, R113 ;  /* 0x0000007100987308 */ /* 0x000f220000002400 */
[----:B------:R-:W-:-:S07]  /*d470*/  FMUL.FTZ R119, R119, UR9 ;  /* 0x0000000977777c20 */ /* 0x000fce0008410000 */
[----:B------:R-:W-:Y:S01]  /*d480*/  MUFU.TANH R144, R121 ;  /* 0x0000007900907308 */ /* 0x000fe20000002400 */
[----:B------:R-:W-:-:S07]  /*d490*/  FMUL.FTZ R115, R115, UR9 ;  /* 0x0000000973737c20 */ /* 0x000fce0008410000 */
[----:B------:R-:W-:Y:S08]  /*d4a0*/  MUFU.TANH R140, R125 ;  /* 0x0000007d008c7308 */ /* 0x000ff00000002400 */
[----:B------:R-:W4:Y:S08]  /*d4b0*/  MUFU.TANH R150, R116 ;  /* 0x0000007400967308 */ /* 0x000f300000002400 */
[----:B------:R-:W4:Y:S01]  /*d4c0*/  MUFU.TANH R148, R117 ;  /* 0x0000007500947308 */ /* 0x000f220000002400 */
[----:B------:R-:W-:-:S07]  /*d4d0*/  FMUL.FTZ R118, R118, UR9 ;  /* 0x0000000976767c20 */ /* 0x000fce0008410000 */
[----:B------:R-:W-:Y:S08]  /*d4e0*/  MUFU.TANH R158, R107 ;  /* 0x0000006b009e7308 */ /* 0x000ff00000002400 */
[----:B------:R-:W-:Y:S08]  /*d4f0*/  MUFU.TANH R151, R114 ;  /* 0x0000007200977308 */ /* 0x000ff00000002400 */
[----:B------:R-:W4:Y:S01]  /*d500*/  MUFU.TANH R159, R106 ;  /* 0x0000006a009f7308 */ /* 0x000f220000002400 */
[----:B------:R-:W-:-:S02]  /*d510*/  WARPGROUP.DEPBAR.LE gsb0, 0x0 ;  /* 0x00008000000079c5 */ /* 0x000fc40000010000 */
[----:B------:R-:W1:Y:S01]  /*d520*/  LDS R227, [R227+0x400] ;  /* 0x00040000e3e37984 */ /* 0x000e620000000800 */
        /* <DEDUP_REMOVED lines=9> */
[C---:B------:R-:W-:Y:S01]  /*d5c0*/  ISETP.GE.AND P0, PT, R128.reuse, RZ, PT ;  /* 0x000000ff8000720c */ /* 0x040fe20003f06270 */
[----:B------:R-:W-:Y:S01]  /*d5d0*/  HGMMA.64x128x16.F32.BF16 R24, gdesc[UR4], R24, gsb0 ;  /* 0x01e00000041879f0 */ /* 0x000fe20008001818 */
[C---:B------:R-:W-:Y:S01]  /*d5e0*/  ISETP.GT.OR P1, PT, R221.reuse, 0x1, !P1 ;  /* 0x00000001dd00780c */ /* 0x040fe20004f24670 */
[----:B------:R-:W3:Y:S01]  /*d5f0*/  MUFU.TANH R155, R110 ;  /* 0x0000006e009b7308 */ /* 0x000ee20000002400 */
[----:B------:R-:W-:Y:S01]  /*d600*/  ISETP.GT.OR P0, PT, R221, RZ, !P0 ;  /* 0x000000ffdd00720c */ /* 0x000fe20004704670 */
[----:B------:R-:W-:Y:S01]  /*d610*/  FMUL.FTZ R127, R127, UR9 ;  /* 0x000000097f7f7c20 */ /* 0x000fe20008410000 */
[----:B------:R-:W-:-:S05]  /*d620*/  ISETP.GE.AND P2, PT, R128, 0x8, PT ;  /* 0x000000088000780c */ /* 0x000fca0003f46270 */
[----:B------:R-:W3:Y:S01]  /*d630*/  MUFU.TANH R154, R111 ;  /* 0x0000006f009a7308 */ /* 0x000ee20000002400 */
[----:B------:R-:W-:-:S07]  /*d640*/  ISETP.GE.AND P3, PT, R128, 0x9, PT ;  /* 0x000000098000780c */ /* 0x000fce0003f66270 */
[----:B------:R3:W-:Y:S01]  /*d650*/  MUFU.TANH R146, R119 ;  /* 0x0000007700927308 */ /* 0x0007e20000002400 */
[----:B------:R-:W-:-:S07]  /*d660*/  ISETP.GE.AND P5, PT, R128, 0x10, PT ;  /* 0x000000108000780c */ /* 0x000fce0003fa6270 */
[----:B------:R-:W3:Y:S01]  /*d670*/  MUFU.TANH R149, R115 ;  /* 0x0000007300957308 */ /* 0x000ee20000002400 */
[----:B------:R-:W-:-:S07]  /*d680*/  ISETP.GE.AND P4, PT, R128, 0x11, PT ;  /* 0x000000118000780c */ /* 0x000fce0003f86270 */
[----:B------:R-:W3:Y:S01]  /*d690*/  MUFU.TANH R147, R118 ;  /* 0x0000007600937308 */ /* 0x000ee20000002400 */
[----:B------:R-:W-:Y:S01]  /*d6a0*/  FSEL R214, R20, -INF , !P0 ;  /* 0xff80000014d67808 */ /* 0x000fe20004000000 */
[----:B------:R-:W-:Y:S01]  /*d6b0*/  FMUL.FTZ R130, R130, UR9 ;  /* 0x0000000982827c20 */ /* 0x000fe20008410000 */
[----:B------:R-:W-:Y:S01]  /*d6c0*/  FSEL R228, R200, -INF , !P1 ;  /* 0xff800000c8e47808 */ /* 0x000fe20004800000 */
[----:B------:R-:W-:Y:S01]  /*d6d0*/  FMUL.FTZ R212, R131, UR9 ;  /* 0x0000000983d47c20 */ /* 0x000fe20008410000 */
[C---:B------:R-:W-:Y:S01]  /*d6e0*/  ISETP.GE.AND P0, PT, R128.reuse, 0x18, PT ;  /* 0x000000188000780c */ /* 0x040fe20003f06270 */
[----:B------:R-:W-:Y:S01]  /*d6f0*/  FMUL.FTZ R129, R129, UR9 ;  /* 0x0000000981817c20 */ /* 0x000fe20008410000 */
[----:B------:R-:W-:Y:S02]  /*d700*/  ISETP.GE.AND P1, PT, R128, 0x19, PT ;  /* 0x000000198000780c */ /* 0x000fe40003f26270 */
[----:B------:R-:W-:Y:S02]  /*d710*/  LEA R137, R0, R137, 0xa ;  /* 0x0000008900897211 */ /* 0x000fe400078e50ff */
[C---:B------:R-:W-:Y:S01]  /*d720*/  IADD3 R223, R10.reuse, 0x4, RZ ;  /* 0x000000040adf7810 */ /* 0x040fe20007ffe0ff */
[----:B-1----:R-:W1:Y:S01]  /*d730*/  SHFL.IDX PT, R225, R227, R10, 0x1f ;  /* 0x00001f0ae3e17589 */ /* 0x002e6200000e0000 */
[C---:B------:R-:W-:Y:S01]  /*d740*/  ISETP.GT.OR P2, PT, R221.reuse, 0x8, !P2 ;  /* 0x00000008dd00780c */ /* 0x040fe20005744670 */
[----:B------:R-:W-:Y:S01]  /*d750*/  VIADD R231, R10, 0x8 ;  /* 0x000000080ae77836 */ /* 0x000fe20000000000 */
[C---:B------:R-:W-:Y:S01]  /*d760*/  ISETP.GT.OR P3, PT, R221.reuse, 0x9, !P3 ;  /* 0x00000009dd00780c */ /* 0x040fe20005f64670 */
[----:B------:R-:W-:Y:S01]  /*d770*/  ULDC UR4, c[0x0][0x744] ;  /* 0x0001d10000047ab9 */ /* 0x000fe20000000800 */
[----:B------:R-:W-:-:S02]  /*d780*/  ISETP.GT.OR P5, PT, R221, 0x10, !P5 ;  /* 0x00000010dd00780c */ /* 0x000fc40006fa4670 */
[C---:B------:R-:W-:Y:S02]  /*d790*/  ISETP.GT.OR P4, PT, R221.reuse, 0x11, !P4 ;  /* 0x00000011dd00780c */ /* 0x040fe40006784670 */
[C---:B------:R-:W-:Y:S02]  /*d7a0*/  ISETP.GT.OR P0, PT, R221.reuse, 0x18, !P0 ;  /* 0x00000018dd00780c */ /* 0x040fe40004704670 */
[----:B------:R-:W-:Y:S02]  /*d7b0*/  ISETP.GT.OR P1, PT, R221, 0x19, !P1 ;  /* 0x00000019dd00780c */ /* 0x000fe40004f24670 */
        /* <DEDUP_REMOVED lines=12> */
[C---:B------:R-:W-:Y:S02]  /*d880*/  ISETP.GT.OR P2, PT, R218.reuse, 0x20, !P2 ;  /* 0x00000020da00780c */ /* 0x040fe40005744670 */
[C---:B------:R-:W-:Y:S02]  /*d890*/  ISETP.GT.OR P3, PT, R218.reuse, 0x21, !P3 ;  /* 0x00000021da00780c */ /* 0x040fe40005f64670 */
[----:B------:R-:W-:-:S02]  /*d8a0*/  ISETP.GT.OR P5, PT, R218, 0x28, !P5 ;  /* 0x00000028da00780c */ /* 0x000fc40006fa4670 */
[C---:B------:R-:W-:Y:S02]  /*d8b0*/  ISETP.GT.OR P4, PT, R218.reuse, 0x29, !P4 ;  /* 0x00000029da00780c */ /* 0x040fe40006784670 */
[C---:B------:R-:W-:Y:S02]  /*d8c0*/  ISETP.GT.OR P0, PT, R218.reuse, 0x30, !P0 ;  /* 0x00000030da00780c */ /* 0x040fe40004704670 */
[----:B------:R-:W-:Y:S02]  /*d8d0*/  ISETP.GT.OR P1, PT, R218, 0x31, !P1 ;  /* 0x00000031da00780c */ /* 0x000fe40004f24670 */
[----:B------:R-:W-:Y:S02]  /*d8e0*/  FSEL R204, R171, -INF , !P2 ;  /* 0xff800000abcc7808 */ /* 0x000fe40005000000 */
[----:B------:R-:W-:Y:S02]  /*d8f0*/  FSEL R122, R170, -INF , !P3 ;  /* 0xff800000aa7a7808 */ /* 0x000fe40005800000 */
[----:B------:R-:W-:-:S02]  /*d900*/  FSEL R123, R167, -INF , !P5 ;  /* 0xff800000a77b7808 */ /* 0x000fc40006800000 */
[----:B--2---:R-:W-:Y:S02]  /*d910*/  FSEL R120, R88, -INF , !P4 ;  /* 0xff80000058787808 */ /* 0x004fe40006000000 */
[C---:B------:R-:W-:Y:S02]  /*d920*/  ISETP.GE.AND P2, PT, R126.reuse, 0x38, PT ;  /* 0x000000387e00780c */ /* 0x040fe40003f46270 */
[----:B------:R-:W-:Y:S02]  /*d930*/  ISETP.GE.AND P3, PT, R126, 0x39, PT ;  /* 0x000000397e00780c */ /* 0x000fe40003f66270 */
[C---:B------:R-:W-:Y:S02]  /*d940*/  ISETP.GE.AND P5, PT, R128.reuse, 0x20, PT ;  /* 0x000000208000780c */ /* 0x040fe40003fa6270 */
[----:B------:R-:W-:Y:S02]  /*d950*/  ISETP.GE.AND P4, PT, R128, 0x21, PT ;  /* 0x000000218000780c */ /* 0x000fe40003f86270 */
[----:B----4-:R-:W-:-:S02]  /*d960*/  FSEL R103, R91, -INF , !P0 ;  /* 0xff8000005b677808 */ /* 0x010fc40004000000 */
[----:B------:R-:W-:Y:S02]  /*d970*/  FSEL R109, R92, -INF , !P1 ;  /* 0xff8000005c6d7808 */ /* 0x000fe40004800000 */
[C---:B------:R-:W-:Y:S02]  /*d980*/  ISETP.GE.AND P0, PT, R128.reuse, 0x28, PT ;  /* 0x000000288000780c */ /* 0x040fe40003f06270 */
[----:B------:R-:W-:Y:S02]  /*d990*/  ISETP.GE.AND P1, PT, R128, 0x29, PT ;  /* 0x000000298000780c */ /* 0x000fe40003f26270 */
[C---:B------:R-:W-:Y:S02]  /*d9a0*/  ISETP.GT.OR P2, PT, R218.reuse, 0x38, !P2 ;  /* 0x00000038da00780c */ /* 0x040fe40005744670 */
[----:B------:R-:W-:Y:S02]  /*d9b0*/  ISETP.GT.OR P3, PT, R218, 0x39, !P3 ;  /* 0x00000039da00780c */ /* 0x000fe40005f64670 */
        /* <DEDUP_REMOVED lines=19> */
[----:B------:R-:W-:Y:S02]  /*daf0*/  ISETP.GT.OR P4, PT, R221, 0x39, !P4 ;  /* 0x00000039dd00780c */ /* 0x000fe40006784670 */
        /* <DEDUP_REMOVED lines=11> */
[----:B---3--:R-:W-:Y:S02]  /*dbb0*/  FSEL R119, R160, -INF , !P1 ;  /* 0xff800000a0777808 */ /* 0x008fe40004800000 */
        /* <DEDUP_REMOVED lines=31> */
[----:B------:R-:W-:Y:S02]  /*ddb0*/  ISETP.GE.AND P3, PT, R128, 0x59, PT ;  /* 0x000000598000780c */ /* 0x000fe40003f66270 */
[C---:B------:R-:W-:Y:S02]  /*ddc0*/  ISETP.GE.AND P5, PT, R126.reuse, 0x60, PT ;  /* 0x000000607e00780c */ /* 0x040fe40003fa6270 */
[----:B------:R-:W-:Y:S02]  /*ddd0*/  ISETP.GE.AND P4, PT, R126, 0x61, PT ;  /* 0x000000617e00780c */ /* 0x000fe40003f86270 */
[----:B------:R-:W-:-:S02]  /*dde0*/  FSEL R100, R151, -INF , !P0 ;  /* 0xff80000097647808 */ /* 0x000fc40004000000 */
        /* <DEDUP_REMOVED lines=8> */
[----:B------:R-:W-:Y:S01]  /*de70*/  ISETP.GT.OR P1, PT, R218, 0x69, !P1 ;  /* 0x00000069da00780c */ /* 0x000fe20004f24670 */
[----:B------:R2:W3:Y:S01]  /*de80*/  MUFU.TANH R6, R127 ;  /* 0x0000007f00067308 */ /* 0x0004e20000002400 */
[----:B------:R-:W-:Y:S02]  /*de90*/  FSEL R98, R147, -INF , !P2 ;  /* 0xff80000093627808 */ /* 0x000fe40005000000 */
[----:B------:R-:W-:Y:S02]  /*dea0*/  FSEL R118, R146, -INF , !P3 ;  /* 0xff80000092767808 */ /* 0x000fe40005800000 */
[----:B------:R-:W-:-:S02]  /*deb0*/  FSEL R113, R145, -INF , !P5 ;  /* 0xff80000091717808 */ /* 0x000fc40006800000 */
[----:B------:R-:W-:Y:S02]  /*dec0*/  FSEL R108, R144, -INF , !P4 ;  /* 0xff800000906c7808 */ /* 0x000fe40006000000 */
[C---:B------:R-:W-:Y:S02]  /*ded0*/  ISETP.GE.AND P2, PT, R126.reuse, 0x70, PT ;  /* 0x000000707e00780c */ /* 0x040fe40003f46270 */
[C---:B------:R-:W-:Y:S02]  /*dee0*/  ISETP.GE.AND P3, PT, R126.reuse, 0x71, PT ;  /* 0x000000717e00780c */ /* 0x040fe40003f66270 */
[C---:B------:R-:W-:Y:S02]  /*def0*/  ISETP.GE.AND P5, PT, R126.reuse, 0x78, PT ;  /* 0x000000787e00780c */ /* 0x040fe40003fa6270 */
[----:B------:R-:W-:Y:S01]  /*df00*/  ISETP.GE.AND P4, PT, R126, 0x79, PT ;  /* 0x000000797e00780c */ /* 0x000fe20003f86270 */
[----:B------:R4:W1:Y:S01]  /*df10*/  MUFU.TANH R2, R130 ;  /* 0x0000008200027308 */ /* 0x0008620000002400 */
[----:B------:R-:W-:-:S02]  /*df20*/  FSEL R126, R141, -INF , !P0 ;  /* 0xff8000008d7e7808 */ /* 0x000fc40004000000 */
[----:B--2---:R-:W-:Y:S02]  /*df30*/  FSEL R127, R140, -INF , !P1 ;  /* 0xff8000008c7f7808 */ /* 0x004fe40004800000 */
[C---:B------:R-:W-:Y:S02]  /*df40*/  ISETP.GE.AND P0, PT, R128.reuse, 0x60, PT ;  /* 0x000000608000780c */ /* 0x040fe40003f06270 */
[----:B------:R-:W-:Y:S02]  /*df50*/  ISETP.GE.AND P1, PT, R128, 0x61, PT ;  /* 0x000000618000780c */ /* 0x000fe40003f26270 */
[----:B------:R-:W-:Y:S02]  /*df60*/  ISETP.GT.OR P2, PT, R218, 0x70, !P2 ;  /* 0x00000070da00780c */ /* 0x000fe40005744670 */
[C---:B------:R-:W-:Y:S02]  /*df70*/  ISETP.GT.OR P0, PT, R221.reuse, 0x60, !P0 ;  /* 0x00000060dd00780c */ /* 0x040fe40004704670 */
[----:B------:R-:W-:-:S02]  /*df80*/  ISETP.GT.OR P1, PT, R221, 0x61, !P1 ;  /* 0x00000061dd00780c */ /* 0x000fc40004f24670 */
[----:B----4-:R-:W-:Y:S02]  /*df90*/  FSEL R130, R5, -INF , !P2 ;  /* 0xff80000005827808 */ /* 0x010fe40005000000 */
[----:B------:R-:W-:Y:S02]  /*dfa0*/  FSEL R131, R143, -INF , !P0 ;  /* 0xff8000008f837808 */ /* 0x000fe40004000000 */
[----:B------:R-:W-:Y:S02]  /*dfb0*/  FSEL R138, R142, -INF , !P1 ;  /* 0xff8000008e8a7808 */ /* 0x000fe40004800000 */
[C---:B------:R-:W-:Y:S02]  /*dfc0*/  ISETP.GE.AND P2, PT, R128.reuse, 0x68, PT ;  /* 0x000000688000780c */ /* 0x040fe40003f46270 */
[C---:B------:R-:W-:Y:S02]  /*dfd0*/  ISETP.GE.AND P0, PT, R128.reuse, 0x69, PT ;  /* 0x000000698000780c */ /* 0x040fe40003f06270 */
[----:B------:R-:W-:-:S02]  /*dfe0*/  ISETP.GE.AND P1, PT, R128, 0x70, PT ;  /* 0x000000708000780c */ /* 0x000fc40003f26270 */
[C---:B------:R-:W-:Y:S02]  /*dff0*/  ISETP.GT.OR P2, PT, R221.reuse, 0x68, !P2 ;  /* 0x00000068dd00780c */ /* 0x040fe40005744670 */
[C---:B------:R-:W-:Y:S02]  /*e000*/  ISETP.GT.OR P0, PT, R221.reuse, 0x69, !P0 ;  /* 0x00000069dd00780c */ /* 0x040fe40004704670 */
[----:B------:R-:W-:Y:S01]  /*e010*/  ISETP.GT.OR P1, PT, R221, 0x70, !P1 ;  /* 0x00000070dd00780c */ /* 0x000fe20004f24670 */
[----:B------:R2:W-:Y:S01]  /*e020*/  MUFU.TANH R4, R129 ;  /* 0x0000008100047308 */ /* 0x0005e20000002400 */
[----:B------:R-:W-:Y:S02]  /*e030*/  R2UR UR8, R137 ;  /* 0x00000000890872ca */ /* 0x000fe400000e0000 */
[----:B---3--:R-:W-:Y:S02]  /*e040*/  FSEL R139, R6, -INF , !P0 ;  /* 0xff800000068b7808 */ /* 0x008fe40004000000 */
[----:B-1----:R-:W-:-:S02]  /*e050*/  FSEL R137, R2, -INF , !P1 ;  /* 0xff80000002897808 */ /* 0x002fc40004800000 */
[C---:B------:R-:W-:Y:S02]  /*e060*/  ISETP.GE.AND P0, PT, R128.reuse, 0x78, PT ;  /* 0x000000788000780c */ /* 0x040fe40003f06270 */
[----:B--2---:R-:W-:Y:S02]  /*e070*/  FSEL R129, R7, -INF , !P2 ;  /* 0xff80000007817808 */ /* 0x004fe40005000000 */
[C---:B------:R-:W-:Y:S02]  /*e080*/  ISETP.GE.AND P2, PT, R128.reuse, 0x71, PT ;  /* 0x000000718000780c */ /* 0x040fe40003f46270 */
[----:B------:R-:W-:Y:S02]  /*e090*/  ISETP.GE.AND P1, PT, R128, 0x79, PT ;  /* 0x000000798000780c */ /* 0x000fe40003f26270 */
[----:B------:R1:W-:Y:S02]  /*e0a0*/  MUFU.TANH R128, R212 ;  /* 0x000000d400807308 */ /* 0x0003e40000002400 */
[----:B-1----:R-:W1:Y:S01]  /*e0b0*/  SHFL.IDX PT, R212, R227, R223, 0x1f ;  /* 0x00001fdfe3d47589 */ /* 0x002e6200000e0000 */
[----:B------:R-:W-:-:S02]  /*e0c0*/  ISETP.GT.OR P3, PT, R218, 0x71, !P3 ;  /* 0x00000071da00780c */ /* 0x000fc40005f64670 */
[C---:B------:R-:W-:Y:S02]  /*e0d0*/  ISETP.GT.OR P5, PT, R218.reuse, 0x78, !P5 ;  /* 0x00000078da00780c */ /* 0x040fe40006fa4670 */
[----:B------:R-:W-:Y:S02]  /*e0e0*/  ISETP.GT.OR P4, PT, R218, 0x79, !P4 ;  /* 0x00000079da00780c */ /* 0x000fe40006784670 */
[----:B------:R-:W2:Y:S01]  /*e0f0*/  SHFL.IDX PT, R218, R18, R10, 0x1f ;  /* 0x00001f0a12da7589 */ /* 0x000ea200000e0000 */
[----:B------:R-:W-:Y:S01]  /*e100*/  IADD3 R232, R10, 0xc, RZ ;  /* 0x0000000c0ae87810 */ /* 0x000fe20007ffe0ff */
[----:B------:R-:W-:Y:S02]  /*e110*/  WARPGROUP.DEPBAR.LE gsb0, 0x0 ;  /* 0x00008000000079c5 */ /* 0x000fe40000010000 */
[----:B------:R-:W-:Y:S01]  /*e120*/  FADD.FTZ R229, R24, -R225 ;  /* 0x800000e118e57221 */ /* 0x000fe20000010000 */
[C---:B------:R-:W-:Y:S01]  /*e130*/  ISETP.GT.OR P2, PT, R221.reuse, 0x71, !P2 ;  /* 0x00000071dd00780c */ /* 0x040fe20005744670 */
[----:B------:R-:W3:Y:S01]  /*e140*/  SHFL.IDX PT, R24, R227, R231, 0x1f ;  /* 0x00001fe7e3187589 */ /* 0x000ee200000e0000 */
[----:B------:R-:W-:-:S02]  /*e150*/  ISETP.GT.OR P0, PT, R221, 0x78, !P0 ;  /* 0x00000078dd00780c */ /* 0x000fc40004704670 */
[----:B------:R-:W-:Y:S01]  /*e160*/  ISETP.GT.OR P1, PT, R221, 0x79, !P1 ;  /* 0x00000079dd00780c */ /* 0x000fe20004f24670 */
[----:B------:R-:W-:Y:S01]  /*e170*/  LDS R17, [R17+0x400] ;  /* 0x0004000011117984 */ /* 0x000fe20000000800 */
[----:B------:R-:W-:Y:S01]  /*e180*/  FMUL.FTZ R132, R132, UR9 ;  /* 0x0000000984847c20 */ /* 0x000fe20008410000 */
[----:B------:R-:W-:Y:S01]  /*e190*/  FMUL.FTZ R134, R134, UR9 ;  /* 0x0000000986867c20 */ /* 0x000fe20008410000 */
[----:B------:R-:W-:Y:S01]  /*e1a0*/  FMUL.FTZ R133, R133, UR9 ;  /* 0x0000000985857c20 */ /* 0x000fe20008410000 */
[----:B------:R-:W-:Y:S01]  /*e1b0*/  FMUL.FTZ R135, R135, UR9 ;  /* 0x0000000987877c20 */ /* 0x000fe20008410000 */
[----:B------:R-:W-:Y:S01]  /*e1c0*/  FFMA.FTZ R235, -R235, R235, 1 ;  /* 0x3f800000ebeb7423 */ /* 0x000fe200000101eb */
[----:B------:R-:W-:Y:S01]  /*e1d0*/  FFMA.FTZ R236, -R236, R236, 1 ;  /* 0x3f800000ecec7423 */ /* 0x000fe200000101ec */
[--C-:B-1----:R-:W-:Y:S01]  /*e1e0*/  FADD.FTZ R226, R25, -R212.reuse ;  /* 0x800000d419e27221 */ /* 0x102fe20000010000 */
[----:B------:R-:W-:Y:S01]  /*e1f0*/  FFMA.FTZ R90, -R90, R90, 1 ;  /* 0x3f8000005a5a7423 */ /* 0x000fe2000001015a */
[----:B------:R-:W-:Y:S04]  /*e200*/  SHFL.IDX PT, R25, R18, R223, 0x1f ;  /* 0x00001fdf12197589 */ /* 0x000fe800000e0000 */
[----:B------:R-:W1:Y:S01]  /*e210*/  SHFL.IDX PT, R223, R227, R232, 0x1f ;  /* 0x00001fe8e3df7589 */ /* 0x000e6200000e0000 */
[----:B------:R-:W-:Y:S01]  /*e220*/  FADD.FTZ R212, R27, -R212 ;  /* 0x800000d41bd47221 */ /* 0x000fe20000010000 */
[----:B--2---:R-:W-:Y:S01]  /*e230*/  FFMA.FTZ R216, R216, UR4, -R218 ;  /* 0x00000004d8d87c23 */ /* 0x004fe200080108da */
[----:B------:R-:W-:-:S02]  /*e240*/  VIADD R27, R10, 0x10 ;  /* 0x000000100a1b7836 */ /* 0x000fc40000000000 */
[----:B------:R-:W-:Y:S01]  /*e250*/  FADD.FTZ R225, R26, -R225 ;  /* 0x800000e11ae17221 */ /* 0x000fe20000010000 */
[----:B------:R-:W-:Y:S01]  /*e260*/  IADD3 R221, R10, 0x14, RZ ;  /* 0x000000140add7810 */ /* 0x000fe20007ffe0ff */
[----:B------:R-:W-:Y:S01]  /*e270*/  FFMA.FTZ R26, R214, UR4, -R218 ;  /* 0x00000004d61a7c23 */ /* 0x000fe200080108da */
[----:B------:R-:W-:Y:S01]  /*e280*/  FFMA.FTZ R91, -R91, R91, 1 ;  /* 0x3f8000005b5b7423 */ /* 0x000fe2000001015b */
[----:B------:R2:W4:Y:S01]  /*e290*/  MUFU.EX2 R214, R216 ;  /* 0x000000d800d67308 */ /* 0x0005220000000800 */
[----:B------:R-:W4:Y:S01]  /*e2a0*/  SHFL.IDX PT, R231, R18, R231, 0x1f ;  /* 0x00001fe712e77589 */ /* 0x000f2200000e0000 */
[--C-:B---3--:R-:W-:Y:S01]  /*e2b0*/  FADD.FTZ R218, R30, -R24.reuse ;  /* 0x800000181eda7221 */ /* 0x108fe20000010000 */
[----:B------:R-:W-:Y:S01]  /*e2c0*/  FFMA.FTZ R93, -R93, R93, 1 ;  /* 0x3f8000005d5d7423 */ /* 0x000fe2000001015d */
[----:B------:R-:W-:Y:S01]  /*e2d0*/  FFMA.FTZ R89, -R89, R89, 1 ;  /* 0x3f80000059597423 */ /* 0x000fe20000010159 */
[----:B------:R-:W-:Y:S01]  /*e2e0*/  FFMA.FTZ R88, -R88, R88, 1 ;  /* 0x3f80000058587423 */ /* 0x000fe20000010158 */
[----:B------:R-:W-:Y:S01]  /*e2f0*/  FFMA.FTZ R92, -R92, R92, 1 ;  /* 0x3f8000005c5c7423 */ /* 0x000fe2000001015c */
[----:B------:R-:W-:Y:S01]  /*e300*/  LDS R15, [R15+0x400] ;  /* 0x000400000f0f7984 */ /* 0x000fe20000000800 */
[----:B--2---:R-:W-:-:S03]  /*e310*/  FADD.FTZ R216, R28, -R24 ;  /* 0x800000181cd87221 */ /* 0x004fc60000010000 */
[----:B------:R-:W2:Y:S04]  /*e320*/  SHFL.IDX PT, R28, R227, R27, 0x1f ;  /* 0x00001f1be31c7589 */ /* 0x000ea800000e0000 */
[----:B------:R1:W-:Y:S04]  /*e330*/  SHFL.IDX PT, R27, R227, R221, 0x1f ;  /* 0x00001fdde31b7589 */ /* 0x0003e800000e0000 */
[----:B------:R-:W3:Y:S01]  /*e340*/  SHFL.IDX PT, R30, R18, R232, 0x1f ;  /* 0x00001fe8121e7589 */ /* 0x000ee200000e0000 */
[----:B-1----:R-:W-:Y:S01]  /*e350*/  FADD.FTZ R221, R29, -R223 ;  /* 0x800000df1ddd7221 */ /* 0x002fe20000010000 */
[----:B------:R-:W-:-:S02]  /*e360*/  VIADD R29, R10, 0x18 ;  /* 0x000000180a1d7836 */ /* 0x000fc40000000000 */
[----:B------:R-:W-:Y:S01]  /*e370*/  FADD.FTZ R223, R31, -R223 ;  /* 0x800000df1fdf7221 */ /* 0x000fe20000010000 */
[----:B------:R-:W-:-:S03]  /*e380*/  VIADD R31, R10, 0x10 ;  /* 0x000000100a1f7836 */ /* 0x000fc60000000000 */
[----:B------:R-:W1:Y:S04]  /*e390*/  SHFL.IDX PT, R29, R227, R29, 0x1f ;  /* 0x00001f1de31d7589 */ /* 0x000e6800000e0000 */
[----:B------:R-:W1:Y:S01]  /*e3a0*/  SHFL.IDX PT, R31, R18, R31, 0x1f ;  /* 0x00001f1f121f7589 */ /* 0x000e6200000e0000 */
[----:B------:R4:W-:Y:S01]  /*e3b0*/  MUFU.EX2 R24, R26 ;  /* 0x0000001a00187308 */ /* 0x0009e20000000800 */
        /* <DEDUP_REMOVED lines=8> */
[----:B------:R-:W-:Y:S01]  /*e440*/  IADD3 R32, R10, 0x14, RZ ;  /* 0x000000140a207810 */ /* 0x000fe20007ffe0ff */
[--C-:B-1----:R-:W-:Y:S01]  /*e450*/  FADD.FTZ R217, R36, -R29.reuse ;  /* 0x8000001d24d97221 */ /* 0x102fe20000010000 */
[----:B------:R-:W-:Y:S01]  /*e460*/  FADD.FTZ R220, R38, -R29 ;  /* 0x8000001d26dc7221 */ /* 0x000fe20000010000 */
[----:B------:R-:W-:Y:S01]  /*e470*/  FMUL.FTZ R229, R214, R229 ;  /* 0x000000e5d6e57220 */ /* 0x000fe20000410000 */
[--C-:B------:R-:W-:Y:S01]  /*e480*/  FFMA.FTZ R29, R215, UR4, -R31.reuse ;  /* 0x00000004d71d7c23 */ /* 0x100fe2000801081f */
[----:B------:R-:W-:Y:S01]  /*e490*/  FFMA.FTZ R31, R213, UR4, -R31 ;  /* 0x00000004d51f7c23 */ /* 0x000fe2000801081f */
[----:B------:R-:W-:Y:S01]  /*e4a0*/  FFMA.FTZ R213, -R19, R19, 1 ;  /* 0x3f80000013d57423 */ /* 0x000fe20000010113 */
[C---:B------:R-:W-:Y:S01]  /*e4b0*/  IADD3 R232, R10.reuse, 0x1c, RZ ;  /* 0x0000001c0ae87810 */ /* 0x040fe20007ffe0ff */
[----:B------:R-:W1:Y:S01]  /*e4c0*/  SHFL.IDX PT, R32, R18, R32, 0x1f ;  /* 0x00001f2012207589 */ /* 0x000e6200000e0000 */
[----:B------:R-:W-:-:S02]  /*e4d0*/  VIADD R34, R10, 0x18 ;  /* 0x000000180a227836 */ /* 0x000fc40000000000 */
[----:B------:R-:W-:Y:S01]  /*e4e0*/  FMUL.FTZ R213, R213, R229 ;  /* 0x000000e5d5d57220 */ /* 0x000fe20000410000 */
[----:B------:R-:W-:Y:S01]  /*e4f0*/  IADD3 R229, R10, 0x1c, RZ ;  /* 0x0000001c0ae57810 */ /* 0x000fe20007ffe0ff */
[----:B------:R2:W-:Y:S01]  /*e500*/  SHFL.IDX PT, R232, R227, R232, 0x1f ;  /* 0x00001fe8e3e87589 */ /* 0x0005e200000e0000 */
[----:B------:R-:W3:Y:S01]  /*e510*/  MUFU.EX2 R219, R219 ;  /* 0x000000db00db7308 */ /* 0x000ee20000000800 */
[--C-:B--2---:R-:W-:Y:S02]  /*e520*/  FADD.FTZ R227, R33, -R27.reuse ;  /* 0x8000001b21e37221 */ /* 0x104fe40000010000 */
[----:B------:R-:W2:Y:S04]  /*e530*/  SHFL.IDX PT, R33, R18, R34, 0x1f ;  /* 0x00001f2212217589 */ /* 0x000ea800000e0000 */
[----:B------:R-:W4:Y:S01]  /*e540*/  SHFL.IDX PT, R34, R18, R229, 0x1f ;  /* 0x00001fe512227589 */ /* 0x000f2200000e0000 */
[----:B------:R-:W-:Y:S01]  /*e550*/  FADD.FTZ R228, R35, -R27 ;  /* 0x8000001b23e47221 */ /* 0x000fe20000010000 */
[--C-:B-1----:R-:W-:Y:S01]  /*e560*/  FFMA.FTZ R211, R211, UR4, -R32.reuse ;  /* 0x00000004d3d37c23 */ /* 0x102fe20008010820 */
[----:B------:R-:W-:Y:S01]  /*e570*/  FFMA.FTZ R32, R210, UR4, -R32 ;  /* 0x00000004d2207c23 */ /* 0x000fe20008010820 */
[----:B------:R-:W1:Y:S01]  /*e580*/  SHFL.IDX PT, R35, R12, R10, 0x1f ;  /* 0x00001f0a0c237589 */ /* 0x000e6200000e0000 */
[----:B------:R-:W-:-:S02]  /*e590*/  VIADD R215, R10, 0x4 ;  /* 0x000000040ad77836 */ /* 0x000fc40000000000 */
[----:B------:R-:W-:Y:S01]  /*e5a0*/  FFMA.FTZ R210, -R20, R20, 1 ;  /* 0x3f80000014d27423 */ /* 0x000fe20000010114 */
[----:B------:R2:W-:Y:S01]  /*e5b0*/  MUFU.EX2 R19, R31 ;  /* 0x0000001f00137308 */ /* 0x0005e20000000800 */
[----:B---3--:R-:W-:-:S07]  /*e5c0*/  FMUL.FTZ R226, R219, R226 ;  /* 0x000000e2dbe27220 */ /* 0x008fce0000410000 */
[----:B------:R3:W-:Y:S01]  /*e5d0*/  MUFU.EX2 R20, R32 ;  /* 0x0000002000147308 */ /* 0x0007e20000000800 */
[--C-:B--2---:R-:W-:Y:S01]  /*e5e0*/  FFMA.FTZ R31, R208, UR4, -R33.reuse ;  /* 0x00000004d01f7c23 */ /* 0x104fe20008010821 */
[----:B------:R-:W-:Y:S01]  /*e5f0*/  FFMA.FTZ R208, -R230, R230, 1 ;  /* 0x3f800000e6d07423 */ /* 0x000fe200000101e6 */
[----:B---3--:R-:W-:Y:S01]  /*e600*/  FFMA.FTZ R32, R209, UR4, -R33 ;  /* 0x00000004d1207c23 */ /* 0x008fe20008010821 */
[--C-:B----4-:R-:W-:Y:S02]  /*e610*/  FFMA.FTZ R33, R206, UR4, -R34.reuse ;  /* 0x00000004ce217c23 */ /* 0x110fe40008010822 */
[----:B------:R-:W2:Y:S01]  /*e620*/  SHFL.IDX PT, R206, R12, R215, 0x1f ;  /* 0x00001fd70cce7589 */ /* 0x000ea200000e0000 */
[----:B------:R-:W-:Y:S01]  /*e630*/  FMUL.FTZ R208, R208, R226 ;  /* 0x000000e2d0d07220 */ /* 0x000fe20000410000 */
[C---:B------:R-:W-:Y:S01]  /*e640*/  IADD3 R226, R10.reuse, 0x8, RZ ;  /* 0x000000080ae27810 */ /* 0x040fe20007ffe0ff */
[----:B------:R-:W-:Y:S01]  /*e650*/  VIADD R209, R10, 0xc ;  /* 0x0000000c0ad17836 */ /* 0x000fe20000000000 */
[----:B------:R3:W-:Y:S01]  /*e660*/  MUFU.EX2 R18, R211 ;  /* 0x000000d300127308 */ /* 0x0007e20000000800 */
[----:B------:R-:W-:-:S02]  /*e670*/  FFMA.FTZ R34, R207, UR4, -R34 ;  /* 0x00000004cf227c23 */ /* 0x000fc40008010822 */
[----:B------:R-:W4:Y:S05]  /*e680*/  SHFL.IDX PT, R207, R12, R226, 0x1f ;  /* 0x00001fe20ccf7589 */ /* 0x000f2a00000e0000 */
[----:B------:R1:W-:Y:S01]  /*e690*/  MUFU.EX2 R27, R231 ;  /* 0x000000e7001b7308 */ /* 0x0003e20000000800 */
[----:B---3--:R-:W-:-:S05]  /*e6a0*/  VIADD R211, R10, 0x14 ;  /* 0x000000140ad37836 */ /* 0x008fca0000000000 */
[----:B------:R-:W-:Y:S01]  /*e6b0*/  SHFL.IDX PT, R38, R12, R211, 0x1f ;  /* 0x00001fd30c267589 */ /* 0x000fe200000e0000 */
[----:B-1----:R-:W-:-:S03]  /*e6c0*/  FADD.FTZ R231, R37, -R232 ;  /* 0x800000e825e77221 */ /* 0x002fc60000010000 */
[----:B------:R-:W1:Y:S01]  /*e6d0*/  SHFL.IDX PT, R37, R12, R209, 0x1f ;  /* 0x00001fd10c257589 */ /* 0x000e6200000e0000 */
[----:B------:R-:W-:Y:S01]  /*e6e0*/  FMUL.FTZ R225, R24, R225 ;  /* 0x000000e118e17220 */ /* 0x000fe20000410000 */
[--C-:B------:R-:W-:Y:S01]  /*e6f0*/  FFMA.FTZ R204, R204, UR4, -R35.reuse ;  /* 0x00000004cccc7c23 */ /* 0x100fe20008010823 */
[----:B------:R-:W-:Y:S01]  /*e700*/  IADD3 R230, R10, 0x18, RZ ;  /* 0x000000180ae67810 */ /* 0x000fe20007ffe0ff */
[----:B------:R-:W-:Y:S01]  /*e710*/  FFMA.FTZ R36, R205, UR4, -R35 ;  /* 0x00000004cd247c23 */ /* 0x000fe20008010823 */
[----:B------:R-:W-:Y:S01]  /*e720*/  FMUL.FTZ R210, R210, R225 ;  /* 0x000000e1d2d27220 */ /* 0x000fe20000410000 */
[----:B------:R2:W-:Y:S01]  /*e730*/  MUFU.EX2 R35, R204 ;  /* 0x000000cc00237308 */ /* 0x0005e20000000800 */
[----:B------:R-:W-:Y:S01]  /*e740*/  IADD3 R225, R10, 0x10, RZ ;  /* 0x000000100ae17810 */ /* 0x000fe20007ffe0ff */
[----:B------:R-:W-:Y:S01]  /*e750*/  FADD.FTZ R232, R39, -R232 ;  /* 0x800000e827e87221 */ /* 0x000fe20000010000 */
[--C-:B--2---:R-:W-:Y:S01]  /*e760*/  FFMA.FTZ R204, R122, UR4, -R206.reuse ;  /* 0x000000047acc7c23 */ /* 0x104fe200080108ce */
[----:B------:R-:W-:Y:S01]  /*e770*/  FFMA.FTZ R206, R124, UR4, -R206 ;  /* 0x000000047cce7c23 */ /* 0x000fe200080108ce */
[----:B------:R-:W2:Y:S04]  /*e780*/  SHFL.IDX PT, R122, R12, R230, 0x1f ;  /* 0x00001fe60c7a7589 */ /* 0x000ea800000e0000 */
[----:B------:R-:W3:Y:S04]  /*e790*/  SHFL.IDX PT, R124, R12, R229, 0x1f ;  /* 0x00001fe50c7c7589 */ /* 0x000ee800000e0000 */
[----:B------:R2:W3:Y:S01]  /*e7a0*/  SHFL.IDX PT, R39, R12, R225, 0x1f ;  /* 0x00001fe10c277589 */ /* 0x0004e200000e0000 */
[--C-:B----4-:R-:W-:Y:S01]  /*e7b0*/  FFMA.FTZ R123, R123, UR4, -R207.reuse ;  /* 0x000000047b7b7c23 */ /* 0x110fe200080108cf */
[----:B------:R-:W-:Y:S01]  /*e7c0*/  FFMA.FTZ R125, R125, UR4, -R207 ;  /* 0x000000047d7d7c23 */ /* 0x000fe200080108cf */
[--C-:B-1----:R-:W-:Y:S01]  /*e7d0*/  FFMA.FTZ R120, R120, UR4, -R37.reuse ;  /* 0x0000000478787c23 */ /* 0x102fe20008010825 */
[----:B------:R-:W-:Y:S01]  /*e7e0*/  FFMA.FTZ R121, R121, UR4, -R37 ;  /* 0x0000000479797c23 */ /* 0x000fe20008010825 */
[----:B------:R-:W-:Y:S01]  /*e7f0*/  SHFL.IDX PT, R207, R11, R226, 0x1f ;  /* 0x00001fe20bcf7589 */ /* 0x000fe200000e0000 */
[----:B------:R1:W-:Y:S08]  /*e800*/  MUFU.EX2 R37, R206 ;  /* 0x000000ce00257308 */ /* 0x0003f00000000800 */
[----:B--2---:R2:W-:Y:S01]  /*e810*/  MUFU.EX2 R12, R204 ;  /* 0x000000cc000c7308 */ /* 0x0045e20000000800 */
[----:B-1----:R-:W-:-:S02]  /*e820*/  FFMA.FTZ R206, R97, UR4, -R38 ;  /* 0x0000000461ce7c23 */ /* 0x002fc40008010826 */
[----:B------:R-:W1:Y:S04]  /*e830*/  SHFL.IDX PT, R97, R11, R209, 0x1f ;  /* 0x00001fd10b617589 */ /* 0x000e6800000e0000 */
[----:B--2---:R-:W2:Y:S04]  /*e840*/  SHFL.IDX PT, R204, R11, R215, 0x1f ;  /* 0x00001fd70bcc7589 */ /* 0x004ea800000e0000 */
[----:B------:R-:W4:Y:S01]  /*e850*/  SHFL.IDX PT, R205, R11, R10, 0x1f ;  /* 0x00001f0a0bcd7589 */ /* 0x000f2200000e0000 */
[--C-:B------:R-:W-:Y:S01]  /*e860*/  FFMA.FTZ R112, R112, UR4, -R122.reuse ;  /* 0x0000000470707c23 */ /* 0x100fe2000801087a */
[----:B------:R-:W-:Y:S01]  /*e870*/  FFMA.FTZ R107, R107, UR4, -R122 ;  /* 0x000000046b6b7c23 */ /* 0x000fe2000801087a */
[--C-:B---3--:R-:W-:Y:S01]  /*e880*/  FFMA.FTZ R122, R95, UR4, -R124.reuse ;  /* 0x000000045f7a7c23 */ /* 0x108fe2000801087c */
[----:B------:R-:W-:-:S02]  /*e890*/  FFMA.FTZ R124, R96, UR4, -R124 ;  /* 0x00000004607c7c23 */ /* 0x000fc4000801087c */
[----:B------:R-:W3:Y:S01]  /*e8a0*/  SHFL.IDX PT, R96, R11, R225, 0x1f ;  /* 0x00001fe10b607589 */ /* 0x000ee200000e0000 */
[----:B------:R-:W-:Y:S01]  /*e8b0*/  FFMA.FTZ R109, R109, UR4, -R38 ;  /* 0x000000046d6d7c23 */ /* 0x000fe20008010826 */
[----:B------:R-:W-:Y:S01]  /*e8c0*/  FFMA.FTZ R103, R103, UR4, -R39 ;  /* 0x0000000467677c23 */ /* 0x000fe20008010827 */
[--C-:B-1----:R-:W-:Y:S01]  /*e8d0*/  FFMA.FTZ R105, R105, UR4, -R97.reuse ;  /* 0x0000000469697c23 */ /* 0x102fe20008010861 */
[----:B------:R-:W-:Y:S01]  /*e8e0*/  FFMA.FTZ R104, R104, UR4, -R97 ;  /* 0x0000000468687c23 */ /* 0x000fe20008010861 */
[--C-:B--2---:R-:W-:Y:S01]  /*e8f0*/  FFMA.FTZ R119, R119, UR4, -R204.reuse ;  /* 0x0000000477777c23 */ /* 0x104fe200080108cc */
[----:B------:R-:W-:Y:S02]  /*e900*/  FFMA.FTZ R204, R94, UR4, -R204 ;  /* 0x000000045ecc7c23 */ /* 0x000fe400080108cc */
[----:B------:R1:W-:Y:S02]  /*e910*/  MUFU.EX2 R94, R120 ;  /* 0x00000078005e7308 */ /* 0x0003e40000000800 */
[----:B-1----:R-:W-:-:S02]  /*e920*/  FFMA.FTZ R120, R99, UR4, -R207 ;  /* 0x0000000463787c23 */ /* 0x002fc400080108cf */
[----:B------:R-:W1:Y:S04]  /*e930*/  SHFL.IDX PT, R99, R14, R10, 0x1f ;  /* 0x00001f0a0e637589 */ /* 0x000e6800000e0000 */
[----:B------:R2:W-:Y:S01]  /*e940*/  MUFU.EX2 R97, R109 ;  /* 0x0000006d00617308 */ /* 0x0005e20000000800 */
[----:B------:R-:W-:Y:S01]  /*e950*/  FFMA.FTZ R114, R114, UR4, -R39 ;  /* 0x0000000472727c23 */ /* 0x000fe20008010827 */
[--C-:B----4-:R-:W-:Y:S01]  /*e960*/  FFMA.FTZ R117, R117, UR4, -R205.reuse ;  /* 0x0000000475757c23 */ /* 0x110fe200080108cd */
[----:B--2---:R-:W2:Y:S05]  /*e970*/  SHFL.IDX PT, R109, R14, R225, 0x1f ;  /* 0x00001fe10e6d7589 */ /* 0x004eaa00000e0000 */
[----:B------:R4:W-:Y:S01]  /*e980*/  MUFU.EX2 R95, R103 ;  /* 0x00000067005f7308 */ /* 0x0009e20000000800 */
[----:B------:R-:W-:-:S02]  /*e990*/  FFMA.FTZ R106, R106, UR4, -R205 ;  /* 0x000000046a6a7c23 */ /* 0x000fc400080108cd */
[----:B------:R-:W-:Y:S04]  /*e9a0*/  SHFL.IDX PT, R205, R11, R229, 0x1f ;  /* 0x00001fe50bcd7589 */ /* 0x000fe800000e0000 */
[----:B----4-:R-:W4:Y:S01]  /*e9b0*/  SHFL.IDX PT, R103, R14, R209, 0x1f ;  /* 0x00001fd10e677589 */ /* 0x010f2200000e0000 */
[----:B------:R-:W2:Y:S01]  /*e9c0*/  MUFU.EX2 R25, R25 ;  /* 0x0000001900197308 */ /* 0x000ea20000000800 */
[----:B---3--:R-:W-:-:S07]  /*e9d0*/  FFMA.FTZ R101, R101, UR4, -R96 ;  /* 0x0000000465657c23 */ /* 0x008fce0008010860 */
[----:B------:R3:W-:Y:S01]  /*e9e0*/  MUFU.EX2 R38, R123 ;  /* 0x0000007b00267308 */ /* 0x0007e20000000800 */
[----:B------:R-:W-:-:S07]  /*e9f0*/  FFMA.FTZ R100, R100, UR4, -R96 ;  /* 0x0000000464647c23 */ /* 0x000fce0008010860 */
[----:B------:R1:W-:Y:S01]  /*ea00*/  MUFU.EX2 R39, R125 ;  /* 0x0000007d00277308 */ /* 0x0003e20000000800 */
[----:B---3--:R-:W-:Y:S04]  /*ea10*/  SHFL.IDX PT, R123, R11, R230, 0x1f ;  /* 0x00001fe60b7b7589 */ /* 0x008fe800000e0000 */
[----:B-1----:R1:W-:Y:S03]  /*ea20*/  SHFL.IDX PT, R125, R11, R211, 0x1f ;  /* 0x00001fd30b7d7589 */ /* 0x0023e600000e0000 */
[----:B------:R3:W-:Y:S08]  /*ea30*/  MUFU.EX2 R96, R114 ;  /* 0x0000007200607308 */ /* 0x0007f00000000800 */
[----:B-1----:R1:W-:Y:S01]  /*ea40*/  MUFU.EX2 R11, R121 ;  /* 0x00000079000b7308 */ /* 0x0023e20000000800 */
[----:B---3--:R-:W-:Y:S04]  /*ea50*/  SHFL.IDX PT, R114, R14, R211, 0x1f ;  /* 0x00001fd30e727589 */ /* 0x008fe800000e0000 */
[----:B-1----:R-:W1:Y:S01]  /*ea60*/  SHFL.IDX PT, R121, R14, R215, 0x1f ;  /* 0x00001fd70e797589 */ /* 0x002e6200000e0000 */
[----:B------:R-:W-:Y:S01]  /*ea70*/  FFMA.FTZ R111, R111, UR4, -R207 ;  /* 0x000000046f6f7c23 */ /* 0x000fe200080108cf */
[--C-:B------:R-:W-:Y:S01]  /*ea80*/  FFMA.FTZ R113, R113, UR4, -R99.reuse ;  /* 0x0000000471717c23 */ /* 0x100fe20008010863 */
[----:B------:R-:W-:Y:S01]  /*ea90*/  FFMA.FTZ R131, R131, UR4, -R99 ;  /* 0x0000000483837c23 */ /* 0x000fe20008010863 */
[----:B------:R-:W3:Y:S01]  /*eaa0*/  SHFL.IDX PT, R207, R14, R226, 0x1f ;  /* 0x00001fe20ecf7589 */ /* 0x000ee200000e0000 */
[----:B------:R4:W-:Y:S01]  /*eab0*/  MUFU.EX2 R99, R112 ;  /* 0x0000007000637308 */ /* 0x0009e20000000800 */
[--C-:B--2---:R-:W-:Y:S01]  /*eac0*/  FFMA.FTZ R130, R130, UR4, -R109.reuse ;  /* 0x0000000482827c23 */ /* 0x104fe2000801086d */
[----:B------:R-:W-:Y:S01]  /*ead0*/  FFMA.FTZ R137, R137, UR4, -R109 ;  /* 0x0000000489897c23 */ /* 0x000fe2000801086d */
[----:B------:R-:W-:Y:S01]  /*eae0*/  FMUL.FTZ R216, R25, R216 ;  /* 0x000000d819d87220 */ /* 0x000fe20000410000 */
[----:B------:R-:W-:Y:S01]  /*eaf0*/  FFMA.FTZ R109, -R237, R237, 1 ;  /* 0x3f800000ed6d7423 */ /* 0x000fe200000101ed */
[----:B----4-:R-:W-:-:S03]  /*eb00*/  FFMA.FTZ R127, R127, UR4, -R103 ;  /* 0x000000047f7f7c23 */ /* 0x010fc60008010867 */
[----:B------:R-:W2:Y:S01]  /*eb10*/  MUFU.EX2 R26, R26 ;  /* 0x0000001a001a7308 */ /* 0x000ea20000000800 */
[----:B------:R-:W4:Y:S01]  /*eb20*/  SHFL.IDX PT, R112, R14, R230, 0x1f ;  /* 0x00001fe60e707589 */ /* 0x000f2200000e0000 */
[----:B------:R-:W-:Y:S01]  /*eb30*/  FFMA.FTZ R139, R139, UR4, -R103 ;  /* 0x000000048b8b7c23 */ /* 0x000fe20008010867 */
[----:B------:R-:W-:Y:S02]  /*eb40*/  FMUL.FTZ R109, R109, R216 ;  /* 0x000000d86d6d7220 */ /* 0x000fe40000410000 */
[----:B------:R3:W4:Y:S03]  /*eb50*/  SHFL.IDX PT, R103, R14, R229, 0x1f ;  /* 0x00001fe50e677589 */ /* 0x00072600000e0000 */
[----:B------:R-:W2:Y:S01]  /*eb60*/  MUFU.TANH R132, R132 ;  /* 0x0000008400847308 */ /* 0x000ea20000002400 */
[----:B------:R-:W4:Y:S07]  /*eb70*/  SHFL.IDX PT, R216, R17, R10, 0x1f ;  /* 0x00001f0a11d87589 */ /* 0x000f2e00000e0000 */
[----:B------:R-:W4:Y:S01]  /*eb80*/  MUFU.TANH R134, R134 ;  /* 0x0000008600867308 */ /* 0x000f220000002400 */
[--C-:B-1----:R-:W-:Y:S01]  /*eb90*/  FFMA.FTZ R108, R108, UR4, -R121.reuse ;  /* 0x000000046c6c7c23 */ /* 0x102fe20008010879 */
[----:B------:R-:W-:Y:S01]  /*eba0*/  FFMA.FTZ R138, R138, UR4, -R121 ;  /* 0x000000048a8a7c23 */ /* 0x000fe20008010879 */
[----:B------:R-:W-:-:S05]  /*ebb0*/  FFMA.FTZ R102, R102, UR4, -R125 ;  /* 0x0000000466667c23 */ /* 0x000fca000801087d */
[----:B------:R-:W-:Y:S01]  /*ebc0*/  MUFU.TANH R133, R133 ;  /* 0x0000008500857308 */ /* 0x000fe20000002400 */
[----:B------:R-:W-:Y:S01]  /*ebd0*/  FFMA.FTZ R115, R115, UR4, -R125 ;  /* 0x0000000473737c23 */ /* 0x000fe2000801087d */
[----:B------:R-:W-:-:S06]  /*ebe0*/  FSEL R121, R4, -INF , !P3 ;  /* 0xff80000004797808 */ /* 0x000fcc0005800000 */
[----:B------:R-:W1:Y:S01]  /*ebf0*/  MUFU.TANH R135, R135 ;  /* 0x0000008700877308 */ /* 0x000e620000002400 */
[----:B------:R-:W-:-:S07]  /*ec00*/  FSEL R125, R128, -INF , !P2 ;  /* 0xff800000807d7808 */ /* 0x000fce0005000000 */
[----:B------:R-:W1:Y:S08]  /*ec10*/  MUFU.EX2 R28, R28 ;  /* 0x0000001c001c7308 */ /* 0x000e700000000800 */
[----:B------:R-:W1:Y:S01]  /*ec20*/  MUFU.EX2 R29, R29 ;  /* 0x0000001d001d7308 */ /* 0x000e620000000800 */
[----:B------:R-:W-:-:S07]  /*ec30*/  FFMA.FTZ R121, R121, UR4, -R114 ;  /* 0x0000000479797c23 */ /* 0x000fce0008010872 */
[----:B------:R-:W1:Y:S01]  /*ec40*/  MUFU.EX2 R32, R32 ;  /* 0x0000002000207308 */ /* 0x000e620000000800 */
[--C-:B------:R-:W-:Y:S01]  /*ec50*/  FFMA.FTZ R110, R110, UR4, -R205.reuse ;  /* 0x000000046e6e7c23 */ /* 0x100fe200080108cd */
[----:B------:R-:W-:Y:S01]  /*ec60*/  FFMA.FTZ R118, R118, UR4, -R205 ;  /* 0x0000000476767c23 */ /* 0x000fe200080108cd */
[----:B---3--:R-:W-:-:S05]  /*ec70*/  FFMA.FTZ R14, -R200, R200, 1 ;  /* 0x3f800000c80e7423 */ /* 0x008fca00000101c8 */
[----:B------:R-:W3:Y:S01]  /*ec80*/  MUFU.EX2 R30, R30 ;  /* 0x0000001e001e7308 */ /* 0x000ee20000000800 */
[----:B--2---:R-:W-:Y:S01]  /*ec90*/  FMUL.FTZ R212, R26, R212 ;  /* 0x000000d41ad47220 */ /* 0x004fe20000410000 */
[----:B------:R-:W-:Y:S01]  /*eca0*/  FFMA.FTZ R114, R125, UR4, -R114 ;  /* 0x000000047d727c23 */ /* 0x000fe20008010872 */
[----:B------:R-:W-:-:S05]  /*ecb0*/  FSEL R125, R132, -INF , !P5 ;  /* 0xff800000847d7808 */ /* 0x000fca0006800000 */
[----:B------:R-:W2:Y:S01]  /*ecc0*/  MUFU.EX2 R31, R31 ;  /* 0x0000001f001f7308 */ /* 0x000ea20000000800 */
[----:B----4-:R-:W-:Y:S01]  /*ecd0*/  FSEL R205, R134, -INF , !P0 ;  /* 0xff80000086cd7808 */ /* 0x010fe20004000000 */
[----:B------:R-:W-:Y:S01]  /*ece0*/  FMUL.FTZ R218, R27, R218 ;  /* 0x000000da1bda7220 */ /* 0x000fe20000410000 */
[--C-:B------:R-:W-:Y:S01]  /*ecf0*/  FFMA.FTZ R116, R116, UR4, -R123.reuse ;  /* 0x0000000474747c23 */ /* 0x100fe2000801087b */
[----:B------:R-:W-:Y:S01]  /*ed00*/  FFMA.FTZ R123, R98, UR4, -R123 ;  /* 0x00000004627b7c23 */ /* 0x000fe2000801087b */
[----:B------:R-:W-:Y:S01]  /*ed10*/  FMUL.FTZ R14, R14, R212 ;  /* 0x000000d40e0e7220 */ /* 0x000fe20000410000 */
[--C-:B------:R-:W-:Y:S01]  /*ed20*/  FFMA.FTZ R126, R126, UR4, -R207.reuse ;  /* 0x000000047e7e7c23 */ /* 0x100fe200080108cf */
[----:B------:R-:W-:Y:S01]  /*ed30*/  FFMA.FTZ R129, R129, UR4, -R207 ;  /* 0x0000000481817c23 */ /* 0x000fe200080108cf */
[----:B------:R4:W-:Y:S01]  /*ed40*/  MUFU.EX2 R98, R206 ;  /* 0x000000ce00627308 */ /* 0x0009e20000000800 */
[----:B------:R-:W-:Y:S01]  /*ed50*/  FFMA.FTZ R212, -R21, R21, 1 ;  /* 0x3f80000015d47423 */ /* 0x000fe20000010115 */
[--C-:B------:R-:W-:Y:S01]  /*ed60*/  FFMA.FTZ R125, R125, UR4, -R112.reuse ;  /* 0x000000047d7d7c23 */ /* 0x100fe20008010870 */
[----:B------:R-:W-:Y:S01]  /*ed70*/  FFMA.FTZ R205, R205, UR4, -R112 ;  /* 0x00000004cdcd7c23 */ /* 0x000fe20008010870 */
[----:B-1----:R-:W-:Y:S01]  /*ed80*/  FSEL R207, R135, -INF , !P1 ;  /* 0xff80000087cf7808 */ /* 0x002fe20004800000 */
[----:B------:R-:W-:Y:S01]  /*ed90*/  FFMA.FTZ R21, -R22, R22, 1 ;  /* 0x3f80000016157423 */ /* 0x000fe20000010116 */
[----:B------:R-:W-:Y:S01]  /*eda0*/  FMUL.FTZ R112, R235, R218 ;  /* 0x000000daeb707220 */ /* 0x000fe20000410000 */
[----:B------:R-:W-:Y:S01]  /*edb0*/  FMUL.FTZ R221, R28, R221 ;  /* 0x000000dd1cdd7220 */ /* 0x000fe20000410000 */
[----:B------:R-:W-:Y:S01]  /*edc0*/  FMUL.FTZ R22, R18, R227 ;  /* 0x000000e312167220 */ /* 0x000fe20000410000 */
[----:B----4-:R-:W-:Y:S01]  /*edd0*/  FSEL R206, R133, -INF , !P4 ;  /* 0xff80000085ce7808 */ /* 0x010fe20006000000 */
[----:B------:R-:W-:Y:S01]  /*ede0*/  FFMA.FTZ R209, -R233, R233, 1 ;  /* 0x3f800000e9d17423 */ /* 0x000fe200000101e9 */
[----:B------:R-:W-:Y:S01]  /*edf0*/  FFMA.FTZ R211, -R234, R234, 1 ;  /* 0x3f800000ead37423 */ /* 0x000fe200000101ea */
[----:B------:R-:W-:Y:S01]  /*ee00*/  FMUL.FTZ R222, R29, R222 ;  /* 0x000000de1dde7220 */ /* 0x000fe20000410000 */
[----:B------:R-:W1:Y:S01]  /*ee10*/  SHFL.IDX PT, R218, R17, R215, 0x1f ;  /* 0x00001fd711da7589 */ /* 0x000e6200000e0000 */
[C---:B------:R-:W-:Y:S01]  /*ee20*/  VIADD R227, R10.reuse, 0x8 ;  /* 0x000000080ae37836 */ /* 0x040fe20000000000 */
[----:B------:R-:W-:Y:S01]  /*ee30*/  IADD3 R234, R10, 0xc, RZ ;  /* 0x0000000c0aea7810 */ /* 0x000fe20007ffe0ff */
[----:B------:R-:W-:Y:S01]  /*ee40*/  FMUL.FTZ R226, R32, R220 ;  /* 0x000000dc20e27220 */ /* 0x000fe20000410000 */
[--C-:B------:R-:W-:Y:S01]  /*ee50*/  FFMA.FTZ R206, R206, UR4, -R103.reuse ;  /* 0x00000004cece7c23 */ /* 0x100fe20008010867 */
[----:B------:R-:W-:Y:S01]  /*ee60*/  FFMA.FTZ R207, R207, UR4, -R103 ;  /* 0x00000004cfcf7c23 */ /* 0x000fe20008010867 */
[----:B------:R-:W4:Y:S01]  /*ee70*/  SHFL.IDX PT, R220, R17, R229, 0x1f ;  /* 0x00001fe511dc7589 */ /* 0x000f2200000e0000 */
[----:B------:R-:W-:Y:S01]  /*ee80*/  FMUL.FTZ R103, R236, R221 ;  /* 0x000000ddec677220 */ /* 0x000fe20000410000 */
[----:B---3--:R-:W-:Y:S01]  /*ee90*/  FMUL.FTZ R223, R30, R223 ;  /* 0x000000df1edf7220 */ /* 0x008fe20000410000 */
[----:B------:R-:W-:Y:S01]  /*eea0*/  FMUL.FTZ R209, R209, R222 ;  /* 0x000000ded1d17220 */ /* 0x000fe20000410000 */
[----:B------:R-:W3:Y:S01]  /*eeb0*/  SHFL.IDX PT, R221, R17, R227, 0x1f ;  /* 0x00001fe311dd7589 */ /* 0x000ee200000e0000 */
[----:B--2---:R-:W-:Y:S01]  /*eec0*/  FMUL.FTZ R222, R31, R217 ;  /* 0x000000d91fde7220 */ /* 0x004fe20000410000 */
[----:B------:R-:W-:-:S02]  /*eed0*/  VIADD R233, R10, 0x10 ;  /* 0x000000100ae97836 */ /* 0x000fc40000000000 */
[--C-:B------:R-:W-:Y:S01]  /*eee0*/  FADD.FTZ R40, R40, -R216.reuse ;  /* 0x800000d828287221 */ /* 0x100fe20000010000 */
[----:B------:R-:W-:Y:S01]  /*eef0*/  FADD.FTZ R42, R42, -R216 ;  /* 0x800000d82a2a7221 */ /* 0x000fe20000010000 */
[----:B------:R-:W2:Y:S01]  /*ef00*/  SHFL.IDX PT, R217, R17, R234, 0x1f ;  /* 0x00001fea11d97589 */ /* 0x000ea200000e0000 */
[----:B------:R-:W-:-:S03]  /*ef10*/  FMUL.FTZ R224, R19, R224 ;  /* 0x000000e013e07220 */ /* 0x000fc60000410000 */
[----:B------:R1:W-:Y:S01]  /*ef20*/  LDS R216, [R13+0x400] ;  /* 0x000400000dd87984 */ /* 0x0003e20000000800 */
[----:B------:R-:W-:Y:S01]  /*ef30*/  FMUL.FTZ R211, R211, R223 ;  /* 0x000000dfd3d37220 */ /* 0x000fe20000410000 */
[----:B------:R-:W-:Y:S01]  /*ef40*/  FMUL.FTZ R22, R212, R22 ;  /* 0x00000016d4167220 */ /* 0x000fe20000410000 */
[----:B------:R-:W-:Y:S01]  /*ef50*/  FFMA.FTZ R212, -R23, R23, 1 ;  /* 0x3f80000017d47423 */ /* 0x000fe20000010117 */
[----:B------:R-:W-:Y:S01]  /*ef60*/  IADD3 R235, R10, 0x14, RZ ;  /* 0x000000140aeb7810 */ /* 0x000fe20007ffe0ff */
[----:B------:R-:W2:Y:S01]  /*ef70*/  SHFL.IDX PT, R223, R17, R233, 0x1f ;  /* 0x00001fe911df7589 */ /* 0x000ea200000e0000 */
[----:B------:R-:W2:Y:S01]  /*ef80*/  MUFU.EX2 R36, R36 ;  /* 0x0000002400247308 */ /* 0x000ea20000000800 */
[----:B------:R-:W-:Y:S01]  /*ef90*/  FMUL.FTZ R21, R21, R224 ;  /* 0x000000e015157220 */ /* 0x000fe20000410000 */
[----:B------:R-:W-:Y:S01]  /*efa0*/  FMUL.FTZ R212, R212, R222 ;  /* 0x000000ded4d47220 */ /* 0x000fe20000410000 */
[----:B------:R-:W2:Y:S04]  /*efb0*/  SHFL.IDX PT, R224, R17, R235, 0x1f ;  /* 0x00001feb11e07589 */ /* 0x000ea800000e0000 */
[----:B------:R-:W2:Y:S01]  /*efc0*/  SHFL.IDX PT, R222, R17, R230, 0x1f ;  /* 0x00001fe611de7589 */ /* 0x000ea200000e0000 */
[----:B-1----:R-:W-:Y:S01]  /*efd0*/  FFMA.FTZ R13, -R171, R171, 1 ;  /* 0x3f800000ab0d7423 */ /* 0x002fe200000101ab */
[----:B------:R-:W-:Y:S01]  /*efe0*/  FMUL.FTZ R40, R35, R40 ;  /* 0x0000002823287220 */ /* 0x000fe20000410000 */
[--C-:B------:R-:W-:Y:S01]  /*eff0*/  FADD.FTZ R41, R41, -R218.reuse ;  /* 0x800000da29297221 */ /* 0x100fe20000010000 */
[----:B------:R-:W-:Y:S01]  /*f000*/  FADD.FTZ R43, R43, -R218 ;  /* 0x800000da2b2b7221 */ /* 0x000fe20000010000 */
[--C-:B----4-:R-:W-:Y:S01]  /*f010*/  FADD.FTZ R53, R53, -R220.reuse ;  /* 0x800000dc35357221 */ /* 0x110fe20000010000 */
[----:B------:R-:W-:Y:S01]  /*f020*/  FADD.FTZ R55, R55, -R220 ;  /* 0x800000dc37377221 */ /* 0x000fe20000010000 */
[----:B------:R-:W-:Y:S01]  /*f030*/  FMUL.FTZ R13, R13, R40 ;  /* 0x000000280d0d7220 */ /* 0x000fe20000410000 */
[----:B------:R-:W-:Y:S01]  /*f040*/  FFMA.FTZ R40, -R170, R170, 1 ;  /* 0x3f800000aa287423 */ /* 0x000fe200000101aa */
[----:B------:R-:W-:Y:S01]  /*f050*/  FMUL.FTZ R220, R12, R41 ;  /* 0x000000290cdc7220 */ /* 0x000fe20000410000 */
[--C-:B---3--:R-:W-:Y:S01]  /*f060*/  FADD.FTZ R44, R44, -R221.reuse ;  /* 0x800000dd2c2c7221 */ /* 0x108fe20000010000 */
[----:B------:R-:W-:Y:S01]  /*f070*/  FADD.FTZ R46, R46, -R221 ;  /* 0x800000dd2e2e7221 */ /* 0x000fe20000010000 */
[--C-:B--2---:R-:W-:Y:S01]  /*f080*/  FADD.FTZ R45, R45, -R217.reuse ;  /* 0x800000d92d2d7221 */ /* 0x104fe20000010000 */
[----:B------:R-:W-:Y:S01]  /*f090*/  FADD.FTZ R47, R47, -R217 ;  /* 0x800000d92f2f7221 */ /* 0x000fe20000010000 */
[----:B------:R-:W-:Y:S01]  /*f0a0*/  FFMA.FTZ R217, -R169, R169, 1 ;  /* 0x3f800000a9d97423 */ /* 0x000fe200000101a9 */
[----:B------:R-:W-:Y:S01]  /*f0b0*/  FMUL.FTZ R218, R36, R42 ;  /* 0x0000002a24da7220 */ /* 0x000fe20000410000 */
[----:B------:R-:W-:Y:S01]  /*f0c0*/  FMUL.FTZ R221, R37, R43 ;  /* 0x0000002b25dd7220 */ /* 0x000fe20000410000 */
[----:B------:R-:W-:Y:S01]  /*f0d0*/  FMUL.FTZ R43, R40, R220 ;  /* 0x000000dc282b7220 */ /* 0x000fe20000410000 */
[----:B------:R-:W-:Y:S01]  /*f0e0*/  FFMA.FTZ R40, -R167, R167, 1 ;  /* 0x3f800000a7287423 */ /* 0x000fe200000101a7 */
[----:B------:R-:W-:Y:S01]  /*f0f0*/  FMUL.FTZ R44, R38, R44 ;  /* 0x0000002c262c7220 */ /* 0x000fe20000410000 */
[--C-:B------:R-:W-:Y:S01]  /*f100*/  FADD.FTZ R48, R48, -R223.reuse ;  /* 0x800000df30307221 */ /* 0x100fe20000010000 */
[----:B------:R-:W-:Y:S01]  /*f110*/  FADD.FTZ R50, R50, -R223 ;  /* 0x800000df32327221 */ /* 0x000fe20000010000 */
        /* <DEDUP_REMOVED lines=8> */
[----:B------:R-:W-:Y:S01]  /*f1a0*/  FADD.FTZ R51, R51, -R224 ;  /* 0x800000e033337221 */ /* 0x000fe20000010000 */
[----:B------:R-:W-:Y:S01]  /*f1b0*/  FADD.FTZ R52, R52, -R222 ;  /* 0x800000de34347221 */ /* 0x000fe20000010000 */
[----:B------:R-:W-:Y:S01]  /*f1c0*/  FADD.FTZ R49, R49, -R224 ;  /* 0x800000e031317221 */ /* 0x000fe20000010000 */
        /* <DEDUP_REMOVED lines=9> */
[----:B------:R-:W-:-:S02]  /*f260*/  VIADD R228, R10, 0x4 ;  /* 0x000000040ae47836 */ /* 0x000fc40000000000 */
[----:B------:R-:W-:Y:S01]  /*f270*/  FFMA.FTZ R51, -R165, R165, 1 ;  /* 0x3f800000a5337423 */ /* 0x000fe200000101a5 */
[----:B------:R-:W-:Y:S01]  /*f280*/  FMUL.FTZ R44, R89, R46 ;  /* 0x0000002e592c7220 */ /* 0x000fe20000410000 */
[----:B------:R-:W-:Y:S01]  /*f290*/  SHFL.IDX PT, R40, R216, R227, 0x1f ;  /* 0x00001fe3d8287589 */ /* 0x000fe200000e0000 */
[----:B------:R-:W1:Y:S01]  /*f2a0*/  MUFU.EX2 R122, R122 ;  /* 0x0000007a007a7308 */ /* 0x000e620000000800 */
[----:B------:R-:W-:Y:S02]  /*f2b0*/  FMUL.FTZ R46, R88, R217 ;  /* 0x000000d9582e7220 */ /* 0x000fe40000410000 */
[----:B------:R-:W2:Y:S01]  /*f2c0*/  SHFL.IDX PT, R89, R216, R10, 0x1f ;  /* 0x00001f0ad8597589 */ /* 0x000ea200000e0000 */
[----:B------:R-:W-:Y:S01]  /*f2d0*/  FMUL.FTZ R49, R92, R49 ;  /* 0x000000315c317220 */ /* 0x000fe20000410000 */
[----:B------:R-:W-:Y:S01]  /*f2e0*/  FMUL.FTZ R52, R90, R91 ;  /* 0x0000005b5a347220 */ /* 0x000fe20000410000 */
[----:B------:R-:W-:Y:S01]  /*f2f0*/  FMUL.FTZ R51, R51, R93 ;  /* 0x0000005d33337220 */ /* 0x000fe20000410000 */
[----:B------:R-:W3:Y:S01]  /*f300*/  SHFL.IDX PT, R88, R216, R228, 0x1f ;  /* 0x00001fe4d8587589 */ /* 0x000ee200000e0000 */
[----:B------:R-:W4:Y:S03]  /*f310*/  MUFU.EX2 R124, R124 ;  /* 0x0000007c007c7308 */ /* 0x000f260000000800 */
[----:B------:R-:W-:Y:S04]  /*f320*/  SHFL.IDX PT, R92, R216, R234, 0x1f ;  /* 0x00001fead85c7589 */ /* 0x000fe800000e0000 */
[----:B------:R-:W-:Y:S04]  /*f330*/  SHFL.IDX PT, R93, R216, R233, 0x1f ;  /* 0x00001fe9d85d7589 */ /* 0x000fe800000e0000 */
[----:B------:R-:W-:Y:S04]  /*f340*/  SHFL.IDX PT, R91, R216, R235, 0x1f ;  /* 0x00001febd85b7589 */ /* 0x000fe800000e0000 */
[----:B------:R-:W-:Y:S04]  /*f350*/  SHFL.IDX PT, R90, R216, R230, 0x1f ;  /* 0x00001fe6d85a7589 */ /* 0x000fe800000e0000 */
[----:B------:R-:W3:Y:S01]  /*f360*/  SHFL.IDX PT, R216, R216, R229, 0x1f ;  /* 0x00001fe5d8d87589 */ /* 0x000ee200000e0000 */
[----:B------:R-:W3:Y:S01]  /*f370*/  MUFU.EX2 R111, R111 ;  /* 0x0000006f006f7308 */ /* 0x000ee20000000800 */
[----:B------:R-:W-:Y:S01]  /*f380*/  FFMA.FTZ R42, -R168, R168, 1 ;  /* 0x3f800000a82a7423 */ /* 0x000fe200000101a8 */
[----:B------:R-:W-:Y:S01]  /*f390*/  FFMA.FTZ R217, -R164, R164, 1 ;  /* 0x3f800000a4d97423 */ /* 0x000fe200000101a4 */
[----:B------:R-:W3:Y:S02]  /*f3a0*/  LDL.LU R200, [R1+0x110] ;  /* 0x0001100001c87983 */ /* 0x000ee40000300800 */
[----:B------:R-:W-:Y:S01]  /*f3b0*/  FMUL.FTZ R42, R42, R221 ;  /* 0x000000dd2a2a7220 */ /* 0x000fe20000410000 */
[----:B-1----:R-:W-:-:S02]  /*f3c0*/  FMUL.FTZ R221, R122, R53 ;  /* 0x000000357add7220 */ /* 0x002fc40000410000 */
[----:B------:R-:W1:Y:S01]  /*f3d0*/  MUFU.EX2 R204, R204 ;  /* 0x000000cc00cc7308 */ /* 0x000e620000000800 */
[----:B------:R-:W-:Y:S01]  /*f3e0*/  FADD.FTZ R54, R54, -R222 ;  /* 0x800000de36367221 */ /* 0x000fe20000010000 */
[----:B----4-:R-:W-:Y:S01]  /*f3f0*/  FMUL.FTZ R222, R124, R55 ;  /* 0x000000377cde7220 */ /* 0x010fe20000410000 */
[----:B------:R-:W-:-:S05]  /*f400*/  FMUL.FTZ R55, R217, R221 ;  /* 0x000000ddd9377220 */ /* 0x000fca0000410000 */
[----:B------:R-:W4:Y:S01]  /*f410*/  MUFU.EX2 R119, R119 ;  /* 0x0000007700777308 */ /* 0x000f220000000800 */
[----:B--2---:R-:W-:Y:S01]  /*f420*/  FADD.FTZ R217, R56, -R89 ;  /* 0x8000005938d97221 */ /* 0x004fe20000010000 */
[----:B------:R-:W-:-:S06]  /*f430*/  FADD.FTZ R56, R60, -R40 ;  /* 0x800000283c387221 */ /* 0x000fcc0000010000 */
[----:B------:R-:W2:Y:S01]  /*f440*/  MUFU.EX2 R101, R101 ;  /* 0x0000006500657308 */ /* 0x000ea20000000800 */
[----:B------:R-:W-:Y:S01]  /*f450*/  FADD.FTZ R40, R62, -R40 ;  /* 0x800000283e287221 */ /* 0x000fe20000010000 */
[--C-:B---3--:R-:W-:Y:S01]  /*f460*/  FADD.FTZ R57, R57, -R88.reuse ;  /* 0x8000005839397221 */ /* 0x108fe20000010000 */
[----:B------:R-:W-:-:S05]  /*f470*/  FADD.FTZ R59, R59, -R88 ;  /* 0x800000583b3b7221 */ /* 0x000fca0000010000 */
[----:B------:R-:W3:Y:S01]  /*f480*/  MUFU.EX2 R120, R120 ;  /* 0x0000007800787308 */ /* 0x000ee20000000800 */
[--C-:B------:R-:W-:Y:S01]  /*f490*/  FADD.FTZ R88, R69, -R216.reuse ;  /* 0x800000d845587221 */ /* 0x100fe20000010000 */
[----:B------:R-:W-:-:S06]  /*f4a0*/  FADD.FTZ R216, R71, -R216 ;  /* 0x800000d847d87221 */ /* 0x000fcc0000010000 */
[----:B------:R-:W3:Y:S01]  /*f4b0*/  MUFU.EX2 R104, R104 ;  /* 0x0000006800687308 */ /* 0x000ee20000000800 */
[----:B------:R-:W-:Y:S01]  /*f4c0*/  FFMA.FTZ R71, -R155, R155, 1 ;  /* 0x3f8000009b477423 */ /* 0x000fe2000001019b */
[----:B------:R-:W-:-:S06]  /*f4d0*/  FMUL.FTZ R40, R111, R40 ;  /* 0x000000286f287220 */ /* 0x000fcc0000410000 */
[----:B------:R-:W3:Y:S01]  /*f4e0*/  MUFU.EX2 R107, R107 ;  /* 0x0000006b006b7308 */ /* 0x000ee20000000800 */
[----:B------:R-:W-:Y:S01]  /*f4f0*/  FADD.FTZ R64, R64, -R93 ;  /* 0x8000005d40407221 */ /* 0x000fe20000010000 */
[----:B------:R-:W-:Y:S01]  /*f500*/  FMUL.FTZ R71, R71, R40 ;  /* 0x0000002847477220 */ /* 0x000fe20000410000 */
[----:B------:R-:W-:Y:S01]  /*f510*/  FADD.FTZ R61, R61, -R92 ;  /* 0x8000005c3d3d7221 */ /* 0x000fe20000010000 */
[----:B------:R-:W-:-:S04]  /*f520*/  FFMA.FTZ R69, -R158, R158, 1 ;  /* 0x3f8000009e457423 */ /* 0x000fc8000001019e */
[----:B------:R-:W3:Y:S01]  /*f530*/  MUFU.EX2 R105, R105 ;  /* 0x0000006900697308 */ /* 0x000ee20000000800 */
[----:B-1----:R-:W-:Y:S01]  /*f540*/  FMUL.FTZ R59, R204, R59 ;  /* 0x0000003bcc3b7220 */ /* 0x002fe20000410000 */
[----:B------:R-:W-:Y:S01]  /*f550*/  FFMA.FTZ R40, -R153, R153, 1 ;  /* 0x3f80000099287423 */ /* 0x000fe20000010199 */
[----:B------:R-:W-:Y:S01]  /*f560*/  FADD.FTZ R92, R63, -R92 ;  /* 0x8000005c3f5c7221 */ /* 0x000fe20000010000 */
[----:B------:R-:W-:Y:S01]  /*f570*/  FFMA.FTZ R62, -R160, R160, 1 ;  /* 0x3f800000a03e7423 */ /* 0x000fe200000101a0 */
[----:B----4-:R-:W-:-:S03]  /*f580*/  FMUL.FTZ R57, R119, R57 ;  /* 0x0000003977397220 */ /* 0x010fc60000410000 */
[----:B------:R-:W1:Y:S01]  /*f590*/  MUFU.EX2 R100, R100 ;  /* 0x0000006400647308 */ /* 0x000e620000000800 */
[----:B--2---:R-:W-:Y:S01]  /*f5a0*/  FMUL.FTZ R64, R101, R64 ;  /* 0x0000004065407220 */ /* 0x004fe20000410000 */
[----:B------:R-:W2:Y:S01]  /*f5b0*/  LDL.LU R201, [R1+0x10c] ;  /* 0x00010c0001c97983 */ /* 0x000ea20000300800 */
[----:B------:R-:W-:Y:S01]  /*f5c0*/  FFMA.FTZ R215, -R202, R202, 1 ;  /* 0x3f800000cad77423 */ /* 0x000fe200000101ca */
[----:B------:R-:W-:Y:S01]  /*f5d0*/  FFMA.FTZ R225, -R203, R203, 1 ;  /* 0x3f800000cbe17423 */ /* 0x000fe200000101cb */
[----:B------:R-:W-:Y:S01]  /*f5e0*/  FMUL.FTZ R69, R69, R59 ;  /* 0x0000003b45457220 */ /* 0x000fe20000410000 */
[----:B------:R-:W2:Y:S02]  /*f5f0*/  LDL.LU R202, [R1+0x108] ;  /* 0x0001080001ca7983 */ /* 0x000ea40000300800 */
[----:B------:R-:W4:Y:S01]  /*f600*/  MUFU.EX2 R106, R106 ;  /* 0x0000006a006a7308 */ /* 0x000f220000000800 */
[--C-:B------:R-:W-:Y:S01]  /*f610*/  FADD.FTZ R65, R65, -R91.reuse ;  /* 0x8000005b41417221 */ /* 0x100fe20000010000 */
[----:B------:R-:W2:Y:S01]  /*f620*/  LDL.LU R203, [R1+0x104] ;  /* 0x0001040001cb7983 */ /* 0x000ea20000300800 */
[----:B------:R-:W-:Y:S01]  /*f630*/  FADD.FTZ R67, R67, -R91 ;  /* 0x8000005b43437221 */ /* 0x000fe20000010000 */
[----:B------:R-:W-:-:S04]  /*f640*/  FMUL.FTZ R62, R62, R57 ;  /* 0x000000393e3e7220 */ /* 0x000fc80000410000 */
[----:B------:R-:W4:Y:S01]  /*f650*/  MUFU.EX2 R102, R102 ;  /* 0x0000006600667308 */ /* 0x000f220000000800 */
[----:B------:R1:W5:Y:S01]  /*f660*/  LDL.LU R171, [R1+0x100] ;  /* 0x0001000001ab7983 */ /* 0x0003620000300800 */
[----:B------:R-:W-:Y:S01]  /*f670*/  FFMA.FTZ R59, -R157, R157, 1 ;  /* 0x3f8000009d3b7423 */ /* 0x000fe2000001019d */
[----:B---3--:R-:W-:Y:S01]  /*f680*/  FMUL.FTZ R56, R120, R56 ;  /* 0x0000003878387220 */ /* 0x008fe20000410000 */
[----:B------:R-:W-:Y:S01]  /*f690*/  FMUL.FTZ R92, R104, R92 ;  /* 0x0000005c685c7220 */ /* 0x000fe20000410000 */
[----:B------:R-:W-:Y:S01]  /*f6a0*/  FMUL.FTZ R64, R40, R64 ;  /* 0x0000004028407220 */ /* 0x000fe20000410000 */
[----:B------:R3:W5:Y:S02]  /*f6b0*/  LDL.LU R170, [R1+0xfc] ;  /* 0x0000fc0001aa7983 */ /* 0x0007640000300800 */
[----:B------:R-:W4:Y:S01]  /*f6c0*/  MUFU.EX2 R116, R116 ;  /* 0x0000007400747308 */ /* 0x000f220000000800 */
[----:B------:R-:W-:Y:S01]  /*f6d0*/  FADD.FTZ R58, R58, -R89 ;  /* 0x800000593a3a7221 */ /* 0x000fe20000010000 */
[----:B------:R-:W-:Y:S01]  /*f6e0*/  FFMA.FTZ R57, -R154, R154, 1 ;  /* 0x3f8000009a397423 */ /* 0x000fe2000001019a */
[----:B------:R-:W4:Y:S01]  /*f6f0*/  SHFL.IDX PT, R40, R15, R228, 0x1f ;  /* 0x00001fe40f287589 */ /* 0x000f2200000e0000 */
[----:B------:R-:W-:Y:S01]  /*f700*/  FMUL.FTZ R220, R107, R54 ;  /* 0x000000366bdc7220 */ /* 0x000fe20000410000 */
[----:B------:R-:W-:-:S02]  /*f710*/  FFMA.FTZ R218, -R163, R163, 1 ;  /* 0x3f800000a3da7423 */ /* 0x000fc400000101a3 */
[----:B------:R-:W4:Y:S01]  /*f720*/  SHFL.IDX PT, R91, R15, R235, 0x1f ;  /* 0x00001feb0f5b7589 */ /* 0x000f2200000e0000 */
[----:B------:R-:W4:Y:S01]  /*f730*/  MUFU.EX2 R115, R115 ;  /* 0x0000007300737308 */ /* 0x000f220000000800 */
[----:B------:R-:W-:Y:S02]  /*f740*/  FMUL.FTZ R59, R59, R56 ;  /* 0x000000383b3b7220 */ /* 0x000fe40000410000 */
[----:B------:R3:W5:Y:S01]  /*f750*/  LDL.LU R169, [R1+0xf8] ;  /* 0x0000f80001a97983 */ /* 0x0007620000300800 */
[----:B------:R-:W-:-:S03]  /*f760*/  FMUL.FTZ R56, R57, R92 ;  /* 0x0000005c39387220 */ /* 0x000fc60000410000 */
[----:B------:R-:W4:Y:S01]  /*f770*/  SHFL.IDX PT, R89, R15, R10, 0x1f ;  /* 0x00001f0a0f597589 */ /* 0x000f2200000e0000 */
[----:B------:R-:W4:Y:S03]  /*f780*/  MUFU.EX2 R110, R110 ;  /* 0x0000006e006e7308 */ /* 0x000f260000000800 */
[----:B------:R3:W5:Y:S01]  /*f790*/  LDL.LU R168, [R1+0xf4] ;  /* 0x0000f40001a87983 */ /* 0x0007620000300800 */
[----:B------:R-:W-:Y:S01]  /*f7a0*/  FADD.FTZ R66, R66, -R93 ;  /* 0x8000005d42427221 */ /* 0x000fe20000010000 */
[----:B------:R-:W-:Y:S02]  /*f7b0*/  FADD.FTZ R63, R68, -R90 ;  /* 0x8000005a443f7221 */ /* 0x000fe40000010000 */
[----:B------:R3:W5:Y:S01]  /*f7c0*/  LDL.LU R167, [R1+0xf0] ;  /* 0x0000f00001a77983 */ /* 0x0007620000300800 */
[----:B------:R-:W4:Y:S01]  /*f7d0*/  MUFU.EX2 R117, R117 ;  /* 0x0000007500757308 */ /* 0x000f220000000800 */
[----:B------:R-:W-:-:S02]  /*f7e0*/  FMUL.FTZ R53, R218, R220 ;  /* 0x000000dcda357220 */ /* 0x000fc40000410000 */
[----:B------:R3:W5:Y:S01]  /*f7f0*/  LDL.LU R166, [R1+0xec] ;  /* 0x0000ec0001a67983 */ /* 0x0007620000300800 */
[----:B------:R-:W-:Y:S01]  /*f800*/  FADD.FTZ R90, R70, -R90 ;  /* 0x8000005a465a7221 */ /* 0x000fe20000010000 */
[----:B------:R-:W-:Y:S02]  /*f810*/  FFMA.FTZ R54, -R162, R162, 1 ;  /* 0x3f800000a2367423 */ /* 0x000fe400000101a2 */
[----:B------:R3:W5:Y:S01]  /*f820*/  LDL.LU R165, [R1+0xe8] ;  /* 0x0000e80001a57983 */ /* 0x0007620000300800 */
[----:B------:R-:W4:Y:S01]  /*f830*/  MUFU.EX2 R123, R123 ;  /* 0x0000007b007b7308 */ /* 0x000f220000000800 */
[----:B------:R-:W-:Y:S02]  /*f840*/  FFMA.FTZ R70, -R156, R156, 1 ;  /* 0x3f8000009c467423 */ /* 0x000fe4000001019c */
[----:B------:R-:W4:Y:S01]  /*f850*/  SHFL.IDX PT, R92, R15, R230, 0x1f ;  /* 0x00001fe60f5c7589 */ /* 0x000f2200000e0000 */
[----:B------:R-:W-:Y:S01]  /*f860*/  FMUL.FTZ R61, R105, R61 ;  /* 0x0000003d693d7220 */ /* 0x000fe20000410000 */
[----:B------:R-:W-:-:S02]  /*f870*/  FFMA.FTZ R68, -R161, R161, 1 ;  /* 0x3f800000a1447423 */ /* 0x000fc400000101a1 */
[----:B------:R3:W5:Y:S01]  /*f880*/  LDL.LU R164, [R1+0xe4] ;  /* 0x0000e40001a47983 */ /* 0x0007620000300800 */
[----:B------:R-:W4:Y:S03]  /*f890*/  MUFU.EX2 R118, R118 ;  /* 0x0000007600767308 */ /* 0x000f260000000800 */
[----:B------:R-:W4:Y:S01]  /*f8a0*/  SHFL.IDX PT, R93, R15, R227, 0x1f ;  /* 0x00001fe30f5d7589 */ /* 0x000f2200000e0000 */
[----:B------:R-:W-:Y:S01]  /*f8b0*/  FFMA.FTZ R57, -R151, R151, 1 ;  /* 0x3f80000097397423 */ /* 0x000fe20000010197 */
[----:B-1----:R-:W-:Y:S02]  /*f8c0*/  FMUL.FTZ R66, R100, R66 ;  /* 0x0000004264427220 */ /* 0x002fe40000410000 */
[----:B------:R3:W5:Y:S01]  /*f8d0*/  LDL.LU R163, [R1+0xe0] ;  /* 0x0000e00001a37983 */ /* 0x0007620000300800 */
[----:B------:R-:W-:-:S03]  /*f8e0*/  FFMA.FTZ R60, -R159, R159, 1 ;  /* 0x3f8000009f3c7423 */ /* 0x000fc6000001019f */
[----:B------:R-:W1:Y:S01]  /*f8f0*/  SHFL.IDX PT, R220, R15, R229, 0x1f ;  /* 0x00001fe50fdc7589 */ /* 0x000e6200000e0000 */
[----:B------:R-:W-:-:S03]  /*f900*/  FMUL.FTZ R70, R70, R61 ;  /* 0x0000003d46467220 */ /* 0x000fc60000410000 */
[----:B------:R3:W5:Y:S04]  /*f910*/  LDL.LU R162, [R1+0xdc] ;  /* 0x0000dc0001a27983 */ /* 0x0007680000300800 */
[----:B------:R-:W1:Y:S01]  /*f920*/  SHFL.IDX PT, R218, R15, R233, 0x1f ;  /* 0x00001fe90fda7589 */ /* 0x000e6200000e0000 */
[----:B----4-:R-:W-:-:S03]  /*f930*/  FMUL.FTZ R58, R106, R58 ;  /* 0x0000003a6a3a7220 */ /* 0x010fc60000410000 */
[----:B------:R3:W5:Y:S01]  /*f940*/  LDL.LU R161, [R1+0xd8] ;  /* 0x0000d80001a17983 */ /* 0x0007620000300800 */
[----:B------:R-:W4:Y:S01]  /*f950*/  MUFU.EX2 R138, R138 ;  /* 0x0000008a008a7308 */ /* 0x000f220000000800 */
[----:B------:R-:W-:Y:S02]  /*f960*/  FMUL.FTZ R61, R102, R65 ;  /* 0x00000041663d7220 */ /* 0x000fe40000410000 */
[----:B------:R3:W5:Y:S01]  /*f970*/  LDL.LU R160, [R1+0xd4] ;  /* 0x0000d40001a07983 */ /* 0x0007620000300800 */
[----:B------:R-:W-:-:S03]  /*f980*/  FMUL.FTZ R65, R57, R66 ;  /* 0x0000004239417220 */ /* 0x000fc60000410000 */
[----:B------:R3:W5:Y:S01]  /*f990*/  LDL.LU R159, [R1+0xd0] ;  /* 0x0000d000019f7983 */ /* 0x0007620000300800 */
[----:B------:R-:W-:Y:S01]  /*f9a0*/  FFMA.FTZ R66, -R150, R150, 1 ;  /* 0x3f80000096427423 */ /* 0x000fe20000010196 */
[----:B------:R-:W-:Y:S02]  /*f9b0*/  FMUL.FTZ R63, R116, R63 ;  /* 0x0000003f743f7220 */ /* 0x000fe40000410000 */
[----:B------:R3:W5:Y:S01]  /*f9c0*/  LDL.LU R158, [R1+0xcc] ;  /* 0x0000cc00019e7983 */ /* 0x0007620000300800 */
[----:B------:R-:W-:-:S03]  /*f9d0*/  FMUL.FTZ R60, R60, R58 ;  /* 0x0000003a3c3c7220 */ /* 0x000fc60000410000 */
[----:B------:R3:W5:Y:S01]  /*f9e0*/  LDL.LU R157, [R1+0xc8] ;  /* 0x0000c800019d7983 */ /* 0x0007620000300800 */
[----:B------:R-:W-:-:S03]  /*f9f0*/  FFMA.FTZ R58, -R152, R152, 1 ;  /* 0x3f800000983a7423 */ /* 0x000fc60000010198 */
[----:B------:R3:W5:Y:S01]  /*fa00*/  LDL.LU R156, [R1+0xc4] ;  /* 0x0000c400019c7983 */ /* 0x0007620000300800 */
[----:B------:R-:W-:Y:S01]  /*fa10*/  FFMA.FTZ R57, -R149, R149, 1 ;  /* 0x3f80000095397423 */ /* 0x000fe20000010195 */
        /* <DEDUP_REMOVED lines=18> */
[----:B------:R-:W-:-:S02]  /*fb40*/  FMUL.FTZ R216, R118, R216 ;  /* 0x000000d876d87220 */ /* 0x000fc40000410000 */
[----:B------:R3:W5:Y:S01]  /*fb50*/  LDL.LU R148, [R1+0xa4] ;  /* 0x0000a40001947983 */ /* 0x0007620000300800 */
[--C-:B------:R-:W-:Y:S01]  /*fb60*/  FADD.FTZ R73, R73, -R40.reuse ;  /* 0x8000002849497221 */ /* 0x100fe20000010000 */
[--C-:B------:R-:W-:Y:S01]  /*fb70*/  FADD.FTZ R81, R81, -R91.reuse ;  /* 0x8000005b51517221 */ /* 0x100fe20000010000 */
[----:B------:R-:W-:Y:S01]  /*fb80*/  FADD.FTZ R83, R83, -R91 ;  /* 0x8000005b53537221 */ /* 0x000fe20000010000 */
[----:B------:R3:W5:Y:S01]  /*fb90*/  LDL.LU R147, [R1+0xa0] ;  /* 0x0000a00001937983 */ /* 0x0007620000300800 */
[----:B------:R-:W-:Y:S01]  /*fba0*/  FFMA.FTZ R88, -R145, R145, 1 ;  /* 0x3f80000091587423 */ /* 0x000fe20000010191 */
[----:B------:R-:W-:Y:S01]  /*fbb0*/  FMUL.FTZ R68, R68, R217 ;  /* 0x000000d944447220 */ /* 0x000fe20000410000 */
[--C-:B------:R-:W-:Y:S01]  /*fbc0*/  FADD.FTZ R72, R72, -R89.reuse ;  /* 0x8000005948487221 */ /* 0x100fe20000010000 */
[----:B------:R3:W5:Y:S01]  /*fbd0*/  LDL.LU R146, [R1+0x9c] ;  /* 0x00009c0001927983 */ /* 0x0007620000300800 */
[----:B------:R-:W-:Y:S01]  /*fbe0*/  FADD.FTZ R74, R74, -R89 ;  /* 0x800000594a4a7221 */ /* 0x000fe20000010000 */
[----:B------:R-:W-:Y:S01]  /*fbf0*/  FADD.FTZ R40, R75, -R40 ;  /* 0x800000284b287221 */ /* 0x000fe20000010000 */
[----:B------:R-:W-:Y:S01]  /*fc00*/  FFMA.FTZ R91, -R144, R144, 1 ;  /* 0x3f800000905b7423 */ /* 0x000fe20000010190 */
[----:B------:R3:W5:Y:S01]  /*fc10*/  LDL.LU R145, [R1+0x98] ;  /* 0x0000980001917983 */ /* 0x0007620000300800 */
[----:B------:R-:W-:Y:S01]  /*fc20*/  FMUL.FTZ R67, R67, R90 ;  /* 0x0000005a43437220 */ /* 0x000fe20000410000 */
[----:B------:R-:W-:Y:S01]  /*fc30*/  FFMA.FTZ R89, -R143, R143, 1 ;  /* 0x3f8000008f597423 */ /* 0x000fe2000001018f */
[----:B------:R-:W-:Y:S01]  /*fc40*/  FFMA.FTZ R90, -R142, R142, 1 ;  /* 0x3f8000008e5a7423 */ /* 0x000fe2000001018e */
[----:B------:R4:W3:Y:S01]  /*fc50*/  SHFL.IDX PT, R217, R15, R234, 0x1f ;  /* 0x00001fea0fd97589 */ /* 0x0008e200000e0000 */
[----:B------:R-:W-:-:S03]  /*fc60*/  FMUL.FTZ R61, R61, R216 ;  /* 0x000000d83d3d7220 */ /* 0x000fc60000410000 */
[----:B------:R1:W5:Y:S01]  /*fc70*/  LDL.LU R144, [R1+0x94] ;  /* 0x0000940001907983 */ /* 0x0003620000300800 */
[--C-:B------:R-:W-:Y:S01]  /*fc80*/  FADD.FTZ R84, R84, -R92.reuse ;  /* 0x8000005c54547221 */ /* 0x100fe20000010000 */
[----:B------:R-:W-:Y:S02]  /*fc90*/  FADD.FTZ R86, R86, -R92 ;  /* 0x8000005c56567221 */ /* 0x000fe40000010000 */
[----:B------:R1:W5:Y:S01]  /*fca0*/  LDL.LU R143, [R1+0x90] ;  /* 0x00009000018f7983 */ /* 0x0003620000300800 */
[----:B----4-:R4:W-:Y:S01]  /*fcb0*/  MUFU.EX2 R15, R121 ;  /* 0x00000079000f7308 */ /* 0x0109e20000000800 */
[----:B------:R-:W-:Y:S02]  /*fcc0*/  FMUL.FTZ R40, R138, R40 ;  /* 0x000000288a287220 */ /* 0x000fe40000410000 */
[----:B------:R1:W5:Y:S01]  /*fcd0*/  LDL.LU R142, [R1+0x8c] ;  /* 0x00008c00018e7983 */ /* 0x0003620000300800 */
[----:B------:R-:W-:Y:S01]  /*fce0*/  FFMA.FTZ R216, -R140, R140, 1 ;  /* 0x3f8000008cd87423 */ /* 0x000fe2000001018c */
[--C-:B------:R-:W-:Y:S01]  /*fcf0*/  FADD.FTZ R76, R76, -R93.reuse ;  /* 0x8000005d4c4c7221 */ /* 0x100fe20000010000 */
[----:B------:R-:W-:Y:S01]  /*fd00*/  FADD.FTZ R78, R78, -R93 ;  /* 0x8000005d4e4e7221 */ /* 0x000fe20000010000 */
[----:B------:R-:W-:Y:S01]  /*fd10*/  FFMA.FTZ R92, -R7, R7, 1 ;  /* 0x3f800000075c7423 */ /* 0x000fe20000010107 */
[----:B----4-:R-:W-:-:S02]  /*fd20*/  FFMA.FTZ R121, -R141, R141, 1 ;  /* 0x3f8000008d797423 */ /* 0x010fc4000001018d */
        /* <DEDUP_REMOVED lines=12> */
[----:B------:R-:W-:-:S03]  /*fdf0*/  FFMA.FTZ R40, -R2, R2, 1 ;  /* 0x3f80000002287423 */ /* 0x000fc60000010102 */
[----:B------:R4:W5:Y:S04]  /*fe00*/  LDL.LU R5, [R1+0x78] ;  /* 0x0000780001057983 */ /* 0x0009680000300800 */
[----:B------:R4:W5:Y:S04]  /*fe10*/  LDL.LU R4, [R1+0x74] ;  /* 0x0000740001047983 */ /* 0x0009680000300800 */
[----:B------:R4:W5:Y:S04]  /*fe20*/  LDL.LU R2, [R1+0x70] ;  /* 0x0000700001027983 */ /* 0x0009680000300800 */
[----:B------:R-:W4:Y:S01]  /*fe30*/  LDL R221, [R1+0x54] ;  /* 0x0000540001dd7983 */ /* 0x000f220000100800 */
[----:B------:R-:W1:Y:S08]  /*fe40*/  MUFU.EX2 R131, R131 ;  /* 0x0000008300837308 */ /* 0x000e700000000800 */
        /* <DEDUP_REMOVED lines=16> */
[----:B------:R-:W-:Y:S01]  /*ff50*/  FMUL.FTZ R76, R126, R76 ;  /* 0x0000004c7e4c7220 */ /* 0x000fe20000410000 */
[----:B---3--:R-:W-:Y:S01]  /*ff60*/  FMUL.FTZ R82, R137, R82 ;  /* 0x0000005289527220 */ /* 0x008fe20000410000 */
        /* <DEDUP_REMOVED lines=229> */
.L_x_1541:
        /* <DEDUP_REMOVED lines=70> */
.L_x_1542:
        /* <DEDUP_REMOVED lines=12> */
.L_x_1532:
        /* <DEDUP_REMOVED lines=34> */
.L_x_1500:
[----:B------:R-:W-:Y:S05]  /*11500*/  @P0 BRA `(.L_x_1498) ;  /* 0x00000044002c0947 */ /* 0x000fea0003800000 */
[----:B------:R-:W2:Y:S01]  /*11510*/  LDC R17, c[0x0][0x850] ;  /* 0x00021400ff117b82 */ /* 0x000ea20000000800 */
[----:B------:R-:W3:Y:S01]  /*11520*/  S2R R14, SR_TID.X ;  /* 0x00000000000e7919 */ /* 0x000ee20000002100 */
[----:B------:R-:W-:Y:S01]  /*11530*/  MOV R4, 0x400 ;  /* 0x0000040000047802 */ /* 0x000fe20000000f00 */
[----:B------:R-:W-:Y:S01]  /*11540*/  ULDC.64 UR4, c[0x0][0x818] ;  /* 0x0002060000047ab9 */ /* 0x000fe20000000a00 */
[----:B------:R-:W-:Y:S01]  /*11550*/  ULDC.64 UR6, c[0x0][0x840] ;  /* 0x0002100000067ab9 */ /* 0x000fe20000000a00 */
[----:B------:R-:W4:Y:S01]  /*11560*/  S2R R10, SR_CTAID.Y ;  /* 0x00000000000a7919 */ /* 0x000f220000002600 */
[----:B------:R-:W5:Y:S01]  /*11570*/  S2R R9, SR_CgaCtaId ;  /* 0x0000000000097919 */ /* 0x000f620000008800 */
[----:B------:R-:W1:Y:S01]  /*11580*/  S2R R12, SR_CTAID.X ;  /* 0x00000000000c7919 */ /* 0x000e620000002500 */
[----:B------:R-:W1:Y:S01]  /*11590*/  S2R R21, SR_CTAID.Z ;  /* 0x0000000000157919 */ /* 0x000e620000002700 */
[----:B--2---:R-:W-:Y:S01]  /*115a0*/  ISETP.NE.AND P0, PT, R17, 0x1, PT ;  /* 0x000000011100780c */ /* 0x004fe20003f05270 */
[----:B---3--:R-:W-:-:S12]  /*115b0*/  VIADD R19, R14, 0xffffff80 ;  /* 0xffffff800e137836 */ /* 0x008fd80000000000 */
[----:B------:R-:W2:Y:S01]  /*115c0*/  @P0 LDC R3, c[0x0][0x854] ;  /* 0x00021500ff030b82 */ /* 0x000ea20000000800 */
[----:B------:R-:W-:Y:S02]  /*115d0*/  SHF.R.S32.HI R2, RZ, 0x1f, R19 ;  /* 0x0000001fff027819 */ /* 0x000fe40000011413 */
[----:B----4-:R-:W-:Y:S02]  /*115e0*/  MOV R7, R10 ;  /* 0x0000000a00077202 */ /* 0x010fe40000000f00 */
[----:B-----5:R-:W-:Y:S02]  /*115f0*/  LEA R23, R9, R4, 0x18 ;  /* 0x0000000409177211 */ /* 0x020fe400078ec0ff */
[----:B------:R-:W-:Y:S01]  /*11600*/  LEA.HI R2, R2, R19, RZ, 0x7 ;  /* 0x0000001302027211 */ /* 0x000fe200078f38ff */
[----:B------:R-:W3:Y:S01]  /*11610*/  @P0 LDC R5, c[0x0][0x858] ;  /* 0x00021600ff050b82 */ /* 0x000ee20000000800 */
[----:B-1----:R-:W-:Y:S02]  /*11620*/  IMAD.SHL.U32 R4, R12, 0x2000, RZ ;  /* 0x000020000c047824 */ /* 0x002fe400078e00ff */
[----:B--2---:R-:W-:-:S05]  /*11630*/  @P0 IMAD.HI.U32 R0, R10, R3, RZ ;  /* 0x000000030a000227 */ /* 0x004fca00078e00ff */
[----:B---3--:R-:W-:Y:S02]  /*11640*/  @P0 SHF.R.U32.HI R7, RZ, R5, R0 ;  /* 0x00000005ff070219 */ /* 0x008fe40000011600 */
[C---:B------:R-:W-:Y:S02]  /*11650*/  LOP3.LUT R0, R2.reuse, 0xfffff80, RZ, 0xc0, !PT ;  /* 0x0fffff8002007812 */ /* 0x040fe400078ec0ff */
[----:B------:R-:W-:Y:S02]  /*11660*/  SHF.R.S32.HI R11, RZ, 0x1f, R7 ;  /* 0x0000001fff0b7819 */ /* 0x000fe40000011407 */
[----:B------:R-:W-:Y:S01]  /*11670*/  SHF.R.S32.HI R5, RZ, 0x1f, R4 ;  /* 0x0000001fff057819 */ /* 0x000fe20000011404 */
[----:B------:R-:W-:Y:S01]  /*11680*/  IMAD.IADD R0, R19, 0x1, -R0 ;  /* 0x0000000113007824 */ /* 0x000fe200078e0a00 */
[----:B------:R-:W-:Y:S01]  /*11690*/  SHF.L.U32 R2, R2, 0x5, RZ ;  /* 0x0000000502027819 */ /* 0x000fe200000006ff */
[C---:B------:R-:W-:Y:S02]  /*116a0*/  IMAD R6, R11.reuse, UR4, RZ ;  /* 0x000000040b067c24 */ /* 0x040fe4000f8e02ff */
[----:B------:R-:W-:Y:S01]  /*116b0*/  IMAD R8, R11, UR6, RZ ;  /* 0x000000060b087c24 */ /* 0x000fe2000f8e02ff */
[----:B------:R-:W-:Y:S01]  /*116c0*/  LOP3.LUT R9, R2, 0x3ffff000, RZ, 0xc0, !PT ;  /* 0x3ffff00002097812 */ /* 0x000fe200078ec0ff */
[----:B------:R-:W-:-:S03]  /*116d0*/  IMAD.WIDE.U32 R2, R7, UR4, R4 ;  /* 0x0000000407027c25 */ /* 0x000fc6000f8e0004 */
[----:B------:R-:W-:Y:S01]  /*116e0*/  LEA R0, R0, R9, 0x2 ;  /* 0x0000000900007211 */ /* 0x000fe200078e10ff */
[C---:B------:R-:W-:Y:S01]  /*116f0*/  IMAD R13, R7.reuse, UR5, R6 ;  /* 0x00000005070d7c24 */ /* 0x040fe2000f8e0206 */
[----:B------:R-:W-:Y:S01]  /*11700*/  SHF.R.S32.HI R6, RZ, 0x1f, R21 ;  /* 0x0000001fff067819 */ /* 0x000fe20000011415 */
        /* <DEDUP_REMOVED lines=8> */
[C---:B------:R-:W-:Y:S02]  /*11790*/  IMAD R13, R21.reuse, UR5, R8 ;  /* 0x00000005150d7c24 */ /* 0x040fe4000f8e0208 */
[----:B------:R-:W-:-:S04]  /*117a0*/  IMAD.WIDE.U32 R2, R21, UR4, R2 ;  /* 0x0000000415027c25 */ /* 0x000fc8000f8e0002 */
[----:B------:R-:W-:Y:S01]  /*117b0*/  IMAD R9, R21, UR7, R6 ;  /* 0x0000000715097c24 */ /* 0x000fe2000f8e0206 */
[----:B------:R-:W-:Y:S01]  /*117c0*/  IADD3 R13, R3, R13, RZ ;  /* 0x0000000d030d7210 */ /* 0x000fe20007ffe0ff */
[----:B------:R-:W-:Y:S01]  /*117d0*/  IMAD.WIDE.U32 R4, R21, UR6, R4 ;  /* 0x0000000615047c25 */ /* 0x000fe2000f8e0004 */
[----:B------:R-:W-:Y:S05]  /*117e0*/  WARPSYNC.ALL ;  /* 0x0000000000007948 */ /* 0x000fea0003800000 */
[----:B------:R-:W-:Y:S02]  /*117f0*/  IMAD R0, R0, 0x4, R23 ;  /* 0x0000000400007824 */ /* 0x000fe400078e0217 */
[----:B------:R-:W-:Y:S01]  /*11800*/  IMAD.IADD R9, R5, 0x1, R9 ;  /* 0x0000000105097824 */ /* 0x000fe200078e0209 */
[----:B------:R-:W-:Y:S01]  /*11810*/  BAR.SYNC.DEFER_BLOCKING 0x1, 0x100 ;  /* 0x0044000000007b1d */ /* 0x000fe20000010000 */
[----:B------:R-:W-:-:S02]  /*11820*/  ISETP.NE.AND P0, PT, R19, RZ, PT ;  /* 0x000000ff1300720c */ /* 0x000fc40003f05270 */
[----:B------:R-:W-:-:S03]  /*11830*/  ISETP.NE.AND P1, PT, R14, 0x80, PT ;  /* 0x000000800e00780c */ /* 0x000fc60003f25270 */
        /* <DEDUP_REMOVED lines=10> */
[----:B------:R-:W-:Y:S02]  /*118e0*/  IADD3 R6, P2, P3, R8, R6, R7 ;  /* 0x0000000608067210 */ /* 0x000fe40007b5e007 */
[----:B------:R-:W-:Y:S01]  /*118f0*/  SHF.R.S32.HI R8, RZ, 0x1f, R8 ;  /* 0x0000001fff087819 */ /* 0x000fe20000011408 */
[----:B------:R3:W-:Y:S03]  /*11900*/  STS.128 [R0], R172 ;  /* 0x000000ac00007388 */ /* 0x0007e60000000c00 */
[----:B------:R-:W-:Y:S01]  /*11910*/  IADD3.X R11, R8, R12, R11, P2, P3 ;  /* 0x0000000c080b7210 */ /* 0x000fe200017e640b */
[----:B------:R-:W-:Y:S01]  /*11920*/  IMAD.MOV R8, RZ, RZ, -R7 ;  /* 0x000000ffff087224 */ /* 0x000fe200078e0a07 */
[C---:B------:R-:W-:Y:S01]  /*11930*/  SHF.L.U32 R12, R6.reuse, 0x2, RZ ;  /* 0x00000002060c7819 */ /* 0x040fe200000006ff */
[----:B------:R3:W-:Y:S01]  /*11940*/  STS.128 [R0+0x800], R176 ;  /* 0x000800b000007388 */ /* 0x0007e20000000c00 */
[----:B------:R-:W-:Y:S01]  /*11950*/  SHF.L.U64.HI R11, R6, 0x2, R11 ;  /* 0x00000002060b7819 */ /* 0x000fe2000001020b */
[----:B------:R-:W-:Y:S01]  /*11960*/  IMAD R17, R17, R8, R10 ;  /* 0x0000000811117224 */ /* 0x000fe200078e020a */
        /* <DEDUP_REMOVED lines=11> */
.L_x_1546:
[----:B------:R-:W2:Y:S04]  /*11a20*/  LDG.E.STRONG.GPU R8, desc[UR38][R6.64] ;  /* 0x0000002606087981 */ /* 0x000ea8000c1ef900 */
[----:B--2---:R-:W-:Y:S01]  /*11a30*/  CCTL.IVALL ;  /* 0x00000000ff00798f */ /* 0x004fe20002000000 */
[----:B------:R-:W-:Y:S05]  /*11a40*/  YIELD ;  /* 0x0000000000007946 */ /* 0x000fea0003800000 */
[----:B------:R-:W-:-:S13]  /*11a50*/  ISETP.NE.AND P0, PT, R8, R17, PT ;  /* 0x000000110800720c */ /* 0x000fda0003f05270 */
[----:B------:R-:W-:Y:S05]  /*11a60*/  @P0 BRA `(.L_x_1546) ;  /* 0xfffffffc00ec0947 */ /* 0x000fea000383ffff */
.L_x_1545:
[----:B------:R-:W-:Y:S05]  /*11a70*/  BSYNC B0 ;  /* 0x0000000000007941 */ /* 0x000fea0003800000 */
.L_x_1544:
[----:B------:R-:W-:Y:S01]  /*11a80*/  UMOV UR4, 0xffffffff ;  /* 0xffffffff00047882 */ /* 0x000fe20000000000 */
[----:B------:R-:W-:Y:S02]  /*11a90*/  LEA.HI.X R13, R2, R15, R13, 0x2, P2 ;  /* 0x0000000f020d7211 */ /* 0x000fe400010f140d */
[----:B------:R-:W-:Y:S01]  /*11aa0*/  LEA.HI.X R9, R4, R19, R9, 0x2, P3 ;  /* 0x0000001304097211 */ /* 0x000fe200018f1409 */
[----:B------:R-:W-:Y:S06]  /*11ab0*/  BRA.DIV UR4, `(.L_x_1547) ;  /* 0x0000004204747947 */ /* 0x000fec000b800000 */
[----:B------:R-:W-:Y:S01]  /*11ac0*/  NOP ;  /* 0x0000000000007918 */ /* 0x000fe20000000000 */
.L_x_1645:
        /* <DEDUP_REMOVED lines=17> */
.L_x_1550:
[----:B------:R-:W-:Y:S01]  /*11be0*/  @P0 ELECT P2, URZ, PT ;  /* 0x00000000003f082f */ /* 0x000fe20003840000 */
[----:B------:R1:W-:-:S12]  /*11bf0*/  UBLKRED.G.S.ADD.F32.RN [UR4], [UR6], UR7, desc[UR8] ;  /* 0x00000804060073bb */ /* 0x0003d800080a1407 */
[----:B------:R-:W-:Y:S02]  /*11c00*/  @P2 PLOP3.LUT P0, PT, P2, PT, PT, 0x8, 0x0 ;  /* 0x000000000000281c */ /* 0x000fe4000170e170 */
[----:B------:R-:W-:-:S11]  /*11c10*/  PLOP3.LUT P2, PT, PT, PT, PT, 0x8, 0x0 ;  /* 0x000000000000781c */ /* 0x000fd60003f4e170 */
[----:B-1----:R-:W-:Y:S05]  /*11c20*/  @P0 BRA.U.ANY `(.L_x_1550) ;  /* 0xfffffffd00ec0947 */ /* 0x002fea000393ffff */
[----:B------:R0:W-:Y:S01]  /*11c30*/  UTMACMDFLUSH ;  /* 0x00000000000079b7 */ /* 0x0001e20000000000 */
[----:B------:R-:W-:-:S04]  /*11c40*/  DEPBAR.LE SB0, 0x0 ;  /* 0x000080000000791a */ /* 0x000fc80000000000 */
.L_x_1549:
[----:B------:R-:W-:Y:S05]  /*11c50*/  BSYNC B0 ;  /* 0x0000000000007941 */ /* 0x000fea0003800000 */
.L_x_1548:
        /* <DEDUP_REMOVED lines=12> */
[----:B------:R-:W-:-:S05]  /*11d20*/  MOV R3, 0x1 ;  /* 0x0000000100037802 */ /* 0x000fca0000000f00 */
[----:B------:R1:W-:Y:S02]  /*11d30*/  REDG.E.ADD.S32.STRONG.GPU desc[UR38][R6.64], R3 ;  /* 0x000000030600798e */ /* 0x0003e4000c10e3a6 */
.L_x_1552:
[----:B------:R-:W-:Y:S05]  /*11d40*/  BSYNC B0 ;  /* 0x0000000000007941 */ /* 0x000fea0003800000 */
.L_x_1551:
[----:B------:R-:W-:Y:S06]  /*11d50*/  BAR.SYNC.DEFER_BLOCKING 0x1, 0x100 ;  /* 0x0044000000007b1d */ /* 0x000fec0000010000 */
[----:B------:R-:W-:Y:S01]  /*11d60*/  ULDC.64 UR4, c[0x0][0x860] ;  /* 0x0002180000047ab9 */ /* 0x000fe20000000a00 */
[----:B------:R-:W-:Y:S01]  /*11d70*/  BSSY B0, `(.L_x_1553) ;  /* 0x0000011000007945 */ /* 0x000fe20003800000 */
[----:B------:R-:W-:-:S04]  /*11d80*/  IADD3 R2, P0, R12, UR4, RZ ;  /* 0x000000040c027c10 */ /* 0x000fc8000ff1e0ff */
[----:B-1----:R-:W-:Y:S01]  /*11d90*/  IADD3.X R3, R11, UR5, RZ, P0, !PT ;  /* 0x000000050b037c10 */ /* 0x002fe200087fe4ff */
        /* <DEDUP_REMOVED lines=9> */
.L_x_1555:
[----:B-1-3--:R-:W2:Y:S04]  /*11e30*/  LDG.E.STRONG.GPU R0, desc[UR38][R2.64] ;  /* 0x0000002602007981 */ /* 0x00aea8000c1ef900 */
[----:B--2---:R-:W-:Y:S01]  /*11e40*/  CCTL.IVALL ;  /* 0x00000000ff00798f */ /* 0x004fe20002000000 */
[----:B------:R-:W-:Y:S05]  /*11e50*/  YIELD ;  /* 0x0000000000007946 */ /* 0x000fea0003800000 */
[----:B------:R-:W-:-:S13]  /*11e60*/  ISETP.NE.AND P0, PT, R0, R17, PT ;  /* 0x000000110000720c */ /* 0x000fda0003f05270 */
[----:B------:R-:W-:Y:S05]  /*11e70*/  @P0 BRA `(.L_x_1555) ;  /* 0xfffffffc00ec0947 */ /* 0x000fea000383ffff */
.L_x_1554:
[----:B------:R-:W-:Y:S05]  /*11e80*/  BSYNC B0 ;  /* 0x0000000000007941 */ /* 0x000fea0003800000 */
.L_x_1553:
[----:B------:R-:W-:-:S03]  /*11e90*/  UMOV UR4, 0xffffffff ;  /* 0xffffffff00047882 */ /* 0x000fc60000000000 */
[----:B------:R-:W-:Y:S05]  /*11ea0*/  BRA.DIV UR4, `(.L_x_1556) ;  /* 0x0000003e04947947 */ /* 0x000fea000b800000 */
[----:B------:R-:W-:Y:S01]  /*11eb0*/  NOP ;  /* 0x0000000000007918 */ /* 0x000fe20000000000 */
.L_x_1648:
        /* <DEDUP_REMOVED lines=17> */
.L_x_1559:
[----:B------:R-:W-:Y:S01]  /*11fd0*/  @P0 ELECT P2, URZ, PT ;  /* 0x00000000003f082f */ /* 0x000fe20003840000 */
[----:B------:R2:W-:-:S12]  /*11fe0*/  UBLKRED.G.S.ADD.F32.RN [UR4], [UR6], UR7, desc[UR8] ;  /* 0x00000804060073bb */ /* 0x0005d800080a1407 */
[----:B------:R-:W-:Y:S02]  /*11ff0*/  @P2 PLOP3.LUT P0, PT, P2, PT, PT, 0x8, 0x0 ;  /* 0x000000000000281c */ /* 0x000fe4000170e170 */
[----:B------:R-:W-:-:S11]  /*12000*/  PLOP3.LUT P2, PT, PT, PT, PT, 0x8, 0x0 ;  /* 0x000000000000781c */ /* 0x000fd60003f4e170 */
[----:B--2---:R-:W-:Y:S05]  /*12010*/  @P0 BRA.U.ANY `(.L_x_1559) ;  /* 0xfffffffd00ec0947 */ /* 0x004fea000393ffff */
[----:B------:R0:W-:Y:S01]  /*12020*/  UTMACMDFLUSH ;  /* 0x00000000000079b7 */ /* 0x0001e20000000000 */
[----:B------:R-:W-:-:S04]  /*12030*/  DEPBAR.LE SB0, 0x0 ;  /* 0x000080000000791a */ /* 0x000fc80000000000 */
.L_x_1558:
[----:B------:R-:W-:Y:S05]  /*12040*/  BSYNC B0 ;  /* 0x0000000000007941 */ /* 0x000fea0003800000 */
.L_x_1557:
        /* <DEDUP_REMOVED lines=11> */
[----:B012345:R-:W-:Y:S04]  /*12100*/  CCTL.IVALL ;  /* 0x00000000ff00798f */ /* 0x03ffe80002000000 */
[----:B------:R2:W-:Y:S01]  /*12110*/  REDG.E.ADD.S32.STRONG.GPU desc[UR38][R2.64], R5 ;  /* 0x000000050200798e */ /* 0x0005e2000c10e3a6 */
[----:B------:R-:W-:Y:S05]  /*12120*/  BRA `(.L_x_1498) ;  /* 0x0000003800247947 */ /* 0x000fea0003800000 */
.L_x_1496:
        /* <DEDUP_REMOVED lines=34> */
.L_x_1561:
[----:B------:R-:W-:-:S07]  /*12350*/  MOV R9, UR5 ;  /* 0x0000000500097c02 */ /* 0x000fce0008000f00 */
.L_x_1562:
[----:B------:R-:W-:Y:S01]  /*12360*/  ULEA UR6, UR22, UR6, 0x7 ;  /* 0x0000000616067291 */ /* 0x000fe2000f8e383f */
[----:B------:R-:W-:Y:S01]  /*12370*/  ULDC UR4, c[0x0][0x290] ;  /* 0x0000a40000047ab9 */ /* 0x000fe20000000800 */
[----:B------:R-:W-:Y:S01]  /*12380*/  ULDC UR7, c[0x0][0x74c] ;  /* 0x0001d30000077ab9 */ /* 0x000fe20000000800 */
[----:B------:R-:W-:Y:S01]  /*12390*/  ULDC UR14, c[0x0][0x288] ;  /* 0x0000a200000e7ab9 */ /* 0x000fe20000000800 */
[----:B------:R-:W-:Y:S01]  /*123a0*/  UIADD3 UR10, -UR7, UR6, -UR4 ;  /* 0x00000006070a7290 */ /* 0x000fe2000fffe904 */
[----:B------:R-:W-:-:S03]  /*123b0*/  ELECT P0, URZ, PT ;  /* 0x00000000003f782f */ /* 0x000fc60003800000 */
[----:B------:R-:W-:Y:S01]  /*123c0*/  USHF.R.S32.HI UR12, URZ, 0x1f, UR10 ;  /* 0x0000001f3f0c7899 */ /* 0x000fe2000801140a */
[----:B------:R-:W-:Y:S02]  /*123d0*/  ULDC.64 UR6, c[0x0][0x2d8] ;  /* 0x0000b60000067ab9 */ /* 0x000fe40000000a00 */
[----:B------:R-:W-:Y:S02]  /*123e0*/  UIMAD UR4, UR11, UR6, URZ ;  /* 0x000000060b0472a4 */ /* 0x000fe4000f8e023f */
[----:B------:R-:W-:Y:S02]  /*123f0*/  ULEA.HI UR10, UR12, UR10, URZ, 0x7 ;  /* 0x0000000a0c0a7291 */ /* 0x000fe4000f8f383f */
[----:B------:R-:W-:Y:S02]  /*12400*/  UIMAD.WIDE.U32 UR8, UR16, UR6, URZ ;  /* 0x00000006100872a5 */ /* 0x000fe4000f8e003f */
[----:B------:R-:W-:Y:S02]  /*12410*/  UIMAD UR4, UR16, UR7, UR4 ;  /* 0x00000007100472a4 */ /* 0x000fe4000f8e0204 */
[----:B------:R-:W-:-:S02]  /*12420*/  USHF.R.S32.HI UR6, URZ, 0x1f, UR15 ;  /* 0x0000001f3f067899 */ /* 0x000fc4000801140f */
[----:B------:R-:W-:Y:S01]  /*12430*/  USHF.R.S32.HI UR7, URZ, 0x7, UR10 ;  /* 0x000000073f077899 */ /* 0x000fe2000801140a */
[----:B------:R-:W-:Y:S01]  /*12440*/  ULDC.64 UR12, c[0x0][0x2e0] ;  /* 0x0000b800000c7ab9 */ /* 0x000fe20000000a00 */
[----:B------:R-:W-:Y:S02]  /*12450*/  UIADD3 UR9, UR9, UR4, URZ ;  /* 0x0000000409097290 */ /* 0x000fe4000fffe03f */
[----:B------:R-:W-:Y:S02]  /*12460*/  UIMAD UR6, UR6, UR12, URZ ;  /* 0x0000000c060672a4 */ /* 0x000fe4000f8e023f */
[----:B------:R-:W-:Y:S02]  /*12470*/  UISETP.LT.AND UP0, UPT, URZ, UR7, UPT ;  /* 0x000000073f00728c */ /* 0x000fe4000bf01270 */
[----:B------:R-:W-:Y:S02]  /*12480*/  UIMAD UR4, UR15, UR13, UR6 ;  /* 0x0000000d0f0472a4 */ /* 0x000fe4000f8e0206 */
[----:B------:R-:W-:-:S02]  /*12490*/  USEL UR6, URZ, UR7, !UP0 ;  /* 0x000000073f067287 */ /* 0x000fc4000c000000 */
[----:B------:R-:W-:Y:S02]  /*124a0*/  UIMAD UR10, UR15, UR14, URZ ;  /* 0x0000000e0f0a72a4 */ /* 0x000fe4000f8e023f */
[----:B------:R-:W-:Y:S02]  /*124b0*/  UIMAD.WIDE.U32 UR8, UR15, UR12, UR8 ;  /* 0x0000000c0f0872a5 */ /* 0x000fe4000f8e0008 */
[----:B------:R-:W-:Y:S01]  /*124c0*/  ISETP.GT.AND P1, PT, R9, UR6, PT ;  /* 0x0000000609007c0c */ /* 0x000fe2000bf24270 */
[----:B------:R-:W-:-:S04]  /*124d0*/  UIADD3 UR7, UP0, UR10, UR16, URZ ;  /* 0x000000100a077290 */ /* 0x000fc8000ff1e03f */
        /* <DEDUP_REMOVED lines=22> */
.L_x_1567:
[----:B------:R-:W2:Y:S04]  /*12640*/  LDG.E.STRONG.GPU R0, desc[UR38][R2.64] ;  /* 0x0000002602007981 */ /* 0x000ea8000c1ef900 */
[----:B--2---:R-:W-:Y:S01]  /*12650*/  CCTL.IVALL ;  /* 0x00000000ff00798f */ /* 0x004fe20002000000 */
[----:B------:R-:W-:Y:S05]  /*12660*/  YIELD ;  /* 0x0000000000007946 */ /* 0x000fea0003800000 */
[----:B------:R-:W-:-:S13]  /*12670*/  ISETP.NE.AND P1, PT, R0, UR22, PT ;  /* 0x0000001600007c0c */ /* 0x000fda000bf25270 */
[----:B------:R-:W-:Y:S05]  /*12680*/  @P1 BRA `(.L_x_1567) ;  /* 0xfffffffc00ec1947 */ /* 0x000fea000383ffff */
.L_x_1566:
[----:B------:R-:W-:Y:S05]  /*12690*/  BSYNC B0 ;  /* 0x0000000000007941 */ /* 0x000fea0003800000 */
.L_x_1565:
[----:B------:R-:W-:-:S03]  /*126a0*/  UMOV UR4, 0xffffffff ;  /* 0xffffffff00047882 */ /* 0x000fc60000000000 */
[----:B------:R-:W-:Y:S05]  /*126b0*/  BRA.DIV UR4, `(.L_x_1568) ;  /* 0x0000003604ac7947 */ /* 0x000fea000b800000 */
[----:B------:R-:W-:Y:S01]  /*126c0*/  NOP ;  /* 0x0000000000007918 */ /* 0x000fe20000000000 */
.L_x_1651:
        /* <DEDUP_REMOVED lines=22> */
.L_x_1570:
[----:B------:R-:W-:Y:S05]  /*12830*/  BSYNC B0 ;  /* 0x0000000000007941 */ /* 0x000fea0003800000 */
.L_x_1569:
        /* <DEDUP_REMOVED lines=20> */
.L_x_1572:
[----:B------:R-:W-:Y:S05]  /*12980*/  BSYNC B0 ;  /* 0x0000000000007941 */ /* 0x000fea0003800000 */
.L_x_1571:
[----:B------:R-:W-:Y:S06]  /*12990*/  BAR.ARV 0xa, 0xa0 ;  /* 0x0282800000007b1d */ /* 0x000fec0000002000 */
[----:B------:R-:W-:Y:S04]  /*129a0*/  BSSY B0, `(.L_x_1573) ;  /* 0x0000003000007945 */ /* 0x000fe80003800000 */
[----:B------:R-:W-:Y:S05]  /*129b0*/  @!P0 BRA `(.L_x_1574) ;  /* 0x0000000000048947 */ /* 0x000fea0003800000 */
[----:B------:R-:W-:-:S04]  /*129c0*/  DEPBAR.LE SB0, 0x0 ;  /* 0x000080000000791a */ /* 0x000fc80000000000 */
.L_x_1574:
[----:B------:R-:W-:Y:S05]  /*129d0*/  BSYNC B0 ;  /* 0x0000000000007941 */ /* 0x000fea0003800000 */
.L_x_1573:
        /* <DEDUP_REMOVED lines=19> */
.L_x_1576:
[----:B------:R-:W-:Y:S05]  /*12b10*/  BSYNC B0 ;  /* 0x0000000000007941 */ /* 0x000fea0003800000 */
.L_x_1575:
[----:B------:R-:W-:Y:S01]  /*12b20*/  UIADD3 UR13, UR6, 0x1, URZ ;  /* 0x00000001060d7890 */ /* 0x000fe2000fffe03f */
[----:B------:R-:W-:Y:S11]  /*12b30*/  BRA `(.L_x_1577) ;  /* 0x0000000000047947 */ /* 0x000ff60003800000 */
.L_x_1564:
[----:B------:R-:W-:-:S05]  /*12b40*/  UMOV UR13, UR6 ;  /* 0x00000006000d7c82 */ /* 0x000fca0008000000 */
.L_x_1577:
        /* <DEDUP_REMOVED lines=11> */
.L_x_1602:
        /* <DEDUP_REMOVED lines=11> */
.L_x_1580:
[----:B------:R-:W2:Y:S04]  /*12cb0*/  LDG.E.STRONG.GPU R0, desc[UR38][R2.64] ;  /* 0x0000002602007981 */ /* 0x000ea8000c1ef900 */
[----:B--2---:R-:W-:Y:S01]  /*12cc0*/  CCTL.IVALL ;  /* 0x00000000ff00798f */ /* 0x004fe20002000000 */
[----:B------:R-:W-:Y:S05]  /*12cd0*/  YIELD ;  /* 0x0000000000007946 */ /* 0x000fea0003800000 */
[----:B------:R-:W-:-:S13]  /*12ce0*/  ISETP.NE.AND P1, PT, R0, UR22, PT ;  /* 0x0000001600007c0c */ /* 0x000fda000bf25270 */
[----:B------:R-:W-:Y:S05]  /*12cf0*/  @P1 BRA `(.L_x_1580) ;  /* 0xfffffffc00ec1947 */ /* 0x000fea000383ffff */
.L_x_1579:
[----:B------:R-:W-:Y:S05]  /*12d00*/  BSYNC B0 ;  /* 0x0000000000007941 */ /* 0x000fea0003800000 */
.L_x_1578:
[----:B------:R-:W-:-:S03]  /*12d10*/  UMOV UR16, 0xffffffff ;  /* 0xffffffff00107882 */ /* 0x000fc60000000000 */
[----:B------:R-:W-:Y:S05]  /*12d20*/  BRA.DIV UR16, `(.L_x_1581) ;  /* 0x00000032102c7947 */ /* 0x000fea000b800000 */
[----:B------:R-:W-:Y:S01]  /*12d30*/  NOP ;  /* 0x0000000000007918 */ /* 0x000fe20000000000 */
.L_x_1654:
        /* <DEDUP_REMOVED lines=19> */
.L_x_1583:
[----:B------:R-:W-:Y:S05]  /*12e70*/  BSYNC B0 ;  /* 0x0000000000007941 */ /* 0x000fea0003800000 */
.L_x_1582:
        /* <DEDUP_REMOVED lines=15> */
.L_x_1585:
[----:B------:R-:W-:Y:S05]  /*12f70*/  BSYNC B0 ;  /* 0x0000000000007941 */ /* 0x000fea0003800000 */
.L_x_1584:
[----:B------:R-:W-:Y:S06]  /*12f80*/  BAR.ARV 0xa, 0xa0 ;  /* 0x0282800000007b1d */ /* 0x000fec0000002000 */
[----:B------:R-:W-:Y:S04]  /*12f90*/  BSSY B0, `(.L_x_1586) ;  /* 0x0000003000007945 */ /* 0x000fe80003800000 */
[----:B------:R-:W-:Y:S05]  /*12fa0*/  @!P0 BRA `(.L_x_1587) ;  /* 0x0000000000048947 */ /* 0x000fea0003800000 */
[----:B------:R-:W-:-:S04]  /*12fb0*/  DEPBAR.LE SB0, 0x0 ;  /* 0x000080000000791a */ /* 0x000fc80000000000 */
.L_x_1587:
[----:B------:R-:W-:Y:S05]  /*12fc0*/  BSYNC B0 ;  /* 0x0000000000007941 */ /* 0x000fea0003800000 */
.L_x_1586:
        /* <DEDUP_REMOVED lines=19> */
.L_x_1589:
[----:B------:R-:W-:Y:S05]  /*13100*/  BSYNC B0 ;  /* 0x0000000000007941 */ /* 0x000fea0003800000 */
.L_x_1588:
        /* <DEDUP_REMOVED lines=9> */
.L_x_1592:
[----:B------:R-:W2:Y:S04]  /*131a0*/  LDG.E.STRONG.GPU R0, desc[UR38][R2.64] ;  /* 0x0000002602007981 */ /* 0x000ea8000c1ef900 */
[----:B--2---:R-:W-:Y:S01]  /*131b0*/  CCTL.IVALL ;  /* 0x00000000ff00798f */ /* 0x004fe20002000000 */
[----:B------:R-:W-:Y:S05]  /*131c0*/  YIELD ;  /* 0x0000000000007946 */ /* 0x000fea0003800000 */
[----:B------:R-:W-:-:S13]  /*131d0*/  ISETP.NE.AND P1, PT, R0, UR22, PT ;  /* 0x0000001600007c0c */ /* 0x000fda000bf25270 */
[----:B------:R-:W-:Y:S05]  /*131e0*/  @P1 BRA `(.L_x_1592) ;  /* 0xfffffffc00ec1947 */ /* 0x000fea000383ffff */
.L_x_1591:
[----:B------:R-:W-:Y:S05]  /*131f0*/  BSYNC B0 ;  /* 0x0000000000007941 */ /* 0x000fea0003800000 */
.L_x_1590:
[----:B------:R-:W-:-:S03]  /*13200*/  UMOV UR14, 0xffffffff ;  /* 0xffffffff000e7882 */ /* 0x000fc60000000000 */
[----:B------:R-:W-:Y:S05]  /*13210*/  BRA.DIV UR14, `(.L_x_1593) ;  /* 0x0000002e0e0c7947 */ /* 0x000fea000b800000 */
[----:B------:R-:W-:Y:S01]  /*13220*/  NOP ;  /* 0x0000000000007918 */ /* 0x000fe20000000000 */
.L_x_1657:
        /* <DEDUP_REMOVED lines=15> */
.L_x_1595:
[----:B------:R-:W-:Y:S05]  /*13320*/  BSYNC B0 ;  /* 0x0000000000007941 */ /* 0x000fea0003800000 */
.L_x_1594:
        /* <DEDUP_REMOVED lines=15> */
.L_x_1597:
[----:B------:R-:W-:Y:S05]  /*13420*/  BSYNC B0 ;  /* 0x0000000000007941 */ /* 0x000fea0003800000 */
.L_x_1596:
[----:B------:R-:W-:Y:S06]  /*13430*/  BAR.ARV 0xa, 0xa0 ;  /* 0x0282800000007b1d */ /* 0x000fec0000002000 */
[----:B------:R-:W-:Y:S04]  /*13440*/  BSSY B0, `(.L_x_1598) ;  /* 0x0000003000007945 */ /* 0x000fe80003800000 */
[----:B------:R-:W-:Y:S05]  /*13450*/  @!P0 BRA `(.L_x_1599) ;  /* 0x0000000000048947 */ /* 0x000fea0003800000 */
[----:B------:R-:W-:-:S04]  /*13460*/  DEPBAR.LE SB0, 0x0 ;  /* 0x000080000000791a */ /* 0x000fc80000000000 */
.L_x_1599:
[----:B------:R-:W-:Y:S05]  /*13470*/  BSYNC B0 ;  /* 0x0000000000007941 */ /* 0x000fea0003800000 */
.L_x_1598:
        /* <DEDUP_REMOVED lines=19> */
.L_x_1601:
[----:B------:R-:W-:Y:S05]  /*135b0*/  BSYNC B0 ;  /* 0x0000000000007941 */ /* 0x000fea0003800000 */
.L_x_1600:
[----:B------:R-:W-:Y:S02]  /*135c0*/  UIADD3 UR6, UR6, 0x2, URZ ;  /* 0x0000000206067890 */ /* 0x000fe4000fffe03f */
[----:B------:R-:W-:-:S04]  /*135d0*/  UIADD3 UR4, UR4, 0x4000, URZ ;  /* 0x0000400004047890 */ /* 0x000fc8000fffe03f */
[----:B------:R-:W-:-:S13]  /*135e0*/  ISETP.LE.AND P1, PT, R9, UR6, PT ;  /* 0x0000000609007c0c */ /* 0x000fda000bf23270 */
[----:B------:R-:W-:Y:S05]  /*135f0*/  @!P1 BRA `(.L_x_1602) ;  /* 0xfffffff400809947 */ /* 0x000fea000383ffff */
.L_x_1563:
        /* <DEDUP_REMOVED lines=41> */
.L_x_1605:
[----:B------:R-:W-:Y:S05]  /*13890*/  BSYNC B0 ;  /* 0x0000000000007941 */ /* 0x000fea0003800000 */
.L_x_1604:
[----:B------:R-:W-:Y:S05]  /*138a0*/  BRA `(.L_x_1606) ;  /* 0x0000000000047947 */ /* 0x000fea0003800000 */
.L_x_1603:
[----:B------:R-:W-:-:S05]  /*138b0*/  UMOV UR4, UR6 ;  /* 0x0000000600047c82 */ /* 0x000fca0008000000 */
.L_x_1606:
        /* <DEDUP_REMOVED lines=11> */
.L_x_1611:
        /* <DEDUP_REMOVED lines=24> */
.L_x_1608:
[----:B------:R-:W-:Y:S05]  /*13af0*/  BSYNC B0 ;  /* 0x0000000000007941 */ /* 0x000fea0003800000 */
.L_x_1607:
        /* <DEDUP_REMOVED lines=24> */
.L_x_1610:
[----:B------:R-:W-:Y:S05]  /*13c80*/  BSYNC B0 ;  /* 0x0000000000007941 */ /* 0x000fea0003800000 */
.L_x_1609:
[----:B------:R-:W-:Y:S02]  /*13c90*/  UIADD3 UR11, UR11, 0x2, URZ ;  /* 0x000000020b0b7890 */ /* 0x000fe4000fffe03f */
[----:B------:R-:W-:Y:S02]  /*13ca0*/  ULEA UR8, UR18, UR8, 0x1 ;  /* 0x0000000812087291 */ /* 0x000fe4000f8e083f */
[----:B------:R-:W-:Y:S02]  /*13cb0*/  ULEA UR9, UR18, UR9, 0x1 ;  /* 0x0000000912097291 */ /* 0x000fe4000f8e083f */
[----:B------:R-:W-:-:S13]  /*13cc0*/  ISETP.NE.AND P0, PT, RZ, UR11, PT ;  /* 0x0000000bff007c0c */ /* 0x000fda000bf05270 */
[----:B------:R-:W-:Y:S05]  /*13cd0*/  @!P0 BRA `(.L_x_1498) ;  /* 0x0000001c00388947 */ /* 0x000fea0003800000 */
[----:B------:R-:W-:Y:S05]  /*13ce0*/  BRA `(.L_x_1611) ;  /* 0xfffffffc00207947 */ /* 0x000fea000383ffff */
.L_x_1560:
        /* <DEDUP_REMOVED lines=33> */
.L_x_1613:
        /* <DEDUP_REMOVED lines=42> */
.L_x_1658:
        /* <DEDUP_REMOVED lines=15> */
.L_x_1616:
        /* <DEDUP_REMOVED lines=75> */
.L_x_1627:
[----:B--234-:R-:W-:-:S04]  /*14740*/  SHF.L.U32 R21, R11, 0x1f, RZ ;  /* 0x0000001f0b157819 */ /* 0x01cfc800000006ff */
[----:B------:R-:W1:Y:S02]  /*14750*/  SYNCS.PHASECHK.TRANS64.TRYWAIT P1, [R16+URZ+0x30c40], R21 ;  /* 0x030c4015100075a7 */ /* 0x000e64000802017f */
[----:B-1----:R-:W-:Y:S05]  /*14760*/  @!P1 BRA `(.L_x_1619) ;  /* 0x0000001400e89947 */ /* 0x002fea0003800000 */
.L_x_1659:
[----:B------:R-:W-:Y:S05]  /*14770*/  @P0 BRA `(.L_x_1620) ;  /* 0x0000000000140947 */ /* 0x000fea0003800000 */
[----:B------:R-:W-:Y:S02]  /*14780*/  ISETP.NE.AND P1, PT, R6, RZ, PT ;  /* 0x000000ff0600720c */ /* 0x000fe40003f25270 */
[----:B------:R-:W-:-:S04]  /*14790*/  MOV R3, 0x4200 ;  /* 0x0000420000037802 */ /* 0x000fc80000000f00 */
[----:B------:R2:W-:Y:S07]  /*147a0*/  SYNCS.ARRIVE.TRANS64 RZ, [R16+URZ+0x30c30], R3 ;  /* 0x030c300310ff79a7 */ /* 0x0005ee000800003f */
[----:B------:R-:W-:Y:S05]  /*147b0*/  @!P1 BRA `(.L_x_1620) ;  /* 0x0000000000049947 */ /* 0x000fea0003800000 */
[----:B------:R-:W-:Y:S01]  /*147c0*/  BPT.TRAP 0x1 ;  /* 0x000000040000795c */ /* 0x000fe20000300000 */
.L_x_1620:
        /* <DEDUP_REMOVED lines=29> */
.L_x_1660:
[----:B------:R-:W-:Y:S05]  /*149a0*/  @P0 BRA `(.L_x_1622) ;  /* 0x0000000000140947 */ /* 0x000fea0003800000 */
[----:B------:R-:W-:Y:S01]  /*149b0*/  ISETP.NE.AND P1, PT, R6, RZ, PT ;  /* 0x000000ff0600720c */ /* 0x000fe20003f25270 */
[----:B------:R-:W-:-:S04]  /*149c0*/  IMAD.MOV.U32 R2, RZ, RZ, 0x4200 ;  /* 0x00004200ff027424 */ /* 0x000fc800078e00ff */
[----:B------:R3:W-:Y:S08]  /*149d0*/  SYNCS.ARRIVE.TRANS64 RZ, [R16+URZ+0x30c18], R2 ;  /* 0x030c180210ff79a7 */ /* 0x0007f0000800003f */
[----:B------:R-:W-:Y:S05]  /*149e0*/  @!P1 BRA `(.L_x_1622) ;  /* 0x0000000000049947 */ /* 0x000fea0003800000 */
[----:B------:R-:W-:Y:S01]  /*149f0*/  BPT.TRAP 0x1 ;  /* 0x000000040000795c */ /* 0x000fe20000300000 */
.L_x_1622:
        /* <DEDUP_REMOVED lines=29> */
.L_x_1661:
[----:B------:R-:W-:Y:S05]  /*14bd0*/  @P0 BRA `(.L_x_1624) ;  /* 0x0000000000140947 */ /* 0x000fea0003800000 */
[----:B------:R-:W-:Y:S01]  /*14be0*/  ISETP.NE.AND P1, PT, R6, RZ, PT ;  /* 0x000000ff0600720c */ /* 0x000fe20003f25270 */
[----:B-123--:R-:W-:-:S04]  /*14bf0*/  IMAD.MOV.U32 R21, RZ, RZ, 0x4200 ;  /* 0x00004200ff157424 */ /* 0x00efc800078e00ff */
[----:B------:R4:W-:Y:S08]  /*14c00*/  SYNCS.ARRIVE.TRANS64 RZ, [R16+URZ+0x30c38], R21 ;  /* 0x030c381510ff79a7 */ /* 0x0009f0000800003f */
[----:B------:R-:W-:Y:S05]  /*14c10*/  @!P1 BRA `(.L_x_1624) ;  /* 0x0000000000049947 */ /* 0x000fea0003800000 */
[----:B------:R-:W-:Y:S01]  /*14c20*/  BPT.TRAP 0x1 ;  /* 0x000000040000795c */ /* 0x000fe20000300000 */
.L_x_1624:
        /* <DEDUP_REMOVED lines=24> */
.L_x_1663:
[----:B------:R-:W-:Y:S05]  /*14db0*/  @P0 BRA `(.L_x_1626) ;  /* 0x0000000000140947 */ /* 0x000fea0003800000 */
[----:B------:R-:W-:Y:S01]  /*14dc0*/  ISETP.NE.AND P1, PT, R6, RZ, PT ;  /* 0x000000ff0600720c */ /* 0x000fe20003f25270 */
[----:B------:R-:W-:-:S04]  /*14dd0*/  IMAD.MOV.U32 R5, RZ, RZ, 0x4200 ;  /* 0x00004200ff057424 */ /* 0x000fc800078e00ff */
[----:B------:R1:W-:Y:S08]  /*14de0*/  SYNCS.ARRIVE.TRANS64 RZ, [R16+URZ+0x30c10], R5 ;  /* 0x030c100510ff79a7 */ /* 0x0003f0000800003f */
[----:B------:R-:W-:Y:S05]  /*14df0*/  @!P1 BRA `(.L_x_1626) ;  /* 0x0000000000049947 */ /* 0x000fea0003800000 */
[----:B------:R-:W-:Y:S01]  /*14e00*/  BPT.TRAP 0x1 ;  /* 0x000000040000795c */ /* 0x000fe20000300000 */
.L_x_1626:
        /* <DEDUP_REMOVED lines=30> */
.L_x_1618:
[----:B------:R-:W2:Y:S02]  /*14ff0*/  LDL.LU R4, [R1+0x4] ;  /* 0x0000040001047983 */ /* 0x000ea40000300800 */
[----:B--2---:R-:W-:Y:S02]  /*15000*/  ISETP.NE.AND P1, PT, R4, RZ, PT ;  /* 0x000000ff0400720c */ /* 0x004fe40003f25270 */
[----:B------:R2:W5:Y:S11]  /*15010*/  LDL R4, [R1] ;  /* 0x0000000001047983 */ /* 0x0005760000100800 */
[----:B--2---:R-:W-:Y:S05]  /*15020*/  @!P1 BRA `(.L_x_1617) ;  /* 0x0000000400109947 */ /* 0x004fea0003800000 */
[----:B------:R-:W-:-:S04]  /*15030*/  SHF.L.U32 R13, R11, 0x1f, RZ ;  /* 0x0000001f0b0d7819 */ /* 0x000fc800000006ff */
[----:B------:R-:W1:Y:S02]  /*15040*/  SYNCS.PHASECHK.TRANS64.TRYWAIT P1, [R16+URZ+0x30c40], R13 ;  /* 0x030c400d100075a7 */ /* 0x000e64000802017f */
[----:B-1----:R-:W-:Y:S05]  /*15050*/  @!P1 BRA `(.L_x_1628) ;  /* 0x0000001000009947 */ /* 0x002fea0003800000 */
.L_x_1664:
[----:B------:R-:W-:Y:S05]  /*15060*/  @P0 BRA `(.L_x_1629) ;  /* 0x0000000000140947 */ /* 0x000fea0003800000 */
[----:B------:R-:W-:Y:S01]  /*15070*/  ISETP.NE.AND P1, PT, R6, RZ, PT ;  /* 0x000000ff0600720c */ /* 0x000fe20003f25270 */
[----:B------:R-:W-:-:S04]  /*15080*/  IMAD.MOV.U32 R5, RZ, RZ, 0x4200 ;  /* 0x00004200ff057424 */ /* 0x000fc800078e00ff */
[----:B------:R2:W-:Y:S08]  /*15090*/  SYNCS.ARRIVE.TRANS64 RZ, [R16+URZ+0x30c30], R5 ;  /* 0x030c300510ff79a7 */ /* 0x0005f0000800003f */
[----:B------:R-:W-:Y:S05]  /*150a0*/  @!P1 BRA `(.L_x_1629) ;  /* 0x0000000000049947 */ /* 0x000fea0003800000 */
[----:B------:R-:W-:Y:S01]  /*150b0*/  BPT.TRAP 0x1 ;  /* 0x000000040000795c */ /* 0x000fe20000300000 */
.L_x_1629:
        /* <DEDUP_REMOVED lines=26> */
.L_x_1665:
[----:B------:R-:W-:Y:S05]  /*15260*/  @P0 BRA `(.L_x_1631) ;  /* 0x0000000000140947 */ /* 0x000fea0003800000 */
[----:B------:R-:W-:Y:S02]  /*15270*/  ISETP.NE.AND P0, PT, R6, RZ, PT ;  /* 0x000000ff0600720c */ /* 0x000fe40003f05270 */
[----:B------:R-:W-:-:S04]  /*15280*/  MOV R5, 0x4200 ;  /* 0x0000420000057802 */ /* 0x000fc80000000f00 */
[----:B------:R2:W-:Y:S07]  /*15290*/  SYNCS.ARRIVE.TRANS64 RZ, [R16+URZ+0x30c18], R5 ;  /* 0x030c180510ff79a7 */ /* 0x0005ee000800003f */
[----:B------:R-:W-:Y:S05]  /*152a0*/  @!P0 BRA `(.L_x_1631) ;  /* 0x0000000000048947 */ /* 0x000fea0003800000 */
[----:B------:R-:W-:Y:S01]  /*152b0*/  BPT.TRAP 0x1 ;  /* 0x000000040000795c */ /* 0x000fe20000300000 */
.L_x_1631:
        /* <DEDUP_REMOVED lines=27> */
.L_x_1617:
[----:B------:R-:W2:Y:S01]  /*15470*/  S2R R0, SR_TID.X ;  /* 0x0000000000007919 */ /* 0x000ea20000002100 */
[----:B------:R-:W-:Y:S01]  /*15480*/  IMAD R3, R19, 0x8, R16 ;  /* 0x0000000813037824 */ /* 0x000fe200078e0210 */
[----:B--2---:R-:W-:Y:S02]  /*15490*/  LOP3.LUT R2, R0, 0x7f, RZ, 0xc0, !PT ;  /* 0x0000007f00027812 */ /* 0x004fe400078ec0ff */
[----:B------:R-:W-:Y:S02]  /*154a0*/  SHF.L.U32 R0, R11, 0x1f, RZ ;  /* 0x0000001f0b007819 */ /* 0x000fe400000006ff */
[----:B------:R-:W-:Y:S02]  /*154b0*/  ISETP.NE.AND P1, PT, R2, RZ, PT ;  /* 0x000000ff0200720c */ /* 0x000fe40003f25270 */
[----:B------:R-:W2:Y:S02]  /*154c0*/  SYNCS.PHASECHK.TRANS64.TRYWAIT P0, [R3+URZ+0x30c40], R0 ;  /* 0x030c4000030075a7 */ /* 0x000ea4000800017f */
[----:B--2---:R-:W-:Y:S09]  /*154d0*/  @!P0 BRA `(.L_x_1632) ;  /* 0x0000000c00088947 */ /* 0x004ff20003800000 */
.L_x_1666:
[----:B------:R-:W-:Y:S05]  /*154e0*/  @P1 BRA `(.L_x_1633) ;  /* 0x0000000000181947 */ /* 0x000fea0003800000 */
[----:B------:R-:W1:Y:S01]  /*154f0*/  S2R R2, SR_TID.X ;  /* 0x0000000000027919 */ /* 0x000e620000002100 */
[----:B--2---:R-:W-:-:S04]  /*15500*/  MOV R0, 0x4200 ;  /* 0x0000420000007802 */ /* 0x004fc80000000f00 */
[----:B------:R2:W-:Y:S01]  /*15510*/  SYNCS.ARRIVE.TRANS64 RZ, [R3+URZ+0x30c30], R0 ;  /* 0x030c300003ff79a7 */ /* 0x0005e2000800003f */
[----:B-1----:R-:W-:-:S13]  /*15520*/  LOP3.LUT P0, RZ, R2, 0x1f, RZ, 0xc0, !PT ;  /* 0x0000001f02ff7812 */ /* 0x002fda000780c0ff */
[----:B--2---:R-:W-:Y:S05]  /*15530*/  @!P0 BRA `(.L_x_1633) ;  /* 0x0000000000048947 */ /* 0x004fea0003800000 */
[----:B------:R-:W-:Y:S01]  /*15540*/  BPT.TRAP 0x1 ;  /* 0x000000040000795c */ /* 0x000fe20000300000 */
.L_x_1633:
        /* <DEDUP_REMOVED lines=33> */
.L_x_1614:
[----:B------:R-:W-:Y:S05]  /*15760*/  BSYNC B0 ;  /* 0x0000000000007941 */ /* 0x000fea0003800000 */
.L_x_1612:
[----:B------:R-:W-:-:S03]  /*15770*/  UMOV UR8, 0xffffffff ;  /* 0xffffffff00087882 */ /* 0x000fc60000000000 */
[----:B------:R-:W-:Y:S05]  /*15780*/  BRA.DIV UR8, `(.L_x_1634) ;  /* 0x0000000a08707947 */ /* 0x000fea000b800000 */
[----:B------:R-:W-:-:S13]  /*15790*/  ELECT P6, URZ, PT ;  /* 0x00000000003f782f */ /* 0x000fda00038c0000 */
.L_x_1669:
[----:B------:R-:W-:Y:S05]  /*157a0*/  @!P6 BRA `(.L_x_1498) ;  /* 0x000000000084e947 */ /* 0x000fea0003800000 */
[----:B------:R-:W-:-:S06]  /*157b0*/  ULOP3.LUT UR8, UR36, 0x2, URZ, 0xfc, !UPT ;  /* 0x0000000224087892 */ /* 0x000fcc000f8efc3f */
[----:B------:R-:W-:-:S05]  /*157c0*/  IMAD.U32 R0, RZ, RZ, UR8 ;  /* 0x00000008ff007e24 */ /* 0x000fca000f8e00ff */
[----:B------:R-:W-:-:S13]  /*157d0*/  ISETP.NE.AND P2, PT, R0, 0x3, PT ;  /* 0x000000030000780c */ /* 0x000fda0003f45270 */
[----:B------:R-:W-:Y:S05]  /*157e0*/  @!P2 BRA `(.L_x_1635) ;  /* 0x000000000004a947 */ /* 0x000fea0003800000 */
[----:B------:R-:W-:Y:S01]  /*157f0*/  BPT.TRAP 0x1 ;  /* 0x000000040000795c */ /* 0x000fe20000300000 */
.L_x_1635:
        /* <DEDUP_REMOVED lines=15> */
.L_x_1670:
[----:B------:R-:W2:Y:S02]  /*158f0*/  SYNCS.PHASECHK.TRANS64.TRYWAIT P0, [R3+URZ], R0 ;  /* 0x00000000030075a7 */ /* 0x000ea4000800017f */
[----:B--2---:R-:W-:Y:S05]  /*15900*/  @!P0 BRA `(.L_x_1637) ;  /* 0x0000000800448947 */ /* 0x004fea0003800000 */
.L_x_1671:
[----:B------:R-:W-:Y:S05]  /*15910*/  @!P2 BRA `(.L_x_1638) ;  /* 0x000000000004a947 */ /* 0x000fea0003800000 */
[----:B------:R-:W-:Y:S01]  /*15920*/  BPT.TRAP 0x1 ;  /* 0x000000040000795c */ /* 0x000fe20000300000 */
.L_x_1638:
[----:B--2---:R-:W-:-:S05]  /*15930*/  IADD3 R3, R7, 0x30c40, RZ ;  /* 0x00030c4007037810 */ /* 0x004fca0007ffe0ff */
[----:B------:R-:W-:-:S04]  /*15940*/  IMAD R2, R2, 0x8, R3 ;  /* 0x0000000802027824 */ /* 0x000fc800078e0203 */
[----:B------:R-:W2:Y:S02]  /*15950*/  SYNCS.PHASECHK.TRANS64.TRYWAIT P0, [R2+URZ], R5 ;  /* 0x00000005020075a7 */ /* 0x000ea4000800017f */
[----:B--2---:R-:W-:Y:S05]  /*15960*/  @!P0 BRA `(.L_x_1639) ;  /* 0x0000000800408947 */ /* 0x004fea0003800000 */
.L_x_1672:
[----:B------:R-:W-:-:S07]  /*15970*/  LEA R3, R4, R3, 0x3 ;  /* 0x0000000304037211 */ /* 0x000fce00078e18ff */
.L_x_1640:
[----:B---3--:R3:W4:Y:S02]  /*15980*/  SYNCS.PHASECHK.TRANS64.TRYWAIT P0, [R3+URZ], R0 ;  /* 0x00000000030075a7 */ /* 0x008724000800017f */
[----:B----4-:R-:W-:Y:S05]  /*15990*/  @!P0 NANOSLEEP.SYNCS 0x989680 ;  /* 0x009896800000895d */ /* 0x010fea0003900000 */
[----:B------:R-:W4:Y:S02]  /*159a0*/  @!P0 SYNCS.PHASECHK.TRANS64 P0, [R3+URZ], R0 ;  /* 0x00000000030085a7 */ /* 0x000f24000800007f */
[----:B----4-:R-:W-:Y:S05]  /*159b0*/  @!P0 BRA `(.L_x_1640) ;  /* 0xfffffffc00f08947 */ /* 0x010fea000383ffff */
.L_x_1498:
[----:B------:R-:W-:Y:S05]  /*159c0*/  BSYNC B6 ;  /* 0x0000000000067941 */ /* 0x000fea0003800000 */
.L_x_1495:
[----:B------:R-:W-:Y:S05]  /*159d0*/  EXIT ;  /* 0x000000000000794d */ /* 0x000fea0003800000 */
.L_x_1505:
[----:B------:R-:W-:Y:S01]  /*159e0*/  IMAD.MOV.U32 R13, RZ, RZ, R18 ;  /* 0x000000ffff0d7224 */ /* 0x000fe200078e0012 */
[----:B------:R-:W-:Y:S01]  /*159f0*/  MOV R12, RZ ;  /* 0x000000ff000c7202 */ /* 0x000fe20000000f00 */
[----:B------:R-:W-:Y:S01]  /*15a00*/  IMAD.MOV.U32 R11, RZ, RZ, 0x1f ;  /* 0x0000001fff0b7424 */ /* 0x000fe200078e00ff */
[----:B------:R-:W-:-:S07]  /*15a10*/  MOV R15, 0xffffffff ;  /* 0xffffffff000f7802 */ /* 0x000fce0000000f00 */
[----:B------:R-:W-:Y:S05]  /*15a20*/  WARPSYNC.COLLECTIVE R15, `(.L_x_1641) ;  /* 0x000000000f087348 */ /* 0x000fea0003c00000 */
[----:B------:R1:W2:Y:S02]  /*15a30*/  SHFL.IDX P6, R14, R13, R12, R11 ;  /* 0x0000000c0d0e7389 */ /* 0x0002a400000c000b */
[----:B-12---:R-:W-:Y:S01]  /*15a40*/  ENDCOLLECTIVE ;  /* 0x000000000000791b */ /* 0x006fe20003800000 */
.L_x_1641:
[----:B------:R-:W-:Y:S05]  /*15a50*/  BRA `(.L_x_1642) ;  /* 0xfffffeb400447947 */ /* 0x000fea000383ffff */
.L_x_1507:
[----:B--2---:R2:W3:Y:S02]  /*15a60*/  SYNCS.PHASECHK.TRANS64.TRYWAIT P0, [R16+URZ+0x30c00], R11 ;  /* 0x030c000b100075a7 */ /* 0x0044e4000800017f */
[----:B---3--:R-:W-:Y:S05]  /*15a70*/  @!P0 NANOSLEEP.SYNCS 0x989680 ;  /* 0x009896800000895d */ /* 0x008fea0003900000 */
[----:B------:R-:W3:Y:S02]  /*15a80*/  @!P0 SYNCS.PHASECHK.TRANS64 P0, [R16+URZ+0x30c00], R11 ;  /* 0x030c000b100085a7 */ /* 0x000ee4000800007f */
[----:B---3--:R-:W-:Y:S05]  /*15a90*/  @!P0 BRA `(.L_x_1507) ;  /* 0xfffffffc00f08947 */ /* 0x008fea000383ffff */
[----:B------:R-:W-:Y:S05]  /*15aa0*/  BRA `(.L_x_1506) ;  /* 0xfffffeb400907947 */ /* 0x000fea000383ffff */
.L_x_1512:
[----:B--2---:R2:W3:Y:S02]  /*15ab0*/  SYNCS.PHASECHK.TRANS64.TRYWAIT P0, [R6+URZ+0x30c10], R23 ;  /* 0x030c1017060075a7 */ /* 0x0044e4000800017f */
[----:B---3--:R-:W-:Y:S05]  /*15ac0*/  @!P0 NANOSLEEP.SYNCS 0x989680 ;  /* 0x009896800000895d */ /* 0x008fea0003900000 */
[----:B------:R-:W3:Y:S02]  /*15ad0*/  @!P0 SYNCS.PHASECHK.TRANS64 P0, [R6+URZ+0x30c10], R23 ;  /* 0x030c1017060085a7 */ /* 0x000ee4000800007f */
[----:B---3--:R-:W-:Y:S05]  /*15ae0*/  @!P0 BRA `(.L_x_1512) ;  /* 0xfffffffc00f08947 */ /* 0x008fea000383ffff */
[----:B------:R-:W-:Y:S05]  /*15af0*/  BRA `(.L_x_1511) ;  /* 0xfffffec000507947 */ /* 0x000fea000383ffff */
.L_x_1516:
[----:B------:R1:W1:Y:S02]  /*15b00*/  SYNCS.PHASECHK.TRANS64.TRYWAIT P0, [R6+URZ+0x30c30], R23 ;  /* 0x030c3017060075a7 */ /* 0x000264000800017f */
[----:B-1----:R-:W-:Y:S05]  /*15b10*/  @!P0 NANOSLEEP.SYNCS 0x989680 ;  /* 0x009896800000895d */ /* 0x002fea0003900000 */
[----:B------:R-:W1:Y:S02]  /*15b20*/  @!P0 SYNCS.PHASECHK.TRANS64 P0, [R6+URZ+0x30c30], R23 ;  /* 0x030c3017060085a7 */ /* 0x000e64000800007f */
[----:B-1----:R-:W-:Y:S05]  /*15b30*/  @!P0 BRA `(.L_x_1516) ;  /* 0xfffffffc00f08947 */ /* 0x002fea000383ffff */
[----:B------:R-:W-:Y:S05]  /*15b40*/  BRA `(.L_x_1515) ;  /* 0xfffffec400587947 */ /* 0x000fea000383ffff */
.L_x_1524:
[----:B--2---:R2:W3:Y:S02]  /*15b50*/  SYNCS.PHASECHK.TRANS64.TRYWAIT P1, [R6+URZ+0x30c10], R23 ;  /* 0x030c1017060075a7 */ /* 0x0044e4000802017f */
[----:B---3--:R-:W-:Y:S05]  /*15b60*/  @!P1 NANOSLEEP.SYNCS 0x989680 ;  /* 0x009896800000995d */ /* 0x008fea0003900000 */
[----:B------:R-:W3:Y:S02]  /*15b70*/  @!P1 SYNCS.PHASECHK.TRANS64 P1, [R6+URZ+0x30c10], R23 ;  /* 0x030c1017060095a7 */ /* 0x000ee4000802007f */
[----:B---3--:R-:W-:Y:S05]  /*15b80*/  @!P1 BRA `(.L_x_1524) ;  /* 0xfffffffc00f09947 */ /* 0x008fea000383ffff */
[----:B------:R-:W-:Y:S05]  /*15b90*/  BRA `(.L_x_1523) ;  /* 0xffffff1800747947 */ /* 0x000fea000383ffff */
.L_x_1528:
[----:B------:R1:W1:Y:S02]  /*15ba0*/  SYNCS.PHASECHK.TRANS64.TRYWAIT P1, [R6+URZ+0x30c30], R23 ;  /* 0x030c3017060075a7 */ /* 0x000264000802017f */
[----:B-1----:R-:W-:Y:S05]  /*15bb0*/  @!P1 NANOSLEEP.SYNCS 0x989680 ;  /* 0x009896800000995d */ /* 0x002fea0003900000 */
[----:B------:R-:W1:Y:S02]  /*15bc0*/  @!P1 SYNCS.PHASECHK.TRANS64 P1, [R6+URZ+0x30c30], R23 ;  /* 0x030c3017060095a7 */ /* 0x000e64000802007f */
[----:B-1----:R-:W-:Y:S05]  /*15bd0*/  @!P1 BRA `(.L_x_1528) ;  /* 0xfffffffc00f09947 */ /* 0x002fea000383ffff */
[----:B------:R-:W-:Y:S05]  /*15be0*/  BRA `(.L_x_1527) ;  /* 0xffffff1c00747947 */ /* 0x000fea000383ffff */
.L_x_1536:
[----:B--2---:R2:W3:Y:S02]  /*15bf0*/  SYNCS.PHASECHK.TRANS64.TRYWAIT P0, [R6+URZ+0x30c10], R19 ;  /* 0x030c1013060075a7 */ /* 0x0044e4000800017f */
[----:B---3--:R-:W-:Y:S05]  /*15c00*/  @!P0 NANOSLEEP.SYNCS 0x989680 ;  /* 0x009896800000895d */ /* 0x008fea0003900000 */
[----:B------:R-:W3:Y:S02]  /*15c10*/  @!P0 SYNCS.PHASECHK.TRANS64 P0, [R6+URZ+0x30c10], R19 ;  /* 0x030c1013060085a7 */ /* 0x000ee4000800007f */
[----:B---3--:R-:W-:Y:S05]  /*15c20*/  @!P0 BRA `(.L_x_1536) ;  /* 0xfffffffc00f08947 */ /* 0x008fea000383ffff */
[----:B------:R-:W-:Y:S05]  /*15c30*/  BRA `(.L_x_1535) ;  /* 0xffffff6400a87947 */ /* 0x000fea000383ffff */
.L_x_1540:
[----:B------:R1:W1:Y:S02]  /*15c40*/  SYNCS.PHASECHK.TRANS64.TRYWAIT P0, [R6+URZ+0x30c30], R19 ;  /* 0x030c3013060075a7 */ /* 0x000264000800017f */
[----:B-1----:R-:W-:Y:S05]  /*15c50*/  @!P0 NANOSLEEP.SYNCS 0x989680 ;  /* 0x009896800000895d */ /* 0x002fea0003900000 */
[----:B------:R-:W1:Y:S02]  /*15c60*/  @!P0 SYNCS.PHASECHK.TRANS64 P0, [R6+URZ+0x30c30], R19 ;  /* 0x030c3013060085a7 */ /* 0x000e64000800007f */
[----:B-1----:R-:W-:Y:S05]  /*15c70*/  @!P0 BRA `(.L_x_1540) ;  /* 0xfffffffc00f08947 */ /* 0x002fea000383ffff */
[----:B------:R-:W-:Y:S05]  /*15c80*/  BRA `(.L_x_1539) ;  /* 0xffffff6800b07947 */ /* 0x000fea000383ffff */
.L_x_1547:
[----:B------:R-:W-:Y:S01]  /*15c90*/  BSSY B0, `(.L_x_1643) ;  /* 0x0000005000007945 */ /* 0x000fe20003800000 */
[----:B------:R-:W-:-:S07]  /*15ca0*/  IMAD.MOV.U32 R15, RZ, RZ, -0x1 ;  /* 0xffffffffff0f7424 */ /* 0x000fce00078e00ff */
[----:B---3--:R-:W-:Y:S05]  /*15cb0*/  WARPSYNC.COLLECTIVE R15, `(.L_x_1644) ;  /* 0x000000000f087348 */ /* 0x008fea0003c00000 */
[----:B------:R-:W-:Y:S01]  /*15cc0*/  NOP ;  /* 0x0000000000007918 */ /* 0x000fe20000000000 */
[----:B---3--:R-:W-:Y:S01]  /*15cd0*/  ENDCOLLECTIVE ;  /* 0x000000000000791b */ /* 0x008fe20003800000 */
.L_x_1644:
[----:B------:R-:W-:Y:S05]  /*15ce0*/  BSYNC B0 ;  /* 0x0000000000007941 */ /* 0x000fea0003800000 */
.L_x_1643:
[----:B------:R-:W-:Y:S05]  /*15cf0*/  BRA `(.L_x_1645) ;  /* 0xffffffbc00747947 */ /* 0x000fea000383ffff */
.L_x_1556:
[----:B------:R-:W-:Y:S01]  /*15d00*/  BSSY B0, `(.L_x_1646) ;  /* 0x0000005000007945 */ /* 0x000fe20003800000 */
[----:B------:R-:W-:-:S07]  /*15d10*/  MOV R15, 0xffffffff ;  /* 0xffffffff000f7802 */ /* 0x000fce0000000f00 */
[----:B-1-3--:R-:W-:Y:S05]  /*15d20*/  WARPSYNC.COLLECTIVE R15, `(.L_x_1647) ;  /* 0x000000000f087348 */ /* 0x00afea0003c00000 */
[----:B------:R-:W-:Y:S01]  /*15d30*/  NOP ;  /* 0x0000000000007918 */ /* 0x000fe20000000000 */
[----:B-1-3--:R-:W-:Y:S01]  /*15d40*/  ENDCOLLECTIVE ;  /* 0x000000000000791b */ /* 0x00afe20003800000 */
.L_x_1647:
[----:B------:R-:W-:Y:S05]  /*15d50*/  BSYNC B0 ;  /* 0x0000000000007941 */ /* 0x000fea0003800000 */
.L_x_1646:
[----:B------:R-:W-:Y:S05]  /*15d60*/  BRA `(.L_x_1648) ;  /* 0xffffffc000547947 */ /* 0x000fea000383ffff */
.L_x_1568:
[----:B------:R-:W-:Y:S01]  /*15d70*/  BSSY B0, `(.L_x_1649) ;  /* 0x0000005000007945 */ /* 0x000fe20003800000 */
[----:B------:R-:W-:-:S07]  /*15d80*/  IMAD.MOV.U32 R15, RZ, RZ, -0x1 ;  /* 0xffffffffff0f7424 */ /* 0x000fce00078e00ff */
[----:B------:R-:W-:Y:S05]  /*15d90*/  WARPSYNC.COLLECTIVE R15, `(.L_x_1650) ;  /* 0x000000000f087348 */ /* 0x000fea0003c00000 */
[----:B------:R-:W-:Y:S01]  /*15da0*/  NOP ;  /* 0x0000000000007918 */ /* 0x000fe20000000000 */
[----:B------:R-:W-:Y:S01]  /*15db0*/  ENDCOLLECTIVE ;  /* 0x000000000000791b */ /* 0x000fe20003800000 */
.L_x_1650:
[----:B------:R-:W-:Y:S05]  /*15dc0*/  BSYNC B0 ;  /* 0x0000000000007941 */ /* 0x000fea0003800000 */
.L_x_1649:
[----:B------:R-:W-:Y:S05]  /*15dd0*/  BRA `(.L_x_1651) ;  /* 0xffffffc8003c7947 */ /* 0x000fea000383ffff */
.L_x_1581:
[----:B------:R-:W-:Y:S01]  /*15de0*/  BSSY B0, `(.L_x_1652) ;  /* 0x0000005000007945 */ /* 0x000fe20003800000 */
[----:B------:R-:W-:-:S07]  /*15df0*/  MOV R15, 0xffffffff ;  /* 0xffffffff000f7802 */ /* 0x000fce0000000f00 */
[----:B------:R-:W-:Y:S05]  /*15e00*/  WARPSYNC.COLLECTIVE R15, `(.L_x_1653) ;  /* 0x000000000f087348 */ /* 0x000fea0003c00000 */
[----:B------:R-:W-:Y:S01]  /*15e10*/  NOP ;  /* 0x0000000000007918 */ /* 0x000fe20000000000 */
[----:B------:R-:W-:Y:S01]  /*15e20*/  ENDCOLLECTIVE ;  /* 0x000000000000791b */ /* 0x000fe20003800000 */
.L_x_1653:
[----:B------:R-:W-:Y:S05]  /*15e30*/  BSYNC B0 ;  /* 0x0000000000007941 */ /* 0x000fea0003800000 */
.L_x_1652:
[----:B------:R-:W-:Y:S05]  /*15e40*/  BRA `(.L_x_1654) ;  /* 0xffffffcc00bc7947 */ /* 0x000fea000383ffff */
.L_x_1593:
[----:B------:R-:W-:Y:S01]  /*15e50*/  BSSY B0, `(.L_x_1655) ;  /* 0x0000005000007945 */ /* 0x000fe20003800000 */
[----:B------:R-:W-:-:S07]  /*15e60*/  IMAD.MOV.U32 R15, RZ, RZ, -0x1 ;  /* 0xffffffffff0f7424 */ /* 0x000fce00078e00ff */
[----:B------:R-:W-:Y:S05]  /*15e70*/  WARPSYNC.COLLECTIVE R15, `(.L_x_1656) ;  /* 0x000000000f087348 */ /* 0x000fea0003c00000 */
[----:B------:R-:W-:Y:S01]  /*15e80*/  NOP ;  /* 0x0000000000007918 */ /* 0x000fe20000000000 */
[----:B------:R-:W-:Y:S01]  /*15e90*/  ENDCOLLECTIVE ;  /* 0x000000000000791b */ /* 0x000fe20003800000 */
.L_x_1656:
[----:B------:R-:W-:Y:S05]  /*15ea0*/  BSYNC B0 ;  /* 0x0000000000007941 */ /* 0x000fea0003800000 */
.L_x_1655:
[----:B------:R-:W-:Y:S05]  /*15eb0*/  BRA `(.L_x_1657) ;  /* 0xffffffd000dc7947 */ /* 0x000fea000383ffff */
.L_x_1615:
[----:B-1----:R1:W2:Y:S02]  /*15ec0*/  SYNCS.PHASECHK.TRANS64.TRYWAIT P0, [R16+URZ+0x30c20], R3 ;  /* 0x030c2003100075a7 */ /* 0x0022a4000800017f */
[----:B--2---:R-:W-:Y:S05]  /*15ed0*/  @!P0 NANOSLEEP.SYNCS 0x989680 ;  /* 0x009896800000895d */ /* 0x004fea0003900000 */
[----:B------:R-:W2:Y:S02]  /*15ee0*/  @!P0 SYNCS.PHASECHK.TRANS64 P0, [R16+URZ+0x30c20], R3 ;  /* 0x030c2003100085a7 */ /* 0x000ea4000800007f */
[----:B--2---:R-:W-:Y:S05]  /*15ef0*/  @!P0 BRA `(.L_x_1615) ;  /* 0xfffffffc00f08947 */ /* 0x004fea000383ffff */
[----:B------:R-:W-:Y:S05]  /*15f00*/  BRA `(.L_x_1658) ;  /* 0xffffffe000a47947 */ /* 0x000fea000383ffff */
.L_x_1619:
[----:B-1----:R1:W2:Y:S02]  /*15f10*/  SYNCS.PHASECHK.TRANS64.TRYWAIT P1, [R16+URZ+0x30c40], R21 ;  /* 0x030c4015100075a7 */ /* 0x0022a4000802017f */
[----:B--2---:R-:W-:Y:S05]  /*15f20*/  @!P1 NANOSLEEP.SYNCS 0x989680 ;  /* 0x009896800000995d */ /* 0x004fea0003900000 */
[----:B------:R-:W2:Y:S02]  /*15f30*/  @!P1 SYNCS.PHASECHK.TRANS64 P1, [R16+URZ+0x30c40], R21 ;  /* 0x030c4015100095a7 */ /* 0x000ea4000802007f */
[----:B--2---:R-:W-:Y:S05]  /*15f40*/  @!P1 BRA `(.L_x_1619) ;  /* 0xfffffffc00f09947 */ /* 0x004fea000383ffff */
[----:B------:R-:W-:Y:S05]  /*15f50*/  BRA `(.L_x_1659) ;  /* 0xffffffe800047947 */ /* 0x000fea000383ffff */
.L_x_1621:
[----:B--2---:R2:W3:Y:S02]  /*15f60*/  SYNCS.PHASECHK.TRANS64.TRYWAIT P1, [R16+URZ+0x30c28], R21 ;  /* 0x030c2815100075a7 */ /* 0x0044e4000802017f */
[----:B---3--:R-:W-:Y:S05]  /*15f70*/  @!P1 NANOSLEEP.SYNCS 0x989680 ;  /* 0x009896800000995d */ /* 0x008fea0003900000 */
[----:B------:R-:W3:Y:S02]  /*15f80*/  @!P1 SYNCS.PHASECHK.TRANS64 P1, [R16+URZ+0x30c28], R21 ;  /* 0x030c2815100095a7 */ /* 0x000ee4000802007f */
[----:B---3--:R-:W-:Y:S05]  /*15f90*/  @!P1 BRA `(.L_x_1621) ;  /* 0xfffffffc00f09947 */ /* 0x008fea000383ffff */
[----:B------:R-:W-:Y:S05]  /*15fa0*/  BRA `(.L_x_1660) ;  /* 0xffffffe8007c7947 */ /* 0x000fea000383ffff */
.L_x_1623:
[----:B---3--:R3:W4:Y:S02]  /*15fb0*/  SYNCS.PHASECHK.TRANS64.TRYWAIT P1, [R16+URZ+0x30c48], R21 ;  /* 0x030c4815100075a7 */ /* 0x008724000802017f */
[----:B----4-:R-:W-:Y:S05]  /*15fc0*/  @!P1 NANOSLEEP.SYNCS 0x989680 ;  /* 0x009896800000995d */ /* 0x010fea0003900000 */
[----:B------:R-:W4:Y:S02]  /*15fd0*/  @!P1 SYNCS.PHASECHK.TRANS64 P1, [R16+URZ+0x30c48], R21 ;  /* 0x030c4815100095a7 */ /* 0x000f24000802007f */
[----:B----4-:R-:W-:Y:S05]  /*15fe0*/  @!P1 BRA `(.L_x_1623) ;  /* 0xfffffffc00f09947 */ /* 0x010fea000383ffff */
[----:B------:R-:W-:Y:S05]  /*15ff0*/  BRA `(.L_x_1661) ;  /* 0xffffffe800f47947 */ /* 0x000fea000383ffff */
.L_x_1625:
[----:B------:R-:W-:-:S07]  /*16000*/  SHF.L.U32 R5, R11, 0x1f, RZ ;  /* 0x0000001f0b057819 */ /* 0x000fce00000006ff */
.L_x_1662:
[----:B------:R1:W1:Y:S02]  /*16010*/  SYNCS.PHASECHK.TRANS64.TRYWAIT P1, [R16+URZ+0x30c20], R5 ;  /* 0x030c2005100075a7 */ /* 0x000264000802017f */
[----:B-1----:R-:W-:Y:S05]  /*16020*/  @!P1 NANOSLEEP.SYNCS 0x989680 ;  /* 0x009896800000995d */ /* 0x002fea0003900000 */
[----:B------:R-:W1:Y:S02]  /*16030*/  @!P1 SYNCS.PHASECHK.TRANS64 P1, [R16+URZ+0x30c20], R5 ;  /* 0x030c2005100095a7 */ /* 0x000e64000802007f */
[----:B-1----:R-:W-:Y:S05]  /*16040*/  @!P1 BRA `(.L_x_1662) ;  /* 0xfffffffc00f09947 */ /* 0x002fea000383ffff */
[----:B------:R-:W-:Y:S05]  /*16050*/  BRA `(.L_x_1663) ;  /* 0xffffffec00547947 */ /* 0x000fea000383ffff */
.L_x_1628:
[----:B-1----:R1:W2:Y:S02]  /*16060*/  SYNCS.PHASECHK.TRANS64.TRYWAIT P1, [R16+URZ+0x30c40], R13 ;  /* 0x030c400d100075a7 */ /* 0x0022a4000802017f */
[----:B--2---:R-:W-:Y:S05]  /*16070*/  @!P1 NANOSLEEP.SYNCS 0x989680 ;  /* 0x009896800000995d */ /* 0x004fea0003900000 */
[----:B------:R-:W2:Y:S02]  /*16080*/  @!P1 SYNCS.PHASECHK.TRANS64 P1, [R16+URZ+0x30c40], R13 ;  /* 0x030c400d100095a7 */ /* 0x000ea4000802007f */
[----:B--2---:R-:W-:Y:S05]  /*16090*/  @!P1 BRA `(.L_x_1628) ;  /* 0xfffffffc00f09947 */ /* 0x004fea000383ffff */
[----:B------:R-:W-:Y:S05]  /*160a0*/  BRA `(.L_x_1664) ;  /* 0xffffffec00ec7947 */ /* 0x000fea000383ffff */
.L_x_1630:
[----:B-1----:R1:W2:Y:S02]  /*160b0*/  SYNCS.PHASECHK.TRANS64.TRYWAIT P1, [R16+URZ+0x30c28], R13 ;  /* 0x030c280d100075a7 */ /* 0x0022a4000802017f */
[----:B--2---:R-:W-:Y:S05]  /*160c0*/  @!P1 NANOSLEEP.SYNCS 0x989680 ;  /* 0x009896800000995d */ /* 0x004fea0003900000 */
[----:B------:R-:W2:Y:S02]  /*160d0*/  @!P1 SYNCS.PHASECHK.TRANS64 P1, [R16+URZ+0x30c28], R13 ;  /* 0x030c280d100095a7 */ /* 0x000ea4000802007f */
[----:B--2---:R-:W-:Y:S05]  /*160e0*/  @!P1 BRA `(.L_x_1630) ;  /* 0xfffffffc00f09947 */ /* 0x004fea000383ffff */
[----:B------:R-:W-:Y:S05]  /*160f0*/  BRA `(.L_x_1665) ;  /* 0xfffffff000587947 */ /* 0x000fea000383ffff */
.L_x_1632:
[----:B--2---:R2:W1:Y:S02]  /*16100*/  SYNCS.PHASECHK.TRANS64.TRYWAIT P0, [R3+URZ+0x30c40], R0 ;  /* 0x030c4000030075a7 */ /* 0x004464000800017f */
[----:B-1----:R-:W-:Y:S05]  /*16110*/  @!P0 NANOSLEEP.SYNCS 0x989680 ;  /* 0x009896800000895d */ /* 0x002fea0003900000 */
[----:B------:R-:W1:Y:S02]  /*16120*/  @!P0 SYNCS.PHASECHK.TRANS64 P0, [R3+URZ+0x30c40], R0 ;  /* 0x030c4000030085a7 */ /* 0x000e64000800007f */
[----:B-1----:R-:W-:Y:S05]  /*16130*/  @!P0 BRA `(.L_x_1632) ;  /* 0xfffffffc00f08947 */ /* 0x002fea000383ffff */
[----:B------:R-:W-:Y:S05]  /*16140*/  BRA `(.L_x_1666) ;  /* 0xfffffff000e47947 */ /* 0x000fea000383ffff */
.L_x_1634:
[----:B------:R-:W-:Y:S01]  /*16150*/  BSSY B0, `(.L_x_1667) ;  /* 0x0000006000007945 */ /* 0x000fe20003800000 */
[----:B------:R-:W-:-:S07]  /*16160*/  MOV R15, 0xffffffff ;  /* 0xffffffff000f7802 */ /* 0x000fce0000000f00 */
[----:B------:R-:W-:Y:S05]  /*16170*/  WARPSYNC.COLLECTIVE R15, `(.L_x_1668) ;  /* 0x000000000f0c7348 */ /* 0x000fea0003c00000 */
[----:B------:R-:W-:Y:S02]  /*16180*/  ELECT P6, UR62, PT ;  /* 0x00000000003e782f */ /* 0x000fe400038c0000 */
[----:B------:R-:W-:Y:S01]  /*16190*/  MOV R14, UR62 ;  /* 0x0000003e000e7c02 */ /* 0x000fe20008000f00 */
[----:B------:R-:W-:Y:S10]  /*161a0*/  ENDCOLLECTIVE ;  /* 0x000000000000791b */ /* 0x000ff40003800000 */
.L_x_1668:
[----:B------:R-:W-:Y:S05]  /*161b0*/  BSYNC B0 ;  /* 0x0000000000007941 */ /* 0x000fea0003800000 */
.L_x_1667:
[----:B------:R-:W-:Y:S05]  /*161c0*/  BRA `(.L_x_1669) ;  /* 0xfffffff400747947 */ /* 0x000fea000383ffff */
.L_x_1636:
[----:B-1----:R1:W2:Y:S02]  /*161d0*/  SYNCS.PHASECHK.TRANS64.TRYWAIT P0, [R6+URZ], R5 ;  /* 0x00000005060075a7 */ /* 0x0022a4000800017f */
[----:B--2---:R-:W-:Y:S05]  /*161e0*/  @!P0 NANOSLEEP.SYNCS 0x989680 ;  /* 0x009896800000895d */ /* 0x004fea0003900000 */
[----:B------:R-:W2:Y:S02]  /*161f0*/  @!P0 SYNCS.PHASECHK.TRANS64 P0, [R6+URZ], R5 ;  /* 0x00000005060085a7 */ /* 0x000ea4000800007f */
[----:B--2---:R-:W-:Y:S05]  /*16200*/  @!P0 BRA `(.L_x_1636) ;  /* 0xfffffffc00f08947 */ /* 0x004fea000383ffff */
[----:B------:R-:W-:Y:S05]  /*16210*/  BRA `(.L_x_1670) ;  /* 0xfffffff400b47947 */ /* 0x000fea000383ffff */
.L_x_1637:
[----:B--2---:R2:W3:Y:S02]  /*16220*/  SYNCS.PHASECHK.TRANS64.TRYWAIT P0, [R3+URZ], R0 ;  /* 0x00000000030075a7 */ /* 0x0044e4000800017f */
[----:B---3--:R-:W-:Y:S05]  /*16230*/  @!P0 NANOSLEEP.SYNCS 0x989680 ;  /* 0x009896800000895d */ /* 0x008fea0003900000 */
[----:B------:R-:W3:Y:S02]  /*16240*/  @!P0 SYNCS.PHASECHK.TRANS64 P0, [R3+URZ], R0 ;  /* 0x00000000030085a7 */ /* 0x000ee4000800007f */
[----:B---3--:R-:W-:Y:S05]  /*16250*/  @!P0 BRA `(.L_x_1637) ;  /* 0xfffffffc00f08947 */ /* 0x008fea000383ffff */
[----:B------:R-:W-:Y:S05]  /*16260*/  BRA `(.L_x_1671) ;  /* 0xfffffff400a87947 */ /* 0x000fea000383ffff */
.L_x_1639:
[----:B--2---:R2:W3:Y:S02]  /*16270*/  SYNCS.PHASECHK.TRANS64.TRYWAIT P0, [R2+URZ], R5 ;  /* 0x00000005020075a7 */ /* 0x0044e4000800017f */
[----:B---3--:R-:W-:Y:S05]  /*16280*/  @!P0 NANOSLEEP.SYNCS 0x989680 ;  /* 0x009896800000895d */ /* 0x008fea0003900000 */
[----:B------:R-:W3:Y:S02]  /*16290*/  @!P0 SYNCS.PHASECHK.TRANS64 P0, [R2+URZ], R5 ;  /* 0x00000005020085a7 */ /* 0x000ee4000800007f */
[----:B---3--:R-:W-:Y:S05]  /*162a0*/  @!P0 BRA `(.L_x_1639) ;  /* 0xfffffffc00f08947 */ /* 0x008fea000383ffff */
[----:B------:R-:W-:Y:S05]  /*162b0*/  BRA `(.L_x_1672) ;  /* 0xfffffff400ac7947 */ /* 0x000fea000383ffff */
.L_x_1673:
        /* <DEDUP_REMOVED lines=12> */
.L_x_3729:


//--------------------- .text._ZN7cutlass13device_kernelIN5flash22FlashAttnBwdPreprocessIN4cute5tupleIJNS3_1CILi128EEENS5_ILi64EEEEEENS_10bfloat16_tEfNS_4arch4Sm90ELb1ELb0EEEEEvNT_6ParamsE --------------------------
	.section	.text._ZN7cutlass13device_kernelIN5flash22FlashAttnBwdPreprocessIN4cute5tupleIJNS3_1CILi128EEENS5_ILi64EEEEEENS_10bfloat16_tEfNS_4arch4Sm90ELb1ELb0EEEEEvNT_6ParamsE,"ax",@progbits
	.align	128
.text._ZN7cutlass13device_kernelIN5flash22FlashAttnBwdPreprocessIN4cute5tupleIJNS3_1CILi128EEENS5_ILi64EEEEEENS_10bfloat16_tEfNS_4arch4Sm90ELb1ELb0EEEEEvNT_6ParamsE:
        .type           _ZN7cutlass13device_kernelIN5flash22FlashAttnBwdPreprocessIN4cute5tupleIJNS3_1CILi128EEENS5_ILi64EEEEEENS_10bfloat16_tEfNS_4arch4Sm90ELb1ELb0EEEEEvNT_6ParamsE,@function
        .size           _ZN7cutlass13device_kernelIN5flash22FlashAttnBwdPreprocessIN4cute5tupleIJNS3_1CILi128EEENS5_ILi64EEEEEENS_10bfloat16_tEfNS_4arch4Sm90ELb1ELb0EEEEEvNT_6ParamsE,(.L_x_3730 - _ZN7cutlass13device_kernelIN5flash22FlashAttnBwdPreprocessIN4cute5tupleIJNS3_1CILi128EEENS5_ILi64EEEEEENS_10bfloat16_tEfNS_4arch4Sm90ELb1ELb0EEEEEvNT_6ParamsE)
        .other          _ZN7cutlass13device_kernelIN5flash22FlashAttnBwdPreprocessIN4cute5tupleIJNS3_1CILi128EEENS5_ILi64EEEEEENS_10bfloat16_tEfNS_4arch4Sm90ELb1ELb0EEEEEvNT_6ParamsE,@"STO_CUDA_ENTRY STV_DEFAULT"
_ZN7cutlass13device_kernelIN5flash22FlashAttnBwdPreprocessIN4cute5tupleIJNS3_1CILi128EEENS5_ILi64EEEEEENS_10bfloat16_tEfNS_4arch4Sm90ELb1ELb0EEEEEvNT_6ParamsE:
[----:B------:R-:W-:Y:S01]  /*0000*/  LDC R1, c[0x0][0x28] ;  /* 0x00000a00ff017b82 */ /* 0x000fe20000000800 */
[----:B------:R-:W0:Y:S01]  /*0010*/  S2R R0, SR_TID.X ;  /* 0x0000000000007919 */ /* 0x000e220000002100 */
[----:B------:R-:W-:-:S06]  /*0020*/  ULDC UR4, c[0x0][0x218] ;  /* 0x0000860000047ab9 */ /* 0x000fcc0000000800 */
[----:B------:R-:W1:Y:S01]  /*0030*/  S2UR UR8, SR_CTAID.Y ;  /* 0x00000000000879c3 */ /* 0x000e620000002600 */
[----:B------:R-:W-:Y:S01]  /*0040*/  ULDC UR5, c[0x0][0x21c] ;  /* 0x0000870000057ab9 */ /* 0x000fe20000000800 */
[----:B------:R-:W2:Y:S01]  /*0050*/  S2R R2, SR_CTAID.X ;  /* 0x0000000000027919 */ /* 0x000ea20000002500 */
[----:B------:R-:W-:-:S05]  /*0060*/  ULDC.64 UR6, c[0x0][0x208] ;  /* 0x0000820000067ab9 */ /* 0x000fca0000000a00 */
[----:B------:R-:W3:Y:S08]  /*0070*/  LDC.64 R12, c[0x0][0x230] ;  /* 0x00008c00ff0c7b82 */ /* 0x000ef00000000a00 */
[----:B------:R-:W4:Y:S08]  /*0080*/  S2UR UR9, SR_CTAID.Z ;  /* 0x00000000000979c3 */ /* 0x000f300000002700 */
[----:B------:R-:W4:Y:S01]  /*0090*/  LDC.64 R14, c[0x0][0x238] ;  /* 0x00008e00ff0e7b82 */ /* 0x000f220000000a00 */
[----:B-1----:R-:W-:Y:S01]  /*00a0*/  USHF.R.S32.HI UR10, URZ, 0x1f, UR8 ;  /* 0x0000001f3f0a7899 */ /* 0x002fe20008011408 */
[----:B0-----:R-:W-:-:S05]  /*00b0*/  SHF.R.S32.HI R3, RZ, 0x1f, R0 ;  /* 0x0000001fff037819 */ /* 0x001fca0000011400 */
[----:B---3--:R-:W-:Y:S01]  /*00c0*/  IMAD R4, R12, UR10, RZ ;  /* 0x0000000a0c047c24 */ /* 0x008fe2000f8e02ff */
[----:B------:R-:W0:Y:S01]  /*00d0*/  LDC.64 R20, c[0x0][0x250] ;  /* 0x00009400ff147b82 */ /* 0x000e220000000a00 */
[----:B------:R-:W-:Y:S01]  /*00e0*/  LEA.HI R44, R3, R0, RZ, 0x3 ;  /* 0x00000000032c7211 */ /* 0x000fe200078f18ff */
[----:B--2---:R-:W-:Y:S02]  /*00f0*/  IMAD.SHL.U32 R10, R2, 0x80, RZ ;  /* 0x00000080020a7824 */ /* 0x004fe400078e00ff */
[----:B------:R-:W-:Y:S01]  /*0100*/  IMAD R13, R13, UR8, R4 ;  /* 0x000000080d0d7c24 */ /* 0x000fe2000f8e0204 */
[----:B------:R-:W-:Y:S02]  /*0110*/  LOP3.LUT R5, R44, 0xfffffff8, RZ, 0xc0, !PT ;  /* 0xfffffff82c057812 */ /* 0x000fe400078ec0ff */
[----:B------:R-:W-:Y:S01]  /*0120*/  IADD3 R3, -R10, UR4, RZ ;  /* 0x000000040a037c10 */ /* 0x000fe2000fffe1ff */
[----:B----4-:R-:W-:Y:S01]  /*0130*/  USHF.R.S32.HI UR11, URZ, 0x1f, UR9 ;  /* 0x0000001f3f0b7899 */ /* 0x010fe20008011409 */
[----:B------:R-:W-:Y:S01]  /*0140*/  SHF.R.S32.HI R44, RZ, 0x3, R44 ;  /* 0x00000003ff2c7819 */ /* 0x000fe2000001142c */
[----:B------:R-:W-:Y:S01]  /*0150*/  IMAD.IADD R5, R0, 0x1, -R5 ;  /* 0x0000000100057824 */ /* 0x000fe200078e0a05 */
[----:B------:R-:W1:Y:S02]  /*0160*/  LDC.64 R42, c[0x0][0x258] ;  /* 0x00009600ff2a7b82 */ /* 0x000e640000000a00 */
[----:B------:R-:W-:-:S02]  /*0170*/  ISETP.GE.AND P1, PT, R44, R3, PT ;  /* 0x000000032c00720c */ /* 0x000fc40003f26270 */
[----:B------:R-:W-:Y:S01]  /*0180*/  SHF.L.U32 R8, R5, 0x3, RZ ;  /* 0x0000000305087819 */ /* 0x000fe200000006ff */
[----:B------:R-:W-:Y:S01]  /*0190*/  IMAD R4, R14, UR11, RZ ;  /* 0x0000000b0e047c24 */ /* 0x000fe2000f8e02ff */
[----:B------:R-:W-:Y:S02]  /*01a0*/  SHF.R.S32.HI R45, RZ, 0x1f, R44 ;  /* 0x0000001fff2d7819 */ /* 0x000fe4000001142c */
[C---:B------:R-:W-:Y:S01]  /*01b0*/  ISETP.LT.AND P4, PT, R8.reuse, UR5, !P1 ;  /* 0x0000000508007c0c */ /* 0x040fe2000cf81270 */
[----:B------:R-:W-:Y:S01]  /*01c0*/  IMAD R15, R15, UR9, R4 ;  /* 0x000000090f0f7c24 */ /* 0x000fe2000f8e0204 */
[--C-:B------:R-:W-:Y:S02]  /*01d0*/  SHF.R.S32.HI R9, RZ, 0x1f, R8.reuse ;  /* 0x0000001fff097819 */ /* 0x100fe40000011408 */
[----:B------:R-:W-:Y:S01]  /*01e0*/  ISETP.GE.AND P0, PT, R8, UR5, PT ;  /* 0x0000000508007c0c */ /* 0x000fe2000bf06270 */
[----:B0-----:R-:W-:Y:S02]  /*01f0*/  IMAD R16, R20, UR10, RZ ;  /* 0x0000000a14107c24 */ /* 0x001fe4000f8e02ff */
[----:B------:R-:W-:-:S04]  /*0200*/  IMAD.WIDE.U32 R6, R12, UR8, R8 ;  /* 0x000000080c067c25 */ /* 0x000fc8000f8e0008 */
[----:B------:R-:W-:Y:S02]  /*0210*/  IMAD.IADD R7, R7, 0x1, R13 ;  /* 0x0000000107077824 */ /* 0x000fe400078e020d */
[----:B------:R-:W0:Y:S01]  /*0220*/  @P4 LDC.64 R18, c[0x0][0x228] ;  /* 0x00008a00ff124b82 */ /* 0x000e220000000a00 */
[----:B------:R-:W-:-:S04]  /*0230*/  IMAD.WIDE R12, R2, 0x80, R44 ;  /* 0x00000080020c7825 */ /* 0x000fc800078e022c */
[----:B------:R-:W-:-:S03]  /*0240*/  IMAD.WIDE.U32 R30, R14, UR9, R6 ;  /* 0x000000090e1e7c25 */ /* 0x000fc6000f8e0006 */
[----:B------:R-:W2:Y:S01]  /*0250*/  @P4 LDC.64 R32, c[0x0][0x210] ;  /* 0x00008400ff204b82 */ /* 0x000ea20000000a00 */
[----:B------:R-:W-:Y:S02]  /*0260*/  IMAD.IADD R31, R31, 0x1, R15 ;  /* 0x000000011f1f7824 */ /* 0x000fe400078e020f */
[----:B------:R-:W-:-:S05]  /*0270*/  IMAD.WIDE.U32 R8, R20, UR8, R8 ;  /* 0x0000000814087c25 */ /* 0x000fca000f8e0008 */
[----:B------:R-:W3:Y:S01]  /*0280*/  @P4 LDC.64 R14, c[0x0][0x248] ;  /* 0x00009200ff0e4b82 */ /* 0x000ee20000000a00 */
[----:B0-----:R-:W-:-:S07]  /*0290*/  @P4 IMAD R4, R13, R18, RZ ;  /* 0x000000120d044224 */ /* 0x001fce00078e02ff */
[----:B------:R-:W0:Y:S01]  /*02a0*/  @P4 LDC.64 R26, c[0x0][0x240] ;  /* 0x00009000ff1a4b82 */ /* 0x000e220000000a00 */
[----:B------:R-:W-:-:S04]  /*02b0*/  @P4 IMAD.WIDE.U32 R6, R12, R18, R30 ;  /* 0x000000120c064225 */ /* 0x000fc800078e001e */
[----:B------:R-:W-:Y:S01]  /*02c0*/  @P4 IMAD R17, R12, R19, R4 ;  /* 0x000000130c114224 */ /* 0x000fe200078e0204 */
[----:B------:R-:W-:Y:S01]  /*02d0*/  IADD3 R4, R44, 0x20, RZ ;  /* 0x000000202c047810 */ /* 0x000fe20007ffe0ff */
[----:B------:R-:W-:Y:S01]  /*02e0*/  IMAD R19, R21, UR8, R16 ;  /* 0x0000000815137c24 */ /* 0x000fe2000f8e0210 */
[----:B--2---:R-:W-:Y:S01]  /*02f0*/  @P4 LEA R32, P2, R6, R32, 0x1 ;  /* 0x0000002006204211 */ /* 0x004fe200078408ff */
[----:B------:R-:W-:Y:S01]  /*0300*/  @P4 IMAD.IADD R7, R7, 0x1, R17 ;  /* 0x0000000107074824 */ /* 0x000fe200078e0211 */
[----:B------:R-:W-:Y:S01]  /*0310*/  ISETP.LT.AND P3, PT, R4, R3, !P0 ;  /* 0x000000030400720c */ /* 0x000fe20004761270 */
[----:B------:R-:W-:Y:S02]  /*0320*/  IMAD.MOV.U32 R16, RZ, RZ, R8 ;  /* 0x000000ffff107224 */ /* 0x000fe400078e0008 */
[----:B------:R-:W-:Y:S01]  /*0330*/  VIADD R8, R44, 0x60 ;  /* 0x000000602c087836 */ /* 0x000fe20000000000 */
[----:B------:R-:W-:Y:S01]  /*0340*/  @P4 LEA.HI.X R33, R6, R33, R7, 0x1, P2 ;  /* 0x0000002106214211 */ /* 0x000fe200010f0c07 */
[----:B-1----:R-:W-:Y:S01]  /*0350*/  IMAD R18, R42, UR11, RZ ;  /* 0x0000000b2a127c24 */ /* 0x002fe2000f8e02ff */
[----:B------:R-:W-:Y:S01]  /*0360*/  IADD3 R6, R44, 0x40, RZ ;  /* 0x000000402c067810 */ /* 0x000fe20007ffe0ff */
[----:B------:R-:W-:-:S02]  /*0370*/  IMAD.IADD R17, R9, 0x1, R19 ;  /* 0x0000000109117824 */ /* 0x000fc400078e0213 */
[----:B------:R-:W-:Y:S01]  /*0380*/  IMAD R7, R43, UR9, R18 ;  /* 0x000000092b077c24 */ /* 0x000fe2000f8e0212 */
[-C--:B------:R-:W-:Y:S01]  /*0390*/  ISETP.LT.AND P2, PT, R6, R3.reuse, !P0 ;  /* 0x000000030600720c */ /* 0x080fe20004741270 */
[----:B------:R-:W-:Y:S01]  /*03a0*/  IMAD.WIDE.U32 R42, R42, UR9, R16 ;  /* 0x000000092a2a7c25 */ /* 0x000fe2000f8e0010 */
[----:B------:R-:W-:Y:S01]  /*03b0*/  ISETP.LT.AND P0, PT, R8, R3, !P0 ;  /* 0x000000030800720c */ /* 0x000fe20004701270 */
[----:B------:R-:W1:Y:S01]  /*03c0*/  @P3 LDC.64 R24, c[0x0][0x228] ;  /* 0x00008a00ff183b82 */ /* 0x000e620000000a00 */
[C---:B------:R-:W-:Y:S01]  /*03d0*/  @P3 IADD3 R17, P6, R12.reuse, 0x20, RZ ;  /* 0x000000200c113810 */ /* 0x040fe20007fde0ff */
[----:B---3--:R-:W-:Y:S01]  /*03e0*/  @P4 IMAD R9, R13, R14, RZ ;  /* 0x0000000e0d094224 */ /* 0x008fe200078e02ff */
[----:B------:R-:W-:Y:S02]  /*03f0*/  @P3 IADD3 R16, P5, R12, 0x20, RZ ;  /* 0x000000200c103810 */ /* 0x000fe40007fbe0ff */
[----:B------:R-:W-:Y:S01]  /*0400*/  IADD3 R43, R43, R7, RZ ;  /* 0x000000072b2b7210 */ /* 0x000fe20007ffe0ff */
[----:B------:R-:W-:-:S02]  /*0410*/  @P3 IMAD.X R7, RZ, RZ, R13, P6 ;  /* 0x000000ffff073224 */ /* 0x000fc400030e060d */
[----:B------:R-:W2:Y:S01]  /*0420*/  @P3 LDC.64 R22, c[0x0][0x248] ;  /* 0x00009200ff163b82 */ /* 0x000ea20000000a00 */
[----:B------:R-:W-:Y:S01]  /*0430*/  @P3 IMAD.X R41, RZ, RZ, R13, P5 ;  /* 0x000000ffff293224 */ /* 0x000fe200028e060d */
[C---:B------:R-:W-:Y:S01]  /*0440*/  @P2 IADD3 R59, P6, R12.reuse, 0x40, RZ ;  /* 0x000000400c3b2810 */ /* 0x040fe20007fde0ff */
[C---:B------:R-:W-:Y:S01]  /*0450*/  @P4 IMAD R19, R12.reuse, R15, R9 ;  /* 0x0000000f0c134224 */ /* 0x040fe200078e0209 */
[C---:B------:R-:W-:Y:S01]  /*0460*/  @P2 IADD3 R54, P5, R12.reuse, 0x40, RZ ;  /* 0x000000400c362810 */ /* 0x040fe20007fbe0ff */
[C---:B------:R-:W-:Y:S01]  /*0470*/  @P4 IMAD.WIDE.U32 R14, R12.reuse, R14, R42 ;  /* 0x0000000e0c0e4225 */ /* 0x040fe200078e002a */
[----:B------:R-:W-:Y:S02]  /*0480*/  @P2 IADD3.X R35, RZ, R13, RZ, P6, !PT ;  /* 0x0000000dff232210 */ /* 0x000fe400037fe4ff */
[C---:B------:R-:W-:Y:S01]  /*0490*/  @P0 IADD3 R9, P6, R12.reuse, 0x60, RZ ;  /* 0x000000600c090810 */ /* 0x040fe20007fde0ff */
[----:B------:R-:W3:Y:S01]  /*04a0*/  @P3 LDC.64 R48, c[0x0][0x240] ;  /* 0x00009000ff303b82 */ /* 0x000ee20000000a00 */
[----:B------:R-:W-:Y:S01]  /*04b0*/  @P2 IMAD.X R57, RZ, RZ, R13, P5 ;  /* 0x000000ffff392224 */ /* 0x000fe200028e060d */
[----:B------:R-:W-:-:S02]  /*04c0*/  @P0 IADD3 R52, P5, R12, 0x60, RZ ;  /* 0x000000600c340810 */ /* 0x000fc40007fbe0ff */
[--C-:B------:R-:W-:Y:S01]  /*04d0*/  @P0 IMAD.X R55, RZ, RZ, R13.reuse, P6 ;  /* 0x000000ffff370224 */ /* 0x100fe200030e060d */
[----:B------:R-:W-:Y:S02]  /*04e0*/  @P4 IADD3 R12, R15, R19, RZ ;  /* 0x000000130f0c4210 */ /* 0x000fe40007ffe0ff */
[C---:B0-----:R-:W-:Y:S01]  /*04f0*/  @P4 LEA R26, P6, R14.reuse, R26, 0x1 ;  /* 0x0000001a0e1a4211 */ /* 0x041fe200078c08ff */
[----:B------:R-:W0:Y:S01]  /*0500*/  @P2 LDC.64 R36, c[0x0][0x228] ;  /* 0x00008a00ff242b82 */ /* 0x000e220000000a00 */
[----:B-1----:R-:W-:Y:S02]  /*0510*/  @P3 IMAD R18, R7, R24, RZ ;  /* 0x0000001807123224 */ /* 0x002fe400078e02ff */
[----:B------:R-:W-:Y:S01]  /*0520*/  @P0 IMAD.X R7, RZ, RZ, R13, P5 ;  /* 0x000000ffff070224 */ /* 0x000fe200028e060d */
[----:B------:R-:W-:Y:S01]  /*0530*/  @P4 LEA.HI.X R27, R14, R27, R12, 0x1, P6 ;  /* 0x0000001b0e1b4211 */ /* 0x000fe200030f0c0c */
[----:B------:R-:W-:Y:S01]  /*0540*/  @P3 IMAD.MOV.U32 R12, RZ, RZ, R30 ;  /* 0x000000ffff0c3224 */ /* 0x000fe200078e001e */
[----:B------:R-:W-:Y:S01]  /*0550*/  @P3 MOV R13, R31 ;  /* 0x0000001f000d3202 */ /* 0x000fe20000000f00 */
[----:B------:R-:W-:Y:S01]  /*0560*/  @P3 IMAD R39, R17, R25, R18 ;  /* 0x0000001911273224 */ /* 0x000fe200078e0212 */
[----:B------:R-:W1:Y:S01]  /*0570*/  @P2 LDC.64 R46, c[0x0][0x248] ;  /* 0x00009200ff2e2b82 */ /* 0x000e620000000a00 */
[----:B--2---:R-:W-:Y:S01]  /*0580*/  @P3 IMAD R41, R41, R22, RZ ;  /* 0x0000001629293224 */ /* 0x004fe200078e02ff */
[----:B------:R-:W-:Y:S01]  /*0590*/  CS2R R14, SRZ ;  /* 0x00000000000e7805 */ /* 0x000fe2000001ff00 */
[----:B------:R-:W-:Y:S01]  /*05a0*/  @P3 IMAD.WIDE.U32 R24, R17, R24, R12 ;  /* 0x0000001811183225 */ /* 0x000fe200078e000c */
[----:B------:R-:W-:-:S03]  /*05b0*/  CS2R R18, SRZ ;  /* 0x0000000000127805 */ /* 0x000fc6000001ff00 */
[----:B------:R-:W-:Y:S01]  /*05c0*/  @P3 IMAD.MOV.U32 R12, RZ, RZ, R42 ;  /* 0x000000ffff0c3224 */ /* 0x000fe200078e002a */
[----:B------:R-:W2:Y:S01]  /*05d0*/  @P3 LDC.64 R20, c[0x0][0x210] ;  /* 0x00008400ff143b82 */ /* 0x000ea20000000a00 */
[----:B------:R-:W-:Y:S02]  /*05e0*/  @P3 IMAD.MOV.U32 R13, RZ, RZ, R43 ;  /* 0x000000ffff0d3224 */ /* 0x000fe400078e002b */
[C---:B------:R-:W-:Y:S02]  /*05f0*/  @P3 IMAD R41, R16.reuse, R23, R41 ;  /* 0x0000001710293224 */ /* 0x040fe400078e0229 */
[----:B------:R-:W-:Y:S01]  /*0600*/  @P3 IMAD.WIDE.U32 R22, R16, R22, R12 ;  /* 0x0000001610163225 */ /* 0x000fe200078e000c */
[----:B------:R-:W-:Y:S02]  /*0610*/  CS2R R12, SRZ ;  /* 0x00000000000c7805 */ /* 0x000fe4000001ff00 */
[----:B------:R-:W-:Y:S01]  /*0620*/  CS2R R16, SRZ ;  /* 0x0000000000107805 */ /* 0x000fe2000001ff00 */
[----:B------:R-:W4:Y:S01]  /*0630*/  @P0 LDC.64 R28, c[0x0][0x228] ;  /* 0x00008a00ff1c0b82 */ /* 0x000f220000000a00 */
[----:B------:R-:W-:Y:S01]  /*0640*/  @P3 IMAD.IADD R41, R23, 0x1, R41 ;  /* 0x0000000117293824 */ /* 0x000fe200078e0229 */
[C---:B---3--:R-:W-:Y:S01]  /*0650*/  @P3 LEA R48, P5, R22.reuse, R48, 0x1 ;  /* 0x0000003016303211 */ /* 0x048fe200078a08ff */
[-C--:B0-----:R-:W-:Y:S01]  /*0660*/  @P2 IMAD R34, R35, R36.reuse, RZ ;  /* 0x0000002423222224 */ /* 0x081fe200078e02ff */
[----:B------:R-:W-:Y:S01]  /*0670*/  @P2 MOV R51, R31 ;  /* 0x0000001f00332202 */ /* 0x000fe20000000f00 */
[----:B------:R-:W-:Y:S01]  /*0680*/  @P2 IMAD.MOV.U32 R50, RZ, RZ, R30 ;  /* 0x000000ffff322224 */ /* 0x000fe200078e001e */
[----:B------:R-:W-:Y:S01]  /*0690*/  @P3 LEA.HI.X R49, R22, R49, R41, 0x1, P5 ;  /* 0x0000003116313211 */ /* 0x000fe200028f0c29 */
[----:B------:R0:W3:Y:S01]  /*06a0*/  @P4 LDG.E.128 R12, desc[UR6][R32.64] ;  /* 0x00000006200c4981 */ /* 0x0000e2000c1e1d00 */
[----:B------:R-:W4:Y:S01]  /*06b0*/  @P0 LDC.64 R40, c[0x0][0x248] ;  /* 0x00009200ff280b82 */ /* 0x000f220000000a00 */
[----:B------:R-:W-:Y:S01]  /*06c0*/  @P2 IMAD R53, R59, R37, R34 ;  /* 0x000000253b352224 */ /* 0x000fe200078e0222 */
[----:B------:R-:W-:Y:S01]  /*06d0*/  @P3 IADD3 R39, R25, R39, RZ ;  /* 0x0000002719273210 */ /* 0x000fe20007ffe0ff */
[----:B------:R-:W-:Y:S01]  /*06e0*/  @P2 IMAD.WIDE.U32 R50, R59, R36, R50 ;  /* 0x000000243b322225 */ /* 0x000fe200078e0032 */
[----:B------:R0:W3:Y:S01]  /*06f0*/  @P4 LDG.E.128 R16, desc[UR6][R26.64] ;  /* 0x000000061a104981 */ /* 0x0000e2000c1e1d00 */
[----:B------:R-:W-:-:S02]  /*0700*/  @P2 MOV R37, R43 ;  /* 0x0000002b00252202 */ /* 0x000fc40000000f00 */
[----:B------:R-:W-:Y:S01]  /*0710*/  CS2R R22, SRZ ;  /* 0x0000000000167805 */ /* 0x000fe2000001ff00 */
[----:B-1----:R-:W-:Y:S01]  /*0720*/  @P2 IMAD R57, R57, R46, RZ ;  /* 0x0000002e39392224 */ /* 0x002fe200078e02ff */
[----:B--2---:R-:W-:Y:S01]  /*0730*/  @P3 LEA R60, P4, R24, R20, 0x1 ;  /* 0x00000014183c3211 */ /* 0x004fe200078808ff */
[----:B------:R-:W-:Y:S01]  /*0740*/  @P2 IMAD.MOV.U32 R36, RZ, RZ, R42 ;  /* 0x000000ffff242224 */ /* 0x000fe200078e002a */
[----:B0-----:R-:W0:Y:S01]  /*0750*/  @P2 LDC.64 R32, c[0x0][0x210] ;  /* 0x00008400ff202b82 */ /* 0x001e220000000a00 */
[----:B------:R-:W-:Y:S01]  /*0760*/  @P2 IMAD R47, R54, R47, R57 ;  /* 0x0000002f362f2224 */ /* 0x000fe200078e0239 */
[----:B------:R-:W-:Y:S02]  /*0770*/  @P3 LEA.HI.X R61, R24, R21, R39, 0x1, P4 ;  /* 0x00000015183d3211 */ /* 0x000fe400020f0c27 */
[----:B------:R-:W-:Y:S02]  /*0780*/  CS2R R20, SRZ ;  /* 0x0000000000147805 */ /* 0x000fe4000001ff00 */
[----:B------:R-:W-:-:S02]  /*0790*/  CS2R R24, SRZ ;  /* 0x0000000000187805 */ /* 0x000fc4000001ff00 */
[----:B------:R-:W-:Y:S01]  /*07a0*/  CS2R R26, SRZ ;  /* 0x00000000001a7805 */ /* 0x000fe2000001ff00 */
[----:B----4-:R-:W-:Y:S01]  /*07b0*/  @P0 IMAD R56, R55, R28, RZ ;  /* 0x0000001c37380224 */ /* 0x010fe200078e02ff */
[----:B------:R-:W1:Y:S01]  /*07c0*/  @P0 LDC.64 R34, c[0x0][0x210] ;  /* 0x00008400ff220b82 */ /* 0x000e620000000a00 */
[----:B------:R-:W-:Y:S01]  /*07d0*/  @P2 IMAD.WIDE.U32 R54, R54, R46, R36 ;  /* 0x0000002e36362225 */ /* 0x000fe200078e0024 */
[----:B------:R-:W2:Y:S04]  /*07e0*/  @P3 LDG.E.128 R20, desc[UR6][R60.64] ;  /* 0x000000063c143981 */ /* 0x000ea8000c1e1d00 */
[----:B------:R4:W2:Y:S02]  /*07f0*/  @P3 LDG.E.128 R24, desc[UR6][R48.64] ;  /* 0x0000000630183981 */ /* 0x0008a4000c1e1d00 */
[----:B------:R-:W4:Y:S08]  /*0800*/  @P2 LDC.64 R38, c[0x0][0x240] ;  /* 0x00009000ff262b82 */ /* 0x000f300000000a00 */
[----:B------:R-:W4:Y:S01]  /*0810*/  @P0 LDC.64 R36, c[0x0][0x240] ;  /* 0x00009000ff240b82 */ /* 0x000f220000000a00 */
[----:B------:R-:W-:-:S02]  /*0820*/  @P0 IMAD R7, R7, R40, RZ ;  /* 0x0000002807070224 */ /* 0x000fc400078e02ff */
[C---:B------:R-:W-:Y:S02]  /*0830*/  @P0 IMAD R29, R9.reuse, R29, R56 ;  /* 0x0000001d091d0224 */ /* 0x040fe400078e0238 */
[----:B------:R-:W-:Y:S01]  /*0840*/  @P0 IMAD.WIDE.U32 R30, R9, R28, R30 ;  /* 0x0000001c091e0225 */ /* 0x000fe200078e001e */
[----:B0-----:R-:W-:-:S03]  /*0850*/  @P2 LEA R56, P3, R50, R32, 0x1 ;  /* 0x0000002032382211 */ /* 0x001fc600078608ff */
[----:B------:R-:W-:Y:S02]  /*0860*/  @P2 IMAD.IADD R53, R51, 0x1, R53 ;  /* 0x0000000133352824 */ /* 0x000fe400078e0235 */
[C---:B------:R-:W-:Y:S02]  /*0870*/  @P0 IMAD R7, R52.reuse, R41, R7 ;  /* 0x0000002934070224 */ /* 0x040fe400078e0207 */
[----:B------:R-:W-:Y:S01]  /*0880*/  @P0 IMAD.WIDE.U32 R42, R52, R40, R42 ;  /* 0x00000028342a0225 */ /* 0x000fe200078e002a */
[----:B-1----:R-:W-:-:S03]  /*0890*/  @P0 LEA R46, P4, R30, R34, 0x1 ;  /* 0x000000221e2e0211 */ /* 0x002fc600078808ff */
[----:B------:R-:W-:Y:S01]  /*08a0*/  @P0 IMAD.IADD R29, R31, 0x1, R29 ;  /* 0x000000011f1d0824 */ /* 0x000fe200078e021d */
[----:B------:R-:W-:Y:S02]  /*08b0*/  @P2 LEA.HI.X R57, R50, R33, R53, 0x1, P3 ;  /* 0x0000002132392211 */ /* 0x000fe400018f0c35 */
[----:B------:R-:W-:Y:S02]  /*08c0*/  @P2 IADD3 R9, R55, R47, RZ ;  /* 0x0000002f37092210 */ /* 0x000fe40007ffe0ff */
[----:B----4-:R-:W-:Y:S02]  /*08d0*/  @P2 LEA R48, P5, R54, R38, 0x1 ;  /* 0x0000002636302211 */ /* 0x010fe400078a08ff */
[----:B------:R-:W-:Y:S02]  /*08e0*/  @P0 IADD3 R7, R43, R7, RZ ;  /* 0x000000072b070210 */ /* 0x000fe40007ffe0ff */
[----:B------:R-:W-:Y:S02]  /*08f0*/  @P0 LEA R50, P3, R42, R36, 0x1 ;  /* 0x000000242a320211 */ /* 0x000fe400078608ff */
[----:B------:R-:W-:-:S02]  /*0900*/  @P0 LEA.HI.X R47, R30, R35, R29, 0x1, P4 ;  /* 0x000000231e2f0211 */ /* 0x000fc400020f0c1d */
[----:B------:R-:W-:Y:S02]  /*0910*/  CS2R R28, SRZ ;  /* 0x00000000001c7805 */ /* 0x000fe4000001ff00 */
[----:B------:R-:W-:Y:S02]  /*0920*/  CS2R R30, SRZ ;  /* 0x00000000001e7805 */ /* 0x000fe4000001ff00 */
[----:B------:R-:W-:Y:S02]  /*0930*/  CS2R R32, SRZ ;  /* 0x0000000000207805 */ /* 0x000fe4000001ff00 */
[----:B------:R-:W-:Y:S02]  /*0940*/  CS2R R34, SRZ ;  /* 0x0000000000227805 */ /* 0x000fe4000001ff00 */
[----:B------:R-:W-:Y:S02]  /*0950*/  @P2 LEA.HI.X R49, R54, R39, R9, 0x1, P5 ;  /* 0x0000002736312211 */ /* 0x000fe400028f0c09 */
[----:B------:R-:W-:-:S02]  /*0960*/  CS2R R38, SRZ ;  /* 0x0000000000267805 */ /* 0x000fc4000001ff00 */
[----:B------:R-:W-:Y:S02]  /*0970*/  @P0 LEA.HI.X R51, R42, R37, R7, 0x1, P3 ;  /* 0x000000252a330211 */ /* 0x000fe400018f0c07 */
[----:B------:R-:W-:Y:S02]  /*0980*/  CS2R R36, SRZ ;  /* 0x0000000000247805 */ /* 0x000fe4000001ff00 */
[----:B------:R-:W-:Y:S02]  /*0990*/  CS2R R40, SRZ ;  /* 0x0000000000287805 */ /* 0x000fe4000001ff00 */
[----:B------:R-:W-:Y:S01]  /*09a0*/  CS2R R42, SRZ ;  /* 0x00000000002a7805 */ /* 0x000fe2000001ff00 */
[----:B------:R-:W4:Y:S04]  /*09b0*/  @P2 LDG.E.128 R28, desc[UR6][R56.64] ;  /* 0x00000006381c2981 */ /* 0x000f28000c1e1d00 */
[----:B------:R0:W4:Y:S04]  /*09c0*/  @P2 LDG.E.128 R32, desc[UR6][R48.64] ;  /* 0x0000000630202981 */ /* 0x000128000c1e1d00 */
[----:B------:R1:W4:Y:S04]  /*09d0*/  @P0 LDG.E.128 R36, desc[UR6][R46.64] ;  /* 0x000000062e240981 */ /* 0x000328000c1e1d00 */
[----:B------:R3:W4:Y:S01]  /*09e0*/  @P0 LDG.E.128 R40, desc[UR6][R50.64] ;  /* 0x0000000632280981 */ /* 0x000722000c1e1d00 */
[----:B------:R-:W-:-:S04]  /*09f0*/  ISETP.GT.AND P0, PT, R0, 0x7f, PT ;  /* 0x0000007f0000780c */ /* 0x000fc80003f04270 */
[----:B------:R-:W-:-:S13]  /*0a00*/  ISETP.GE.OR P2, PT, R0, R3, P0 ;  /* 0x000000030000720c */ /* 0x000fda0000746670 */
[----:B------:R-:W1:Y:S08]  /*0a10*/  @!P2 LDC.64 R54, c[0x0][0x290] ;  /* 0x0000a400ff36ab82 */ /* 0x000e700000000a00 */
[----:B0-----:R-:W0:Y:S01]  /*0a20*/  @!P2 LDC.64 R48, c[0x0][0x298] ;  /* 0x0000a600ff30ab82 */ /* 0x001e220000000a00 */
[----:B------:R-:W-:Y:S02]  /*0a30*/  @!P2 SHF.R.S32.HI R7, RZ, 0x1f, R0 ;  /* 0x0000001fff07a819 */ /* 0x000fe40000011400 */
[----:B------:R-:W-:-:S05]  /*0a40*/  @!P2 IADD3 R52, P3, R10, R0, RZ ;  /* 0x000000000a34a210 */ /* 0x000fca0007f7e0ff */
[----:B-1----:R-:W1:Y:S01]  /*0a50*/  @!P2 LDC.64 R46, c[0x0][0x288] ;  /* 0x0000a200ff2eab82 */ /* 0x002e620000000a00 */
[----:B------:R-:W-:Y:S01]  /*0a60*/  @!P2 LEA.HI.X.SX32 R53, R10, R7, 0x1, P3 ;  /* 0x000000070a35a211 */ /* 0x000fe200018f0eff */
[C---:B------:R-:W-:Y:S02]  /*0a70*/  @!P2 IMAD R56, R54.reuse, UR10, RZ ;  /* 0x0000000a3638ac24 */ /* 0x040fe4000f8e02ff */
[----:B------:R-:W-:-:S04]  /*0a80*/  @!P2 IMAD.WIDE.U32 R52, R54, UR8, R52 ;  /* 0x000000083634ac25 */ /* 0x000fc8000f8e0034 */
[----:B------:R-:W-:Y:S02]  /*0a90*/  @!P2 IMAD R55, R55, UR8, R56 ;  /* 0x000000083737ac24 */ /* 0x000fe4000f8e0238 */
[C---:B0-----:R-:W-:Y:S02]  /*0aa0*/  @!P2 IMAD R54, R48.reuse, UR11, RZ ;  /* 0x0000000b3036ac24 */ /* 0x041fe4000f8e02ff */
[----:B------:R-:W-:Y:S02]  /*0ab0*/  @!P2 IMAD.IADD R53, R53, 0x1, R55 ;  /* 0x000000013535a824 */ /* 0x000fe400078e0237 */
[----:B------:R-:W-:Y:S02]  /*0ac0*/  @!P2 IMAD R55, R49, UR9, R54 ;  /* 0x000000093137ac24 */ /* 0x000fe4000f8e0236 */
[----:B------:R-:W-:-:S04]  /*0ad0*/  @!P2 IMAD.WIDE.U32 R48, R48, UR9, R52 ;  /* 0x000000093030ac25 */ /* 0x000fc8000f8e0034 */
[----:B------:R-:W-:Y:S01]  /*0ae0*/  @!P2 IMAD.IADD R53, R49, 0x1, R55 ;  /* 0x000000013135a824 */ /* 0x000fe200078e0237 */
[----:B-1----:R-:W-:-:S04]  /*0af0*/  @!P2 LEA R46, P3, R48, R46, 0x2 ;  /* 0x0000002e302ea211 */ /* 0x002fc800078610ff */
[----:B------:R-:W-:Y:S02]  /*0b00*/  @!P2 LEA.HI.X R47, R48, R47, R53, 0x2, P3 ;  /* 0x0000002f302fa211 */ /* 0x000fe400018f1435 */
[----:B---3--:R-:W-:Y:S02]  /*0b10*/  LOP3.LUT R50, R12, 0xffff0000, RZ, 0xc0, !PT ;  /* 0xffff00000c327812 */ /* 0x008fe400078ec0ff */
[----:B------:R-:W-:Y:S02]  /*0b20*/  LOP3.LUT R7, R16, 0xffff0000, RZ, 0xc0, !PT ;  /* 0xffff000010077812 */ /* 0x000fe400078ec0ff */
[----:B------:R-:W-:Y:S02]  /*0b30*/  SHF.L.U32 R51, R12, 0x10, RZ ;  /* 0x000000100c337819 */ /* 0x000fe400000006ff */
[----:B------:R-:W-:Y:S01]  /*0b40*/  SHF.L.U32 R16, R16, 0x10, RZ ;  /* 0x0000001010107819 */ /* 0x000fe200000006ff */
[----:B------:R-:W-:Y:S01]  /*0b50*/  FMUL.FTZ R50, R50, R7 ;  /* 0x0000000732327220 */ /* 0x000fe20000410000 */
[----:B------:R-:W-:-:S03]  /*0b60*/  LOP3.LUT R49, R18, 0xffff0000, RZ, 0xc0, !PT ;  /* 0xffff000012317812 */ /* 0x000fc600078ec0ff */
[----:B------:R-:W-:Y:S01]  /*0b70*/  FFMA.FTZ R56, R51, R16, R50 ;  /* 0x0000001033387223 */ /* 0x000fe20000010032 */
[----:B------:R-:W-:Y:S01]  /*0b80*/  IMAD.U32 R50, R18, 0x10000, RZ ;  /* 0x0001000012327824 */ /* 0x000fe200078e00ff */
[----:B------:R-:W-:Y:S01]  /*0b90*/  SHF.L.U32 R54, R17, 0x10, RZ ;  /* 0x0000001011367819 */ /* 0x000fe200000006ff */
[----:B------:R-:W-:Y:S01]  /*0ba0*/  IMAD.U32 R9, R13, 0x10000, RZ ;  /* 0x000100000d097824 */ /* 0x000fe200078e00ff */
[----:B--2---:R-:W-:Y:S02]  /*0bb0*/  LOP3.LUT R18, R20, 0xffff0000, RZ, 0xc0, !PT ;  /* 0xffff000014127812 */ /* 0x004fe400078ec0ff */
[----:B------:R-:W-:Y:S02]  /*0bc0*/  LOP3.LUT R51, R24, 0xffff0000, RZ, 0xc0, !PT ;  /* 0xffff000018337812 */ /* 0x000fe400078ec0ff */
[----:B------:R-:W-:Y:S01]  /*0bd0*/  SHF.L.U32 R20, R20, 0x10, RZ ;  /* 0x0000001014147819 */ /* 0x000fe200000006ff */
[----:B------:R-:W-:Y:S01]  /*0be0*/  FFMA.FTZ R54, R9, R54, R56 ;  /* 0x0000003609367223 */ /* 0x000fe20000010038 */
[----:B------:R-:W-:Y:S01]  /*0bf0*/  LOP3.LUT R13, R13, 0xffff0000, RZ, 0xc0, !PT ;  /* 0xffff00000d0d7812 */ /* 0x000fe200078ec0ff */
[----:B------:R-:W-:Y:S01]  /*0c00*/  FMUL.FTZ R53, R18, R51 ;  /* 0x0000003312357220 */ /* 0x000fe20000410000 */
[----:B------:R-:W-:Y:S01]  /*0c10*/  LOP3.LUT R52, R17, 0xffff0000, RZ, 0xc0, !PT ;  /* 0xffff000011347812 */ /* 0x000fe200078ec0ff */
[----:B------:R-:W-:Y:S01]  /*0c20*/  IMAD.U32 R51, R24, 0x10000, RZ ;  /* 0x0001000018337824 */ /* 0x000fe200078e00ff */
[----:B------:R-:W-:Y:S01]  /*0c30*/  SHF.L.U32 R9, R21, 0x10, RZ ;  /* 0x0000001015097819 */ /* 0x000fe200000006ff */
[----:B------:R-:W-:-:S02]  /*0c40*/  IMAD.U32 R18, R25, 0x10000, RZ ;  /* 0x0001000019127824 */ /* 0x000fc400078e00ff */
[----:B------:R-:W-:Y:S01]  /*0c50*/  FFMA.FTZ R24, R20, R51, R53 ;  /* 0x0000003314187223 */ /* 0x000fe20000010035 */
[C---:B------:R-:W-:Y:S02]  /*0c60*/  IMAD.U32 R7, R14.reuse, 0x10000, RZ ;  /* 0x000100000e077824 */ /* 0x040fe400078e00ff */
[----:B------:R-:W-:Y:S01]  /*0c70*/  FFMA.FTZ R52, R13, R52, R54 ;  /* 0x000000340d347223 */ /* 0x000fe20000010036 */
[----:B------:R-:W-:Y:S01]  /*0c80*/  LOP3.LUT R14, R14, 0xffff0000, RZ, 0xc0, !PT ;  /* 0xffff00000e0e7812 */ /* 0x000fe200078ec0ff */
[----:B------:R-:W-:Y:S02]  /*0c90*/  FFMA.FTZ R24, R9, R18, R24 ;  /* 0x0000001209187223 */ /* 0x000fe40000010018 */
[----:B------:R-:W-:Y:S01]  /*0ca0*/  FFMA.FTZ R9, R7, R50, R52 ;  /* 0x0000003207097223 */ /* 0x000fe20000010034 */
[----:B------:R-:W-:Y:S02]  /*0cb0*/  LOP3.LUT R21, R21, 0xffff0000, RZ, 0xc0, !PT ;  /* 0xffff000015157812 */ /* 0x000fe400078ec0ff */
[----:B------:R-:W-:Y:S01]  /*0cc0*/  LOP3.LUT R20, R25, 0xffff0000, RZ, 0xc0, !PT ;  /* 0xffff000019147812 */ /* 0x000fe200078ec0ff */
[----:B------:R-:W-:Y:S01]  /*0cd0*/  FFMA.FTZ R49, R14, R49, R9 ;  /* 0x000000310e317223 */ /* 0x000fe20000010009 */
[----:B------:R-:W-:-:S02]  /*0ce0*/  SHF.L.U32 R12, R15, 0x10, RZ ;  /* 0x000000100f0c7819 */ /* 0x000fc400000006ff */
[----:B------:R-:W-:Y:S01]  /*0cf0*/  SHF.L.U32 R17, R19, 0x10, RZ ;  /* 0x0000001013117819 */ /* 0x000fe200000006ff */
[----:B------:R-:W-:Y:S01]  /*0d00*/  IMAD.U32 R18, R26, 0x10000, RZ ;  /* 0x000100001a127824 */ /* 0x000fe200078e00ff */
[----:B------:R-:W-:Y:S01]  /*0d10*/  SHF.L.U32 R7, R22, 0x10, RZ ;  /* 0x0000001016077819 */ /* 0x000fe200000006ff */
[----:B------:R-:W-:Y:S01]  /*0d20*/  FFMA.FTZ R20, R21, R20, R24 ;  /* 0x0000001415147223 */ /* 0x000fe20000010018 */
[----:B------:R-:W-:Y:S01]  /*0d30*/  LOP3.LUT R15, R15, 0xffff0000, RZ, 0xc0, !PT ;  /* 0xffff00000f0f7812 */ /* 0x000fe200078ec0ff */
[----:B------:R-:W-:Y:S01]  /*0d40*/  FFMA.FTZ R12, R12, R17, R49 ;  /* 0x000000110c0c7223 */ /* 0x000fe20000010031 */
[----:B------:R-:W-:Y:S01]  /*0d50*/  LOP3.LUT R16, R19, 0xffff0000, RZ, 0xc0, !PT ;  /* 0xffff000013107812 */ /* 0x000fe200078ec0ff */
[----:B------:R-:W-:Y:S01]  /*0d60*/  FFMA.FTZ R13, R7, R18, R20 ;  /* 0x00000012070d7223 */ /* 0x000fe20000010014 */
[----:B------:R-:W-:Y:S02]  /*0d70*/  LOP3.LUT R22, R22, 0xffff0000, RZ, 0xc0, !PT ;  /* 0xffff000016167812 */ /* 0x000fe400078ec0ff */
[----:B------:R-:W-:Y:S01]  /*0d80*/  LOP3.LUT R9, R26, 0xffff0000, RZ, 0xc0, !PT ;  /* 0xffff00001a097812 */ /* 0x000fe200078ec0ff */
[----:B------:R-:W-:Y:S01]  /*0d90*/  FFMA.FTZ R15, R15, R16, R12 ;  /* 0x000000100f0f7223 */ /* 0x000fe2000001000c */
[C---:B------:R-:W-:Y:S01]  /*0da0*/  IMAD.U32 R7, R27.reuse, 0x10000, RZ ;  /* 0x000100001b077824 */ /* 0x040fe200078e00ff */
[----:B------:R-:W-:-:S02]  /*0db0*/  LOP3.LUT R12, R27, 0xffff0000, RZ, 0xc0, !PT ;  /* 0xffff00001b0c7812 */ /* 0x000fc400078ec0ff */
[----:B------:R-:W-:Y:S01]  /*0dc0*/  FFMA.FTZ R9, R22, R9, R13 ;  /* 0x0000000916097223 */ /* 0x000fe2000001000d */
[C---:B----4-:R-:W-:Y:S02]  /*0dd0*/  SHF.L.U32 R17, R28.reuse, 0x10, RZ ;  /* 0x000000101c117819 */ /* 0x050fe400000006ff */
[----:B------:R-:W-:Y:S02]  /*0de0*/  LOP3.LUT R28, R28, 0xffff0000, RZ, 0xc0, !PT ;  /* 0xffff00001c1c7812 */ /* 0x000fe400078ec0ff */
[C---:B------:R-:W-:Y:S02]  /*0df0*/  LOP3.LUT R25, R32.reuse, 0xffff0000, RZ, 0xc0, !PT ;  /* 0xffff000020197812 */ /* 0x040fe400078ec0ff */
[----:B------:R-:W-:Y:S02]  /*0e00*/  SHF.L.U32 R22, R32, 0x10, RZ ;  /* 0x0000001020167819 */ /* 0x000fe400000006ff */
[----:B------:R-:W-:Y:S01]  /*0e10*/  LOP3.LUT R20, R36, 0xffff0000, RZ, 0xc0, !PT ;  /* 0xffff000024147812 */ /* 0x000fe200078ec0ff */
[----:B------:R-:W-:Y:S01]  /*0e20*/  FMUL.FTZ R28, R28, R25 ;  /* 0x000000191c1c7220 */ /* 0x000fe20000410000 */
[C---:B------:R-:W-:Y:S01]  /*0e30*/  LOP3.LUT R27, R40.reuse, 0xffff0000, RZ, 0xc0, !PT ;  /* 0xffff0000281b7812 */ /* 0x040fe200078ec0ff */
[----:B------:R-:W-:Y:S01]  /*0e40*/  IMAD.U32 R25, R40, 0x10000, RZ ;  /* 0x0001000028197824 */ /* 0x000fe200078e00ff */
[----:B------:R-:W-:Y:S01]  /*0e50*/  SHF.L.U32 R36, R36, 0x10, RZ ;  /* 0x0000001024247819 */ /* 0x000fe200000006ff */
[----:B------:R-:W-:-:S02]  /*0e60*/  IMAD.U32 R21, R29, 0x10000, RZ ;  /* 0x000100001d157824 */ /* 0x000fc400078e00ff */
[----:B------:R-:W-:Y:S01]  /*0e70*/  FMUL.FTZ R27, R20, R27 ;  /* 0x0000001b141b7220 */ /* 0x000fe20000410000 */
[----:B------:R-:W-:Y:S02]  /*0e80*/  IMAD.U32 R24, R33, 0x10000, RZ ;  /* 0x0001000021187824 */ /* 0x000fe400078e00ff */
[----:B------:R-:W-:Y:S01]  /*0e90*/  FFMA.FTZ R22, R17, R22, R28 ;  /* 0x0000001611167223 */ /* 0x000fe2000001001c */
        /* <DEDUP_REMOVED lines=8> */
[----:B------:R-:W-:Y:S01]  /*0f20*/  LOP3.LUT R37, R37, 0xffff0000, RZ, 0xc0, !PT ;  /* 0xffff000025257812 */ /* 0x000fe200078ec0ff */
[----:B------:R-:W-:Y:S01]  /*0f30*/  FFMA.FTZ R36, R17, R20, R36 ;  /* 0x0000001411247223 */ /* 0x000fe20000010024 */
        /* <DEDUP_REMOVED lines=13> */
[----:B------:R-:W-:-:S02]  /*1010*/  IMAD.U32 R7, R31, 0x10000, RZ ;  /* 0x000100001f077824 */ /* 0x000fc400078e00ff */
[----:B------:R-:W-:Y:S01]  /*1020*/  FFMA.FTZ R30, R30, R13, R9 ;  /* 0x0000000d1e1e7223 */ /* 0x000fe20000010009 */
[----:B------:R-:W-:Y:S01]  /*1030*/  IMAD.U32 R18, R35, 0x10000, RZ ;  /* 0x0001000023127824 */ /* 0x000fe200078e00ff */
[----:B------:R-:W-:Y:S01]  /*1040*/  SHF.L.U32 R9, R39, 0x10, RZ ;  /* 0x0000001027097819 */ /* 0x000fe200000006ff */
[----:B------:R-:W-:Y:S02]  /*1050*/  IMAD.U32 R20, R43, 0x10000, RZ ;  /* 0x000100002b147824 */ /* 0x000fe400078e00ff */
[----:B------:R-:W-:Y:S01]  /*1060*/  FFMA.FTZ R38, R38, R21, R17 ;  /* 0x0000001526267223 */ /* 0x000fe20000010011 */
[----:B------:R-:W-:Y:S01]  /*1070*/  LOP3.LUT R23, R23, 0xffff0000, RZ, 0xc0, !PT ;  /* 0xffff000017177812 */ /* 0x000fe200078ec0ff */
[----:B------:R-:W-:Y:S01]  /*1080*/  FFMA.FTZ R30, R7, R18, R30 ;  /* 0x00000012071e7223 */ /* 0x000fe2000001001e */
[----:B------:R-:W-:Y:S02]  /*1090*/  LOP3.LUT R31, R31, 0xffff0000, RZ, 0xc0, !PT ;  /* 0xffff00001f1f7812 */ /* 0x000fe400078ec0ff */
[----:B------:R-:W-:Y:S01]  /*10a0*/  LOP3.LUT R16, R35, 0xffff0000, RZ, 0xc0, !PT ;  /* 0xffff000023107812 */ /* 0x000fe200078ec0ff */
[----:B------:R-:W-:Y:S01]  /*10b0*/  FFMA.FTZ R20, R9, R20, R38 ;  /* 0x0000001409147223 */ /* 0x000fe20000010026 */
[----:B------:R-:W-:-:S02]  /*10c0*/  LOP3.LUT R39, R39, 0xffff0000, RZ, 0xc0, !PT ;  /* 0xffff000027277812 */ /* 0x000fc400078ec0ff */
[----:B------:R-:W-:Y:S01]  /*10d0*/  LOP3.LUT R18, R43, 0xffff0000, RZ, 0xc0, !PT ;  /* 0xffff00002b127812 */ /* 0x000fe200078ec0ff */
[----:B------:R-:W-:Y:S01]  /*10e0*/  FFMA.FTZ R14, R23, R12, R14 ;  /* 0x0000000c170e7223 */ /* 0x000fe2000001000e */
[----:B------:R-:W-:-:S03]  /*10f0*/  FFMA.FTZ R30, R31, R16, R30 ;  /* 0x000000101f1e7223 */ /* 0x000fc6000001001e */
[----:B------:R-:W-:Y:S01]  /*1100*/  FFMA.FTZ R20, R39, R18, R20 ;  /* 0x0000001227147223 */ /* 0x000fe20000010014 */
[----:B------:R-:W0:Y:S04]  /*1110*/  SHFL.BFLY PT, R7, R14, 0x4, 0x1f ;  /* 0x0c801f000e077f89 */ /* 0x000e2800000e0000 */
[----:B------:R-:W1:Y:S04]  /*1120*/  SHFL.BFLY PT, R13, R30, 0x4, 0x1f ;  /* 0x0c801f001e0d7f89 */ /* 0x000e6800000e0000 */
[----:B------:R-:W2:Y:S04]  /*1130*/  SHFL.BFLY PT, R12, R15, 0x4, 0x1f ;  /* 0x0c801f000f0c7f89 */ /* 0x000ea800000e0000 */
[----:B------:R-:W3:Y:S01]  /*1140*/  SHFL.BFLY PT, R17, R20, 0x4, 0x1f ;  /* 0x0c801f0014117f89 */ /* 0x000ee200000e0000 */
[----:B0-----:R-:W-:Y:S01]  /*1150*/  FADD.FTZ R9, R14, R7 ;  /* 0x000000070e097221 */ /* 0x001fe20000010000 */
[----:B-1----:R-:W-:Y:S01]  /*1160*/  FADD.FTZ R13, R30, R13 ;  /* 0x0000000d1e0d7221 */ /* 0x002fe20000010000 */
[----:B--2---:R-:W-:Y:S01]  /*1170*/  FADD.FTZ R12, R15, R12 ;  /* 0x0000000c0f0c7221 */ /* 0x004fe20000010000 */
[----:B---3--:R-:W-:-:S02]  /*1180*/  FADD.FTZ R22, R20, R17 ;  /* 0x0000001114167221 */ /* 0x008fc40000010000 */
[----:B------:R-:W0:Y:S04]  /*1190*/  SHFL.BFLY PT, R16, R9, 0x2, 0x1f ;  /* 0x0c401f0009107f89 */ /* 0x000e2800000e0000 */
[----:B------:R-:W1:Y:S04]  /*11a0*/  SHFL.BFLY PT, R18, R13, 0x2, 0x1f ;  /* 0x0c401f000d127f89 */ /* 0x000e6800000e0000 */
[----:B------:R-:W2:Y:S04]  /*11b0*/  SHFL.BFLY PT, R7, R12, 0x2, 0x1f ;  /* 0x0c401f000c077f89 */ /* 0x000ea800000e0000 */
[----:B------:R-:W3:Y:S01]  /*11c0*/  SHFL.BFLY PT, R15, R22, 0x2, 0x1f ;  /* 0x0c401f00160f7f89 */ /* 0x000ee200000e0000 */
[----:B------:R-:W-:-:S06]  /*11d0*/  IMAD.MOV.U32 R19, RZ, RZ, 0x7f800000 ;  /* 0x7f800000ff137424 */ /* 0x000fcc00078e00ff */
[----:B------:R4:W5:Y:S01]  /*11e0*/  @!P2 LDG.E R19, desc[UR6][R46.64] ;  /* 0x000000062e13a981 */ /* 0x000962000c1e1900 */
[----:B0-----:R-:W-:Y:S01]  /*11f0*/  FADD.FTZ R17, R9, R16 ;  /* 0x0000001009117221 */ /* 0x001fe20000010000 */
[----:B-1----:R-:W-:Y:S01]  /*1200*/  FADD.FTZ R20, R13, R18 ;  /* 0x000000120d147221 */ /* 0x002fe20000010000 */
[----:B--2---:R-:W-:Y:S01]  /*1210*/  FADD.FTZ R7, R12, R7 ;  /* 0x000000070c077221 */ /* 0x004fe20000010000 */
[----:B---3--:R-:W-:Y:S02]  /*1220*/  FADD.FTZ R23, R22, R15 ;  /* 0x0000000f16177221 */ /* 0x008fe40000010000 */
[----:B------:R-:W0:Y:S01]  /*1230*/  SHFL.BFLY PT, R18, R17, 0x1, 0x1f ;  /* 0x0c201f0011127f89 */ /* 0x000e2200000e0000 */
[----:B------:R-:W1:Y:S03]  /*1240*/  LDC.64 R14, c[0x0][0x2d0] ;  /* 0x0000b400ff0e7b82 */ /* 0x000e660000000a00 */
[----:B------:R-:W2:Y:S04]  /*1250*/  SHFL.BFLY PT, R21, R20, 0x1, 0x1f ;  /* 0x0c201f0014157f89 */ /* 0x000ea800000e0000 */
[----:B------:R-:W3:Y:S01]  /*1260*/  SHFL.BFLY PT, R16, R7, 0x1, 0x1f ;  /* 0x0c201f0007107f89 */ /* 0x000ee200000e0000 */
[----:B------:R-:W1:Y:S03]  /*1270*/  LDC.64 R12, c[0x0][0x2d8] ;  /* 0x0000b600ff0c7b82 */ /* 0x000e660000000a00 */
[----:B------:R-:W4:Y:S01]  /*1280*/  SHFL.BFLY PT, R24, R23, 0x1, 0x1f ;  /* 0x0c201f0017187f89 */ /* 0x000f2200000e0000 */
[----:B------:R-:W-:Y:S01]  /*1290*/  ISETP.NE.AND P2, PT, R5, RZ, PT ;  /* 0x000000ff0500720c */ /* 0x000fe20003f45270 */
[----:B------:R-:W-:Y:S01]  /*12a0*/  BSSY B0, `(.L_x_1674) ;  /* 0x0000022000007945 */ /* 0x000fe20003800000 */
[----:B0-----:R-:W-:Y:S01]  /*12b0*/  FADD.FTZ R26, R17, R18 ;  /* 0x00000012111a7221 */ /* 0x001fe20000010000 */
[----:B------:R-:W-:-:S02]  /*12c0*/  IMAD.SHL.U32 R18, R2, 0x2000, RZ ;  /* 0x0000200002127824 */ /* 0x000fc400078e00ff */
[----:B--2---:R-:W-:Y:S01]  /*12d0*/  FADD.FTZ R27, R20, R21 ;  /* 0x00000015141b7221 */ /* 0x004fe20000010000 */
[----:B------:R-:W-:Y:S01]  /*12e0*/  SHF.L.U32 R21, R0, 0x2, RZ ;  /* 0x0000000200157819 */ /* 0x000fe200000006ff */
[----:B---3--:R-:W-:Y:S01]  /*12f0*/  FADD.FTZ R9, R7, R16 ;  /* 0x0000001007097221 */ /* 0x008fe20000010000 */
[----:B----4-:R-:W-:-:S05]  /*1300*/  FADD.FTZ R28, R23, R24 ;  /* 0x00000018171c7221 */ /* 0x010fca0000010000 */
[----:B------:R-:W-:Y:S05]  /*1310*/  @P2 BRA `(.L_x_1675) ;  /* 0x0000000000682947 */ /* 0x000fea0003800000 */
[----:B------:R-:W0:Y:S01]  /*1320*/  LDC.64 R22, c[0x0][0x278] ;  /* 0x00009e00ff167b82 */ /* 0x000e220000000a00 */
[----:B------:R-:W-:Y:S01]  /*1330*/  SHF.R.S32.HI R11, RZ, 0x1f, R10 ;  /* 0x0000001fff0b7819 */ /* 0x000fe2000001140a */
[----:B------:R-:W-:Y:S01]  /*1340*/  ULDC.64 UR12, c[0x0][0x260] ;  /* 0x00009800000c7ab9 */ /* 0x000fe20000000a00 */
[-C--:B------:R-:W-:Y:S02]  /*1350*/  ISETP.GE.AND P4, PT, R4, R3.reuse, PT ;  /* 0x000000030400720c */ /* 0x080fe40003f86270 */
[----:B------:R-:W-:-:S03]  /*1360*/  ISETP.GE.AND P3, PT, R6, R3, PT ;  /* 0x000000030600720c */ /* 0x000fc60003f66270 */
[----:B------:R-:W2:Y:S01]  /*1370*/  LDC.64 R24, c[0x0][0x280] ;  /* 0x0000a000ff187b82 */ /* 0x000ea20000000a00 */
[C---:B0-----:R-:W-:Y:S02]  /*1380*/  IMAD R20, R22.reuse, UR10, RZ ;  /* 0x0000000a16147c24 */ /* 0x041fe4000f8e02ff */
[----:B------:R-:W-:-:S04]  /*1390*/  IMAD.WIDE.U32 R16, R22, UR8, R10 ;  /* 0x0000000816107c25 */ /* 0x000fc8000f8e000a */
[----:B------:R-:W-:Y:S02]  /*13a0*/  IMAD R5, R23, UR8, R20 ;  /* 0x0000000817057c24 */ /* 0x000fe4000f8e0214 */
[----:B--2---:R-:W-:-:S03]  /*13b0*/  IMAD R20, R24, UR11, RZ ;  /* 0x0000000b18147c24 */ /* 0x004fc6000f8e02ff */
[----:B------:R-:W-:Y:S01]  /*13c0*/  IADD3 R17, R17, R5, RZ ;  /* 0x0000000511117210 */ /* 0x000fe20007ffe0ff */
[----:B------:R-:W-:Y:S02]  /*13d0*/  IMAD R7, R25, UR9, R20 ;  /* 0x0000000919077c24 */ /* 0x000fe4000f8e0214 */
[----:B------:R-:W-:-:S03]  /*13e0*/  IMAD.WIDE.U32 R16, R24, UR9, R16 ;  /* 0x0000000918107c25 */ /* 0x000fc6000f8e0010 */
[----:B------:R-:W-:-:S04]  /*13f0*/  IADD3 R5, P2, R44, R16, RZ ;  /* 0x000000102c057210 */ /* 0x000fc80007f5e0ff */
[----:B------:R-:W-:Y:S02]  /*1400*/  IADD3.X R44, R45, R17, R7, P2, !PT ;  /* 0x000000112d2c7210 */ /* 0x000fe400017fe407 */
[C---:B------:R-:W-:Y:S02]  /*1410*/  LEA R16, P5, R5.reuse, UR12, 0x2 ;  /* 0x0000000c05107c11 */ /* 0x040fe4000f8a10ff */
[----:B------:R-:W-:Y:S02]  /*1420*/  ISETP.GE.AND P2, PT, R8, R3, PT ;  /* 0x000000030800720c */ /* 0x000fe40003f46270 */
[----:B------:R-:W-:Y:S02]  /*1430*/  LEA.HI.X R17, R5, UR13, R44, 0x2, P5 ;  /* 0x0000000d05117c11 */ /* 0x000fe4000a8f142c */
[----:B------:R-:W-:Y:S02]  /*1440*/  FSEL R3, R9, RZ, !P1 ;  /* 0x000000ff09037208 */ /* 0x000fe40004800000 */
[----:B------:R-:W-:-:S02]  /*1450*/  FSEL R5, R26, RZ, !P4 ;  /* 0x000000ff1a057208 */ /* 0x000fc40006000000 */
[----:B------:R-:W-:Y:S01]  /*1460*/  FSEL R7, R27, RZ, !P3 ;  /* 0x000000ff1b077208 */ /* 0x000fe20005800000 */
[----:B------:R0:W-:Y:S01]  /*1470*/  STG.E desc[UR6][R16.64], R3 ;  /* 0x0000000310007986 */ /* 0x0001e2000c101906 */
[----:B------:R-:W-:-:S03]  /*1480*/  FSEL R9, R28, RZ, !P2 ;  /* 0x000000ff1c097208 */ /* 0x000fc60005000000 */
[----:B------:R0:W-:Y:S04]  /*1490*/  STG.E desc[UR6][R16.64+0x80], R5 ;  /* 0x0000800510007986 */ /* 0x0001e8000c101906 */
[----:B------:R0:W-:Y:S04]  /*14a0*/  STG.E desc[UR6][R16.64+0x100], R7 ;  /* 0x0001000710007986 */ /* 0x0001e8000c101906 */
[----:B------:R0:W-:Y:S02]  /*14b0*/  STG.E desc[UR6][R16.64+0x180], R9 ;  /* 0x0001800910007986 */ /* 0x0001e4000c101906 */
.L_x_1675:
[----:B------:R-:W-:Y:S05]  /*14c0*/  BSYNC B0 ;  /* 0x0000000000007941 */ /* 0x000fea0003800000 */
.L_x_1674:
[----:B------:R-:W-:Y:S01]  /*14d0*/  UIADD3 UR4, UR4, 0x7f, URZ ;  /* 0x0000007f04047890 */ /* 0x000fe2000fffe03f */
[----:B0-----:R-:W-:Y:S01]  /*14e0*/  SHF.R.S32.HI R3, RZ, 0x1f, R21 ;  /* 0x0000001fff037819 */ /* 0x001fe20000011415 */
[----:B-1----:R-:W-:Y:S01]  /*14f0*/  IMAD R6, R14, UR10, RZ ;  /* 0x0000000a0e067c24 */ /* 0x002fe2000f8e02ff */
[C---:B------:R-:W-:Y:S01]  /*1500*/  IADD3 R4, P1, R18.reuse, R21, RZ ;  /* 0x0000001512047210 */ /* 0x040fe20007f3e0ff */
[----:B------:R-:W-:Y:S01]  /*1510*/  USHF.R.S32.HI UR5, URZ, 0x1f, UR4 ;  /* 0x0000001f3f057899 */ /* 0x000fe20008011404 */
[----:B------:R-:W-:Y:S02]  /*1520*/  BSSY B0, `(.L_x_1676) ;  /* 0x0000022000007945 */ /* 0x000fe40003800000 */
[----:B------:R-:W-:Y:S01]  /*1530*/  LEA.HI.X.SX32 R5, R18, R3, 0x1, P1 ;  /* 0x0000000312057211 */ /* 0x000fe200008f0eff */
[----:B------:R-:W-:Y:S01]  /*1540*/  ULEA.HI UR5, UR5, UR4, URZ, 0x7 ;  /* 0x0000000405057291 */ /* 0x000fe2000f8f383f */
[----:B------:R-:W-:-:S03]  /*1550*/  IMAD R3, R15, UR8, R6 ;  /* 0x000000080f037c24 */ /* 0x000fc6000f8e0206 */
[----:B------:R-:W-:Y:S01]  /*1560*/  ULOP3.LUT UR5, UR5, 0xffffff80, URZ, 0xc0, !UPT ;  /* 0xffffff8005057892 */ /* 0x000fe2000f8ec03f */
[----:B------:R-:W-:-:S04]  /*1570*/  IMAD.WIDE.U32 R14, R14, UR8, R4 ;  /* 0x000000080e0e7c25 */ /* 0x000fc8000f8e0004 */
[----:B------:R-:W-:Y:S01]  /*1580*/  IMAD.IADD R15, R15, 0x1, R3 ;  /* 0x000000010f0f7824 */ /* 0x000fe200078e0203 */
[----:B------:R-:W-:Y:S01]  /*1590*/  IADD3 R3, -R10, UR5, RZ ;  /* 0x000000050a037c10 */ /* 0x000fe2000fffe1ff */
[----:B------:R-:W-:-:S03]  /*15a0*/  IMAD R4, R12, UR11, RZ ;  /* 0x0000000b0c047c24 */ /* 0x000fc6000f8e02ff */
[----:B------:R-:W-:Y:S01]  /*15b0*/  ISETP.GE.OR P0, PT, R0, R3, P0 ;  /* 0x000000030000720c */ /* 0x000fe20000706670 */
[----:B------:R-:W-:Y:S02]  /*15c0*/  IMAD R9, R13, UR9, R4 ;  /* 0x000000090d097c24 */ /* 0x000fe4000f8e0204 */
[----:B------:R-:W-:-:S05]  /*15d0*/  IMAD.WIDE.U32 R12, R12, UR9, R14 ;  /* 0x000000090c0c7c25 */ /* 0x000fca000f8e000e */
[----:B------:R-:W-:-:S05]  /*15e0*/  IADD3 R9, R13, R9, RZ ;  /* 0x000000090d097210 */ /* 0x000fca0007ffe0ff */
[----:B------:R-:W-:Y:S05]  /*15f0*/  @P0 BRA `(.L_x_1677) ;  /* 0x0000000000500947 */ /* 0x000fea0003800000 */
[----:B------:R-:W0:Y:S01]  /*1600*/  LDC.64 R14, c[0x0][0x2a8] ;  /* 0x0000aa00ff0e7b82 */ /* 0x000e220000000a00 */
[----:B------:R-:W-:Y:S01]  /*1610*/  SHF.R.S32.HI R3, RZ, 0x1f, R0 ;  /* 0x0000001fff037819 */ /* 0x000fe20000011400 */
[----:B------:R-:W-:Y:S01]  /*1620*/  ULDC.64 UR4, c[0x0][0x2a0] ;  /* 0x0000a80000047ab9 */ /* 0x000fe20000000a00 */
[----:B------:R-:W-:-:S04]  /*1630*/  IADD3 R4, P0, R10, R0, RZ ;  /* 0x000000000a047210 */ /* 0x000fc80007f1e0ff */
[----:B------:R-:W-:Y:S01]  /*1640*/  LEA.HI.X.SX32 R5, R10, R3, 0x1, P0 ;  /* 0x000000030a057211 */ /* 0x000fe200000f0eff */
[----:B------:R-:W1:Y:S01]  /*1650*/  LDC.64 R16, c[0x0][0x2b0] ;  /* 0x0000ac00ff107b82 */ /* 0x000e620000000a00 */
[----:B-----5:R-:W-:Y:S01]  /*1660*/  FSETP.NEU.FTZ.AND P0, PT, R19, -INF , PT ;  /* 0xff8000001300780b */ /* 0x020fe20003f1d000 */
[C---:B0-----:R-:W-:Y:S02]  /*1670*/  IMAD R6, R14.reuse, UR10, RZ ;  /* 0x0000000a0e067c24 */ /* 0x041fe4000f8e02ff */
[----:B------:R-:W-:-:S04]  /*1680*/  IMAD.WIDE.U32 R4, R14, UR8, R4 ;  /* 0x000000080e047c25 */ /* 0x000fc8000f8e0004 */
[----:B------:R-:W-:Y:S02]  /*1690*/  IMAD R3, R15, UR8, R6 ;  /* 0x000000080f037c24 */ /* 0x000fe4000f8e0206 */
[C---:B-1----:R-:W-:Y:S02]  /*16a0*/  IMAD R6, R16.reuse, UR11, RZ ;  /* 0x0000000b10067c24 */ /* 0x042fe4000f8e02ff */
[----:B------:R-:W-:Y:S02]  /*16b0*/  IMAD.IADD R5, R5, 0x1, R3 ;  /* 0x0000000105057824 */ /* 0x000fe400078e0203 */
[----:B------:R-:W-:Y:S01]  /*16c0*/  FMUL.FTZ R3, R19, 1.4426950216293334961 ;  /* 0x3fb8aa3b13037820 */ /* 0x000fe20000410000 */
[----:B------:R-:W-:Y:S02]  /*16d0*/  IMAD R7, R17, UR9, R6 ;  /* 0x0000000911077c24 */ /* 0x000fe4000f8e0206 */
[----:B------:R-:W-:Y:S02]  /*16e0*/  IMAD.WIDE.U32 R4, R16, UR9, R4 ;  /* 0x0000000910047c25 */ /* 0x000fe4000f8e0004 */
[----:B------:R-:W-:-:S03]  /*16f0*/  FSEL R3, R3, RZ, P0 ;  /* 0x000000ff03037208 */ /* 0x000fc60000000000 */
[----:B------:R-:W-:Y:S02]  /*1700*/  IADD3 R5, R5, R7, RZ ;  /* 0x0000000705057210 */ /* 0x000fe40007ffe0ff */
[----:B------:R-:W-:-:S04]  /*1710*/  LEA R6, P1, R4, UR4, 0x2 ;  /* 0x0000000404067c11 */ /* 0x000fc8000f8210ff */
[----:B------:R-:W-:-:S05]  /*1720*/  LEA.HI.X R7, R4, UR5, R5, 0x2, P1 ;  /* 0x0000000504077c11 */ /* 0x000fca00088f1405 */
[----:B------:R0:W-:Y:S04]  /*1730*/  STG.E desc[UR6][R6.64], R3 ;  /* 0x0000000306007986 */ /* 0x0001e8000c101906 */
.L_x_1677:
[----:B------:R-:W-:Y:S05]  /*1740*/  BSYNC B0 ;  /* 0x0000000000007941 */ /* 0x000fea0003800000 */
.L_x_1676:
[----:B------:R-:W-:Y:S01]  /*1750*/  ULDC.64 UR12, c[0x0][0x2e8] ;  /* 0x0000ba00000c7ab9 */ /* 0x000fe20000000a00 */
[----:B------:R-:W-:Y:S01]  /*1760*/  ULDC.64 UR4, c[0x0][0x2b8] ;  /* 0x0000ae0000047ab9 */ /* 0x000fe20000000a00 */
[----:B------:R-:W-:Y:S02]  /*1770*/  ISETP.NE.U32.AND P0, PT, RZ, UR12, PT ;  /* 0x0000000cff007c0c */ /* 0x000fe4000bf05070 */
[C---:B------:R-:W-:Y:S02]  /*1780*/  LEA R4, P1, R12.reuse, UR4, 0x2 ;  /* 0x000000040c047c11 */ /* 0x040fe4000f8210ff */
[----:B------:R-:W-:Y:S02]  /*1790*/  ISETP.NE.AND.EX P0, PT, RZ, UR13, PT, P0 ;  /* 0x0000000dff007c0c */ /* 0x000fe4000bf05300 */
[----:B------:R-:W-:Y:S02]  /*17a0*/  LEA.HI.X R5, R12, UR5, R9, 0x2, P1 ;  /* 0x000000050c057c11 */ /* 0x000fe400088f1409 */
[----:B------:R-:W-:-:S03]  /*17b0*/  ISETP.NE.OR P0, PT, R0, RZ, !P0 ;  /* 0x000000ff0000720c */ /* 0x000fc60004705670 */
[----:B------:R1:W-:Y:S04]  /*17c0*/  STG.E.128 desc[UR6][R4.64], RZ ;  /* 0x000000ff04007986 */ /* 0x0003e8000c101d06 */
[----:B------:R1:W-:Y:S04]  /*17d0*/  STG.E.128 desc[UR6][R4.64+0x1000], RZ ;  /* 0x001000ff04007986 */ /* 0x0003e8000c101d06 */
[----:B------:R1:W-:Y:S04]  /*17e0*/  STG.E.128 desc[UR6][R4.64+0x2000], RZ ;  /* 0x002000ff04007986 */ /* 0x0003e8000c101d06 */
[----:B------:R1:W-:Y:S04]  /*17f0*/  STG.E.128 desc[UR6][R4.64+0x3000], RZ ;  /* 0x003000ff04007986 */ /* 0x0003e8000c101d06 */
[----:B------:R1:W-:Y:S04]  /*1800*/  STG.E.128 desc[UR6][R4.64+0x4000], RZ ;  /* 0x004000ff04007986 */ /* 0x0003e8000c101d06 */
[----:B------:R1:W-:Y:S04]  /*1810*/  STG.E.128 desc[UR6][R4.64+0x5000], RZ ;  /* 0x005000ff04007986 */ /* 0x0003e8000c101d06 */
[----:B------:R1:W-:Y:S04]  /*1820*/  STG.E.128 desc[UR6][R4.64+0x6000], RZ ;  /* 0x006000ff04007986 */ /* 0x0003e8000c101d06 */
[----:B------:R1:W-:Y:S01]  /*1830*/  STG.E.128 desc[UR6][R4.64+0x7000], RZ ;  /* 0x007000ff04007986 */ /* 0x0003e2000c101d06 */
[----:B------:R-:W-:Y:S05]  /*1840*/  @P0 EXIT ;  /* 0x000000000000094d */ /* 0x000fea0003800000 */
[----:B0-----:R-:W0:Y:S08]  /*1850*/  LDC R3, c[0x0][0x2e0] ;  /* 0x0000b800ff037b82 */ /* 0x001e300000000800 */
[----:B------:R-:W2:Y:S08]  /*1860*/  LDC R7, c[0x0][0x220] ;  /* 0x00008800ff077b82 */ /* 0x000eb00000000800 */
[----:B-1----:R-:W1:Y:S01]  /*1870*/  LDC.64 R4, c[0x0][0x2e8] ;  /* 0x0000ba00ff047b82 */ /* 0x002e620000000a00 */
[----:B0-----:R-:W-:-:S04]  /*1880*/  IMAD R2, R2, R3, UR9 ;  /* 0x0000000902027e24 */ /* 0x001fc8000f8e0203 */
[----:B--2---:R-:W-:-:S04]  /*1890*/  IMAD R3, R2, R7, UR8 ;  /* 0x0000000802037e24 */ /* 0x004fc8000f8e0207 */
[----:B-1----:R-:W-:-:S05]  /*18a0*/  IMAD.WIDE R2, R3, 0x4, R4 ;  /* 0x0000000403027825 */ /* 0x002fca00078e0204 */
[----:B------:R-:W-:Y:S01]  /*18b0*/  STG.E desc[UR6][R2.64], RZ ;  /* 0x000000ff02007986 */ /* 0x000fe2000c101906 */
[----:B------:R-:W-:Y:S05]  /*18c0*/  EXIT ;  /* 0x000000000000794d */ /* 0x000fea0003800000 */
.L_x_1678:
        /* <DEDUP_REMOVED lines=11> */
.L_x_3730:


//--------------------- .text._ZN7cutlass13device_kernelIN5flash11enable_sm90INS1_16FlashAttnBwdSm90INS1_25CollectiveMainloopBwdSm90ILi2ELi2ELi2EN4cute5tupleIJNS5_1CILi1EEES8_S8_EEENS6_IJNS7_ILi128EEESA_NS7_ILi64EEEEEENS_10bfloat16_tEfNS_4arch4Sm90ELb0ELb1ELb1ELb1ELb0ELb1ELb0ELb0ELi2ELi1ELi2ELi2ELb0EEENS1_21CollectiveEpilogueBwdISC_SD_SF_Li256ELb1ELb0ELi1EEENS1_19SingleTileSchedulerILb1ELb0ELb0ELi128EEEEEEEEEvNT_6ParamsE --------------------------
	.section	.text._ZN7cutlass13device_kernelIN5flash11enable_sm90INS1_16FlashAttnBwdSm90INS1_25CollectiveMainloopBwdSm90ILi2ELi2ELi2EN4cute5tupleIJNS5_1CILi1EEES8_S8_EEENS6_IJNS7_ILi128EEESA_NS7_ILi64EEEEEENS_10bfloat16_tEfNS_4arch4Sm90ELb0ELb1ELb1ELb1ELb0ELb1ELb0ELb0ELi2ELi1ELi2ELi2ELb0EEENS1_21CollectiveEpilogueBwdISC_SD_SF_Li256ELb1ELb0ELi1EEENS1_19SingleTileSchedulerILb1ELb0ELb0ELi128EEEEEEEEEvNT_6ParamsE,"ax",@progbits
	.align	128
.text._ZN7cutlass13device_kernelIN5flash11enable_sm90INS1_16FlashAttnBwdSm90INS1_25CollectiveMainloopBwdSm90ILi2ELi2ELi2EN4cute5tupleIJNS5_1CILi1EEES8_S8_EEENS6_IJNS7_ILi128EEESA_NS7_ILi64EEEEEENS_10bfloat16_tEfNS_4arch4Sm90ELb0ELb1ELb1ELb1ELb0ELb1ELb0ELb0ELi2ELi1ELi2ELi2ELb0EEENS1_21CollectiveEpilogueBwdISC_SD_SF_Li256ELb1ELb0ELi1EEENS1_19SingleTileSchedulerILb1ELb0ELb0ELi128EEEEEEEEEvNT_6ParamsE:
        .type           _ZN7cutlass13device_kernelIN5flash11enable_sm90INS1_16FlashAttnBwdSm90INS1_25CollectiveMainloopBwdSm90ILi2ELi2ELi2EN4cute5tupleIJNS5_1CILi1EEES8_S8_EEENS6_IJNS7_ILi128EEESA_NS7_ILi64EEEEEENS_10bfloat16_tEfNS_4arch4Sm90ELb0ELb1ELb1ELb1ELb0ELb1ELb0ELb0ELi2ELi1ELi2ELi2ELb0EEENS1_21CollectiveEpilogueBwdISC_SD_SF_Li256ELb1ELb0ELi1EEENS1_19SingleTileSchedulerILb1ELb0ELb0ELi128EEEEEEEEEvNT_6ParamsE,@function
        .size           _ZN7cutlass13device_kernelIN5flash11enable_sm90INS1_16FlashAttnBwdSm90INS1_25CollectiveMainloopBwdSm90ILi2ELi2ELi2EN4cute5tupleIJNS5_1CILi1EEES8_S8_EEENS6_IJNS7_ILi128EEESA_NS7_ILi64EEEEEENS_10bfloat16_tEfNS_4arch4Sm90ELb0ELb1ELb1ELb1ELb0ELb1ELb0ELb0ELi2ELi1ELi2ELi2ELb0EEENS1_21CollectiveEpilogueBwdISC_SD_SF_Li256ELb1ELb0ELi1EEENS1_19SingleTileSchedulerILb1ELb0ELb0ELi128EEEEEEEEEvNT_6ParamsE,(.L_x_3731 - _ZN7cutlass13device_kernelIN5flash11enable_sm90INS1_16FlashAttnBwdSm90INS1_25CollectiveMainloopBwdSm90ILi2ELi2ELi2EN4cute5tupleIJNS5_1CILi1EEES8_S8_EEENS6_IJNS7_ILi128EEESA_NS7_ILi64EEEEEENS_10bfloat16_tEfNS_4arch4Sm90ELb0ELb1ELb1ELb1ELb0ELb1ELb0ELb0ELi2ELi1ELi2ELi2ELb0EEENS1_21CollectiveEpilogueBwdISC_SD_SF_Li256ELb1ELb0ELi1EEENS1_19SingleTileSchedulerILb1ELb0ELb0ELi128EEEEEEEEEvNT_6ParamsE)
        .other          _ZN7cutlass13device_kernelIN5flash11enable_sm90INS1_16FlashAttnBwdSm90INS1_25CollectiveMainloopBwdSm90ILi2ELi2ELi2EN4cute5tupleIJNS5_1CILi1EEES8_S8_EEENS6_IJNS7_ILi128EEESA_NS7_ILi64EEEEEENS_10bfloat16_tEfNS_4arch4Sm90ELb0ELb1ELb1ELb1ELb0ELb1ELb0ELb0ELi2ELi1ELi2ELi2ELb0EEENS1_21CollectiveEpilogueBwdISC_SD_SF_Li256ELb1ELb0ELi1EEENS1_19SingleTileSchedulerILb1ELb0ELb0ELi128EEEEEEEEEvNT_6ParamsE,@"STO_CUDA_ENTRY STV_DEFAULT"
_ZN7cutlass13device_kernelIN5flash11enable_sm90INS1_16FlashAttnBwdSm90INS1_25CollectiveMainloopBwdSm90ILi2ELi2ELi2EN4cute5tupleIJNS5_1CILi1EEES8_S8_EEENS6_IJNS7_ILi128EEESA_NS7_ILi64EEEEEENS_10bfloat16_tEfNS_4arch4Sm90ELb0ELb1ELb1ELb1ELb0ELb1ELb0ELb0ELi2ELi1ELi2ELi2ELb0EEENS1_21CollectiveEpilogueBwdISC_SD_SF_Li256ELb1ELb0ELi1EEENS1_19SingleTileSchedulerILb1ELb0ELb0ELi128EEEEEEEEEvNT_6ParamsE:
        /* <DEDUP_REMOVED lines=24> */
.L_x_1680:
[----:B------:R-:W-:Y:S05]  /*0180*/  BSYNC B0 ;  /* 0x0000000000007941 */ /* 0x000fea0003800000 */
.L_x_1679:
        /* <DEDUP_REMOVED lines=37> */
.L_x_1681:
        /* <DEDUP_REMOVED lines=22> */
.L_x_1682:
[----:B------:R-:W-:Y:S01]  /*0540*/  PLOP3.LUT P0, PT, PT, PT, UP0, 0x80, 0x0 ;  /* 0x000000000000781c */ /* 0x000fe20003f0f008 */
[----:B------:R-:W-:Y:S01]  /*0550*/  NOP ;  /* 0x0000000000007918 */ /* 0x000fe20000000000 */
[----:B------:R-:W-:Y:S01]  /*0560*/  ULDC.64 UR38, c[0x0][0x208] ;  /* 0x0000820000267ab9 */ /* 0x000fe20000000a00 */
[----:B------:R-:W-:Y:S01]  /*0570*/  BSSY B6, `(.L_x_1683) ;  /* 0x000168d000067945 */ /* 0x000fe20003800000 */
[----:B-12-4-:R-:W-:Y:S09]  /*0580*/  BAR.SYNC.DEFER_BLOCKING 0x0 ;  /* 0x0000000000007b1d */ /* 0x016ff20000010000 */
[----:B------:R-:W-:Y:S05]  /*0590*/  @!P0 BRA `(.L_x_1684) ;  /* 0x0000013000648947 */ /* 0x000fea0003800000 */
.L_x_1685:
[----:B------:R-:W-:-:S08]  /*05a0*/  NOP ;  /* 0x0000000000007918 */ /* 0x000fd00000000000 */
[----:B------:R-:W1:Y:S02]  /*05b0*/  USETMAXREG.TRY_ALLOC.CTAPOOL UP0, 0xf0 ;  /* 0x000000f0000079c8 */ /* 0x000e640008000600 */
[----:B-1----:R-:W-:-:S13]  /*05c0*/  PLOP3.LUT P0, PT, PT, PT, UP0, 0x80, 0x0 ;  /* 0x000000000000781c */ /* 0x002fda0003f0f008 */
[----:B------:R-:W-:Y:S05]  /*05d0*/  @!P0 BRA `(.L_x_1685) ;  /* 0xfffffffc00f08947 */ /* 0x000fea000383ffff */
[----:B------:R-:W-:Y:S01]  /*05e0*/  LOP3.LUT R0, R0, 0x3, RZ, 0xc0, !PT ;  /* 0x0000000300007812 */ /* 0x000fe200078ec0ff */
[----:B------:R-:W1:Y:S01]  /*05f0*/  S2R R2, SR_TID.X ;  /* 0x0000000000027919 */ /* 0x000e620000002100 */
[----:B------:R-:W-:Y:S01]  /*0600*/  ULDC.64 UR4, c[0x0][0x8d8] ;  /* 0x0002360000047ab9 */ /* 0x000fe20000000a00 */
[----:B------:R-:W2:Y:S03]  /*0610*/  S2UR UR6, SR_CTAID.X ;  /* 0x00000000000679c3 */ /* 0x000ea60000002500 */
[----:B------:R-:W3:Y:S05]  /*0620*/  SHFL.IDX PT, R0, R0, RZ, 0x1f ;  /* 0x00001fff00007589 */ /* 0x000eea00000e0000 */
[----:B------:R-:W4:Y:S01]  /*0630*/  S2UR UR37, SR_CTAID.Z ;  /* 0x00000000002579c3 */ /* 0x000f220000002700 */
[----:B---3--:R-:W-:-:S02]  /*0640*/  ISETP.NE.AND P0, PT, R0, RZ, PT ;  /* 0x000000ff0000720c */ /* 0x008fc40003f05270 */
[----:B-1----:R-:W-:-:S11]  /*0650*/  SHF.R.U32.HI R2, RZ, 0x7, R2 ;  /* 0x00000007ff027819 */ /* 0x002fd60000011602 */
[----:B------:R-:W-:-:S05]  /*0660*/  @!P0 VIADD R2, R2, 0x9 ;  /* 0x0000000902028836 */ /* 0x000fca0000000000 */
[----:B------:R1:W-:Y:S06]  /*0670*/  @!P0 BAR.ARV R2, 0xa0 ;  /* 0x000280020000851d */ /* 0x0003ec0000002000 */
[----:B------:R-:W-:-:S04]  /*0680*/  ISETP.NE.U32.AND P0, PT, RZ, UR4, PT ;  /* 0x00000004ff007c0c */ /* 0x000fc8000bf05070 */
[----:B------:R-:W-:-:S13]  /*0690*/  ISETP.NE.AND.EX P0, PT, RZ, UR5, PT, P0 ;  /* 0x00000005ff007c0c */ /* 0x000fda000bf05300 */
[----:B-12-4-:R-:W-:Y:S05]  /*06a0*/  @!P0 BRA `(.L_x_1686) ;  /* 0x00000000001c8947 */ /* 0x016fea0003800000 */
[----:B------:R-:W-:Y:S02]  /*06b0*/  ULDC.64 UR4, c[0x0][0x8d8] ;  /* 0x0002360000047ab9 */ /* 0x000fe40000000a00 */
[----:B------:R-:W-:-:S06]  /*06c0*/  UIMAD.WIDE UR4, UR37, 0x4, UR4 ;  /* 0x00000004250478a5 */ /* 0x000fcc000f8e0204 */
[----:B------:R-:W-:Y:S01]  /*06d0*/  MOV R2, UR4 ;  /* 0x0000000400027c02 */ /* 0x000fe20008000f00 */
[----:B------:R-:W-:-:S05]  /*06e0*/  IMAD.U32 R3, RZ, RZ, UR5 ;  /* 0x00000005ff037e24 */ /* 0x000fca000f8e00ff */
[----:B------:R-:W2:Y:S02]  /*06f0*/  LDG.E R2, desc[UR38][R2.64] ;  /* 0x0000002602027981 */ /* 0x000ea4000c1e1900 */
[----:B--2---:R-:W-:Y:S01]  /*0700*/  R2UR UR4, R2 ;  /* 0x00000000020472ca */ /* 0x004fe200000e0000 */
[----:B------:R-:W-:-:S14]  /*0710*/  BRA `(.L_x_1687) ;  /* 0x00000000003c7947 */ /* 0x000fdc0003800000 */
.L_x_1686:
[----:B------:R-:W-:Y:S02]  /*0720*/  ULDC.64 UR4, c[0x0][0x8d0] ;  /* 0x0002340000047ab9 */ /* 0x000fe40000000a00 */
[----:B------:R-:W-:-:S04]  /*0730*/  ISETP.NE.U32.AND P0, PT, RZ, UR4, PT ;  /* 0x00000004ff007c0c */ /* 0x000fc8000bf05070 */
[----:B------:R-:W-:-:S13]  /*0740*/  ISETP.NE.AND.EX P0, PT, RZ, UR5, PT, P0 ;  /* 0x00000005ff007c0c */ /* 0x000fda000bf05300 */
[----:B------:R-:W-:Y:S05]  /*0750*/  @!P0 BRA `(.L_x_1688) ;  /* 0x0000000000288947 */ /* 0x000fea0003800000 */
[----:B------:R-:W-:Y:S02]  /*0760*/  ULDC.64 UR4, c[0x0][0x8d0] ;  /* 0x0002340000047ab9 */ /* 0x000fe40000000a00 */
[----:B------:R-:W-:-:S06]  /*0770*/  UIMAD.WIDE UR4, UR37, 0x4, UR4 ;  /* 0x00000004250478a5 */ /* 0x000fcc000f8e0204 */
[----:B------:R-:W-:Y:S01]  /*0780*/  IMAD.U32 R2, RZ, RZ, UR4 ;  /* 0x00000004ff027e24 */ /* 0x000fe2000f8e00ff */
[----:B------:R-:W-:-:S05]  /*0790*/  MOV R3, UR5 ;  /* 0x0000000500037c02 */ /* 0x000fca0008000f00 */
[----:B------:R-:W2:Y:S04]  /*07a0*/  LDG.E R4, desc[UR38][R2.64] ;  /* 0x0000002602047981 */ /* 0x000ea8000c1e1900 */
[----:B------:R-:W3:Y:S01]  /*07b0*/  LDG.E R0, desc[UR38][R2.64+0x4] ;  /* 0x0000042602007981 */ /* 0x000ee2000c1e1900 */
[----:B--2---:R-:W-:Y:S02]  /*07c0*/  R2UR UR4, R4 ;  /* 0x00000000040472ca */ /* 0x004fe400000e0000 */
[----:B---3--:R-:W-:-:S13]  /*07d0*/  R2UR UR5, R0 ;  /* 0x00000000000572ca */ /* 0x008fda00000e0000 */
[----:B------:R-:W-:Y:S01]  /*07e0*/  UIADD3 UR4, -UR4, UR5, URZ ;  /* 0x0000000504047290 */ /* 0x000fe2000fffe13f */
[----:B------:R-:W-:Y:S11]  /*07f0*/  BRA `(.L_x_1687) ;  /* 0x0000000000047947 */ /* 0x000ff60003800000 */
.L_x_1688:
[----:B------:R-:W-:-:S05]  /*0800*/  ULDC UR4, c[0x0][0x8bc] ;  /* 0x00022f0000047ab9 */ /* 0x000fca0000000800 */
.L_x_1687:
[----:B------:R-:W-:-:S04]  /*0810*/  USHF.L.U32 UR44, UR6, 0x7, URZ ;  /* 0x00000007062c7899 */ /* 0x000fc8000800063f */
[----:B------:R-:W-:-:S04]  /*0820*/  UISETP.GE.AND UP0, UPT, UR44, UR4, UPT ;  /* 0x000000042c00728c */ /* 0x000fc8000bf06270 */
[----:B------:R-:W-:-:S06]  /*0830*/  USEL UR37, UR37, 0xffffffff, !UP0 ;  /* 0xffffffff25257887 */ /* 0x000fcc000c000000 */
[----:B------:R-:W-:-:S13]  /*0840*/  ISETP.LE.AND P0, PT, RZ, UR37, PT ;  /* 0x00000025ff007c0c */ /* 0x000fda000bf03270 */
[----:B------:R-:W-:Y:S05]  /*0850*/  @!P0 BRA `(.L_x_1689) ;  /* 0x0000016400788947 */ /* 0x000fea0003800000 */
[----:B------:R-:W1:Y:S01]  /*0860*/  S2R R0, SR_TID.X ;  /* 0x0000000000007919 */ /* 0x000e620000002100 */
[----:B------:R-:W-:Y:S01]  /*0870*/  ULDC.64 UR4, c[0x0][0x780] ;  /* 0x0001e00000047ab9 */ /* 0x000fe20000000a00 */
[----:B------:R-:W-:Y:S01]  /*0880*/  ULDC UR40, c[0x0][0x290] ;  /* 0x0000a40000287ab9 */ /* 0x000fe20000000800 */
[----:B------:R-:W-:-:S04]  /*0890*/  ISETP.NE.U32.AND P0, PT, RZ, UR4, PT ;  /* 0x00000004ff007c0c */ /* 0x000fc8000bf05070 */
[----:B------:R-:W-:Y:S01]  /*08a0*/  ISETP.NE.AND.EX P0, PT, RZ, UR5, PT, P0 ;  /* 0x00000005ff007c0c */ /* 0x000fe2000bf05300 */
[----:B-1----:R-:W-:-:S12]  /*08b0*/  VIADD R17, R0, 0xffffff80 ;  /* 0xffffff8000117836 */ /* 0x002fd80000000000 */
[----:B------:R-:W-:Y:S05]  /*08c0*/  @!P0 BRA `(.L_x_1690) ;  /* 0x00000000001c8947 */ /* 0x000fea0003800000 */
[----:B------:R-:W-:Y:S02]  /*08d0*/  ULDC.64 UR4, c[0x0][0x780] ;  /* 0x0001e00000047ab9 */ /* 0x000fe40000000a00 */
[----:B------:R-:W-:-:S06]  /*08e0*/  UIMAD.WIDE UR4, UR37, 0x4, UR4 ;  /* 0x00000004250478a5 */ /* 0x000fcc000f8e0204 */
[----:B------:R-:W-:Y:S01]  /*08f0*/  IMAD.U32 R2, RZ, RZ, UR4 ;  /* 0x00000004ff027e24 */ /* 0x000fe2000f8e00ff */
[----:B------:R-:W-:-:S05]  /*0900*/  MOV R3, UR5 ;  /* 0x0000000500037c02 */ /* 0x000fca0008000f00 */
[----:B------:R-:W2:Y:S02]  /*0910*/  LDG.E R2, desc[UR38][R2.64] ;  /* 0x0000002602027981 */ /* 0x000ea4000c1e1900 */
[----:B--2---:R-:W-:Y:S01]  /*0920*/  R2UR UR41, R2 ;  /* 0x00000000022972ca */ /* 0x004fe200000e0000 */
[----:B------:R-:W-:-:S14]  /*0930*/  BRA `(.L_x_1691) ;  /* 0x0000000000387947 */ /* 0x000fdc0003800000 */
.L_x_1690:
[----:B------:R-:W-:Y:S01]  /*0940*/  ULDC.64 UR4, c[0x0][0x770] ;  /* 0x0001dc0000047ab9 */ /* 0x000fe20000000a00 */
[----:B------:R-:W-:Y:S01]  /*0950*/  ULDC UR41, c[0x0][0x280] ;  /* 0x0000a00000297ab9 */ /* 0x000fe20000000800 */
[----:B------:R-:W-:-:S04]  /*0960*/  ISETP.NE.U32.AND P0, PT, RZ, UR4, PT ;  /* 0x00000004ff007c0c */ /* 0x000fc8000bf05070 */
[----:B------:R-:W-:-:S13]  /*0970*/  ISETP.NE.AND.EX P0, PT, RZ, UR5, PT, P0 ;  /* 0x00000005ff007c0c */ /* 0x000fda000bf05300 */
[----:B------:R-:W-:Y:S05]  /*0980*/  @!P0 BRA `(.L_x_1691) ;  /* 0x0000000000248947 */ /* 0x000fea0003800000 */
[----:B------:R-:W-:Y:S02]  /*0990*/  ULDC.64 UR4, c[0x0][0x770] ;  /* 0x0001dc0000047ab9 */ /* 0x000fe40000000a00 */
[----:B------:R-:W-:-:S06]  /*09a0*/  UIMAD.WIDE UR4, UR37, 0x4, UR4 ;  /* 0x00000004250478a5 */ /* 0x000fcc000f8e0204 */
[----:B------:R-:W-:Y:S02]  /*09b0*/  IMAD.U32 R2, RZ, RZ, UR4 ;  /* 0x00000004ff027e24 */ /* 0x000fe4000f8e00ff */
[----:B------:R-:W-:-:S05]  /*09c0*/  IMAD.U32 R3, RZ, RZ, UR5 ;  /* 0x00000005ff037e24 */ /* 0x000fca000f8e00ff */
[----:B------:R-:W2:Y:S04]  /*09d0*/  LDG.E R4, desc[UR38][R2.64] ;  /* 0x0000002602047981 */ /* 0x000ea8000c1e1900 */
[----:B------:R-:W3:Y:S01]  /*09e0*/  LDG.E R0, desc[UR38][R2.64+0x4] ;  /* 0x0000042602007981 */ /* 0x000ee2000c1e1900 */
[----:B--2---:R-:W-:Y:S02]  /*09f0*/  R2UR UR41, R4 ;  /* 0x00000000042972ca */ /* 0x004fe400000e0000 */
[----:B---3--:R-:W-:-:S13]  /*0a00*/  R2UR UR4, R0 ;  /* 0x00000000000472ca */ /* 0x008fda00000e0000 */
[----:B------:R-:W-:-:S12]  /*0a10*/  UIADD3 UR41, -UR41, UR4, URZ ;  /* 0x0000000429297290 */ /* 0x000fd8000fffe13f */
.L_x_1691:
[----:B------:R-:W-:Y:S02]  /*0a20*/  ULDC.64 UR4, c[0x0][0x788] ;  /* 0x0001e20000047ab9 */ /* 0x000fe40000000a00 */
[----:B------:R-:W-:-:S04]  /*0a30*/  ISETP.NE.U32.AND P0, PT, RZ, UR4, PT ;  /* 0x00000004ff007c0c */ /* 0x000fc8000bf05070 */
[----:B------:R-:W-:-:S13]  /*0a40*/  ISETP.NE.AND.EX P0, PT, RZ, UR5, PT, P0 ;  /* 0x00000005ff007c0c */ /* 0x000fda000bf05300 */
[----:B------:R-:W-:Y:S05]  /*0a50*/  @!P0 BRA `(.L_x_1692) ;  /* 0x00000000001c8947 */ /* 0x000fea0003800000 */
[----:B------:R-:W-:Y:S02]  /*0a60*/  ULDC.64 UR4, c[0x0][0x788] ;  /* 0x0001e20000047ab9 */ /* 0x000fe40000000a00 */
[----:B------:R-:W-:-:S06]  /*0a70*/  UIMAD.WIDE UR4, UR37, 0x4, UR4 ;  /* 0x00000004250478a5 */ /* 0x000fcc000f8e0204 */
[----:B------:R-:W-:Y:S01]  /*0a80*/  MOV R2, UR4 ;  /* 0x0000000400027c02 */ /* 0x000fe20008000f00 */
[----:B------:R-:W-:-:S05]  /*0a90*/  IMAD.U32 R3, RZ, RZ, UR5 ;  /* 0x00000005ff037e24 */ /* 0x000fca000f8e00ff */
[----:B------:R-:W2:Y:S02]  /*0aa0*/  LDG.E R2, desc[UR38][R2.64] ;  /* 0x0000002602027981 */ /* 0x000ea4000c1e1900 */
[----:B--2---:R-:W-:Y:S01]  /*0ab0*/  R2UR UR40, R2 ;  /* 0x00000000022872ca */ /* 0x004fe200000e0000 */
[----:B------:R-:W-:-:S14]  /*0ac0*/  BRA `(.L_x_1693) ;  /* 0x0000000000347947 */ /* 0x000fdc0003800000 */
.L_x_1692:
        /* <DEDUP_REMOVED lines=12> */
[----:B------:R-:W-:-:S12]  /*0b90*/  UIADD3 UR40, -UR40, UR4, URZ ;  /* 0x0000000428287290 */ /* 0x000fd8000fffe13f */
.L_x_1693:
[----:B------:R-:W-:Y:S01]  /*0ba0*/  UIADD3 UR4, UR44, UR41, -UR40 ;  /* 0x000000292c047290 */ /* 0x000fe2000fffe828 */
[----:B------:R-:W-:Y:S01]  /*0bb0*/  ISETP.LE.AND P1, PT, RZ, UR6, PT ;  /* 0x00000006ff007c0c */ /* 0x000fe2000bf23270 */
[----:B------:R-:W-:Y:S01]  /*0bc0*/  ULDC UR5, c[0x0][0x74c] ;  /* 0x0001d30000057ab9 */ /* 0x000fe20000000800 */
[----:B------:R-:W-:Y:S01]  /*0bd0*/  UIADD3 UR45, UR41, 0x7f, URZ ;  /* 0x0000007f292d7890 */ /* 0x000fe2000fffe03f */
[----:B------:R-:W-:Y:S01]  /*0be0*/  PLOP3.LUT P0, PT, PT, PT, PT, 0x80, 0x0 ;  /* 0x000000000000781c */ /* 0x000fe20003f0f070 */
[----:B------:R-:W-:Y:S01]  /*0bf0*/  UIADD3 UR4, UR4, -UR5, URZ ;  /* 0x8000000504047290 */ /* 0x000fe2000fffe03f */
[----:B------:R-:W-:Y:S02]  /*0c00*/  CS2R R170, SRZ ;  /* 0x0000000000aa7805 */ /* 0x000fe4000001ff00 */
[----:B------:R-:W-:Y:S02]  /*0c10*/  CS2R R168, SRZ ;  /* 0x0000000000a87805 */ /* 0x000fe4000001ff00 */
[----:B------:R-:W-:Y:S01]  /*0c20*/  CS2R R166, SRZ ;  /* 0x0000000000a67805 */ /* 0x000fe2000001ff00 */
[----:B------:R-:W-:Y:S01]  /*0c30*/  USHF.R.S32.HI UR5, URZ, 0x1f, UR4 ;  /* 0x0000001f3f057899 */ /* 0x000fe20008011404 */
[----:B------:R-:W-:-:S02]  /*0c40*/  CS2R R164, SRZ ;  /* 0x0000000000a47805 */ /* 0x000fc4000001ff00 */
[----:B------:R-:W-:Y:S02]  /*0c50*/  CS2R R162, SRZ ;  /* 0x0000000000a27805 */ /* 0x000fe4000001ff00 */
[----:B------:R-:W-:Y:S01]  /*0c60*/  CS2R R160, SRZ ;  /* 0x0000000000a07805 */ /* 0x000fe2000001ff00 */
[----:B------:R-:W-:Y:S01]  /*0c70*/  ULEA.HI UR5, UR5, UR4, URZ, 0x7 ;  /* 0x0000000405057291 */ /* 0x000fe2000f8f383f */
[----:B------:R-:W-:Y:S01]  /*0c80*/  CS2R R158, SRZ ;  /* 0x00000000009e7805 */ /* 0x000fe2000001ff00 */
[----:B------:R-:W-:Y:S01]  /*0c90*/  USHF.R.S32.HI UR4, URZ, 0x1f, UR45 ;  /* 0x0000001f3f047899 */ /* 0x000fe2000801142d */
[----:B------:R-:W-:Y:S01]  /*0ca0*/  CS2R R156, SRZ ;  /* 0x00000000009c7805 */ /* 0x000fe2000001ff00 */
[----:B------:R-:W-:Y:S01]  /*0cb0*/  USHF.R.S32.HI UR5, URZ, 0x7, UR5 ;  /* 0x000000073f057899 */ /* 0x000fe20008011405 */
[----:B------:R-:W-:Y:S01]  /*0cc0*/  CS2R R154, SRZ ;  /* 0x00000000009a7805 */ /* 0x000fe2000001ff00 */
[----:B------:R-:W-:Y:S01]  /*0cd0*/  ULEA.HI UR4, UR4, UR45, URZ, 0x7 ;  /* 0x0000002d04047291 */ /* 0x000fe2000f8f383f */
[----:B------:R-:W-:Y:S01]  /*0ce0*/  CS2R R152, SRZ ;  /* 0x0000000000987805 */ /* 0x000fe2000001ff00 */
[----:B------:R-:W-:Y:S01]  /*0cf0*/  UISETP.LT.AND UP0, UPT, URZ, UR5, UPT ;  /* 0x000000053f00728c */ /* 0x000fe2000bf01270 */
[----:B------:R-:W-:Y:S01]  /*0d00*/  CS2R R150, SRZ ;  /* 0x0000000000967805 */ /* 0x000fe2000001ff00 */
[----:B------:R-:W-:Y:S01]  /*0d10*/  USHF.R.S32.HI UR42, URZ, 0x7, UR4 ;  /* 0x000000073f2a7899 */ /* 0x000fe20008011404 */
[----:B------:R-:W-:Y:S01]  /*0d20*/  CS2R R148, SRZ ;  /* 0x0000000000947805 */ /* 0x000fe2000001ff00 */
[----:B------:R-:W-:Y:S01]  /*0d30*/  USEL UR43, URZ, UR5, !UP0 ;  /* 0x000000053f2b7287 */ /* 0x000fe2000c000000 */
        /* <DEDUP_REMOVED lines=13> */
[----:B------:R-:W-:Y:S01]  /*0e10*/  CS2R R184, SRZ ;  /* 0x0000000000b87805 */ /* 0x000fe2000001ff00 */
[----:B------:R-:W-:Y:S01]  /*0e20*/  IMAD.MOV.U32 R183, RZ, RZ, RZ ;  /* 0x000000ffffb77224 */ /* 0x000fe200078e00ff */
[----:B------:R-:W-:Y:S06]  /*0e30*/  @!P1 BRA `(.L_x_1694) ;  /* 0x0000000000209947 */ /* 0x000fec0003800000 */
[----:B------:R-:W-:Y:S01]  /*0e40*/  UIADD3 UR4, -UR40, 0xff, UR41 ;  /* 0x000000ff28047890 */ /* 0x000fe2000fffe129 */
[----:B------:R-:W-:-:S03]  /*0e50*/  ULDC UR5, c[0x0][0x748] ;  /* 0x0001d20000057ab9 */ /* 0x000fc60000000800 */
[----:B------:R-:W-:-:S04]  /*0e60*/  UIADD3 UR4, UR4, UR5, UR44 ;  /* 0x0000000504047290 */ /* 0x000fc8000fffe02c */
[----:B------:R-:W-:-:S04]  /*0e70*/  USHF.R.S32.HI UR5, URZ, 0x1f, UR4 ;  /* 0x0000001f3f057899 */ /* 0x000fc80008011404 */
[----:B------:R-:W-:-:S04]  /*0e80*/  ULEA.HI UR5, UR5, UR4, URZ, 0x7 ;  /* 0x0000000405057291 */ /* 0x000fc8000f8f383f */
[----:B------:R-:W-:-:S04]  /*0e90*/  USHF.R.S32.HI UR5, URZ, 0x7, UR5 ;  /* 0x000000073f057899 */ /* 0x000fc80008011405 */
[----:B------:R-:W-:-:S04]  /*0ea0*/  UISETP.LT.AND UP0, UPT, UR42, UR5, UPT ;  /* 0x000000052a00728c */ /* 0x000fc8000bf01270 */
[----:B------:R-:W-:-:S12]  /*0eb0*/  USEL UR42, UR42, UR5, UP0 ;  /* 0x000000052a2a7287 */ /* 0x000fd80008000000 */
.L_x_1694:
        /* <DEDUP_REMOVED lines=28> */
.L_x_1697:
        /* <DEDUP_REMOVED lines=15> */
.L_x_1696:
        /* <DEDUP_REMOVED lines=22> */
.L_x_1699:
        /* <DEDUP_REMOVED lines=15> */
.L_x_1698:
[----:B------:R-:W-:Y:S01]  /*13c0*/  SHF.R.S32.HI R6, RZ, 0x1f, R17 ;  /* 0x0000001fff067819 */ /* 0x000fe20000011411 */
[----:B------:R-:W-:-:S03]  /*13d0*/  UMOV UR4, 0xffffffff ;  /* 0xffffffff00047882 */ /* 0x000fc60000000000 */
[----:B------:R-:W-:-:S04]  /*13e0*/  LEA.HI R0, R6, R17, RZ, 0x7 ;  /* 0x0000001106007211 */ /* 0x000fc800078f38ff */
[----:B------:R-:W-:Y:S01]  /*13f0*/  SHF.R.S32.HI R18, RZ, 0x7, R0 ;  /* 0x00000007ff127819 */ /* 0x000fe20000011400 */
[----:B------:R-:W-:Y:S06]  /*1400*/  BRA.DIV UR4, `(.L_x_1700) ;  /* 0x0000015a04947947 */ /* 0x000fec000b800000 */
[----:B------:R1:W2:Y:S02]  /*1410*/  SHFL.IDX PT, R14, R18, RZ, 0x1f ;  /* 0x00001fff120e7589 */ /* 0x0002a400000e0000 */
.L_x_1835:
        /* <DEDUP_REMOVED lines=24> */
.L_x_1701:
[----:B------:R-:W-:Y:S01]  /*15a0*/  UIADD3 UR4, UR44, UR45, -UR40 ;  /* 0x0000002d2c047290 */ /* 0x000fe2000fffe828 */
[----:B------:R-:W-:Y:S01]  /*15b0*/  LOP3.LUT R2, R0, 0xffffff80, RZ, 0xc0, !PT ;  /* 0xffffff8000027812 */ /* 0x000fe200078ec0ff */
[----:B------:R-:W-:Y:S01]  /*15c0*/  ULDC UR5, c[0x0][0x74c] ;  /* 0x0001d30000057ab9 */ /* 0x000fe20000000800 */
[----:B------:R-:W-:Y:S01]  /*15d0*/  IMAD.U32 R3, R10, 0x200, R7 ;  /* 0x000002000a037824 */ /* 0x000fe200078e0007 */
[----:B------:R-:W-:Y:S01]  /*15e0*/  UIADD3 UR4, UR4, -UR5, URZ ;  /* 0x8000000504047290 */ /* 0x000fe2000fffe03f */
[----:B------:R-:W-:Y:S01]  /*15f0*/  LEA.HI R12, R6, R17, RZ, 0x7 ;  /* 0x00000011060c7211 */ /* 0x000fe200078f38ff */
[----:B------:R-:W-:Y:S01]  /*1600*/  IMAD.IADD R13, R17, 0x1, -R2 ;  /* 0x00000001110d7824 */ /* 0x000fe200078e0a02 */
[----:B------:R-:W-:Y:S01]  /*1610*/  MOV R0, RZ ;  /* 0x000000ff00007202 */ /* 0x000fe20000000f00 */
[----:B------:R-:W-:Y:S01]  /*1620*/  USHF.R.S32.HI UR5, URZ, 0x1f, UR4 ;  /* 0x0000001f3f057899 */ /* 0x000fe20008011404 */
[----:B------:R3:W-:Y:S01]  /*1630*/  STL [R1+0x70], R3 ;  /* 0x0000700301007387 */ /* 0x0007e20000100800 */
[----:B------:R-:W-:Y:S01]  /*1640*/  SHF.R.S32.HI R12, RZ, 0x7, R12 ;  /* 0x00000007ff0c7819 */ /* 0x000fe2000001140c */
[----:B------:R-:W-:Y:S01]  /*1650*/  IMAD.MOV.U32 R4, RZ, RZ, RZ ;  /* 0x000000ffff047224 */ /* 0x000fe200078e00ff */
[----:B------:R-:W-:Y:S01]  /*1660*/  ULEA.HI UR5, UR5, UR4, URZ, 0x7 ;  /* 0x0000000405057291 */ /* 0x000fe2000f8f383f */
[--C-:B--2---:R-:W-:Y:S01]  /*1670*/  SHF.R.S32.HI R11, RZ, 0x1f, R13.reuse ;  /* 0x0000001fff0b7819 */ /* 0x104fe2000001140d */
[----:B------:R-:W-:Y:S01]  /*1680*/  STL [R1+0x68], R13 ;  /* 0x0000680d01007387 */ /* 0x000fe20000100800 */
[----:B------:R-:W-:Y:S01]  /*1690*/  IMAD R7, R12, 0x400, R13 ;  /* 0x000004000c077824 */ /* 0x000fe200078e020d */
[----:B------:R-:W-:Y:S01]  /*16a0*/  ULEA.HI.SX32 UR5, UR5, 0x1, 0x19 ;  /* 0x0000000105057891 */ /* 0x000fe2000f8fca3f */
[----:B------:R-:W-:Y:S01]  /*16b0*/  LEA.HI R8, R11, R13, RZ, 0x2 ;  /* 0x0000000d0b087211 */ /* 0x000fe200078f10ff */
[----:B------:R-:W-:Y:S01]  /*16c0*/  STL [R1+0x78], R11 ;  /* 0x0000780b01007387 */ /* 0x000fe20000100800 */
[----:B------:R-:W-:Y:S01]  /*16d0*/  IMAD.SHL.U32 R7, R7, 0x4, RZ ;  /* 0x0000000407077824 */ /* 0x000fe200078e00ff */
[----:B------:R-:W-:-:S02]  /*16e0*/  CS2R R170, SRZ ;  /* 0x0000000000aa7805 */ /* 0x000fc4000001ff00 */
[----:B------:R-:W-:Y:S02]  /*16f0*/  CS2R R168, SRZ ;  /* 0x0000000000a87805 */ /* 0x000fe4000001ff00 */
[----:B------:R-:W-:Y:S02]  /*1700*/  MOV R2, UR5 ;  /* 0x0000000500027c02 */ /* 0x000fe40008000f00 */
[----:B------:R-:W-:Y:S02]  /*1710*/  CS2R R166, SRZ ;  /* 0x0000000000a67805 */ /* 0x000fe4000001ff00 */
[----:B------:R-:W-:Y:S02]  /*1720*/  CS2R R164, SRZ ;  /* 0x0000000000a47805 */ /* 0x000fe4000001ff00 */
[----:B------:R-:W-:Y:S02]  /*1730*/  CS2R R162, SRZ ;  /* 0x0000000000a27805 */ /* 0x000fe4000001ff00 */
[----:B---3--:R-:W-:-:S02]  /*1740*/  VIMNMX R3, R2, UR42, PT ;  /* 0x0000002a02037c48 */ /* 0x008fc4000bfe0100 */
[----:B------:R-:W-:Y:S02]  /*1750*/  CS2R R160, SRZ ;  /* 0x0000000000a07805 */ /* 0x000fe4000001ff00 */
[----:B------:R-:W-:Y:S02]  /*1760*/  CS2R R158, SRZ ;  /* 0x00000000009e7805 */ /* 0x000fe4000001ff00 */
[----:B------:R-:W-:Y:S02]  /*1770*/  CS2R R156, SRZ ;  /* 0x00000000009c7805 */ /* 0x000fe4000001ff00 */
[----:B------:R-:W-:Y:S01]  /*1780*/  ISETP.LE.AND P0, PT, R3, UR43, PT ;  /* 0x0000002b03007c0c */ /* 0x000fe2000bf03270 */
[----:B------:R2:W-:Y:S01]  /*1790*/  STL [R1+0x54], R3 ;  /* 0x0000540301007387 */ /* 0x0005e20000100800 */
[----:B------:R-:W-:Y:S02]  /*17a0*/  CS2R R154, SRZ ;  /* 0x00000000009a7805 */ /* 0x000fe4000001ff00 */
[----:B------:R-:W-:-:S02]  /*17b0*/  CS2R R152, SRZ ;  /* 0x0000000000987805 */ /* 0x000fc4000001ff00 */
[----:B------:R-:W-:Y:S01]  /*17c0*/  CS2R R150, SRZ ;  /* 0x0000000000967805 */ /* 0x000fe2000001ff00 */
[----:B------:R3:W-:Y:S01]  /*17d0*/  STL [R1+0x6c], R8 ;  /* 0x00006c0801007387 */ /* 0x0007e20000100800 */
[----:B------:R-:W-:Y:S02]  /*17e0*/  CS2R R148, SRZ ;  /* 0x0000000000947805 */ /* 0x000fe4000001ff00 */
[----:B------:R-:W-:Y:S02]  /*17f0*/  CS2R R146, SRZ ;  /* 0x0000000000927805 */ /* 0x000fe4000001ff00 */
[----:B------:R-:W-:Y:S02]  /*1800*/  CS2R R144, SRZ ;  /* 0x0000000000907805 */ /* 0x000fe4000001ff00 */
[----:B------:R-:W-:Y:S02]  /*1810*/  CS2R R142, SRZ ;  /* 0x00000000008e7805 */ /* 0x000fe4000001ff00 */
[----:B------:R-:W-:-:S02]  /*1820*/  CS2R R140, SRZ ;  /* 0x00000000008c7805 */ /* 0x000fc4000001ff00 */
[----:B--2---:R-:W-:Y:S02]  /*1830*/  LOP3.LUT R3, R8, 0x7ffffffc, RZ, 0xc0, !PT ;  /* 0x7ffffffc08037812 */ /* 0x004fe400078ec0ff */
        /* <DEDUP_REMOVED lines=20> */
[----:B------:R-:W-:Y:S01]  /*1980*/  IMAD.MOV.U32 R171, RZ, RZ, RZ ;  /* 0x000000ffffab7224 */ /* 0x000fe200078e00ff */
[--C-:B------:R-:W-:Y:S02]  /*1990*/  SHF.R.S32.HI R7, RZ, 0x2, R8.reuse ;  /* 0x00000002ff077819 */ /* 0x100fe40000011408 */
[----:B------:R-:W-:Y:S01]  /*19a0*/  SHF.R.S32.HI R4, RZ, 0x1f, R8 ;  /* 0x0000001fff047819 */ /* 0x000fe20000011408 */
[----:B------:R-:W-:Y:S01]  /*19b0*/  IMAD.IADD R0, R17, 0x1, -R0 ;  /* 0x0000000111007824 */ /* 0x000fe200078e0a00 */
[----:B------:R-:W-:Y:S02]  /*19c0*/  LEA.HI R6, R6, R17, RZ, 0x2 ;  /* 0x0000001106067211 */ /* 0x000fe400078f10ff */
[----:B------:R-:W-:Y:S02]  /*19d0*/  LEA.HI R4, R4, R7, RZ, 0x3 ;  /* 0x0000000704047211 */ /* 0x000fe400078f18ff */
[----:B------:R-:W-:-:S02]  /*19e0*/  LOP3.LUT R8, R6, 0xfffffffc, RZ, 0xc0, !PT ;  /* 0xfffffffc06087812 */ /* 0x000fc400078ec0ff */
[----:B------:R-:W-:Y:S02]  /*19f0*/  SHF.R.S32.HI R5, RZ, 0x1f, R0 ;  /* 0x0000001fff057819 */ /* 0x000fe40000011400 */
[----:B------:R-:W-:Y:S02]  /*1a00*/  LOP3.LUT R6, R4, 0xfffffff8, RZ, 0xc0, !PT ;  /* 0xfffffff804067812 */ /* 0x000fe400078ec0ff */
[----:B------:R-:W-:Y:S02]  /*1a10*/  IADD3 R9, R17, -R8, RZ ;  /* 0x8000000811097210 */ /* 0x000fe40007ffe0ff */
[----:B------:R-:W-:Y:S01]  /*1a20*/  LEA.HI R8, R11, R13, RZ, 0x5 ;  /* 0x0000000d0b087211 */ /* 0x000fe200078f28ff */
[----:B------:R-:W-:Y:S01]  /*1a30*/  IMAD.IADD R6, R7, 0x1, -R6 ;  /* 0x0000000107067824 */ /* 0x000fe200078e0a06 */
[CC--:B------:R-:W-:Y:S02]  /*1a40*/  LEA.HI R4, R5.reuse, R0.reuse, RZ, 0x3 ;  /* 0x0000000005047211 */ /* 0x0c0fe400078f18ff */
[----:B------:R-:W-:-:S02]  /*1a50*/  LEA.HI R5, R5, R0, RZ, 0x2 ;  /* 0x0000000005057211 */ /* 0x000fc400078f10ff */
[----:B------:R-:W-:Y:S02]  /*1a60*/  SHF.R.S32.HI R11, RZ, 0x5, R8 ;  /* 0x00000005ff0b7819 */ /* 0x000fe40000011408 */
[----:B------:R-:W-:Y:S02]  /*1a70*/  LEA.HI R10, R12, R12, RZ, 0x1 ;  /* 0x0000000c0c0a7211 */ /* 0x000fe400078f08ff */
[----:B------:R-:W-:Y:S01]  /*1a80*/  SHF.R.S32.HI R0, RZ, 0x3, R4 ;  /* 0x00000003ff007819 */ /* 0x000fe20000011404 */
[----:B------:R-:W-:Y:S01]  /*1a90*/  IMAD R11, R11, 0x10, R6 ;  /* 0x000000100b0b7824 */ /* 0x000fe200078e0206 */
[----:B------:R-:W-:Y:S02]  /*1aa0*/  SHF.R.S32.HI R7, RZ, 0x1f, R4 ;  /* 0x0000001fff077819 */ /* 0x000fe40000011404 */
[----:B------:R-:W-:Y:S02]  /*1ab0*/  SHF.R.S32.HI R4, RZ, 0x2, R5 ;  /* 0x00000002ff047819 */ /* 0x000fe40000011405 */
[----:B------:R-:W-:-:S02]  /*1ac0*/  LOP3.LUT R10, R10, 0x3fffffe, RZ, 0xc0, !PT ;  /* 0x03fffffe0a0a7812 */ /* 0x000fc400078ec0ff */
[----:B------:R-:W-:Y:S02]  /*1ad0*/  LEA.HI R7, R7, R0, RZ, 0x4 ;  /* 0x0000000007077211 */ /* 0x000fe400078f20ff */
[----:B------:R-:W-:Y:S01]  /*1ae0*/  IADD3 R6, R4, 0x8, RZ ;  /* 0x0000000804067810 */ /* 0x000fe20007ffe0ff */
[----:B------:R-:W-:Y:S01]  /*1af0*/  IMAD.IADD R10, R12, 0x1, -R10 ;  /* 0x000000010c0a7824 */ /* 0x000fe200078e0a0a */
[----:B------:R-:W-:Y:S01]  /*1b00*/  LOP3.LUT R7, R7, 0x1ffffff0, RZ, 0xc0, !PT ;  /* 0x1ffffff007077812 */ /* 0x000fe200078ec0ff */
[----:B------:R-:W-:Y:S01]  /*1b10*/  VIADD R12, R4, 0x18 ;  /* 0x00000018040c7836 */ /* 0x000fe20000000000 */
[----:B------:R-:W-:Y:S01]  /*1b20*/  LEA.HI R8, R6, R6, RZ, 0x1 ;  /* 0x0000000606087211 */ /* 0x000fe200078f08ff */
[----:B-1----:R-:W-:Y:S01]  /*1b30*/  IMAD R18, R10, 0x40, R11 ;  /* 0x000000400a127824 */ /* 0x002fe200078e020b */
[----:B------:R-:W-:Y:S01]  /*1b40*/  LEA.HI R5, R5, R4, RZ, 0x1 ;  /* 0x0000000405057211 */ /* 0x000fe200078f08ff */
[----:B------:R-:W-:Y:S01]  /*1b50*/  VIADD R10, R4, 0x10 ;  /* 0x00000010040a7836 */ /* 0x000fe20000000000 */
[----:B------:R-:W-:-:S02]  /*1b60*/  IADD3 R0, R0, -R7, RZ ;  /* 0x8000000700007210 */ /* 0x000fc40007ffe0ff */
[----:B------:R-:W-:Y:S02]  /*1b70*/  LOP3.LUT R7, R8, 0xfffffffe, RZ, 0xc0, !PT ;  /* 0xfffffffe08077812 */ /* 0x000fe400078ec0ff */
[----:B------:R-:W-:Y:S02]  /*1b80*/  LOP3.LUT R5, R5, 0xfffffffe, RZ, 0xc0, !PT ;  /* 0xfffffffe05057812 */ /* 0x000fe400078ec0ff */
[--C-:B------:R-:W-:Y:S01]  /*1b90*/  SHF.R.S32.HI R11, RZ, 0x1f, R8.reuse ;  /* 0x0000001fff0b7819 */ /* 0x100fe20000011408 */
[----:B------:R-:W-:Y:S01]  /*1ba0*/  IMAD.IADD R7, R6, 0x1, -R7 ;  /* 0x0000000106077824 */ /* 0x000fe200078e0a07 */
[----:B------:R-:W-:Y:S02]  /*1bb0*/  IADD3 R5, R4, -R5, RZ ;  /* 0x8000000504057210 */ /* 0x000fe40007ffe0ff */
[----:B------:R-:W-:Y:S02]  /*1bc0*/  LEA.HI R6, R10, R10, RZ, 0x1 ;  /* 0x0000000a0a067211 */ /* 0x000fe400078f08ff */
[----:B------:R-:W-:Y:S01]  /*1bd0*/  SHF.R.S32.HI R4, RZ, 0x1, R8 ;  /* 0x00000001ff047819 */ /* 0x000fe20000011408 */
[----:B------:R-:W-:Y:S01]  /*1be0*/  IMAD R0, R0, 0x8, R5 ;  /* 0x0000000800007824 */ /* 0x000fe200078e0205 */
[----:B------:R-:W-:-:S02]  /*1bf0*/  LEA.HI R14, R12, R12, RZ, 0x1 ;  /* 0x0000000c0c0e7211 */ /* 0x000fc400078f08ff */
[----:B------:R-:W-:Y:S02]  /*1c00*/  LOP3.LUT R13, R6, 0xfffffffe, RZ, 0xc0, !PT ;  /* 0xfffffffe060d7812 */ /* 0x000fe400078ec0ff */
[--C-:B------:R-:W-:Y:S01]  /*1c10*/  SHF.R.S32.HI R8, RZ, 0x1, R6.reuse ;  /* 0x00000001ff087819 */ /* 0x100fe20000011406 */
[----:B------:R1:W-:Y:S01]  /*1c20*/  STL [R1+0x64], R0 ;  /* 0x0000640001007387 */ /* 0x0003e20000100800 */
[----:B------:R-:W-:Y:S01]  /*1c30*/  SHF.R.S32.HI R15, RZ, 0x1f, R6 ;  /* 0x0000001fff0f7819 */ /* 0x000fe20000011406 */
[----:B------:R-:W-:Y:S01]  /*1c40*/  IMAD.IADD R13, R10, 0x1, -R13 ;  /* 0x000000010a0d7824 */ /* 0x000fe200078e0a0d */
[----:B------:R-:W-:Y:S02]  /*1c50*/  LEA.HI R11, R11, R4, RZ, 0x4 ;  /* 0x000000040b0b7211 */ /* 0x000fe400078f20ff */
[--C-:B------:R-:W-:Y:S02]  /*1c60*/  SHF.R.S32.HI R6, RZ, 0x1, R14.reuse ;  /* 0x00000001ff067819 */ /* 0x100fe4000001140e */
[----:B------:R-:W-:-:S02]  /*1c70*/  SHF.R.S32.HI R17, RZ, 0x1f, R14 ;  /* 0x0000001fff117819 */ /* 0x000fc4000001140e */
[----:B------:R-:W-:Y:S02]  /*1c80*/  LEA.HI R15, R15, R8, RZ, 0x4 ;  /* 0x000000080f0f7211 */ /* 0x000fe400078f20ff */
        /* <DEDUP_REMOVED lines=9> */
[----:B------:R-:W-:-:S02]  /*1d20*/  IADD3 R6, R6, -R19, RZ ;  /* 0x8000001306067210 */ /* 0x000fc40007ffe0ff */
[----:B------:R-:W-:Y:S02]  /*1d30*/  LEA R4, R8, R13, 0x3 ;  /* 0x0000000d08047211 */ /* 0x000fe400078e18ff */
[----:B------:R2:W-:Y:S01]  /*1d40*/  STL [R1+0x60], R5 ;  /* 0x0000600501007387 */ /* 0x0005e20000100800 */
[----:B-1----:R-:W-:Y:S01]  /*1d50*/  IMAD R0, R6, 0x8, R17 ;  /* 0x0000000806007824 */ /* 0x002fe200078e0211 */
[----:B------:R-:W-:Y:S02]  /*1d60*/  IADD3 R7, RZ, -UR44, -R18 ;  /* 0x8000002cff077c10 */ /* 0x000fe4000fffe812 */
[----:B------:R1:W-:Y:S04]  /*1d70*/  STL [R1+0x5c], R4 ;  /* 0x00005c0401007387 */ /* 0x0003e80000100800 */
[----:B------:R3:W-:Y:S01]  /*1d80*/  STL [R1+0x58], R0 ;  /* 0x0000580001007387 */ /* 0x0007e20000100800 */
[----:B--2---:R-:W-:Y:S01]  /*1d90*/  IMAD.U32 R5, RZ, RZ, UR44 ;  /* 0x0000002cff057e24 */ /* 0x004fe2000f8e00ff */
[----:B-1----:R-:W-:-:S04]  /*1da0*/  MOV R4, RZ ;  /* 0x000000ff00047202 */ /* 0x002fc80000000f00 */
[----:B------:R-:W-:Y:S01]  /*1db0*/  IADD3 R8, -R18, UR40, -R5 ;  /* 0x0000002812087c10 */ /* 0x000fe2000fffe905 */
[----:B---3--:R-:W-:-:S07]  /*1dc0*/  IMAD.MOV.U32 R0, RZ, RZ, RZ ;  /* 0x000000ffff007224 */ /* 0x008fce00078e00ff */
.L_x_1714:
[----:B------:R-:W-:-:S06]  /*1dd0*/  ULOP3.LUT UR4, UR36, 0x1, URZ, 0xfc, !UPT ;  /* 0x0000000124047892 */ /* 0x000fcc000f8efc3f */
[----:B------:R-:W-:-:S04]  /*1de0*/  MOV R5, UR4 ;  /* 0x0000000400057c02 */ /* 0x000fc80008000f00 */
[----:B------:R-:W-:-:S13]  /*1df0*/  ISETP.NE.AND P6, PT, R5, 0x3, PT ;  /* 0x000000030500780c */ /* 0x000fda0003fc5270 */
[----:B------:R-:W-:Y:S05]  /*1e00*/  @!P6 BRA `(.L_x_1704) ;  /* 0x000000000004e947 */ /* 0x000fea0003800000 */
[----:B------:R-:W-:Y:S01]  /*1e10*/  BPT.TRAP 0x1 ;  /* 0x000000040000795c */ /* 0x000fe20000300000 */
.L_x_1704:
[----:B------:R-:W-:Y:S01]  /*1e20*/  IMAD R6, R0, 0x8, R16 ;  /* 0x0000000800067824 */ /* 0x000fe200078e0210 */
[----:B------:R-:W-:-:S04]  /*1e30*/  SHF.L.U32 R23, R4, 0x1f, RZ ;  /* 0x0000001f04177819 */ /* 0x000fc800000006ff */
[----:B------:R1:W2:Y:S01]  /*1e40*/  SYNCS.PHASECHK.TRANS64.TRYWAIT P0, [R6+URZ+0x30c10], R23 ;  /* 0x030c1017060075a7 */ /* 0x0002a2000800017f */
[----:B------:R-:W-:Y:S05]  /*1e50*/  @!P6 BRA `(.L_x_1705) ;  /* 0x000000000004e947 */ /* 0x000fea0003800000 */
[----:B------:R-:W-:Y:S01]  /*1e60*/  BPT.TRAP 0x1 ;  /* 0x000000040000795c */ /* 0x000fe20000300000 */
.L_x_1705:
[----:B------:R-:W-:-:S05]  /*1e70*/  VIADD R5, R16, 0x10000 ;  /* 0x0001000010057836 */ /* 0x000fca0000000000 */
[----:B------:R-:W-:-:S04]  /*1e80*/  SHF.R.U32.HI R5, RZ, 0x4, R5 ;  /* 0x00000004ff057819 */ /* 0x000fc80000011605 */
[----:B------:R-:W-:Y:S01]  /*1e90*/  LOP3.LUT R5, R5, 0x3fff, RZ, 0xc0, !PT ;  /* 0x00003fff05057812 */ /* 0x000fe200078ec0ff */
[----:B--2---:R-:W-:Y:S06]  /*1ea0*/  @P0 BRA `(.L_x_1706) ;  /* 0x0000000000080947 */ /* 0x004fec0003800000 */
[----:B------:R-:W2:Y:S02]  /*1eb0*/  SYNCS.PHASECHK.TRANS64.TRYWAIT P0, [R6+URZ+0x30c10], R23 ;  /* 0x030c1017060075a7 */ /* 0x000ea4000800017f */
[----:B--2---:R-:W-:Y:S05]  /*1ec0*/  @!P0 BRA `(.L_x_1707) ;  /* 0x0000015000188947 */ /* 0x004fea0003800000 */
.L_x_1706:
        /* <DEDUP_REMOVED lines=13> */
[----:B---3--:R-:W-:-:S04]  /*1fa0*/  LEA R10, R10, R16, 0xd ;  /* 0x000000100a0a7211 */ /* 0x008fc800078e68ff */
        /* <DEDUP_REMOVED lines=51> */
.L_x_1708:
[----:B------:R1:W1:Y:S01]  /*22e0*/  SYNCS.PHASECHK.TRANS64.TRYWAIT P0, [R6+URZ+0x30c30], R23 ;  /* 0x030c3017060075a7 */ /* 0x000262000800017f */
[----:B------:R-:W-:Y:S05]  /*22f0*/  @!P6 BRA `(.L_x_1709) ;  /* 0x000000000004e947 */ /* 0x000fea0003800000 */
[----:B------:R-:W-:Y:S01]  /*2300*/  BPT.TRAP 0x1 ;  /* 0x000000040000795c */ /* 0x000fe20000300000 */
.L_x_1709:
[----:B-1----:R-:W-:Y:S05]  /*2310*/  @P0 BRA `(.L_x_1710) ;  /* 0x0000000000080947 */ /* 0x002fea0003800000 */
[----:B------:R-:W1:Y:S02]  /*2320*/  SYNCS.PHASECHK.TRANS64.TRYWAIT P0, [R6+URZ+0x30c30], R23 ;  /* 0x030c3017060075a7 */ /* 0x000e64000800017f */
[----:B-1----:R-:W-:Y:S05]  /*2330*/  @!P0 BRA `(.L_x_1711) ;  /* 0x0000014c00108947 */ /* 0x002fea0003800000 */
.L_x_1710:
        /* <DEDUP_REMOVED lines=49> */
[C---:B------:R-:W-:Y:S01]  /*2650*/  ISETP.GT.AND P2, PT, R7.reuse, RZ, PT ;  /* 0x000000ff0700720c */ /* 0x040fe20003f44270 */
[----:B------:R-:W-:Y:S01]  /*2660*/  FMUL.FTZ R92, R92, UR13 ;  /* 0x0000000d5c5c7c20 */ /* 0x000fe20008410000 */
[C---:B------:R-:W-:Y:S01]  /*2670*/  ISETP.GT.AND P1, PT, R8.reuse, RZ, PT ;  /* 0x000000ff0800720c */ /* 0x040fe20003f24270 */
[----:B------:R3:W-:Y:S01]  /*2680*/  STL [R1+0x124], R200 ;  /* 0x000124c801007387 */ /* 0x0007e20000100800 */
[----:B------:R-:W-:Y:S01]  /*2690*/  ISETP.GT.AND P0, PT, R7, 0x8, PT ;  /* 0x000000080700780c */ /* 0x000fe20003f04270 */
[----:B------:R-:W-:Y:S01]  /*26a0*/  FMUL.FTZ R93, R93, UR13 ;  /* 0x0000000d5d5d7c20 */ /* 0x000fe20008410000 */
[----:B------:R-:W4:Y:S01]  /*26b0*/  MUFU.TANH R18, R18 ;  /* 0x0000001200127308 */ /* 0x000f220000002400 */
[----:B-1----:R-:W-:Y:S01]  /*26c0*/  WARPGROUP.ARRIVE ;  /* 0x00000000000079c5 */ /* 0x002fe20000000000 */
[----:B------:R-:W-:Y:S01]  /*26d0*/  STL [R1+0x120], R201 ;  /* 0x000120c901007387 */ /* 0x000fe20000100800 */
        /* <DEDUP_REMOVED lines=14> */
[----:B---3--:R2:W-:Y:S01]  /*27c0*/  MUFU.TANH R200, R89 ;  /* 0x0000005900c87308 */ /* 0x0085e20000002400 */
        /* <DEDUP_REMOVED lines=8> */
[----:B--2---:R-:W2:Y:S01]  /*2850*/  LDC.64 R88, c[0x0][0x748] ;  /* 0x0001d200ff587b82 */ /* 0x004ea20000000a00 */
[----:B------:R3:W-:Y:S01]  /*2860*/  STL [R1+0x108], R168 ;  /* 0x000108a801007387 */ /* 0x0007e20000100800 */
[----:B------:R-:W-:Y:S01]  /*2870*/  FMUL.FTZ R98, R98, UR13 ;  /* 0x0000000d62627c20 */ /* 0x000fe20008410000 */
[----:B------:R-:W-:Y:S01]  /*2880*/  FMUL.FTZ R99, R99, UR13 ;  /* 0x0000000d63637c20 */ /* 0x000fe20008410000 */
[----:B------:R-:W-:Y:S01]  /*2890*/  FMUL.FTZ R100, R100, UR13 ;  /* 0x0000000d64647c20 */ /* 0x000fe20008410000 */
[----:B------:R-:W-:Y:S01]  /*28a0*/  STL [R1+0x104], R167 ;  /* 0x000104a701007387 */ /* 0x000fe20000100800 */
[----:B------:R-:W-:Y:S01]  /*28b0*/  FMUL.FTZ R101, R101, UR13 ;  /* 0x0000000d65657c20 */ /* 0x000fe20008410000 */
[----:B------:R-:W4:Y:S01]  /*28c0*/  MUFU.TANH R22, R22 ;  /* 0x0000001600167308 */ /* 0x000f220000002400 */
[----:B------:R-:W-:Y:S01]  /*28d0*/  FMUL.FTZ R104, R104, UR13 ;  /* 0x0000000d68687c20 */ /* 0x000fe20008410000 */
[----:B------:R-:W-:Y:S01]  /*28e0*/  STL [R1+0x100], R166 ;  /* 0x000100a601007387 */ /* 0x000fe20000100800 */
[----:B------:R-:W-:Y:S01]  /*28f0*/  FMUL.FTZ R108, R108, UR13 ;  /* 0x0000000d6c6c7c20 */ /* 0x000fe20008410000 */
[----:B------:R-:W-:Y:S01]  /*2900*/  FMUL.FTZ R109, R109, UR13 ;  /* 0x0000000d6d6d7c20 */ /* 0x000fe20008410000 */
[----:B------:R-:W-:Y:S01]  /*2910*/  LEA R132, R0, R132, 0xa ;  /* 0x0000008400847211 */ /* 0x000fe200078e50ff */
[----:B------:R-:W-:Y:S01]  /*2920*/  STL [R1+0xfc], R165 ;  /* 0x0000fca501007387 */ /* 0x000fe20000100800 */
[----:B------:R-:W-:Y:S01]  /*2930*/  FMUL.FTZ R121, R121, UR13 ;  /* 0x0000000d79797c20 */ /* 0x000fe20008410000 */
[----:B------:R-:W4:Y:S01]  /*2940*/  MUFU.TANH R230, R230 ;  /* 0x000000e600e67308 */ /* 0x000f220000002400 */
[----:B------:R-:W-:Y:S01]  /*2950*/  R2UR UR12, R132 ;  /* 0x00000000840c72ca */ /* 0x000fe200000e0000 */
[----:B------:R-:W-:Y:S01]  /*2960*/  STL [R1+0xf8], R164 ;  /* 0x0000f8a401007387 */ /* 0x000fe20000100800 */
        /* <DEDUP_REMOVED lines=21> */
[----:B------:R-:W-:Y:S01]  /*2ac0*/  MUFU.TANH R201, R90 ;  /* 0x0000005a00c97308 */ /* 0x000fe20000002400 */
[----:B------:R-:W-:Y:S01]  /*2ad0*/  FMUL.FTZ R126, R126, UR13 ;  /* 0x0000000d7e7e7c20 */ /* 0x000fe20008410000 */
[----:B------:R-:W-:Y:S01]  /*2ae0*/  STL [R1+0xe0], R158 ;  /* 0x0000e09e01007387 */ /* 0x000fe20000100800 */
[----:B------:R-:W-:Y:S01]  /*2af0*/  FMUL.FTZ R125, R125, UR13 ;  /* 0x0000000d7d7d7c20 */ /* 0x000fe20008410000 */
[----:B------:R-:W-:Y:S01]  /*2b00*/  FMUL.FTZ R127, R127, UR13 ;  /* 0x0000000d7f7f7c20 */ /* 0x000fe20008410000 */
[----:B------:R-:W-:Y:S01]  /*2b10*/  FMUL.FTZ R227, R129, UR13 ;  /* 0x0000000d81e37c20 */ /* 0x000fe20008410000 */
        /* <DEDUP_REMOVED lines=13> */
[----:B------:R1:W-:Y:S02]  /*2bf0*/  STL [R1+0xbc], R149 ;  /* 0x0000bc9501007387 */ /* 0x0003e40000100800 */
[----:B---3--:R-:W3:Y:S02]  /*2c00*/  MUFU.TANH R168, R96 ;  /* 0x0000006000a87308 */ /* 0x008ee40000002400 */
[----:B------:R-:W-:Y:S04]  /*2c10*/  STL [R1+0xb8], R148 ;  /* 0x0000b89401007387 */ /* 0x000fe80000100800 */
[----:B------:R-:W-:Y:S02]  /*2c20*/  STL [R1+0xb4], R147 ;  /* 0x0000b49301007387 */ /* 0x000fe40000100800 */
[----:B-1----:R2:W-:Y:S02]  /*2c30*/  MUFU.TANH R149, R115 ;  /* 0x0000007300957308 */ /* 0x0025e40000002400 */
[----:B------:R-:W-:Y:S04]  /*2c40*/  STL [R1+0xb0], R146 ;  /* 0x0000b09201007387 */ /* 0x000fe80000100800 */
[----:B------:R-:W-:Y:S02]  /*2c50*/  STL [R1+0xac], R145 ;  /* 0x0000ac9101007387 */ /* 0x000fe40000100800 */
[----:B------:R-:W1:Y:S02]  /*2c60*/  MUFU.TANH R167, R97 ;  /* 0x0000006100a77308 */ /* 0x000e640000002400 */
[----:B------:R-:W-:Y:S04]  /*2c70*/  STL [R1+0xa8], R144 ;  /* 0x0000a89001007387 */ /* 0x000fe80000100800 */
[----:B------:R-:W-:Y:S02]  /*2c80*/  STL [R1+0xa4], R143 ;  /* 0x0000a48f01007387 */ /* 0x000fe40000100800 */
[----:B------:R3:W-:Y:S02]  /*2c90*/  MUFU.TANH R197, R133 ;  /* 0x0000008500c57308 */ /* 0x0007e40000002400 */
[----:B------:R-:W-:Y:S04]  /*2ca0*/  STL [R1+0xa0], R142 ;  /* 0x0000a08e01007387 */ /* 0x000fe80000100800 */
[----:B------:R-:W-:Y:S02]  /*2cb0*/  STL [R1+0x9c], R141 ;  /* 0x00009c8d01007387 */ /* 0x000fe40000100800 */
[----:B------:R-:W1:Y:S02]  /*2cc0*/  MUFU.TANH R20, R20 ;  /* 0x0000001400147308 */ /* 0x000e640000002400 */
[----:B------:R3:W-:Y:S01]  /*2cd0*/  STL [R1+0x98], R140 ;  /* 0x0000988c01007387 */ /* 0x0007e20000100800 */
[----:B------:R-:W-:-:S02]  /*2ce0*/  WARPGROUP.DEPBAR.LE gsb0, 0x0 ;  /* 0x00008000000079c5 */ /* 0x000fc40000010000 */
[----:B------:R-:W-:Y:S01]  /*2cf0*/  WARPGROUP.ARRIVE ;  /* 0x00000000000079c5 */ /* 0x000fe20000000000 */
[----:B------:R-:W-:Y:S02]  /*2d00*/  STL [R1+0x94], R6 ;  /* 0x0000940601007387 */ /* 0x000fe40000100800 */
[----:B------:R-:W1:Y:S02]  /*2d10*/  MUFU.TANH R21, R21 ;  /* 0x0000001500157308 */ /* 0x000e640000002400 */
[----:B------:R-:W-:Y:S01]  /*2d20*/  STL [R1+0x90], R5 ;  /* 0x0000900501007387 */ /* 0x000fe20000100800 */
[----:B------:R-:W-:Y:S01]  /*2d30*/  HGMMA.64x128x16.F32.BF16 R24, gdesc[UR4], R24, gsb0 ;  /* 0x01e00000041879f0 */ /* 0x000fe20008001818 */
[----:B------:R-:W-:Y:S02]  /*2d40*/  ULEA UR4, UR43, -UR41, 0x7 ;  /* 0x800000292b047291 */ /* 0x000fe4000f8e383f */
[----:B------:R-:W-:Y:S02]  /*2d50*/  UIADD3 UR6, UR8, 0x4, URZ ;  /* 0x0000000408067890 */ /* 0x000fe4000fffe03f */
[----:B------:R-:W1:Y:S01]  /*2d60*/  MUFU.TANH R23, R23 ;  /* 0x0000001700177308 */ /* 0x000e620000002400 */
[----:B------:R-:W-:Y:S01]  /*2d70*/  UMOV UR7, 0x40000040 ;  /* 0x4000004000077882 */ /* 0x000fe20000000000 */
[----:B------:R-:W-:Y:S01]  /*2d80*/  UMOV UR5, 0x40000040 ;  /* 0x4000004000057882 */ /* 0x000fe20000000000 */
[----:B------:R-:W-:Y:S01]  /*2d90*/  LEA R91, R3, UR4, 0x1 ;  /* 0x00000004035b7c11 */ /* 0x000fe2000f8e08ff */
[----:B------:R-:W-:Y:S01]  /*2da0*/  UIADD3 UR4, UR9, 0x4, URZ ;  /* 0x0000000409047890 */ /* 0x000fe2000fffe03f */
[----:B------:R-:W-:Y:S01]  /*2db0*/  STL [R1+0x8c], R4 ;  /* 0x00008c0401007387 */ /* 0x000fe20000100800 */
[----:B------:R-:W-:-:S02]  /*2dc0*/  UIADD3 UR8, UR9, 0x6, URZ ;  /* 0x0000000609087890 */ /* 0x000fc4000fffe03f */
[----:B------:R-:W-:Y:S01]  /*2dd0*/  IMAD.IADD R91, R8, 0x1, R91 ;  /* 0x00000001085b7824 */ /* 0x000fe200078e025b */
[----:B------:R-:W-:Y:S01]  /*2de0*/  UMOV UR9, 0x40000040 ;  /* 0x4000004000097882 */ /* 0x000fe20000000000 */
[----:B------:R-:W1:Y:S01]  /*2df0*/  MUFU.TANH R232, R232 ;  /* 0x000000e800e87308 */ /* 0x000e620000002400 */
[----:B------:R-:W-:Y:S01]  /*2e00*/  STL [R1+0x88], R2 ;  /* 0x0000880201007387 */ /* 0x000fe20000100800 */
[C---:B--2---:R-:W-:Y:S01]  /*2e10*/  IMAD.IADD R115, R88.reuse, 0x1, -R91 ;  /* 0x0000000158737824 */ /* 0x044fe200078e0a5b */
[----:B------:R-:W-:Y:S02]  /*2e20*/  IADD3 R90, RZ, -R91, -R89 ;  /* 0x8000005bff5a7210 */ /* 0x000fe40007ffe859 */
[----:B------:R-:W-:Y:S01]  /*2e30*/  IADD3 R215, R88, 0x8, -R91 ;  /* 0x0000000858d77810 */ /* 0x000fe20007ffe85b */
[----:B------:R-:W-:Y:S01]  /*2e40*/  FMUL.FTZ R88, R124, UR13 ;  /* 0x0000000d7c587c20 */ /* 0x000fe20008410000 */
[----:B------:R-:W-:Y:S01]  /*2e50*/  SEL R115, R115, 0x80, !P2 ;  /* 0x0000008073737807 */ /* 0x000fe20005000000 */
[----:B------:R-:W2:Y:S01]  /*2e60*/  MUFU.TANH R228, R228 ;  /* 0x000000e400e47308 */ /* 0x000ea20000002400 */
[----:B------:R-:W-:-:S02]  /*2e70*/  IADD3 R214, -R91, 0x8, -R89 ;  /* 0x000000085bd67810 */ /* 0x000fc40007ffe959 */
[----:B------:R-:W-:Y:S02]  /*2e80*/  SEL R124, R90, 0x80, P1 ;  /* 0x000000805a7c7807 */ /* 0x000fe40000800000 */
[----:B------:R-:W-:Y:S02]  /*2e90*/  SEL R215, R215, 0x80, !P0 ;  /* 0x00000080d7d77807 */ /* 0x000fe40004000000 */
[C---:B------:R-:W-:Y:S01]  /*2ea0*/  ISETP.GE.AND P4, PT, R115.reuse, RZ, PT ;  /* 0x000000ff7300720c */ /* 0x040fe20003f86270 */
[----:B------:R-:W2:Y:S01]  /*2eb0*/  MUFU.TANH R237, R237 ;  /* 0x000000ed00ed7308 */ /* 0x000ea20000002400 */
[C---:B------:R-:W-:Y:S02]  /*2ec0*/  ISETP.GE.AND P2, PT, R115.reuse, 0x8, PT ;  /* 0x000000087300780c */ /* 0x040fe40003f46270 */
[C---:B------:R-:W-:Y:S02]  /*2ed0*/  ISETP.GE.AND P0, PT, R115.reuse, 0x9, PT ;  /* 0x000000097300780c */ /* 0x040fe40003f06270 */
[----:B------:R-:W-:-:S02]  /*2ee0*/  ISETP.GE.AND P1, PT, R115, 0x10, PT ;  /* 0x000000107300780c */ /* 0x000fc40003f26270 */
[----:B------:R-:W-:Y:S01]  /*2ef0*/  SEL R214, R214, 0x80, P3 ;  /* 0x00000080d6d67807 */ /* 0x000fe20001800000 */
[----:B------:R1:W-:Y:S01]  /*2f00*/  MUFU.TANH R198, R134 ;  /* 0x0000008600c67308 */ /* 0x0003e20000002400 */
[----:B------:R-:W-:Y:S02]  /*2f10*/  ISETP.GE.AND P3, PT, R115, 0x1, PT ;  /* 0x000000017300780c */ /* 0x000fe40003f66270 */
[C---:B------:R-:W-:Y:S02]  /*2f20*/  ISETP.GT.OR P4, PT, R124.reuse, RZ, !P4 ;  /* 0x000000ff7c00720c */ /* 0x040fe40006784670 */
[C---:B------:R-:W-:Y:S02]  /*2f30*/  ISETP.GT.OR P2, PT, R124.reuse, 0x8, !P2 ;  /* 0x000000087c00780c */ /* 0x040fe40005744670 */
[C---:B------:R-:W-:Y:S01]  /*2f40*/  ISETP.GT.OR P0, PT, R124.reuse, 0x9, !P0 ;  /* 0x000000097c00780c */ /* 0x040fe20004704670 */
[----:B------:R-:W-:Y:S01]  /*2f50*/  MUFU.TANH R159, R105 ;  /* 0x00000069009f7308 */ /* 0x000fe20000002400 */
[----:B------:R-:W-:-:S02]  /*2f60*/  ISETP.GT.OR P1, PT, R124, 0x10, !P1 ;  /* 0x000000107c00780c */ /* 0x000fc40004f24670 */
[----:B------:R-:W-:Y:S02]  /*2f70*/  ISETP.GT.OR P3, PT, R124, 0x1, !P3 ;  /* 0x000000017c00780c */ /* 0x000fe40005f64670 */
[----:B----4-:R-:W-:Y:S02]  /*2f80*/  FSEL R210, R18, -INF , !P4 ;  /* 0xff80000012d27808 */ /* 0x010fe40006000000 */
[----:B------:R-:W-:Y:S01]  /*2f90*/  FSEL R220, R22, -INF , !P2 ;  /* 0xff80000016dc7808 */ /* 0x000fe20005000000 */
[----:B------:R4:W-:Y:S01]  /*2fa0*/  MUFU.TANH R153, R112 ;  /* 0x0000007000997308 */ /* 0x0009e20000002400 */
[C---:B------:R-:W-:Y:S01]  /*2fb0*/  FSEL R225, R230.reuse, -INF , !P0 ;  /* 0xff800000e6e17808 */ /* 0x040fe20004000000 */
[----:B------:R-:W-:Y:S01]  /*2fc0*/  FFMA.FTZ R230, -R230, R230, 1 ;  /* 0x3f800000e6e67423 */ /* 0x000fe200000101e6 */
[----:B------:R-:W-:Y:S02]  /*2fd0*/  FSEL R209, R231, -INF , !P1 ;  /* 0xff800000e7d17808 */ /* 0x000fe40004800000 */
[----:B------:R-:W-:-:S02]  /*2fe0*/  ISETP.GE.AND P4, PT, R115, 0x11, PT ;  /* 0x000000117300780c */ /* 0x000fc40003f86270 */
[C---:B------:R-:W-:Y:S01]  /*2ff0*/  ISETP.GE.AND P2, PT, R115.reuse, 0x19, PT ;  /* 0x000000197300780c */ /* 0x040fe20003f46270 */
[----:B------:R2:W-:Y:S01]  /*3000*/  MUFU.TANH R151, R113 ;  /* 0x0000007100977308 */ /* 0x0005e20000002400 */
[C---:B------:R-:W-:Y:S02]  /*3010*/  ISETP.GE.AND P0, PT, R115.reuse, 0x20, PT ;  /* 0x000000207300780c */ /* 0x040fe40003f06270 */
[----:B------:R-:W-:Y:S02]  /*3020*/  ISETP.GE.AND P1, PT, R115, 0x21, PT ;  /* 0x000000217300780c */ /* 0x000fe40003f26270 */
[----:B------:R-:W-:Y:S02]  /*3030*/  FSEL R211, R19, -INF , !P3 ;  /* 0xff80000013d37808 */ /* 0x000fe40005800000 */
[----:B------:R-:W-:Y:S01]  /*3040*/  ISETP.GE.AND P3, PT, R115, 0x18, PT ;  /* 0x000000187300780c */ /* 0x000fe20003f66270 */
[----:B------:R-:W2:Y:S01]  /*3050*/  MUFU.TANH R236, R236 ;  /* 0x000000ec00ec7308 */ /* 0x000ea20000002400 */
[----:B------:R-:W-:-:S02]  /*3060*/  ISETP.GT.OR P4, PT, R124, 0x11, !P4 ;  /* 0x000000117c00780c */ /* 0x000fc40006784670 */
[C---:B------:R-:W-:Y:S02]  /*3070*/  ISETP.GT.OR P2, PT, R124.reuse, 0x19, !P2 ;  /* 0x000000197c00780c */ /* 0x040fe40005744670 */
[C---:B------:R-:W-:Y:S02]  /*3080*/  ISETP.GT.OR P0, PT, R124.reuse, 0x20, !P0 ;  /* 0x000000207c00780c */ /* 0x040fe40004704670 */
[C---:B------:R-:W-:Y:S01]  /*3090*/  ISETP.GT.OR P1, PT, R124.reuse, 0x21, !P1 ;  /* 0x000000217c00780c */ /* 0x040fe20004f24670 */
[----:B------:R-:W2:Y:S01]  /*30a0*/  MUFU.TANH R234, R234 ;  /* 0x000000ea00ea7308 */ /* 0x000ea20000002400 */
[----:B------:R-:W-:Y:S02]  /*30b0*/  ISETP.GT.OR P3, PT, R124, 0x18, !P3 ;  /* 0x000000187c00780c */ /* 0x000fe40005f64670 */
[----:B------:R-:W-:Y:S02]  /*30c0*/  FSEL R207, R229, -INF , !P4 ;  /* 0xff800000e5cf7808 */ /* 0x000fe40006000000 */
[----:B------:R-:W-:-:S02]  /*30d0*/  FSEL R138, R194, -INF , !P2 ;  /* 0xff800000c28a7808 */ /* 0x000fc40005000000 */
[----:B------:R-:W-:Y:S01]  /*30e0*/  FSEL R136, R195, -INF , !P0 ;  /* 0xff800000c3887808 */ /* 0x000fe20004000000 */
[----:B---3--:R3:W-:Y:S01]  /*30f0*/  MUFU.TANH R140, R88 ;  /* 0x00000058008c7308 */ /* 0x0087e20000002400 */
[----:B------:R-:W-:Y:S02]  /*3100*/  FSEL R133, R196, -INF , !P1 ;  /* 0xff800000c4857808 */ /* 0x000fe40004800000 */
[C---:B------:R-:W-:Y:S02]  /*3110*/  ISETP.GE.AND P4, PT, R115.reuse, 0x28, PT ;  /* 0x000000287300780c */ /* 0x040fe40003f86270 */
[C---:B------:R-:W-:Y:S02]  /*3120*/  ISETP.GE.AND P2, PT, R115.reuse, 0x30, PT ;  /* 0x000000307300780c */ /* 0x040fe40003f46270 */
[C---:B------:R-:W-:Y:S01]  /*3130*/  ISETP.GE.AND P0, PT, R115.reuse, 0x31, PT ;  /* 0x000000317300780c */ /* 0x040fe20003f06270 */
[----:B------:R-:W3:Y:S01]  /*3140*/  MUFU.TANH R170, R94 ;  /* 0x0000005e00aa7308 */ /* 0x000ee20000002400 */
[----:B------:R-:W-:-:S02]  /*3150*/  ISETP.GE.AND P1, PT, R115, 0x38, PT ;  /* 0x000000387300780c */ /* 0x000fc40003f26270 */
[C---:B------:R-:W-:Y:S01]  /*3160*/  FSEL R205, R235.reuse, -INF , !P3 ;  /* 0xff800000ebcd7808 */ /* 0x040fe20005800000 */
[----:B------:R-:W-:Y:S01]  /*3170*/  FFMA.FTZ R235, -R235, R235, 1 ;  /* 0x3f800000ebeb7423 */ /* 0x000fe200000101eb */
[C---:B------:R-:W-:Y:S02]  /*3180*/  ISETP.GE.AND P3, PT, R115.reuse, 0x29, PT ;  /* 0x000000297300780c */ /* 0x040fe40003f66270 */
[----:B------:R-:W-:Y:S01]  /*3190*/  ISETP.GE.AND P5, PT, R115, 0x39, PT ;  /* 0x000000397300780c */ /* 0x000fe20003fa6270 */
[----:B------:R-:W3:Y:S01]  /*31a0*/  MUFU.TANH R169, R95 ;  /* 0x0000005f00a97308 */ /* 0x000ee20000002400 */
[C---:B------:R-:W-:Y:S02]  /*31b0*/  ISETP.GT.OR P4, PT, R124.reuse, 0x28, !P4 ;  /* 0x000000287c00780c */ /* 0x040fe40006784670 */
[C---:B------:R-:W-:Y:S02]  /*31c0*/  ISETP.GT.OR P2, PT, R124.reuse, 0x30, !P2 ;  /* 0x000000307c00780c */ /* 0x040fe40005744670 */
[----:B------:R-:W-:-:S02]  /*31d0*/  ISETP.GT.OR P0, PT, R124, 0x31, !P0 ;  /* 0x000000317c00780c */ /* 0x000fc40004704670 */
[C---:B------:R-:W-:Y:S01]  /*31e0*/  ISETP.GT.OR P1, PT, R124.reuse, 0x38, !P1 ;  /* 0x000000387c00780c */ /* 0x040fe20004f24670 */
[----:B------:R-:W3:Y:S01]  /*31f0*/  MUFU.TANH R166, R98 ;  /* 0x0000006200a67308 */ /* 0x000ee20000002400 */
[C---:B------:R-:W-:Y:S02]  /*3200*/  ISETP.GT.OR P3, PT, R124.reuse, 0x29, !P3 ;  /* 0x000000297c00780c */ /* 0x040fe40005f64670 */
[----:B------:R-:W-:Y:S02]  /*3210*/  ISETP.GT.OR P5, PT, R124, 0x39, !P5 ;  /* 0x000000397c00780c */ /* 0x000fe40006fa4670 */
[----:B-1----:R-:W-:Y:S02]  /*3220*/  FSEL R134, R199, -INF , !P4 ;  /* 0xff800000c7867808 */ /* 0x002fe40006000000 */
[----:B----4-:R-:W-:Y:S01]  /*3230*/  FSEL R112, R202, -INF , !P2 ;  /* 0xff800000ca707808 */ /* 0x010fe20005000000 */
[----:B------:R-:W1:Y:S01]  /*3240*/  MUFU.TANH R165, R99 ;  /* 0x0000006300a57308 */ /* 0x000e620000002400 */
[----:B--2---:R-:W-:-:S02]  /*3250*/  FSEL R113, R203, -INF , !P0 ;  /* 0xff800000cb717808 */ /* 0x004fc40004000000 */
[----:B------:R-:W-:Y:S02]  /*3260*/  FSEL R105, R168, -INF , !P1 ;  /* 0xff800000a8697808 */ /* 0x000fe40004800000 */
[C---:B------:R-:W-:Y:S02]  /*3270*/  ISETP.GE.AND P4, PT, R215.reuse, RZ, PT ;  /* 0x000000ffd700720c */ /* 0x040fe40003f86270 */
[C---:B------:R-:W-:Y:S01]  /*3280*/  ISETP.GE.AND P2, PT, R215.reuse, 0x1, PT ;  /* 0x00000001d700780c */ /* 0x040fe20003f46270 */
[----:B------:R-:W2:Y:S01]  /*3290*/  MUFU.TANH R164, R100 ;  /* 0x0000006400a47308 */ /* 0x000ea20000002400 */
[C---:B------:R-:W-:Y:S02]  /*32a0*/  ISETP.GE.AND P0, PT, R215.reuse, 0x8, PT ;  /* 0x00000008d700780c */ /* 0x040fe40003f06270 */
[----:B------:R-:W-:Y:S02]  /*32b0*/  ISETP.GE.AND P1, PT, R215, 0x9, PT ;  /* 0x00000009d700780c */ /* 0x000fe40003f26270 */
[----:B---3--:R-:W-:-:S02]  /*32c0*/  FSEL R88, R200, -INF , !P3 ;  /* 0xff800000c8587808 */ /* 0x008fc40005800000 */
[----:B------:R-:W-:Y:S01]  /*32d0*/  FSEL R92, R167, -INF , !P5 ;  /* 0xff800000a75c7808 */ /* 0x000fe20006800000 */
[----:B------:R-:W-:Y:S02]  /*32e0*/  WARPGROUP.DEPBAR.LE gsb0, 0x0 ;  /* 0x00008000000079c5 */ /* 0x000fe40000010000 */
[----:B------:R-:W3:Y:S01]  /*32f0*/  LDS R218, [R218+0x400] ;  /* 0x00040000dada7984 */ /* 0x000ee20000000800 */
[----:B------:R-:W-:Y:S01]  /*3300*/  WARPGROUP.ARRIVE ;  /* 0x00000000000079c5 */ /* 0x000fe20000000000 */
[C---:B------:R-:W-:Y:S01]  /*3310*/  ISETP.GE.AND P3, PT, R215.reuse, 0x10, PT ;  /* 0x00000010d700780c */ /* 0x040fe20003f66270 */
[----:B------:R-:W4:Y:S01]  /*3320*/  MUFU.TANH R163, R101 ;  /* 0x0000006500a37308 */ /* 0x000f220000002400 */
[----:B------:R-:W-:Y:S02]  /*3330*/  ISETP.GE.AND P5, PT, R215, 0x11, PT ;  /* 0x00000011d700780c */ /* 0x000fe40003fa6270 */
[C---:B------:R-:W-:Y:S01]  /*3340*/  ISETP.GT.OR P4, PT, R214.reuse, RZ, !P4 ;  /* 0x000000ffd600720c */ /* 0x040fe20006784670 */
[----:B------:R-:W-:Y:S01]  /*3350*/  HGMMA.64x128x16.F32.BF16 R24, gdesc[UR4], R24, gsb0 ;  /* 0x01e00000041879f0 */ /* 0x000fe20008001818 */
[C---:B------:R-:W-:Y:S01]  /*3360*/  ISETP.GT.OR P2, PT, R214.reuse, 0x1, !P2 ;  /* 0x00000001d600780c */ /* 0x040fe20005744670 */
[----:B------:R-:W-:Y:S01]  /*3370*/  ULDC UR4, c[0x0][0x744] ;  /* 0x0001d10000047ab9 */ /* 0x000fe20000000800 */
[C---:B------:R-:W-:Y:S01]  /*3380*/  ISETP.GT.OR P0, PT, R214.reuse, 0x8, !P0 ;  /* 0x00000008d600780c */ /* 0x040fe20004704670 */
[----:B------:R-:W4:Y:S01]  /*3390*/  MUFU.TANH R160, R104 ;  /* 0x0000006800a07308 */ /* 0x000f220000002400 */
[----:B------:R-:W-:-:S02]  /*33a0*/  ISETP.GT.OR P1, PT, R214, 0x9, !P1 ;  /* 0x00000009d600780c */ /* 0x000fc40004f24670 */
[C---:B------:R-:W-:Y:S02]  /*33b0*/  ISETP.GT.OR P3, PT, R214.reuse, 0x10, !P3 ;  /* 0x00000010d600780c */ /* 0x040fe40005f64670 */
[----:B------:R-:W-:Y:S02]  /*33c0*/  ISETP.GT.OR P5, PT, R214, 0x11, !P5 ;  /* 0x00000011d600780c */ /* 0x000fe40006fa4670 */
[----:B------:R-:W-:Y:S01]  /*33d0*/  FSEL R212, R20, -INF , !P4 ;  /* 0xff80000014d47808 */ /* 0x000fe20006000000 */
[----:B------:R-:W4:Y:S01]  /*33e0*/  MUFU.TANH R156, R108 ;  /* 0x0000006c009c7308 */ /* 0x000f220000002400 */
[C---:B------:R-:W-:Y:S01]  /*33f0*/  FSEL R213, R21.reuse, -INF , !P2 ;  /* 0xff80000015d57808 */ /* 0x040fe20005000000 */
[----:B------:R-:W-:Y:S01]  /*3400*/  FFMA.FTZ R21, -R21, R21, 1 ;  /* 0x3f80000015157423 */ /* 0x000fe20000010115 */
[C---:B------:R-:W-:Y:S01]  /*3410*/  FSEL R219, R23.reuse, -INF , !P0 ;  /* 0xff80000017db7808 */ /* 0x040fe20004000000 */
[----:B------:R-:W-:Y:S01]  /*3420*/  FFMA.FTZ R23, -R23, R23, 1 ;  /* 0x3f80000017177423 */ /* 0x000fe20000010117 */
[----:B------:R-:W-:-:S02]  /*3430*/  FSEL R224, R232, -INF , !P1 ;  /* 0xff800000e8e07808 */ /* 0x000fc40004800000 */
[C---:B------:R-:W-:Y:S01]  /*3440*/  ISETP.GE.AND P4, PT, R215.reuse, 0x18, PT ;  /* 0x00000018d700780c */ /* 0x040fe20003f86270 */
[----:B------:R-:W4:Y:S01]  /*3450*/  MUFU.TANH R155, R109 ;  /* 0x0000006d009b7308 */ /* 0x000f220000002400 */
[C---:B------:R-:W-:Y:S02]  /*3460*/  ISETP.GE.AND P2, PT, R215.reuse, 0x19, PT ;  /* 0x00000019d700780c */ /* 0x040fe40003f46270 */
[C---:B------:R-:W-:Y:S02]  /*3470*/  ISETP.GE.AND P0, PT, R215.reuse, 0x20, PT ;  /* 0x00000020d700780c */ /* 0x040fe40003f06270 */
[----:B------:R-:W-:Y:S02]  /*3480*/  ISETP.GE.AND P1, PT, R215, 0x21, PT ;  /* 0x00000021d700780c */ /* 0x000fe40003f26270 */
[C---:B------:R-:W-:Y:S01]  /*3490*/  FSEL R208, R228.reuse, -INF , !P3 ;  /* 0xff800000e4d07808 */ /* 0x040fe20005800000 */
[----:B------:R1:W-:Y:S01]  /*34a0*/  MUFU.TANH R143, R121 ;  /* 0x00000079008f7308 */ /* 0x0003e20000002400 */
[----:B------:R-:W-:Y:S01]  /*34b0*/  FSEL R206, R237, -INF , !P5 ;  /* 0xff800000edce7808 */ /* 0x000fe20006800000 */
[----:B------:R-:W-:Y:S01]  /*34c0*/  FFMA.FTZ R228, -R228, R228, 1 ;  /* 0x3f800000e4e47423 */ /* 0x000fe200000101e4 */
[----:B------:R-:W-:-:S02]  /*34d0*/  ISETP.GE.AND P3, PT, R215, 0x28, PT ;  /* 0x00000028d700780c */ /* 0x000fc40003f66270 */
[----:B------:R-:W-:Y:S01]  /*34e0*/  ISETP.GE.AND P5, PT, R215, 0x29, PT ;  /* 0x00000029d700780c */ /* 0x000fe20003fa6270 */
[----:B---3--:R-:W-:Y:S01]  /*34f0*/  SHFL.IDX PT, R223, R218, R9, 0x1f ;  /* 0x00001f09dadf7589 */ /* 0x008fe200000e0000 */
[C---:B------:R-:W-:Y:S01]  /*3500*/  ISETP.GT.OR P4, PT, R214.reuse, 0x18, !P4 ;  /* 0x00000018d600780c */ /* 0x040fe20006784670 */
[----:B------:R-:W3:Y:S01]  /*3510*/  MUFU.TANH R162, R102 ;  /* 0x0000006600a27308 */ /* 0x000ee20000002400 */
[C---:B------:R-:W-:Y:S02]  /*3520*/  ISETP.GT.OR P2, PT, R214.reuse, 0x19, !P2 ;  /* 0x00000019d600780c */ /* 0x040fe40005744670 */
[C---:B------:R-:W-:Y:S02]  /*3530*/  ISETP.GT.OR P0, PT, R214.reuse, 0x20, !P0 ;  /* 0x00000020d600780c */ /* 0x040fe40004704670 */
[C---:B------:R-:W-:Y:S02]  /*3540*/  ISETP.GT.OR P1, PT, R214.reuse, 0x21, !P1 ;  /* 0x00000021d600780c */ /* 0x040fe40004f24670 */
[C---:B------:R-:W-:Y:S01]  /*3550*/  ISETP.GT.OR P3, PT, R214.reuse, 0x28, !P3 ;  /* 0x00000028d600780c */ /* 0x040fe20005f64670 */
[----:B------:R2:W-:Y:S01]  /*3560*/  MUFU.TANH R150, R114 ;  /* 0x0000007200967308 */ /* 0x0005e20000002400 */
[----:B------:R-:W-:-:S02]  /*3570*/  ISETP.GT.OR P5, PT, R214, 0x29, !P5 ;  /* 0x00000029d600780c */ /* 0x000fc40006fa4670 */
[----:B------:R-:W-:Y:S02]  /*3580*/  FSEL R204, R236, -INF , !P4 ;  /* 0xff800000eccc7808 */ /* 0x000fe40006000000 */
[----:B------:R-:W-:Y:S02]  /*3590*/  FSEL R139, R234, -INF , !P2 ;  /* 0xff800000ea8b7808 */ /* 0x000fe40005000000 */
[----:B------:R-:W-:Y:S01]  /*35a0*/  FSEL R137, R197, -INF , !P0 ;  /* 0xff800000c5897808 */ /* 0x000fe20004000000 */
[----:B------:R-:W3:Y:S01]  /*35b0*/  MUFU.TANH R161, R103 ;  /* 0x0000006700a17308 */ /* 0x000ee20000002400 */
[----:B------:R-:W-:Y:S02]  /*35c0*/  FSEL R135, R198, -INF , !P1 ;  /* 0xff800000c6877808 */ /* 0x000fe40004800000 */
[C---:B------:R-:W-:Y:S02]  /*35d0*/  ISETP.GE.AND P4, PT, R215.reuse, 0x30, PT ;  /* 0x00000030d700780c */ /* 0x040fe40003f86270 */
[----:B------:R-:W-:-:S02]  /*35e0*/  ISETP.GE.AND P2, PT, R215, 0x31, PT ;  /* 0x00000031d700780c */ /* 0x000fc40003f46270 */
[C---:B------:R-:W-:Y:S01]  /*35f0*/  ISETP.GE.AND P0, PT, R215.reuse, 0x38, PT ;  /* 0x00000038d700780c */ /* 0x040fe20003f06270 */
[----:B------:R-:W3:Y:S01]  /*3600*/  MUFU.TANH R158, R106 ;  /* 0x0000006a009e7308 */ /* 0x000ee20000002400 */
[----:B------:R-:W-:Y:S02]  /*3610*/  ISETP.GE.AND P1, PT, R215, 0x39, PT ;  /* 0x00000039d700780c */ /* 0x000fe40003f26270 */
[----:B------:R-:W-:Y:S02]  /*3620*/  FSEL R132, R201, -INF , !P3 ;  /* 0xff800000c9847808 */ /* 0x000fe40005800000 */
[----:B-1----:R-:W-:Y:S02]  /*3630*/  FSEL R121, R171, -INF , !P5 ;  /* 0xff800000ab797808 */ /* 0x002fe40006800000 */
[C---:B------:R-:W-:Y:S01]  /*3640*/  ISETP.GE.AND P3, PT, R115.reuse, 0x40, PT ;  /* 0x000000407300780c */ /* 0x040fe20003f66270 */
[----:B------:R-:W1:Y:S01]  /*3650*/  MUFU.TANH R157, R107 ;  /* 0x0000006b009d7308 */ /* 0x000e620000002400 */
[----:B------:R-:W-:-:S02]  /*3660*/  ISETP.GE.AND P5, PT, R115, 0x41, PT ;  /* 0x000000417300780c */ /* 0x000fc40003fa6270 */
[C---:B------:R-:W-:Y:S02]  /*3670*/  ISETP.GT.OR P4, PT, R214.reuse, 0x30, !P4 ;  /* 0x00000030d600780c */ /* 0x040fe40006784670 */
[C---:B------:R-:W-:Y:S02]  /*3680*/  ISETP.GT.OR P2, PT, R214.reuse, 0x31, !P2 ;  /* 0x00000031d600780c */ /* 0x040fe40005744670 */
[C---:B------:R-:W-:Y:S01]  /*3690*/  ISETP.GT.OR P0, PT, R214.reuse, 0x38, !P0 ;  /* 0x00000038d600780c */ /* 0x040fe20004704670 */
[----:B------:R4:W-:Y:S01]  /*36a0*/  MUFU.TANH R152, R111 ;  /* 0x0000006f00987308 */ /* 0x0009e20000002400 */
[----:B------:R-:W-:Y:S02]  /*36b0*/  ISETP.GT.OR P1, PT, R214, 0x39, !P1 ;  /* 0x00000039d600780c */ /* 0x000fe40004f24670 */
        /* <DEDUP_REMOVED lines=13> */
[----:B------:R-:W2:Y:S01]  /*3790*/  MUFU.TANH R147, R117 ;  /* 0x0000007500937308 */ /* 0x000ea20000002400 */
[----:B----4-:R-:W-:Y:S02]  /*37a0*/  FSEL R111, R163, -INF , !P5 ;  /* 0xff800000a36f7808 */ /* 0x010fe40006800000 */
[C---:B------:R-:W-:Y:S02]  /*37b0*/  ISETP.GE.AND P3, PT, R115.reuse, 0x58, PT ;  /* 0x000000587300780c */ /* 0x040fe40003f66270 */
[----:B------:R-:W-:-:S02]  /*37c0*/  ISETP.GE.AND P5, PT, R115, 0x59, PT ;  /* 0x000000597300780c */ /* 0x000fc40003fa6270 */
        /* <DEDUP_REMOVED lines=8> */
[----:B------:R-:W-:Y:S02]  /*3850*/  FSEL R95, R160, -INF , !P4 ;  /* 0xff800000a05f7808 */ /* 0x000fe40006000000 */
        /* <DEDUP_REMOVED lines=8> */
[----:B------:R-:W-:Y:S01]  /*38e0*/  ISETP.GE.AND P1, PT, R215, 0x49, PT ;  /* 0x00000049d700780c */ /* 0x000fe20003f26270 */
[----:B------:R-:W-:Y:S02]  /*38f0*/  WARPGROUP.DEPBAR.LE gsb0, 0x0 ;  /* 0x00008000000079c5 */ /* 0x000fe40000010000 */
[----:B------:R-:W-:Y:S01]  /*3900*/  WARPGROUP.ARRIVE ;  /* 0x00000000000079c5 */ /* 0x000fe20000000000 */
[----:B------:R-:W-:Y:S02]  /*3910*/  FSEL R108, R153, -INF , !P3 ;  /* 0xff800000996c7808 */ /* 0x000fe40005800000 */
[----:B------:R-:W-:Y:S01]  /*3920*/  FSEL R103, R151, -INF , !P5 ;  /* 0xff80000097677808 */ /* 0x000fe20006800000 */
[----:B------:R-:W4:Y:S01]  /*3930*/  MUFU.TANH R141, R123 ;  /* 0x0000007b008d7308 */ /* 0x000f220000002400 */
[C---:B------:R-:W-:Y:S01]  /*3940*/  ISETP.GE.AND P3, PT, R215.reuse, 0x50, PT ;  /* 0x00000050d700780c */ /* 0x040fe20003f66270 */
[----:B------:R-:W-:Y:S01]  /*3950*/  HGMMA.64x128x16.F32.BF16 R24, gdesc[UR8], R24, gsb0 ;  /* 0x01e00000081879f0 */ /* 0x000fe20008001818 */
[----:B------:R-:W-:-:S02]  /*3960*/  ISETP.GE.AND P5, PT, R215, 0x51, PT ;  /* 0x00000051d700780c */ /* 0x000fc40003fa6270 */
[C---:B------:R-:W-:Y:S02]  /*3970*/  ISETP.GT.OR P4, PT, R214.reuse, 0x40, !P4 ;  /* 0x00000040d600780c */ /* 0x040fe40006784670 */
[C---:B------:R-:W-:Y:S01]  /*3980*/  ISETP.GT.OR P2, PT, R214.reuse, 0x41, !P2 ;  /* 0x00000041d600780c */ /* 0x040fe20005744670 */
[----:B------:R1:W4:Y:S01]  /*3990*/  MUFU.TANH R5, R126 ;  /* 0x0000007e00057308 */ /* 0x0003220000002400 */
[C---:B------:R-:W-:Y:S02]  /*39a0*/  ISETP.GT.OR P0, PT, R214.reuse, 0x48, !P0 ;  /* 0x00000048d600780c */ /* 0x040fe40004704670 */
[C---:B------:R-:W-:Y:S02]  /*39b0*/  ISETP.GT.OR P1, PT, R214.reuse, 0x49, !P1 ;  /* 0x00000049d600780c */ /* 0x040fe40004f24670 */
[C---:B------:R-:W-:Y:S02]  /*39c0*/  ISETP.GT.OR P3, PT, R214.reuse, 0x50, !P3 ;  /* 0x00000050d600780c */ /* 0x040fe40005f64670 */
[----:B------:R-:W-:Y:S01]  /*39d0*/  ISETP.GT.OR P5, PT, R214, 0x51, !P5 ;  /* 0x00000051d600780c */ /* 0x000fe20006fa4670 */
[----:B------:R2:W-:Y:S01]  /*39e0*/  MUFU.TANH R6, R125 ;  /* 0x0000007d00067308 */ /* 0x0005e20000002400 */
[----:B---3--:R-:W-:Y:S01]  /*39f0*/  FSEL R101, R162, -INF , !P4 ;  /* 0xff800000a2657808 */ /* 0x008fe20006000000 */
[----:B-1----:R-:W-:Y:S01]  /*3a00*/  VIADD R126, R9, 0x8 ;  /* 0x00000008097e7836 */ /* 0x002fe20000000000 */
[----:B------:R-:W-:-:S02]  /*3a10*/  FSEL R93, R161, -INF , !P2 ;  /* 0xff800000a15d7808 */ /* 0x000fc40005000000 */
[----:B------:R-:W-:Y:S02]  /*3a20*/  FSEL R104, R158, -INF , !P0 ;  /* 0xff8000009e687808 */ /* 0x000fe40004000000 */
[----:B------:R-:W-:Y:S01]  /*3a30*/  FSEL R99, R157, -INF , !P1 ;  /* 0xff8000009d637808 */ /* 0x000fe20004800000 */
[----:B------:R-:W-:Y:S01]  /*3a40*/  SHFL.IDX PT, R216, R218, R126, 0x1f ;  /* 0x00001f7edad87589 */ /* 0x000fe200000e0000 */
[C---:B------:R-:W-:Y:S01]  /*3a50*/  ISETP.GE.AND P4, PT, R215.reuse, 0x58, PT ;  /* 0x00000058d700780c */ /* 0x040fe20003f86270 */
[----:B--2---:R-:W-:Y:S01]  /*3a60*/  FMUL.FTZ R125, R128, UR13 ;  /* 0x0000000d807d7c20 */ /* 0x004fe20008410000 */
[----:B------:R-:W-:Y:S01]  /*3a70*/  ISETP.GE.AND P2, PT, R215, 0x59, PT ;  /* 0x00000059d700780c */ /* 0x000fe20003f46270 */
[----:B------:R1:W-:Y:S01]  /*3a80*/  MUFU.TANH R4, R127 ;  /* 0x0000007f00047308 */ /* 0x0003e20000002400 */
[C---:B------:R-:W-:Y:S02]  /*3a90*/  ISETP.GE.AND P0, PT, R115.reuse, 0x60, PT ;  /* 0x000000607300780c */ /* 0x040fe40003f06270 */
[----:B------:R-:W-:-:S02]  /*3aa0*/  ISETP.GE.AND P1, PT, R115, 0x61, PT ;  /* 0x000000617300780c */ /* 0x000fc40003f26270 */
[----:B------:R-:W-:Y:S02]  /*3ab0*/  FSEL R96, R154, -INF , !P3 ;  /* 0xff8000009a607808 */ /* 0x000fe40005800000 */
[----:B------:R-:W-:Y:S01]  /*3ac0*/  FSEL R107, R152, -INF , !P5 ;  /* 0xff800000986b7808 */ /* 0x000fe20006800000 */
[----:B------:R2:W-:Y:S01]  /*3ad0*/  MUFU.TANH R2, R125 ;  /* 0x0000007d00027308 */ /* 0x0005e20000002400 */
[C---:B------:R-:W-:Y:S01]  /*3ae0*/  ISETP.GE.AND P3, PT, R115.reuse, 0x68, PT ;  /* 0x000000687300780c */ /* 0x040fe20003f66270 */
[----:B-1----:R-:W-:Y:S01]  /*3af0*/  FMUL.FTZ R127, R130, UR13 ;  /* 0x0000000d827f7c20 */ /* 0x002fe20008410000 */
[----:B------:R-:W-:Y:S02]  /*3b00*/  ISETP.GE.AND P5, PT, R115, 0x69, PT ;  /* 0x000000697300780c */ /* 0x000fe40003fa6270 */
[C---:B------:R-:W-:Y:S02]  /*3b10*/  ISETP.GT.OR P4, PT, R214.reuse, 0x58, !P4 ;  /* 0x00000058d600780c */ /* 0x040fe40006784670 */
[----:B------:R-:W-:Y:S01]  /*3b20*/  ISETP.GT.OR P2, PT, R214, 0x59, !P2 ;  /* 0x00000059d600780c */ /* 0x000fe20005744670 */
[----:B------:R-:W-:Y:S01]  /*3b30*/  MUFU.TANH R127, R127 ;  /* 0x0000007f007f7308 */ /* 0x000fe20000002400 */
[C---:B------:R-:W-:Y:S01]  /*3b40*/  ISETP.GT.OR P0, PT, R124.reuse, 0x60, !P0 ;  /* 0x000000607c00780c */ /* 0x040fe20004704670 */
[----:B--2---:R-:W-:Y:S01]  /*3b50*/  VIADD R125, R9, 0xc ;  /* 0x0000000c097d7836 */ /* 0x004fe20000000000 */
[----:B------:R-:W-:-:S02]  /*3b60*/  ISETP.GT.OR P1, PT, R124, 0x61, !P1 ;  /* 0x000000617c00780c */ /* 0x000fc40004f24670 */
[C---:B------:R-:W-:Y:S02]  /*3b70*/  ISETP.GT.OR P3, PT, R124.reuse, 0x68, !P3 ;  /* 0x000000687c00780c */ /* 0x040fe40005f64670 */
[----:B------:R-:W-:Y:S01]  /*3b80*/  ISETP.GT.OR P5, PT, R124, 0x69, !P5 ;  /* 0x000000697c00780c */ /* 0x000fe20006fa4670 */
[----:B------:R-:W1:Y:S01]  /*3b90*/  SHFL.IDX PT, R233, R17, R125, 0x1f ;  /* 0x00001f7d11e97589 */ /* 0x000e6200000e0000 */
[----:B------:R-:W-:Y:S01]  /*3ba0*/  FSEL R90, R150, -INF , !P4 ;  /* 0xff800000965a7808 */ /* 0x000fe20006000000 */
[----:B------:R-:W-:Y:S01]  /*3bb0*/  MUFU.TANH R227, R227 ;  /* 0x000000e300e37308 */ /* 0x000fe20000002400 */
[----:B------:R-:W-:Y:S02]  /*3bc0*/  FSEL R110, R149, -INF , !P2 ;  /* 0xff800000956e7808 */ /* 0x000fe40005000000 */
[----:B------:R-:W-:Y:S02]  /*3bd0*/  FSEL R106, R148, -INF , !P0 ;  /* 0xff800000946a7808 */ /* 0x000fe40004000000 */
[----:B------:R-:W-:-:S02]  /*3be0*/  FSEL R94, R147, -INF , !P1 ;  /* 0xff800000935e7808 */ /* 0x000fc40004800000 */
[C---:B------:R-:W-:Y:S01]  /*3bf0*/  ISETP.GE.AND P4, PT, R115.reuse, 0x70, PT ;  /* 0x000000707300780c */ /* 0x040fe20003f86270 */
[----:B------:R-:W-:Y:S01]  /*3c00*/  MUFU.TANH R131, R131 ;  /* 0x0000008300837308 */ /* 0x000fe20000002400 */
[C---:B------:R-:W-:Y:S02]  /*3c10*/  ISETP.GE.AND P2, PT, R115.reuse, 0x71, PT ;  /* 0x000000717300780c */ /* 0x040fe40003f46270 */
[C---:B------:R-:W-:Y:S02]  /*3c20*/  ISETP.GE.AND P0, PT, R115.reuse, 0x78, PT ;  /* 0x000000787300780c */ /* 0x040fe40003f06270 */
[----:B------:R-:W-:Y:S02]  /*3c30*/  ISETP.GE.AND P1, PT, R115, 0x79, PT ;  /* 0x000000797300780c */ /* 0x000fe40003f26270 */
[----:B----4-:R-:W-:Y:S02]  /*3c40*/  FSEL R116, R144, -INF , !P3 ;  /* 0xff80000090747808 */ /* 0x010fe40005800000 */
[----:B------:R-:W-:-:S02]  /*3c50*/  FSEL R115, R143, -INF , !P5 ;  /* 0xff8000008f737808 */ /* 0x000fc40006800000 */
[C---:B------:R-:W-:Y:S02]  /*3c60*/  ISETP.GE.AND P3, PT, R215.reuse, 0x60, PT ;  /* 0x00000060d700780c */ /* 0x040fe40003f66270 */
[----:B------:R-:W-:Y:S01]  /*3c70*/  ISETP.GE.AND P5, PT, R215, 0x61, PT ;  /* 0x00000061d700780c */ /* 0x000fe20003fa6270 */
[----:B-1----:R-:W-:Y:S01]  /*3c80*/  FFMA.FTZ R224, R224, UR4, -R233 ;  /* 0x00000004e0e07c23 */ /* 0x002fe200080108e9 */
[----:B------:R-:W-:Y:S02]  /*3c90*/  ISETP.GT.OR P4, PT, R124, 0x70, !P4 ;  /* 0x000000707c00780c */ /* 0x000fe40006784670 */
[C---:B------:R-:W-:Y:S02]  /*3ca0*/  ISETP.GT.OR P3, PT, R214.reuse, 0x60, !P3 ;  /* 0x00000060d600780c */ /* 0x040fe40005f64670 */
[----:B------:R-:W-:Y:S02]  /*3cb0*/  ISETP.GT.OR P5, PT, R214, 0x61, !P5 ;  /* 0x00000061d600780c */ /* 0x000fe40006fa4670 */
[----:B------:R-:W-:-:S02]  /*3cc0*/  FSEL R118, R140, -INF , !P4 ;  /* 0xff8000008c767808 */ /* 0x000fc40006000000 */
        /* <DEDUP_REMOVED lines=8> */
[C---:B------:R-:W-:Y:S02]  /*3d50*/  ISETP.GT.OR P4, PT, R214.reuse, 0x68, !P4 ;  /* 0x00000068d600780c */ /* 0x040fe40006784670 */
[C---:B------:R-:W-:Y:S02]  /*3d60*/  ISETP.GT.OR P3, PT, R214.reuse, 0x69, !P3 ;  /* 0x00000069d600780c */ /* 0x040fe40005f64670 */
[----:B------:R-:W-:Y:S02]  /*3d70*/  ISETP.GT.OR P5, PT, R214, 0x70, !P5 ;  /* 0x00000070d600780c */ /* 0x000fe40006fa4670 */
[----:B------:R-:W-:-:S02]  /*3d80*/  IADD3 R124, R9, 0x4, RZ ;  /* 0x00000004097c7810 */ /* 0x000fc40007ffe0ff */
[----:B------:R-:W-:Y:S02]  /*3d90*/  FSEL R117, R142, -INF , !P4 ;  /* 0xff8000008e757808 */ /* 0x000fe40006000000 */
[----:B------:R-:W-:Y:S01]  /*3da0*/  FSEL R123, R141, -INF , !P3 ;  /* 0xff8000008d7b7808 */ /* 0x000fe20005800000 */
[----:B------:R-:W1:Y:S01]  /*3db0*/  SHFL.IDX PT, R128, R218, R124, 0x1f ;  /* 0x00001f7cda807589 */ /* 0x000e6200000e0000 */
[----:B------:R-:W-:Y:S02]  /*3dc0*/  FSEL R120, R5, -INF , !P5 ;  /* 0xff80000005787808 */ /* 0x000fe40006800000 */
[C---:B------:R-:W-:Y:S01]  /*3dd0*/  ISETP.GE.AND P4, PT, R215.reuse, 0x71, PT ;  /* 0x00000071d700780c */ /* 0x040fe20003f86270 */
[----:B------:R-:W2:Y:S01]  /*3de0*/  SHFL.IDX PT, R217, R17, R124, 0x1f ;  /* 0x00001f7c11d97589 */ /* 0x000ea200000e0000 */
[C---:B------:R-:W-:Y:S02]  /*3df0*/  ISETP.GE.AND P3, PT, R215.reuse, 0x78, PT ;  /* 0x00000078d700780c */ /* 0x040fe40003f66270 */
[----:B------:R-:W-:-:S02]  /*3e00*/  ISETP.GE.AND P5, PT, R215, 0x79, PT ;  /* 0x00000079d700780c */ /* 0x000fc40003fa6270 */
[----:B------:R-:W3:Y:S01]  /*3e10*/  SHFL.IDX PT, R215, R17, R9, 0x1f ;  /* 0x00001f0911d77589 */ /* 0x000ee200000e0000 */
[C---:B------:R-:W-:Y:S02]  /*3e20*/  ISETP.GT.OR P4, PT, R214.reuse, 0x71, !P4 ;  /* 0x00000071d600780c */ /* 0x040fe40006784670 */
[C---:B------:R-:W-:Y:S02]  /*3e30*/  ISETP.GT.OR P3, PT, R214.reuse, 0x78, !P3 ;  /* 0x00000078d600780c */ /* 0x040fe40005f64670 */
[----:B------:R-:W-:Y:S02]  /*3e40*/  ISETP.GT.OR P5, PT, R214, 0x79, !P5 ;  /* 0x00000079d600780c */ /* 0x000fe40006fa4670 */
        /* <DEDUP_REMOVED lines=9> */
[--C-:B---3--:R-:W-:Y:S01]  /*3ee0*/  FFMA.FTZ R216, R210, UR4, -R215.reuse ;  /* 0x00000004d2d87c23 */ /* 0x108fe200080108d7 */
[----:B------:R-:W-:Y:S01]  /*3ef0*/  FFMA.FTZ R25, R212, UR4, -R215 ;  /* 0x00000004d4197c23 */ /* 0x000fe200080108d7 */
[----:B------:R-:W-:Y:S01]  /*3f00*/  IADD3 R215, R9, 0x10, RZ ;  /* 0x0000001009d77810 */ /* 0x000fe20007ffe0ff */
[----:B------:R-:W-:Y:S01]  /*3f10*/  FADD.FTZ R128, R27, -R128 ;  /* 0x800000801b807221 */ /* 0x000fe20000010000 */
[C---:B------:R-:W-:Y:S01]  /*3f20*/  VIADD R217, R9.reuse, 0x14 ;  /* 0x0000001409d97836 */ /* 0x040fe20000000000 */
[----:B------:R-:W1:Y:S01]  /*3f30*/  SHFL.IDX PT, R28, R17, R126, 0x1f ;  /* 0x00001f7e111c7589 */ /* 0x000e6200000e0000 */
[C---:B------:R-:W-:Y:S01]  /*3f40*/  IADD3 R213, R9.reuse, 0x1c, RZ ;  /* 0x0000001c09d57810 */ /* 0x040fe20007ffe0ff */
[----:B------:R-:W-:-:S02]  /*3f50*/  VIADD R212, R9, 0x18 ;  /* 0x0000001809d47836 */ /* 0x000fc40000000000 */
[--C-:B----4-:R-:W-:Y:S01]  /*3f60*/  FADD.FTZ R210, R29, -R214.reuse ;  /* 0x800000d61dd27221 */ /* 0x110fe20000010000 */
[----:B------:R-:W2:Y:S01]  /*3f70*/  SHFL.IDX PT, R27, R218, R215, 0x1f ;  /* 0x00001fd7da1b7589 */ /* 0x000ea200000e0000 */
[----:B------:R-:W-:Y:S01]  /*3f80*/  FADD.FTZ R214, R31, -R214 ;  /* 0x800000d61fd67221 */ /* 0x000fe20000010000 */
[----:B------:R-:W3:Y:S02]  /*3f90*/  MUFU.EX2 R211, R211 ;  /* 0x000000d300d37308 */ /* 0x000ee40000000800 */
[----:B------:R-:W4:Y:S04]  /*3fa0*/  SHFL.IDX PT, R222, R218, R217, 0x1f ;  /* 0x00001fd9dade7589 */ /* 0x000f2800000e0000 */
[----:B------:R-:W4:Y:S02]  /*3fb0*/  SHFL.IDX PT, R29, R218, R213, 0x1f ;  /* 0x00001fd5da1d7589 */ /* 0x000f2400000e0000 */
[----:B------:R-:W4:Y:S02]  /*3fc0*/  MUFU.EX2 R26, R26 ;  /* 0x0000001a001a7308 */ /* 0x000f240000000800 */
[----:B------:R2:W4:Y:S04]  /*3fd0*/  SHFL.IDX PT, R30, R218, R212, 0x1f ;  /* 0x00001fd4da1e7589 */ /* 0x00052800000e0000 */
[----:B------:R-:W4:Y:S02]  /*3fe0*/  SHFL.IDX PT, R31, R17, R215, 0x1f ;  /* 0x00001fd7111f7589 */ /* 0x000f2400000e0000 */
[----:B------:R-:W4:Y:S01]  /*3ff0*/  MUFU.EX2 R25, R25 ;  /* 0x0000001900197308 */ /* 0x000f220000000800 */
[----:B---3--:R-:W-:Y:S01]  /*4000*/  FMUL.FTZ R221, R211, R221 ;  /* 0x000000ddd3dd7220 */ /* 0x008fe20000410000 */
[--C-:B-1----:R-:W-:Y:S01]  /*4010*/  FFMA.FTZ R24, R220, UR4, -R28.reuse ;  /* 0x00000004dc187c23 */ /* 0x102fe2000801081c */
[----:B------:R-:W-:Y:S01]  /*4020*/  FFMA.FTZ R28, R219, UR4, -R28 ;  /* 0x00000004db1c7c23 */ /* 0x000fe2000801081c */
        /* <DEDUP_REMOVED lines=24> */
[--C-:B-1----:R-:W-:Y:S01]  /*41b0*/  FFMA.FTZ R207, R207, UR4, -R32.reuse ;  /* 0x00000004cfcf7c23 */ /* 0x102fe20008010820 */
[----:B------:R-:W-:-:S03]  /*41c0*/  FFMA.FTZ R32, R206, UR4, -R32 ;  /* 0x00000004ce207c23 */ /* 0x000fc60008010820 */
[----:B------:R1:W-:Y:S01]  /*41d0*/  MUFU.EX2 R18, R31 ;  /* 0x0000001f00127308 */ /* 0x0003e20000000800 */
[----:B------:R-:W-:Y:S01]  /*41e0*/  FFMA.FTZ R206, -R20, R20, 1 ;  /* 0x3f80000014ce7423 */ /* 0x000fe20000010114 */
[----:B---3--:R-:W-:-:S03]  /*41f0*/  FFMA.FTZ R204, R204, UR4, -R33 ;  /* 0x00000004cccc7c23 */ /* 0x008fc60008010821 */
[----:B------:R-:W-:Y:S01]  /*4200*/  FMUL.FTZ R206, R206, R223 ;  /* 0x000000dfcece7220 */ /* 0x000fe20000410000 */
[----:B------:R-:W-:Y:S02]  /*4210*/  FFMA.FTZ R223, -R194, R194, 1 ;  /* 0x3f800000c2df7423 */ /* 0x000fe400000101c2 */
[----:B------:R2:W3:Y:S01]  /*4220*/  MUFU.EX2 R20, R32 ;  /* 0x0000002000147308 */ /* 0x0004e20000000800 */
[----:B-1----:R-:W-:Y:S01]  /*4230*/  FFMA.FTZ R31, R205, UR4, -R33 ;  /* 0x00000004cd1f7c23 */ /* 0x002fe20008010821 */
[----:B----4-:R-:W-:Y:S01]  /*4240*/  FFMA.FTZ R33, R139, UR4, -R34 ;  /* 0x000000048b217c23 */ /* 0x010fe20008010822 */
[----:B------:R-:W-:Y:S01]  /*4250*/  FMUL.FTZ R214, R30, R214 ;  /* 0x000000d61ed67220 */ /* 0x000fe20000410000 */
[----:B------:R-:W1:Y:S01]  /*4260*/  SHFL.IDX PT, R139, R15, R124, 0x1f ;  /* 0x00001f7c0f8b7589 */ /* 0x000e6200000e0000 */
[----:B------:R-:W-:-:S03]  /*4270*/  FFMA.FTZ R205, R134, UR4, -R209 ;  /* 0x0000000486cd7c23 */ /* 0x000fc600080108d1 */
[----:B------:R4:W1:Y:S01]  /*4280*/  MUFU.EX2 R17, R207 ;  /* 0x000000cf00117308 */ /* 0x0008620000000800 */
[----:B--2---:R-:W-:Y:S01]  /*4290*/  FFMA.FTZ R32, -R19, R19, 1 ;  /* 0x3f80000013207423 */ /* 0x004fe20000010113 */
[----:B------:R-:W-:Y:S01]  /*42a0*/  FFMA.FTZ R134, R132, UR4, -R209 ;  /* 0x0000000484867c23 */ /* 0x000fe200080108d1 */
[----:B------:R-:W2:Y:S04]  /*42b0*/  LDL.LU R194, [R1+0x13c] ;  /* 0x00013c0001c27983 */ /* 0x000ea80000300800 */
[----:B------:R-:W1:Y:S01]  /*42c0*/  SHFL.IDX PT, R209, R10, R126, 0x1f ;  /* 0x00001f7e0ad17589 */ /* 0x000e6200000e0000 */
[----:B------:R1:W-:Y:S01]  /*42d0*/  MUFU.EX2 R19, R204 ;  /* 0x000000cc00137308 */ /* 0x0003e20000000800 */
[----:B---3--:R-:W-:Y:S02]  /*42e0*/  FMUL.FTZ R222, R20, R222 ;  /* 0x000000de14de7220 */ /* 0x008fe40000410000 */
        /* <DEDUP_REMOVED lines=35> */
[--C-:B---3--:R-:W-:Y:S01]  /*4520*/  FFMA.FTZ R109, R109, UR4, -R207.reuse ;  /* 0x000000046d6d7c23 */ /* 0x108fe200080108cf */
[----:B------:R-:W-:Y:S01]  /*4530*/  FFMA.FTZ R114, R101, UR4, -R207 ;  /* 0x0000000465727c23 */ /* 0x000fe200080108cf */
[----:B------:R-:W3:Y:S01]  /*4540*/  SHFL.IDX PT, R139, R10, R213, 0x1f ;  /* 0x00001fd50a8b7589 */ /* 0x000ee200000e0000 */
[--C-:B------:R-:W-:Y:S01]  /*4550*/  FFMA.FTZ R101, R93, UR4, -R121.reuse ;  /* 0x000000045d657c23 */ /* 0x100fe20008010879 */
[----:B------:R-:W-:Y:S01]  /*4560*/  FFMA.FTZ R111, R111, UR4, -R121 ;  /* 0x000000046f6f7c23 */ /* 0x000fe20008010879 */
[----:B------:R-:W-:Y:S01]  /*4570*/  FFMA.FTZ R121, R95, UR4, -R209 ;  /* 0x000000045f797c23 */ /* 0x000fe200080108d1 */
[----:B------:R-:W3:Y:S01]  /*4580*/  SHFL.IDX PT, R207, R10, R217, 0x1f ;  /* 0x00001fd90acf7589 */ /* 0x000ee200000e0000 */
        /* <DEDUP_REMOVED lines=9> */
[--C-:B---3--:R-:W-:Y:S01]  /*4620*/  FFMA.FTZ R103, R103, UR4, -R139.reuse ;  /* 0x0000000467677c23 */ /* 0x108fe2000801088b */
        /* <DEDUP_REMOVED lines=11> */
[----:B---3--:R-:W-:Y:S01]  /*46e0*/  FFMA.FTZ R135, R98, UR4, -R207 ;  /* 0x0000000462877c23 */ /* 0x008fe200080108cf */
[----:B------:R-:W-:-:S02]  /*46f0*/  FSEL R207, R227, -INF , !P1 ;  /* 0xff800000e3cf7808 */ /* 0x000fc40004800000 */
[----:B------:R-:W3:Y:S01]  /*4700*/  SHFL.IDX PT, R96, R12, R125, 0x1f ;  /* 0x00001f7d0c607589 */ /* 0x000ee200000e0000 */
        /* <DEDUP_REMOVED lines=14> */
[--C-:B---3--:R-:W-:Y:S01]  /*47f0*/  FFMA.FTZ R115, R115, UR4, -R96.reuse ;  /* 0x0000000473737c23 */ /* 0x108fe20008010860 */
[----:B------:R-:W-:Y:S01]  /*4800*/  FFMA.FTZ R123, R123, UR4, -R96 ;  /* 0x000000047b7b7c23 */ /* 0x000fe20008010860 */
[----:B------:R-:W3:Y:S01]  /*4810*/  MUFU.EX2 R35, R35 ;  /* 0x0000002300237308 */ /* 0x000ee20000000800 */
[--C-:B-1----:R-:W-:Y:S01]  /*4820*/  FFMA.FTZ R137, R94, UR4, -R99.reuse ;  /* 0x000000045e897c23 */ /* 0x102fe20008010863 */
[----:B------:R-:W-:Y:S02]  /*4830*/  FFMA.FTZ R122, R122, UR4, -R99 ;  /* 0x000000047a7a7c23 */ /* 0x000fe40008010863 */
[----:B------:R-:W-:Y:S01]  /*4840*/  SHFL.IDX PT, R99, R12, R217, 0x1f ;  /* 0x00001fd90c637589 */ /* 0x000fe200000e0000 */
[--C-:B------:R-:W-:Y:S01]  /*4850*/  FFMA.FTZ R106, R106, UR4, -R205.reuse ;  /* 0x000000046a6a7c23 */ /* 0x100fe200080108cd */
[----:B------:R-:W-:Y:S02]  /*4860*/  FFMA.FTZ R119, R119, UR4, -R205 ;  /* 0x0000000477777c23 */ /* 0x000fe400080108cd */
[----:B------:R1:W-:Y:S01]  /*4870*/  MUFU.EX2 R96, R112 ;  /* 0x0000007000607308 */ /* 0x0003e20000000800 */
[----:B------:R3:W3:Y:S01]  /*4880*/  SHFL.IDX PT, R205, R12, R213, 0x1f ;  /* 0x00001fd50ccd7589 */ /* 0x0006e200000e0000 */
        /* <DEDUP_REMOVED lines=9> */
[----:B---3--:R1:W-:Y:S01]  /*4920*/  MUFU.EX2 R12, R102 ;  /* 0x00000066000c7308 */ /* 0x0083e20000000800 */
[----:B------:R-:W-:Y:S02]  /*4930*/  FFMA.FTZ R138, -R229, R229, 1 ;  /* 0x3f800000e58a7423 */ /* 0x000fe400000101e5 */
[----:B------:R-:W-:Y:S02]  /*4940*/  FFMA.FTZ R129, R129, UR4, -R97 ;  /* 0x0000000481817c23 */ /* 0x000fe40008010861 */
[----:B------:R-:W-:Y:S02]  /*4950*/  FMUL.FTZ R138, R138, R220 ;  /* 0x000000dc8a8a7220 */ /* 0x000fe40000410000 */
[----:B------:R-:W3:Y:S01]  /*4960*/  SHFL.IDX PT, R220, R221, R215, 0x1f ;  /* 0x00001fd7dddc7589 */ /* 0x000ee200000e0000 */
        /* <DEDUP_REMOVED lines=20> */
[----:B---3--:R-:W-:Y:S01]  /*4ab0*/  FMUL.FTZ R105, R23, R98 ;  /* 0x0000006217697220 */ /* 0x008fe20000410000 */
[----:B------:R-:W-:Y:S01]  /*4ac0*/  FSEL R23, R131, -INF , !P5 ;  /* 0xff80000083177808 */ /* 0x000fe20006800000 */
[----:B------:R3:W-:Y:S04]  /*4ad0*/  MUFU.EX2 R98, R101 ;  /* 0x0000006500627308 */ /* 0x0007e80000000800 */
[----:B------:R-:W-:-:S04]  /*4ae0*/  FFMA.FTZ R205, R23, UR4, -R205 ;  /* 0x0000000417cd7c23 */ /* 0x000fc800080108cd */
[----:B------:R4:W-:Y:S01]  /*4af0*/  MUFU.EX2 R23, R114 ;  /* 0x0000007200177308 */ /* 0x0009e20000000800 */
[----:B---3--:R-:W-:Y:S02]  /*4b00*/  FMUL.FTZ R101, R235, R36 ;  /* 0x00000024eb657220 */ /* 0x008fe40000410000 */
[----:B------:R-:W-:Y:S05]  /*4b10*/  SHFL.IDX PT, R36, R221, R212, 0x1f ;  /* 0x00001fd4dd247589 */ /* 0x000fea00000e0000 */
[----:B------:R-:W3:Y:S01]  /*4b20*/  MUFU.EX2 R34, R34 ;  /* 0x0000002200227308 */ /* 0x000ee20000000800 */
        /* <DEDUP_REMOVED lines=15> */
[----:B------:R-:W2:Y:S08]  /*4c20*/  MUFU.EX2 R100, R100 ;  /* 0x0000006400647308 */ /* 0x000eb00000000800 */
        /* <DEDUP_REMOVED lines=45> */
[----:B------:R-:W2:Y:S01]  /*4f00*/  SHFL.IDX PT, R214, R41, R9, 0x1f ;  /* 0x00001f0929d67589 */ /* 0x000ea200000e0000 */
[----:B------:R-:W-:Y:S01]  /*4f10*/  FFMA.FTZ R46, -R195, R195, 1 ;  /* 0x3f800000c32e7423 */ /* 0x000fe200000101c3 */
[----:B---3--:R-:W-:Y:S01]  /*4f20*/  FMUL.FTZ R40, R34, R40 ;  /* 0x0000002822287220 */ /* 0x008fe20000410000 */
[----:B------:R-:W-:Y:S01]  /*4f30*/  FMUL.FTZ R49, R49, R210 ;  /* 0x000000d231317220 */ /* 0x000fe20000410000 */
[----:B------:R-:W-:Y:S01]  /*4f40*/  SHFL.IDX PT, R218, R41, R212, 0x1f ;  /* 0x00001fd429da7589 */ /* 0x000fe200000e0000 */
[----:B------:R-:W-:Y:S01]  /*4f50*/  FMUL.FTZ R220, R90, R220 ;  /* 0x000000dc5adc7220 */ /* 0x000fe20000410000 */
[----:B------:R-:W-:Y:S01]  /*4f60*/  FMUL.FTZ R46, R46, R40 ;  /* 0x000000282e2e7220 */ /* 0x000fe20000410000 */
[----:B------:R-:W-:Y:S01]  /*4f70*/  MUFU.EX2 R116, R116 ;  /* 0x0000007400747308 */ /* 0x000fe20000000800 */
[----:B------:R-:W3:Y:S01]  /*4f80*/  SHFL.IDX PT, R210, R41, R124, 0x1f ;  /* 0x00001f7c29d27589 */ /* 0x000ee200000e0000 */
        /* <DEDUP_REMOVED lines=26> */
[--C-:B--2---:R-:W-:Y:S01]  /*5130*/  FADD.FTZ R56, R56, -R214.reuse ;  /* 0x800000d638387221 */ /* 0x104fe20000010000 */
[----:B------:R-:W-:Y:S01]  /*5140*/  FMUL.FTZ R54, R54, R53 ;  /* 0x0000003536367220 */ /* 0x000fe20000410000 */
[----:B------:R-:W-:Y:S01]  /*5150*/  FADD.FTZ R58, R58, -R214 ;  /* 0x800000d63a3a7221 */ /* 0x000fe20000010000 */
[----:B------:R-:W1:Y:S01]  /*5160*/  SHFL.IDX PT, R62, R63, R9, 0x1f ;  /* 0x00001f093f3e7589 */ /* 0x000e6200000e0000 */
[----:B------:R-:W-:Y:S01]  /*5170*/  FMUL.FTZ R53, R36, R55 ;  /* 0x0000003724357220 */ /* 0x000fe20000410000 */
[----:B---3--:R-:W-:Y:S01]  /*5180*/  FADD.FTZ R57, R57, -R210 ;  /* 0x800000d239397221 */ /* 0x008fe20000010000 */
        /* <DEDUP_REMOVED lines=151> */
[----:B------:R-:W-:Y:S01]  /*5b00*/  FMUL.FTZ R73, R137, R73 ;  /* 0x0000004989497220 */ /* 0x000fe20000410000 */
[----:B------:R-:W-:-:S03]  /*5b10*/  FMUL.FTZ R66, R66, R36 ;  /* 0x0000002442427220 */ /* 0x000fc60000410000 */
[----:B------:R-:W-:Y:S01]  /*5b20*/  FMUL.FTZ R124, R124, R73 ;  /* 0x000000497c7c7220 */ /* 0x000fe20000410000 */
[----:B------:R-:W-:Y:S01]  /*5b30*/  FMUL.FTZ R73, R116, R76 ;  /* 0x0000004c74497220 */ /* 0x000fe20000410000 */
[----:B------:R-:W-:-:S03]  /*5b40*/  FMUL.FTZ R36, R122, R75 ;  /* 0x0000004b7a247220 */ /* 0x000fc60000410000 */
[----:B------:R-:W-:Y:S01]  /*5b50*/  FMUL.FTZ R210, R210, R73 ;  /* 0x00000049d2d27220 */ /* 0x000fe20000410000 */
[----:B------:R-:W-:Y:S01]  /*5b60*/  FMUL.FTZ R73, R130, R84 ;  /* 0x0000005482497220 */ /* 0x000fe20000410000 */
[----:B------:R-:W-:Y:S01]  /*5b70*/  FMUL.FTZ R121, R121, R36 ;  /* 0x0000002479797220 */ /* 0x000fe20000410000 */
[----:B------:R-:W-:Y:S01]  /*5b80*/  FMUL.FTZ R36, R113, R81 ;  /* 0x0000005171247220 */ /* 0x000fe20000410000 */
[----:B------:R-:W-:Y:S01]  /*5b90*/  FMUL.FTZ R221, R132, R221 ;  /* 0x000000dd84dd7220 */ /* 0x000fe20000410000 */
[----:B------:R-:W-:Y:S01]  /*5ba0*/  FMUL.FTZ R218, R218, R73 ;  /* 0x00000049dada7220 */ /* 0x000fe20000410000 */
[----:B---3--:R-:W-:Y:S01]  /*5bb0*/  FMUL.FTZ R86, R129, R86 ;  /* 0x0000005681567220 */ /* 0x008fe20000410000 */
[----:B------:R-:W-:Y:S01]  /*5bc0*/  F2FP.BF16.F32.PACK_AB R73, R51, R11 ;  /* 0x0000000b3349723e */ /* 0x000fe200000010ff */
        /* <DEDUP_REMOVED lines=69> */
[----:B--2---:R-:W-:-:S04]  /*6020*/  IMAD R11, R0, 0x4000, R220 ;  /* 0x00004000000b7824 */ /* 0x004fc800078e02dc */
        /* <DEDUP_REMOVED lines=76> */
[----:B------:R-:W-:-:S05]  /*64f0*/  IADD3 R40, R16, 0x20c00, RZ ;  /* 0x00020c0010287810 */ /* 0x000fca0007ffe0ff */
[----:B---3--:R-:W-:-:S05]  /*6500*/  IMAD R10, R14, 0x2000, R40 ;  /* 0x000020000e0a7824 */ /* 0x008fca00078e0228 */
        /* <DEDUP_REMOVED lines=70> */
.L_x_1712:
        /* <DEDUP_REMOVED lines=68> */
.L_x_1713:
        /* <DEDUP_REMOVED lines=12> */
.L_x_1703:
[----:B------:R-:W2:Y:S01]  /*6e70*/  S2UR UR6, SR_CTAID.X ;  /* 0x00000000000679c3 */ /* 0x000ea20000002500 */
[----:B------:R-:W-:Y:S01]  /*6e80*/  UIADD3 UR4, UR41, -UR40, URZ ;  /* 0x8000002829047290 */ /* 0x000fe2000fffe03f */
[----:B------:R-:W-:-:S03]  /*6e90*/  ULDC UR5, c[0x0][0x748] ;  /* 0x0001d20000057ab9 */ /* 0x000fc60000000800 */
[----:B--2---:R-:W-:-:S04]  /*6ea0*/  ULEA UR4, UR6, UR4, 0x7 ;  /* 0x0000000406047291 */ /* 0x004fc8000f8e383f */
[----:B------:R-:W-:-:S04]  /*6eb0*/  UIADD3 UR4, UR4, UR5, URZ ;  /* 0x0000000504047290 */ /* 0x000fc8000fffe03f */
[----:B------:R-:W-:-:S04]  /*6ec0*/  USHF.R.S32.HI UR5, URZ, 0x1f, UR4 ;  /* 0x0000001f3f057899 */ /* 0x000fc80008011404 */
[----:B------:R-:W-:-:S04]  /*6ed0*/  ULEA.HI UR5, UR5, UR4, URZ, 0x7 ;  /* 0x0000000405057291 */ /* 0x000fc8000f8f383f */
[----:B------:R-:W-:-:S06]  /*6ee0*/  USHF.R.S32.HI UR5, URZ, 0x7, UR5 ;  /* 0x000000073f057899 */ /* 0x000fcc0008011405 */
[----:B------:R-:W-:-:S04]  /*6ef0*/  MOV R5, UR5 ;  /* 0x0000000500057c02 */ /* 0x000fc80008000f00 */
        /* <DEDUP_REMOVED lines=8> */
[----:B------:R-:W-:Y:S01]  /*6f80*/  UIMAD UR4, UR6, -0x80, UR40 ;  /* 0xffffff80060478a4 */ /* 0x000fe2000f8e0228 */
[----:B------:R-:W-:Y:S01]  /*6f90*/  IMAD.MOV.U32 R23, RZ, RZ, 0x40000040 ;  /* 0x40000040ff177424 */ /* 0x000fe200078e00ff */
[----:B------:R-:W-:Y:S01]  /*6fa0*/  MOV R21, 0x40000040 ;  /* 0x4000004000157802 */ /* 0x000fe20000000f00 */
[----:B------:R-:W5:Y:S01]  /*6fb0*/  S2R R5, SR_TID.X ;  /* 0x0000000000057919 */ /* 0x000f620000002100 */
[----:B------:R-:W-:Y:S01]  /*6fc0*/  IMAD.MOV.U32 R19, RZ, RZ, 0x40000040 ;  /* 0x40000040ff137424 */ /* 0x000fe200078e00ff */
[----:B------:R-:W1:Y:S01]  /*6fd0*/  S2R R13, SR_TID.X ;  /* 0x00000000000d7919 */ /* 0x000e620000002100 */
[----:B-----5:R-:W-:-:S02]  /*6fe0*/  VIADD R7, R5, 0xffffff80 ;  /* 0xffffff8005077836 */ /* 0x020fc40000000000 */
[C---:B-1----:R-:W-:Y:S02]  /*6ff0*/  VIADD R15, R13.reuse, 0xffffff80 ;  /* 0xffffff800d0f7836 */ /* 0x042fe40000000000 */
[----:B------:R-:W-:-:S03]  /*7000*/  VIADD R17, R13, 0xffffff80 ;  /* 0xffffff800d117836 */ /* 0x000fc60000000000 */
[----:B------:R-:W-:-:S04]  /*7010*/  SHF.R.S32.HI R15, RZ, 0x1f, R15 ;  /* 0x0000001fff0f7819 */ /* 0x000fc8000001140f */
[----:B------:R-:W-:-:S04]  /*7020*/  LEA.HI R15, R15, R17, RZ, 0x7 ;  /* 0x000000110f0f7211 */ /* 0x000fc800078f38ff */
[----:B------:R-:W-:-:S04]  /*7030*/  SHF.R.S32.HI R15, RZ, 0x7, R15 ;  /* 0x00000007ff0f7819 */ /* 0x000fc8000001140f */
[----:B------:R-:W-:Y:S01]  /*7040*/  LEA.HI R13, R15, R15, RZ, 0x1 ;  /* 0x0000000f0f0d7211 */ /* 0x000fe200078f08ff */
        /* <DEDUP_REMOVED lines=11> */
[----:B------:R-:W-:Y:S02]  /*7100*/  MOV R12, UR4 ;  /* 0x00000004000c7c02 */ /* 0x000fe40008000f00 */
[----:B------:R-:W-:Y:S02]  /*7110*/  LEA.HI R5, R8, R11, RZ, 0x3 ;  /* 0x0000000b08057211 */ /* 0x000fe400078f18ff */
[----:B------:R-:W-:Y:S01]  /*7120*/  IADD3 R8, R7, -R6, RZ ;  /* 0x8000000607087210 */ /* 0x000fe20007ffe0ff */
[----:B------:R-:W-:Y:S01]  /*7130*/  IMAD R6, R9, -0x10, R12 ;  /* 0xfffffff009067824 */ /* 0x000fe200078e020c */
[----:B------:R-:W-:Y:S01]  /*7140*/  LOP3.LUT R12, R5, 0xfffffff8, RZ, 0xc0, !PT ;  /* 0xfffffff8050c7812 */ /* 0x000fe200078ec0ff */
[----:B------:R-:W-:Y:S01]  /*7150*/  IMAD.IADD R7, R7, 0x1, -R10 ;  /* 0x0000000107077824 */ /* 0x000fe200078e0a0a */
[----:B------:R-:W-:-:S02]  /*7160*/  SHF.R.S32.HI R9, RZ, 0x1f, R8 ;  /* 0x0000001fff097819 */ /* 0x000fc40000011408 */
[----:B------:R-:W-:Y:S02]  /*7170*/  IADD3 R6, R6, R12, -R11 ;  /* 0x0000000c06067210 */ /* 0x000fe40007ffe80b */
[CC--:B------:R-:W-:Y:S02]  /*7180*/  LEA.HI R11, R9.reuse, R8.reuse, RZ, 0x3 ;  /* 0x00000008090b7211 */ /* 0x0c0fe400078f18ff */
[----:B------:R-:W-:Y:S02]  /*7190*/  LEA.HI R12, R9, R8, RZ, 0x2 ;  /* 0x00000008090c7211 */ /* 0x000fe400078f10ff */
[----:B------:R-:W-:Y:S02]  /*71a0*/  LOP3.LUT R5, R13, 0xfffffffe, RZ, 0xc0, !PT ;  /* 0xfffffffe0d057812 */ /* 0x000fe400078ec0ff */
[--C-:B------:R-:W-:Y:S02]  /*71b0*/  SHF.R.S32.HI R9, RZ, 0x3, R11.reuse ;  /* 0x00000003ff097819 */ /* 0x100fe4000001140b */
[----:B------:R-:W-:Y:S01]  /*71c0*/  SHF.R.S32.HI R14, RZ, 0x1f, R11 ;  /* 0x0000001fff0e7819 */ /* 0x000fe2000001140b */
[----:B------:R-:W-:Y:S01]  /*71d0*/  IMAD.IADD R5, R15, 0x1, -R5 ;  /* 0x000000010f057824 */ /* 0x000fe200078e0a05 */
[----:B------:R-:W-:-:S02]  /*71e0*/  SHF.R.S32.HI R11, RZ, 0x2, R12 ;  /* 0x00000002ff0b7819 */ /* 0x000fc4000001140c */
[----:B------:R-:W-:Y:S01]  /*71f0*/  LEA.HI R14, R14, R9, RZ, 0x4 ;  /* 0x000000090e0e7211 */ /* 0x000fe200078f20ff */
[----:B------:R-:W-:Y:S01]  /*7200*/  IMAD R8, R5, -0x40, R6 ;  /* 0xffffffc005087824 */ /* 0x000fe200078e0206 */
[----:B------:R-:W-:Y:S01]  /*7210*/  LEA.HI R12, R12, R11, RZ, 0x1 ;  /* 0x0000000b0c0c7211 */ /* 0x000fe200078f08ff */
[C---:B------:R-:W-:Y:S01]  /*7220*/  VIADD R13, R11.reuse, 0x10 ;  /* 0x000000100b0d7836 */ /* 0x040fe20000000000 */
[----:B------:R-:W-:Y:S01]  /*7230*/  LOP3.LUT R14, R14, 0x1ffffff0, RZ, 0xc0, !PT ;  /* 0x1ffffff00e0e7812 */ /* 0x000fe200078ec0ff */
[C---:B------:R-:W-:Y:S01]  /*7240*/  VIADD R15, R11.reuse, 0x18 ;  /* 0x000000180b0f7836 */ /* 0x040fe20000000000 */
[----:B------:R-:W-:Y:S02]  /*7250*/  IADD3 R5, R11, 0x8, RZ ;  /* 0x000000080b057810 */ /* 0x000fe40007ffe0ff */
[----:B------:R-:W-:Y:S01]  /*7260*/  LOP3.LUT R12, R12, 0xfffffffe, RZ, 0xc0, !PT ;  /* 0xfffffffe0c0c7812 */ /* 0x000fe200078ec0ff */
[----:B------:R-:W-:Y:S01]  /*7270*/  IMAD.IADD R9, R9, 0x1, -R14 ;  /* 0x0000000109097824 */ /* 0x000fe200078e0a0e */
[----:B------:R-:W-:-:S02]  /*7280*/  LEA.HI R6, R5, R5, RZ, 0x1 ;  /* 0x0000000505067211 */ /* 0x000fc400078f08ff */
[----:B------:R-:W-:Y:S02]  /*7290*/  IADD3 R12, R11, -R12, RZ ;  /* 0x8000000c0b0c7210 */ /* 0x000fe40007ffe0ff */
[----:B------:R-:W-:Y:S02]  /*72a0*/  LOP3.LUT R10, R6, 0xfffffffe, RZ, 0xc0, !PT ;  /* 0xfffffffe060a7812 */ /* 0x000fe400078ec0ff */
[----:B------:R-:W-:Y:S02]  /*72b0*/  LEA R11, R9, R12, 0x3 ;  /* 0x0000000c090b7211 */ /* 0x000fe400078e18ff */
[----:B------:R-:W-:Y:S01]  /*72c0*/  LEA.HI R9, R13, R13, RZ, 0x1 ;  /* 0x0000000d0d097211 */ /* 0x000fe200078f08ff */
[----:B------:R-:W-:Y:S01]  /*72d0*/  IMAD.IADD R10, R5, 0x1, -R10 ;  /* 0x00000001050a7824 */ /* 0x000fe200078e0a0a */
[--C-:B------:R-:W-:Y:S01]  /*72e0*/  SHF.R.S32.HI R5, RZ, 0x1, R6.reuse ;  /* 0x00000001ff057819 */ /* 0x100fe20000011406 */
[----:B------:R1:W-:Y:S01]  /*72f0*/  STL [R1+0x54], R11 ;  /* 0x0000540b01007387 */ /* 0x0003e20000100800 */
[----:B------:R-:W-:-:S02]  /*7300*/  SHF.R.S32.HI R6, RZ, 0x1f, R6 ;  /* 0x0000001fff067819 */ /* 0x000fc40000011406 */
[--C-:B------:R-:W-:Y:S02]  /*7310*/  SHF.R.S32.HI R14, RZ, 0x1f, R9.reuse ;  /* 0x0000001fff0e7819 */ /* 0x100fe40000011409 */
[----:B------:R-:W-:Y:S02]  /*7320*/  LEA.HI R17, R15, R15, RZ, 0x1 ;  /* 0x0000000f0f117211 */ /* 0x000fe400078f08ff */
[----:B------:R-:W-:Y:S02]  /*7330*/  LOP3.LUT R12, R9, 0xfffffffe, RZ, 0xc0, !PT ;  /* 0xfffffffe090c7812 */ /* 0x000fe400078ec0ff */
[----:B------:R-:W-:Y:S02]  /*7340*/  LEA.HI R6, R6, R5, RZ, 0x4 ;  /* 0x0000000506067211 */ /* 0x000fe400078f20ff */
[----:B-1----:R-:W-:Y:S01]  /*7350*/  SHF.R.S32.HI R11, RZ, 0x1, R9 ;  /* 0x00000001ff0b7819 */ /* 0x002fe20000011409 */
[----:B------:R-:W-:Y:S01]  /*7360*/  IMAD.IADD R12, R13, 0x1, -R12 ;  /* 0x000000010d0c7824 */ /* 0x000fe200078e0a0c */
[----:B------:R-:W-:-:S02]  /*7370*/  SHF.R.S32.HI R9, RZ, 0x1, R17 ;  /* 0x00000001ff097819 */ /* 0x000fc40000011411 */
[----:B------:R-:W-:Y:S02]  /*7380*/  LEA.HI R14, R14, R11, RZ, 0x4 ;  /* 0x0000000b0e0e7211 */ /* 0x000fe400078f20ff */
[----:B------:R-:W-:Y:S02]  /*7390*/  SHF.R.S32.HI R18, RZ, 0x1f, R17 ;  /* 0x0000001fff127819 */ /* 0x000fe40000011411 */
[----:B------:R-:W-:Y:S02]  /*73a0*/  LOP3.LUT R6, R6, 0x1ffffff0, RZ, 0xc0, !PT ;  /* 0x1ffffff006067812 */ /* 0x000fe400078ec0ff */
[----:B------:R-:W-:Y:S02]  /*73b0*/  LOP3.LUT R14, R14, 0x1ffffff0, RZ, 0xc0, !PT ;  /* 0x1ffffff00e0e7812 */ /* 0x000fe400078ec0ff */
[----:B------:R-:W-:Y:S02]  /*73c0*/  LEA.HI R13, R18, R9, RZ, 0x4 ;  /* 0x00000009120d7211 */ /* 0x000fe400078f20ff */
[----:B------:R-:W-:Y:S01]  /*73d0*/  IADD3 R5, R5, -R6, RZ ;  /* 0x8000000605057210 */ /* 0x000fe20007ffe0ff */
[----:B------:R-:W-:Y:S01]  /*73e0*/  IMAD.IADD R11, R11, 0x1, -R14 ;  /* 0x000000010b0b7824 */ /* 0x000fe200078e0a0e */
[----:B------:R-:W-:Y:S01]  /*73f0*/  LOP3.LUT R18, R17, 0xfffffffe, RZ, 0xc0, !PT ;  /* 0xfffffffe11127812 */ /* 0x000fe200078ec0ff */
[----:B------:R-:W-:Y:S01]  /*7400*/  IMAD R6, R22, 0x2000, R16 ;  /* 0x0000200016067824 */ /* 0x000fe200078e0210 */
[----:B------:R-:W-:Y:S01]  /*7410*/  LOP3.LUT R20, R13, 0x1ffffff0, RZ, 0xc0, !PT ;  /* 0x1ffffff00d147812 */ /* 0x000fe200078ec0ff */
[----:B------:R-:W-:Y:S01]  /*7420*/  IMAD R10, R5, 0x8, R10 ;  /* 0x00000008050a7824 */ /* 0x000fe200078e020a */
[----:B------:R-:W-:Y:S01]  /*7430*/  LEA R5, R11, R12, 0x3 ;  /* 0x0000000c0b057211 */ /* 0x000fe200078e18ff */
[----:B------:R-:W-:Y:S01]  /*7440*/  IMAD.IADD R18, R15, 0x1, -R18 ;  /* 0x000000010f127824 */ /* 0x000fe200078e0a12 */
[----:B------:R-:W-:Y:S01]  /*7450*/  IADD3 R9, R9, -R20, RZ ;  /* 0x8000001409097210 */ /* 0x000fe20007ffe0ff */
[----:B------:R-:W-:Y:S01]  /*7460*/  IMAD.MOV.U32 R11, RZ, RZ, 0x40000040 ;  /* 0x40000040ff0b7424 */ /* 0x000fe200078e00ff */
[----:B------:R1:W-:Y:S01]  /*7470*/  STL [R1+0x4c], R10 ;  /* 0x00004c0a01007387 */ /* 0x0003e20000100800 */
[----:B------:R-:W-:Y:S01]  /*7480*/  IMAD.MOV.U32 R15, RZ, RZ, 0x40000040 ;  /* 0x40000040ff0f7424 */ /* 0x000fe200078e00ff */
[----:B------:R-:W-:-:S02]  /*7490*/  MOV R13, 0x40000040 ;  /* 0x40000040000d7802 */ /* 0x000fc40000000f00 */
[----:B------:R2:W-:Y:S01]  /*74a0*/  STL [R1+0x48], R5 ;  /* 0x0000480501007387 */ /* 0x0005e20000100800 */
[----:B-1----:R-:W-:Y:S02]  /*74b0*/  IMAD R10, R9, 0x8, R18 ;  /* 0x00000008090a7824 */ /* 0x002fe400078e0212 */
[C---:B------:R-:W-:Y:S01]  /*74c0*/  VIADD R9, R6.reuse, 0x4000 ;  /* 0x0000400006097836 */ /* 0x040fe20000000000 */
[----:B--2---:R-:W-:Y:S02]  /*74d0*/  IADD3 R5, R6, 0x20c00, RZ ;  /* 0x00020c0006057810 */ /* 0x004fe40007ffe0ff */
[----:B------:R1:W-:Y:S01]  /*74e0*/  STL [R1+0x44], R10 ;  /* 0x0000440a01007387 */ /* 0x0003e20000100800 */
        /* <DEDUP_REMOVED lines=31> */
.L_x_1726:
[----:B------:R-:W-:-:S05]  /*76e0*/  IMAD.U32 R5, RZ, RZ, UR36 ;  /* 0x00000024ff057e24 */ /* 0x000fca000f8e00ff */
[----:B------:R-:W-:-:S04]  /*76f0*/  LOP3.LUT R5, R5, 0x1, RZ, 0xfc, !PT ;  /* 0x0000000105057812 */ /* 0x000fc800078efcff */
[----:B------:R-:W-:-:S13]  /*7700*/  ISETP.NE.AND P0, PT, R5, 0x3, PT ;  /* 0x000000030500780c */ /* 0x000fda0003f05270 */
[----:B------:R-:W-:Y:S05]  /*7710*/  @!P0 BRA `(.L_x_1716) ;  /* 0x0000000000048947 */ /* 0x000fea0003800000 */
[----:B------:R-:W-:Y:S01]  /*7720*/  BPT.TRAP 0x1 ;  /* 0x000000040000795c */ /* 0x000fe20000300000 */
.L_x_1716:
[----:B------:R-:W-:Y:S02]  /*7730*/  LEA R6, R0, R16, 0x3 ;  /* 0x0000001000067211 */ /* 0x000fe400078e18ff */
[----:B--2---:R-:W-:-:S04]  /*7740*/  SHF.L.U32 R23, R4, 0x1f, RZ ;  /* 0x0000001f04177819 */ /* 0x004fc800000006ff */
[----:B------:R1:W2:Y:S01]  /*7750*/  SYNCS.PHASECHK.TRANS64.TRYWAIT P1, [R6+URZ+0x30c10], R23 ;  /* 0x030c1017060075a7 */ /* 0x0002a2000802017f */
[----:B------:R-:W-:Y:S05]  /*7760*/  @!P0 BRA `(.L_x_1717) ;  /* 0x0000000000048947 */ /* 0x000fea0003800000 */
[----:B------:R-:W-:Y:S01]  /*7770*/  BPT.TRAP 0x1 ;  /* 0x000000040000795c */ /* 0x000fe20000300000 */
.L_x_1717:
[----:B------:R-:W-:-:S05]  /*7780*/  VIADD R5, R16, 0x10000 ;  /* 0x0001000010057836 */ /* 0x000fca0000000000 */
[----:B------:R-:W-:-:S04]  /*7790*/  SHF.R.U32.HI R5, RZ, 0x4, R5 ;  /* 0x00000004ff057819 */ /* 0x000fc80000011605 */
[----:B------:R-:W-:-:S04]  /*77a0*/  LOP3.LUT R5, R5, 0x3fff, RZ, 0xc0, !PT ;  /* 0x00003fff05057812 */ /* 0x000fc800078ec0ff */
[----:B------:R-:W-:Y:S01]  /*77b0*/  LOP3.LUT R9, R5, 0x10000, RZ, 0xfc, !PT ;  /* 0x0001000005097812 */ /* 0x000fe200078efcff */
[----:B--2---:R-:W-:Y:S06]  /*77c0*/  @P1 BRA `(.L_x_1718) ;  /* 0x0000000000081947 */ /* 0x004fec0003800000 */
[----:B------:R-:W2:Y:S02]  /*77d0*/  SYNCS.PHASECHK.TRANS64.TRYWAIT P1, [R6+URZ+0x30c10], R23 ;  /* 0x030c1017060075a7 */ /* 0x000ea4000802017f */
[----:B--2---:R-:W-:Y:S05]  /*77e0*/  @!P1 BRA `(.L_x_1719) ;  /* 0x000000f400f89947 */ /* 0x004fea0003800000 */
.L_x_1718:
        /* <DEDUP_REMOVED lines=63> */
.L_x_1720:
[----:B------:R1:W1:Y:S01]  /*7be0*/  SYNCS.PHASECHK.TRANS64.TRYWAIT P1, [R6+URZ+0x30c30], R23 ;  /* 0x030c3017060075a7 */ /* 0x000262000802017f */
[----:B------:R-:W-:Y:S05]  /*7bf0*/  @!P0 BRA `(.L_x_1721) ;  /* 0x0000000000048947 */ /* 0x000fea0003800000 */
[----:B------:R-:W-:Y:S01]  /*7c00*/  BPT.TRAP 0x1 ;  /* 0x000000040000795c */ /* 0x000fe20000300000 */
.L_x_1721:
[----:B-1----:R-:W-:Y:S05]  /*7c10*/  @P1 BRA `(.L_x_1722) ;  /* 0x0000000000081947 */ /* 0x002fea0003800000 */
[----:B------:R-:W1:Y:S02]  /*7c20*/  SYNCS.PHASECHK.TRANS64.TRYWAIT P1, [R6+URZ+0x30c30], R23 ;  /* 0x030c3017060075a7 */ /* 0x000e64000802017f */
[----:B-1----:R-:W-:Y:S05]  /*7c30*/  @!P1 BRA `(.L_x_1723) ;  /* 0x000000f000f89947 */ /* 0x002fea0003800000 */
.L_x_1722:
        /* <DEDUP_REMOVED lines=954> */
.L_x_1724:
        /* <DEDUP_REMOVED lines=70> */
.L_x_1725:
        /* <DEDUP_REMOVED lines=12> */
.L_x_1715:
[----:B------:R-:W-:-:S06]  /*bd00*/  UISETP.GE.AND UP0, UPT, UR43, UR42, UPT ;  /* 0x0000002a2b00728c */ /* 0x000fcc000bf06270 */
[----:B------:R-:W-:-:S13]  /*bd10*/  PLOP3.LUT P0, PT, PT, PT, UP0, 0x80, 0x0 ;  /* 0x000000000000781c */ /* 0x000fda0003f0f008 */
[----:B------:R-:W-:Y:S05]  /*bd20*/  @P0 BRA `(.L_x_1727) ;  /* 0x0000005800200947 */ /* 0x000fea0003800000 */
[----:B------:R-:W2:Y:S04]  /*bd30*/  LDL.LU R12, [R1+0x68] ;  /* 0x00006800010c7983 */ /* 0x000ea80000300800 */
[----:B------:R-:W3:Y:S01]  /*bd40*/  LDL.LU R20, [R1+0x50] ;  /* 0x0000500001147983 */ /* 0x000ee20000300800 */
[----:B------:R-:W4:Y:S01]  /*bd50*/  S2R R5, SR_TID.X ;  /* 0x0000000000057919 */ /* 0x000f220000002100 */
[----:B------:R-:W5:Y:S01]  /*bd60*/  S2R R10, SR_TID.X ;  /* 0x00000000000a7919 */ /* 0x000f620000002100 */
[----:B----4-:R-:W-:Y:S01]  /*bd70*/  VIADD R5, R5, 0xffffff80 ;  /* 0xffffff8005057836 */ /* 0x010fe20000000000 */
[C---:B-----5:R-:W-:Y:S01]  /*bd80*/  IADD3 R13, R10.reuse, -0x80, RZ ;  /* 0xffffff800a0d7810 */ /* 0x060fe20007ffe0ff */
[----:B------:R-:W-:-:S03]  /*bd90*/  VIADD R14, R10, 0xffffff80 ;  /* 0xffffff800a0e7836 */ /* 0x000fc60000000000 */
[----:B------:R-:W-:Y:S02]  /*bda0*/  SHF.R.S32.HI R6, RZ, 0x1f, R5 ;  /* 0x0000001fff067819 */ /* 0x000fe40000011405 */
[----:B------:R-:W-:Y:S02]  /*bdb0*/  SHF.R.S32.HI R13, RZ, 0x1f, R13 ;  /* 0x0000001fff0d7819 */ /* 0x000fe4000001140d */
[----:B------:R-:W-:Y:S02]  /*bdc0*/  LEA.HI R7, R6, R5, RZ, 0x5 ;  /* 0x0000000506077211 */ /* 0x000fe400078f28ff */
[----:B------:R-:W-:-:S04]  /*bdd0*/  LEA.HI R13, R13, R14, RZ, 0x7 ;  /* 0x0000000e0d0d7211 */ /* 0x000fc800078f38ff */
[----:B------:R-:W-:Y:S01]  /*bde0*/  SHF.R.S32.HI R13, RZ, 0x7, R13 ;  /* 0x00000007ff0d7819 */ /* 0x000fe2000001140d */
[----:B------:R-:W4:Y:S01]  /*bdf0*/  S2UR UR4, SR_CTAID.X ;  /* 0x00000000000479c3 */ /* 0x000f220000002500 */
[----:B------:R-:W-:Y:S01]  /*be00*/  IMAD.MOV.U32 R25, RZ, RZ, 0x40000040 ;  /* 0x40000040ff197424 */ /* 0x000fe200078e00ff */
[----:B------:R-:W-:Y:S01]  /*be10*/  MOV R23, 0x40000040 ;  /* 0x4000004000177802 */ /* 0x000fe20000000f00 */
[----:B------:R-:W-:Y:S01]  /*be20*/  IMAD.MOV.U32 R21, RZ, RZ, 0x40000040 ;  /* 0x40000040ff157424 */ /* 0x000fe200078e00ff */
[----:B----4-:R-:W-:Y:S01]  /*be30*/  UIMAD UR4, UR4, -0x80, UR40 ;  /* 0xffffff80040478a4 */ /* 0x010fe2000f8e0228 */
[----:B--2---:R-:W-:-:S04]  /*be40*/  SHF.R.S32.HI R11, RZ, 0x1f, R12 ;  /* 0x0000001fff0b7819 */ /* 0x004fc8000001140c */
[CC--:B------:R-:W-:Y:S02]  /*be50*/  LEA.HI R8, R11.reuse, R12.reuse, RZ, 0x2 ;  /* 0x0000000c0b087211 */ /* 0x0c0fe400078f10ff */
[----:B------:R-:W-:Y:S02]  /*be60*/  LEA.HI R11, R11, R12, RZ, 0x5 ;  /* 0x0000000c0b0b7211 */ /* 0x000fe400078f28ff */
[--C-:B------:R-:W-:Y:S02]  /*be70*/  SHF.R.S32.HI R9, RZ, 0x2, R8.reuse ;  /* 0x00000002ff097819 */ /* 0x100fe40000011408 */
[----:B------:R-:W-:Y:S02]  /*be80*/  SHF.R.S32.HI R8, RZ, 0x1f, R8 ;  /* 0x0000001fff087819 */ /* 0x000fe40000011408 */
[----:B------:R-:W-:Y:S02]  /*be90*/  SHF.R.S32.HI R11, RZ, 0x5, R11 ;  /* 0x00000005ff0b7819 */ /* 0x000fe4000001140b */
[----:B------:R-:W-:-:S02]  /*bea0*/  LEA.HI R10, R8, R9, RZ, 0x3 ;  /* 0x00000009080a7211 */ /* 0x000fc400078f18ff */
[----:B------:R-:W-:Y:S02]  /*beb0*/  LOP3.LUT R8, R7, 0xffffffe0, RZ, 0xc0, !PT ;  /* 0xffffffe007087812 */ /* 0x000fe400078ec0ff */
[----:B------:R-:W-:Y:S02]  /*bec0*/  LEA.HI R7, R13, R13, RZ, 0x1 ;  /* 0x0000000d0d077211 */ /* 0x000fe400078f08ff */
[----:B------:R-:W-:Y:S01]  /*bed0*/  LOP3.LUT R10, R10, 0xfffffff8, RZ, 0xc0, !PT ;  /* 0xfffffff80a0a7812 */ /* 0x000fe200078ec0ff */
[----:B------:R-:W-:Y:S01]  /*bee0*/  IMAD.IADD R8, R5, 0x1, -R8 ;  /* 0x0000000105087824 */ /* 0x000fe200078e0a08 */
[----:B------:R-:W-:-:S03]  /*bef0*/  LOP3.LUT R12, R7, 0x3fffffe, RZ, 0xc0, !PT ;  /* 0x03fffffe070c7812 */ /* 0x000fc600078ec0ff */
[----:B------:R-:W-:Y:S01]  /*bf00*/  IMAD.IADD R10, R9, 0x1, -R10 ;  /* 0x00000001090a7824 */ /* 0x000fe200078e0a0a */
[----:B------:R-:W-:Y:S02]  /*bf10*/  SHF.R.S32.HI R7, RZ, 0x1f, R8 ;  /* 0x0000001fff077819 */ /* 0x000fe40000011408 */
[----:B------:R-:W-:Y:S02]  /*bf20*/  LEA.HI R9, R6, R5, RZ, 0x2 ;  /* 0x0000000506097211 */ /* 0x000fe400078f10ff */
[CC--:B------:R-:W-:Y:S02]  /*bf30*/  LEA.HI R6, R7.reuse, R8.reuse, RZ, 0x3 ;  /* 0x0000000807067211 */ /* 0x0c0fe400078f18ff */
[----:B------:R-:W-:Y:S01]  /*bf40*/  LEA.HI R8, R7, R8, RZ, 0x2 ;  /* 0x0000000807087211 */ /* 0x000fe200078f10ff */
[----:B------:R-:W-:Y:S01]  /*bf50*/  IMAD R10, R11, 0x10, R10 ;  /* 0x000000100b0a7824 */ /* 0x000fe200078e020a */
[----:B------:R-:W-:Y:S02]  /*bf60*/  IADD3 R13, R13, -R12, RZ ;  /* 0x8000000c0d0d7210 */ /* 0x000fe40007ffe0ff */
[----:B------:R-:W-:-:S02]  /*bf70*/  LOP3.LUT R12, R9, 0xfffffffc, RZ, 0xc0, !PT ;  /* 0xfffffffc090c7812 */ /* 0x000fc400078ec0ff */
[----:B------:R-:W-:Y:S02]  /*bf80*/  SHF.R.S32.HI R7, RZ, 0x3, R6 ;  /* 0x00000003ff077819 */ /* 0x000fe40000011406 */
[----:B------:R-:W-:Y:S02]  /*bf90*/  SHF.R.S32.HI R11, RZ, 0x2, R8 ;  /* 0x00000002ff0b7819 */ /* 0x000fe40000011408 */
[----:B------:R-:W-:Y:S01]  /*bfa0*/  SHF.R.S32.HI R6, RZ, 0x1f, R6 ;  /* 0x0000001fff067819 */ /* 0x000fe20000011406 */
[----:B------:R-:W-:Y:S02]  /*bfb0*/  IMAD.IADD R9, R5, 0x1, -R12 ;  /* 0x0000000105097824 */ /* 0x000fe400078e0a0c */
[C---:B------:R-:W-:Y:S01]  /*bfc0*/  VIADD R5, R11.reuse, 0x8 ;  /* 0x000000080b057836 */ /* 0x040fe20000000000 */
[----:B------:R-:W-:Y:S01]  /*bfd0*/  LEA.HI R6, R6, R7, RZ, 0x4 ;  /* 0x0000000706067211 */ /* 0x000fe200078f20ff */
[----:B------:R-:W-:Y:S01]  /*bfe0*/  VIADD R12, R11, 0x10 ;  /* 0x000000100b0c7836 */ /* 0x000fe20000000000 */
[----:B------:R-:W-:-:S02]  /*bff0*/  LEA R19, R13, R10, 0x6 ;  /* 0x0000000a0d137211 */ /* 0x000fc400078e30ff */
[----:B------:R-:W-:Y:S02]  /*c000*/  LOP3.LUT R6, R6, 0x1ffffff0, RZ, 0xc0, !PT ;  /* 0x1ffffff006067812 */ /* 0x000fe400078ec0ff */
[----:B------:R-:W-:Y:S02]  /*c010*/  LEA.HI R10, R5, R5, RZ, 0x1 ;  /* 0x00000005050a7211 */ /* 0x000fe400078f08ff */
[----:B------:R-:W-:Y:S02]  /*c020*/  LEA.HI R8, R8, R11, RZ, 0x1 ;  /* 0x0000000b08087211 */ /* 0x000fe400078f08ff */
[----:B------:R-:W-:Y:S02]  /*c030*/  LEA.HI R13, R12, R12, RZ, 0x1 ;  /* 0x0000000c0c0d7211 */ /* 0x000fe400078f08ff */
[----:B------:R-:W-:Y:S01]  /*c040*/  IADD3 R7, R7, -R6, RZ ;  /* 0x8000000607077210 */ /* 0x000fe20007ffe0ff */
[----:B------:R-:W-:Y:S01]  /*c050*/  VIADD R14, R11, 0x18 ;  /* 0x000000180b0e7836 */ /* 0x000fe20000000000 */
[----:B------:R-:W-:-:S02]  /*c060*/  LOP3.LUT R6, R10, 0xfffffffe, RZ, 0xc0, !PT ;  /* 0xfffffffe0a067812 */ /* 0x000fc400078ec0ff */
[----:B------:R-:W-:Y:S02]  /*c070*/  LOP3.LUT R8, R8, 0xfffffffe, RZ, 0xc0, !PT ;  /* 0xfffffffe08087812 */ /* 0x000fe400078ec0ff */
[----:B------:R-:W-:Y:S02]  /*c080*/  LOP3.LUT R15, R13, 0xfffffffe, RZ, 0xc0, !PT ;  /* 0xfffffffe0d0f7812 */ /* 0x000fe400078ec0ff */
[----:B------:R-:W-:Y:S01]  /*c090*/  IADD3 R6, R5, -R6, RZ ;  /* 0x8000000605067210 */ /* 0x000fe20007ffe0ff */
[----:B------:R-:W-:Y:S01]  /*c0a0*/  IMAD.IADD R8, R11, 0x1, -R8 ;  /* 0x000000010b087824 */ /* 0x000fe200078e0a08 */
[--C-:B------:R-:W-:Y:S01]  /*c0b0*/  SHF.R.S32.HI R5, RZ, 0x1, R10.reuse ;  /* 0x00000001ff057819 */ /* 0x100fe2000001140a */
[----:B------:R-:W-:Y:S01]  /*c0c0*/  IMAD.IADD R15, R12, 0x1, -R15 ;  /* 0x000000010c0f7824 */ /* 0x000fe200078e0a0f */
[----:B------:R-:W-:Y:S02]  /*c0d0*/  LEA.HI R17, R14, R14, RZ, 0x1 ;  /* 0x0000000e0e117211 */ /* 0x000fe400078f08ff */
[----:B------:R-:W-:-:S02]  /*c0e0*/  SHF.R.S32.HI R10, RZ, 0x1f, R10 ;  /* 0x0000001fff0a7819 */ /* 0x000fc4000001140a */
[--C-:B------:R-:W-:Y:S02]  /*c0f0*/  SHF.R.S32.HI R11, RZ, 0x1, R13.reuse ;  /* 0x00000001ff0b7819 */ /* 0x100fe4000001140d */
[----:B------:R-:W-:Y:S02]  /*c100*/  SHF.R.S32.HI R12, RZ, 0x1f, R13 ;  /* 0x0000001fff0c7819 */ /* 0x000fe4000001140d */
[--C-:B------:R-:W-:Y:S02]  /*c110*/  SHF.R.S32.HI R13, RZ, 0x1, R17.reuse ;  /* 0x00000001ff0d7819 */ /* 0x100fe40000011411 */
[----:B-1----:R-:W-:Y:S02]  /*c120*/  SHF.R.S32.HI R18, RZ, 0x1f, R17 ;  /* 0x0000001fff127819 */ /* 0x002fe40000011411 */
[----:B------:R-:W-:Y:S02]  /*c130*/  LEA.HI R10, R10, R5, RZ, 0x4 ;  /* 0x000000050a0a7211 */ /* 0x000fe400078f20ff */
[----:B------:R-:W-:-:S02]  /*c140*/  LEA.HI R12, R12, R11, RZ, 0x4 ;  /* 0x0000000b0c0c7211 */ /* 0x000fc400078f20ff */
[----:B------:R-:W-:Y:S02]  /*c150*/  LEA.HI R18, R18, R13, RZ, 0x4 ;  /* 0x0000000d12127211 */ /* 0x000fe400078f20ff */
[----:B------:R-:W-:Y:S02]  /*c160*/  LOP3.LUT R10, R10, 0x1ffffff0, RZ, 0xc0, !PT ;  /* 0x1ffffff00a0a7812 */ /* 0x000fe400078ec0ff */
[----:B------:R-:W-:Y:S02]  /*c170*/  LOP3.LUT R12, R12, 0x1ffffff0, RZ, 0xc0, !PT ;  /* 0x1ffffff00c0c7812 */ /* 0x000fe400078ec0ff */
[----:B------:R-:W-:Y:S02]  /*c180*/  LOP3.LUT R17, R17, 0xfffffffe, RZ, 0xc0, !PT ;  /* 0xfffffffe11117812 */ /* 0x000fe400078ec0ff */
[----:B------:R-:W-:Y:S02]  /*c190*/  LOP3.LUT R18, R18, 0x1ffffff0, RZ, 0xc0, !PT ;  /* 0x1ffffff012127812 */ /* 0x000fe400078ec0ff */
[----:B------:R-:W-:Y:S01]  /*c1a0*/  IADD3 R5, R5, -R10, RZ ;  /* 0x8000000a05057210 */ /* 0x000fe20007ffe0ff */
[----:B------:R-:W-:Y:S01]  /*c1b0*/  IMAD.IADD R12, R11, 0x1, -R12 ;  /* 0x000000010b0c7824 */ /* 0x000fe200078e0a0c */
[----:B------:R-:W-:Y:S01]  /*c1c0*/  LEA R8, R7, R8, 0x3 ;  /* 0x0000000807087211 */ /* 0x000fe200078e18ff */
[----:B------:R-:W-:-:S02]  /*c1d0*/  IMAD.IADD R17, R14, 0x1, -R17 ;  /* 0x000000010e117824 */ /* 0x000fc400078e0a11 */
[----:B------:R-:W-:Y:S02]  /*c1e0*/  IMAD.IADD R18, R13, 0x1, -R18 ;  /* 0x000000010d127824 */ /* 0x000fe400078e0a12 */
[----:B------:R-:W-:Y:S02]  /*c1f0*/  IMAD R7, R5, 0x8, R6 ;  /* 0x0000000805077824 */ /* 0x000fe400078e0206 */
[----:B------:R-:W-:Y:S01]  /*c200*/  IMAD R5, R12, 0x8, R15 ;  /* 0x000000080c057824 */ /* 0x000fe200078e020f */
[----:B------:R-:W-:Y:S01]  /*c210*/  STL [R1+0x84], R8 ;  /* 0x0000840801007387 */ /* 0x000fe20000100800 */
[----:B------:R-:W-:-:S03]  /*c220*/  LEA R6, R18, R17, 0x3 ;  /* 0x0000001112067211 */ /* 0x000fc600078e18ff */
[----:B------:R-:W-:Y:S04]  /*c230*/  STL [R1+0x80], R7 ;  /* 0x0000800701007387 */ /* 0x000fe80000100800 */
[----:B------:R3:W-:Y:S04]  /*c240*/  STL [R1+0x7c], R5 ;  /* 0x00007c0501007387 */ /* 0x0007e80000100800 */
[----:B------:R1:W-:Y:S01]  /*c250*/  STL [R1+0x78], R6 ;  /* 0x0000780601007387 */ /* 0x0003e20000100800 */
[----:B---3--:R-:W-:-:S04]  /*c260*/  IMAD R5, R20, 0x2000, R16 ;  /* 0x0000200014057824 */ /* 0x008fc800078e0210 */
[C---:B-1----:R-:W-:Y:S01]  /*c270*/  VIADD R6, R5.reuse, 0x4000 ;  /* 0x0000400005067836 */ /* 0x042fe20000000000 */
[----:B------:R-:W-:Y:S02]  /*c280*/  IADD3 R7, R5, 0x20c00, RZ ;  /* 0x00020c0005077810 */ /* 0x000fe40007ffe0ff */
[----:B------:R-:W-:Y:S02]  /*c290*/  SHF.R.U32.HI R5, RZ, 0x4, R5 ;  /* 0x00000004ff057819 */ /* 0x000fe40000011605 */
[----:B------:R-:W-:Y:S02]  /*c2a0*/  SHF.R.U32.HI R6, RZ, 0x4, R6 ;  /* 0x00000004ff067819 */ /* 0x000fe40000011606 */
[----:B------:R-:W-:Y:S02]  /*c2b0*/  SHF.R.U32.HI R7, RZ, 0x4, R7 ;  /* 0x00000004ff077819 */ /* 0x000fe40000011607 */
[----:B------:R-:W-:Y:S02]  /*c2c0*/  LOP3.LUT R5, R5, 0x3fff, RZ, 0xc0, !PT ;  /* 0x00003fff05057812 */ /* 0x000fe400078ec0ff */
[----:B------:R-:W-:-:S02]  /*c2d0*/  LOP3.LUT R6, R6, 0x3fff, RZ, 0xc0, !PT ;  /* 0x00003fff06067812 */ /* 0x000fc400078ec0ff */
[----:B------:R-:W-:Y:S02]  /*c2e0*/  LOP3.LUT R7, R7, 0x3fff, RZ, 0xc0, !PT ;  /* 0x00003fff07077812 */ /* 0x000fe400078ec0ff */
[----:B------:R-:W-:Y:S01]  /*c2f0*/  LOP3.LUT R12, R5, 0x10000, RZ, 0xfc, !PT ;  /* 0x00010000050c7812 */ /* 0x000fe200078efcff */
[----:B------:R-:W1:Y:S01]  /*c300*/  S2R R8, SR_CTAID.X ;  /* 0x0000000000087919 */ /* 0x000e620000002500 */
[----:B------:R-:W-:Y:S02]  /*c310*/  LOP3.LUT R5, R6, 0x10000, RZ, 0xfc, !PT ;  /* 0x0001000006057812 */ /* 0x000fe400078efcff */
[----:B------:R-:W-:Y:S01]  /*c320*/  LOP3.LUT R6, R7, 0x10000, RZ, 0xfc, !PT ;  /* 0x0001000007067812 */ /* 0x000fe200078efcff */
[C---:B------:R-:W-:Y:S01]  /*c330*/  VIADD R24, R12.reuse, 0x2 ;  /* 0x000000020c187836 */ /* 0x040fe20000000000 */
[----:B------:R2:W-:Y:S01]  /*c340*/  STL [R1+0x6c], R12 ;  /* 0x00006c0c01007387 */ /* 0x0005e20000100800 */
[C---:B------:R-:W-:Y:S01]  /*c350*/  VIADD R22, R12.reuse, 0x4 ;  /* 0x000000040c167836 */ /* 0x040fe20000000000 */
[----:B------:R-:W-:Y:S01]  /*c360*/  IADD3 R20, R12, 0x6, RZ ;  /* 0x000000060c147810 */ /* 0x000fe20007ffe0ff */
[----:B------:R-:W-:Y:S01]  /*c370*/  IMAD.MOV.U32 R11, RZ, RZ, 0x40000040 ;  /* 0x40000040ff0b7424 */ /* 0x000fe200078e00ff */
[----:B------:R-:W-:Y:S01]  /*c380*/  STL [R1+0x74], R6 ;  /* 0x0000740601007387 */ /* 0x000fe20000100800 */
[C---:B------:R-:W-:Y:S01]  /*c390*/  IADD3 R10, R5.reuse, 0x6, RZ ;  /* 0x00000006050a7810 */ /* 0x040fe20007ffe0ff */
[----:B------:R-:W-:Y:S01]  /*c3a0*/  VIADD R14, R5, 0x2 ;  /* 0x00000002050e7836 */ /* 0x000fe20000000000 */
[----:B------:R-:W-:Y:S01]  /*c3b0*/  MOV R13, 0x40000040 ;  /* 0x40000040000d7802 */ /* 0x000fe20000000f00 */
[----:B------:R3:W-:Y:S01]  /*c3c0*/  STL [R1+0x68], R5 ;  /* 0x0000680501007387 */ /* 0x0007e20000100800 */
[----:B------:R-:W-:-:S02]  /*c3d0*/  IMAD.MOV.U32 R15, RZ, RZ, 0x40000040 ;  /* 0x40000040ff0f7424 */ /* 0x000fc400078e00ff */
[----:B--2---:R-:W-:Y:S01]  /*c3e0*/  VIADD R12, R5, 0x4 ;  /* 0x00000004050c7836 */ /* 0x004fe20000000000 */
[----:B------:R2:W-:Y:S04]  /*c3f0*/  STL.64 [R1+0x60], R24 ;  /* 0x0000601801007387 */ /* 0x0005e80000100a00 */
[----:B------:R2:W-:Y:S04]  /*c400*/  STL.64 [R1+0x58], R22 ;  /* 0x0000581601007387 */ /* 0x0005e80000100a00 */
[----:B------:R2:W-:Y:S04]  /*c410*/  STL.64 [R1+0x50], R20 ;  /* 0x0000501401007387 */ /* 0x0005e80000100a00 */
[----:B------:R2:W-:Y:S04]  /*c420*/  STL.64 [R1+0x38], R10 ;  /* 0x0000380a01007387 */ /* 0x0005e80000100a00 */
[----:B------:R2:W-:Y:S04]  /*c430*/  STL.64 [R1+0x48], R14 ;  /* 0x0000480e01007387 */ /* 0x0005e80000100a00 */
[----:B------:R2:W-:Y:S01]  /*c440*/  STL.64 [R1+0x40], R12 ;  /* 0x0000400c01007387 */ /* 0x0005e20000100a00 */
[C---:B---3--:R-:W-:Y:S01]  /*c450*/  VIADD R5, R9.reuse, 0x4 ;  /* 0x0000000409057836 */ /* 0x048fe20000000000 */
[C---:B------:R-:W-:Y:S01]  /*c460*/  IADD3 R6, R9.reuse, 0xc, RZ ;  /* 0x0000000c09067810 */ /* 0x040fe20007ffe0ff */
[C---:B------:R-:W-:Y:S01]  /*c470*/  VIADD R7, R9.reuse, 0x8 ;  /* 0x0000000809077836 */ /* 0x040fe20000000000 */
[C---:B------:R-:W-:Y:S01]  /*c480*/  IADD3 R6, R9.reuse, 0x18, RZ ;  /* 0x0000001809067810 */ /* 0x040fe20007ffe0ff */
[----:B------:R-:W-:-:S02]  /*c490*/  VIADD R5, R9, 0x10 ;  /* 0x0000001009057836 */ /* 0x000fc40000000000 */
[----:B------:R-:W-:Y:S01]  /*c4a0*/  VIADD R7, R9, 0x14 ;  /* 0x0000001409077836 */ /* 0x000fe20000000000 */
[----:B------:R-:W-:Y:S01]  /*c4b0*/  IADD3 R7, -R19, UR4, RZ ;  /* 0x0000000413077c10 */ /* 0x000fe2000fffe1ff */
[----:B------:R-:W-:Y:S02]  /*c4c0*/  VIADD R5, R9, 0x1c ;  /* 0x0000001c09057836 */ /* 0x000fe40000000000 */
[----:B-1----:R-:W-:-:S07]  /*c4d0*/  IMAD R8, R8, -0x80, -R19 ;  /* 0xffffff8008087824 */ /* 0x002fce00078e0a13 */
.L_x_1738:
[----:B------:R-:W-:-:S05]  /*c4e0*/  IMAD.U32 R5, RZ, RZ, UR36 ;  /* 0x00000024ff057e24 */ /* 0x000fca000f8e00ff */
[----:B------:R-:W-:-:S04]  /*c4f0*/  LOP3.LUT R5, R5, 0x1, RZ, 0xfc, !PT ;  /* 0x0000000105057812 */ /* 0x000fc800078efcff */
[----:B------:R-:W-:-:S13]  /*c500*/  ISETP.NE.AND P6, PT, R5, 0x3, PT ;  /* 0x000000030500780c */ /* 0x000fda0003fc5270 */
[----:B------:R-:W-:Y:S05]  /*c510*/  @!P6 BRA `(.L_x_1728) ;  /* 0x000000000004e947 */ /* 0x000fea0003800000 */
[----:B------:R-:W-:Y:S01]  /*c520*/  BPT.TRAP 0x1 ;  /* 0x000000040000795c */ /* 0x000fe20000300000 */
.L_x_1728:
[----:B------:R-:W-:Y:S02]  /*c530*/  LEA R6, R0, R16, 0x3 ;  /* 0x0000001000067211 */ /* 0x000fe400078e18ff */
[----:B--2---:R-:W-:-:S04]  /*c540*/  SHF.L.U32 R23, R4, 0x1f, RZ ;  /* 0x0000001f04177819 */ /* 0x004fc800000006ff */
[----:B------:R1:W2:Y:S01]  /*c550*/  SYNCS.PHASECHK.TRANS64.TRYWAIT P0, [R6+URZ+0x30c10], R23 ;  /* 0x030c1017060075a7 */ /* 0x0002a2000800017f */
[----:B------:R-:W-:Y:S05]  /*c560*/  @!P6 BRA `(.L_x_1729) ;  /* 0x000000000004e947 */ /* 0x000fea0003800000 */
[----:B------:R-:W-:Y:S01]  /*c570*/  BPT.TRAP 0x1 ;  /* 0x000000040000795c */ /* 0x000fe20000300000 */
.L_x_1729:
[----:B------:R-:W-:-:S05]  /*c580*/  VIADD R5, R16, 0x10000 ;  /* 0x0001000010057836 */ /* 0x000fca0000000000 */
[----:B------:R-:W-:-:S04]  /*c590*/  SHF.R.U32.HI R5, RZ, 0x4, R5 ;  /* 0x00000004ff057819 */ /* 0x000fc80000011605 */
[----:B------:R-:W-:-:S04]  /*c5a0*/  LOP3.LUT R5, R5, 0x3fff, RZ, 0xc0, !PT ;  /* 0x00003fff05057812 */ /* 0x000fc800078ec0ff */
[----:B------:R-:W-:Y:S01]  /*c5b0*/  LOP3.LUT R11, R5, 0x10000, RZ, 0xfc, !PT ;  /* 0x00010000050b7812 */ /* 0x000fe200078efcff */
[----:B--2---:R-:W-:Y:S06]  /*c5c0*/  @P0 BRA `(.L_x_1730) ;  /* 0x0000000000080947 */ /* 0x004fec0003800000 */
[----:B------:R-:W2:Y:S02]  /*c5d0*/  SYNCS.PHASECHK.TRANS64.TRYWAIT P0, [R6+URZ+0x30c10], R23 ;  /* 0x030c1017060075a7 */ /* 0x000ea4000800017f */
[----:B--2---:R-:W-:Y:S05]  /*c5e0*/  @!P0 BRA `(.L_x_1731) ;  /* 0x000000a800a08947 */ /* 0x004fea0003800000 */
.L_x_1730:
        /* <DEDUP_REMOVED lines=63> */
.L_x_1732:
[----:B------:R1:W1:Y:S01]  /*c9e0*/  SYNCS.PHASECHK.TRANS64.TRYWAIT P0, [R6+URZ+0x30c30], R23 ;  /* 0x030c3017060075a7 */ /* 0x000262000800017f */
[----:B------:R-:W-:Y:S05]  /*c9f0*/  @!P6 BRA `(.L_x_1733) ;  /* 0x000000000004e947 */ /* 0x000fea0003800000 */
[----:B------:R-:W-:Y:S01]  /*ca00*/  BPT.TRAP 0x1 ;  /* 0x000000040000795c */ /* 0x000fe20000300000 */
.L_x_1733:
[----:B-1----:R-:W-:Y:S05]  /*ca10*/  @P0 BRA `(.L_x_1734) ;  /* 0x0000000000080947 */ /* 0x002fea0003800000 */
[----:B------:R-:W1:Y:S02]  /*ca20*/  SYNCS.PHASECHK.TRANS64.TRYWAIT P0, [R6+URZ+0x30c30], R23 ;  /* 0x030c3017060075a7 */ /* 0x000e64000800017f */
[----:B-1----:R-:W-:Y:S05]  /*ca30*/  @!P0 BRA `(.L_x_1735) ;  /* 0x000000a400a08947 */ /* 0x002fea0003800000 */
.L_x_1734:
        /* <DEDUP_REMOVED lines=93> */
[----:B------:R2:W-:Y:S04]  /*d010*/  STL [R1+0x88], R2 ;  /* 0x0000880201007387 */ /* 0x0005e80000100800 */
[----:B-1----:R-:W3:Y:S01]  /*d020*/  LDL.64 R4, [R1+0x48] ;  /* 0x0000480001047983 */ /* 0x002ee20000100a00 */
[----:B------:R-:W-:Y:S01]  /*d030*/  WARPGROUP.ARRIVE ;  /* 0x00000000000079c5 */ /* 0x000fe20000000000 */
[----:B------:R1:W-:Y:S01]  /*d040*/  MUFU.TANH R166, R92 ;  /* 0x0000005c00a67308 */ /* 0x0003e20000002400 */
[----:B------:R-:W-:Y:S01]  /*d050*/  FMUL.FTZ R100, R100, UR9 ;  /* 0x0000000964647c20 */ /* 0x000fe20008410000 */
[----:B--2---:R-:W2:Y:S01]  /*d060*/  LDC R2, c[0x0][0x74c] ;  /* 0x0001d300ff027b82 */ /* 0x004ea20000000800 */
[----:B------:R-:W-:Y:S01]  /*d070*/  FMUL.FTZ R101, R101, UR9 ;  /* 0x0000000965657c20 */ /* 0x000fe20008410000 */
[----:B------:R-:W-:Y:S01]  /*d080*/  FMUL.FTZ R120, R120, UR9 ;  /* 0x0000000978787c20 */ /* 0x000fe20008410000 */
[----:B------:R-:W-:Y:S01]  /*d090*/  HGMMA.64x128x16.F32.BF16 R24, gdesc[UR4], RZ, !UPT, gsb0 ;  /* 0x01e00000041879f0 */ /* 0x000fe2000c0018ff */
        /* <DEDUP_REMOVED lines=11> */
[----:B----4-:R-:W4:Y:S01]  /*d150*/  LDL.64 R98, [R1+0x38] ;  /* 0x0000380001627983 */ /* 0x010f220000100a00 */
[----:B------:R-:W-:Y:S01]  /*d160*/  UMOV UR14, UR4 ;  /* 0x00000004000e7c82 */ /* 0x000fe20008000000 */
[----:B------:R-:W-:Y:S01]  /*d170*/  FMUL.FTZ R124, R124, UR9 ;  /* 0x000000097c7c7c20 */ /* 0x000fe20008410000 */
        /* <DEDUP_REMOVED lines=9> */
[----:B------:R-:W-:-:S03]  /*d210*/  FMUL.FTZ R106, R106, UR9 ;  /* 0x000000096a6a7c20 */ /* 0x000fc60008410000 */
[----:B------:R1:W-:Y:S08]  /*d220*/  MUFU.TANH R169, R89 ;  /* 0x0000005900a97308 */ /* 0x0003f00000002400 */
[----:B------:R2:W4:Y:S08]  /*d230*/  MUFU.TANH R203, R23 ;  /* 0x0000001700cb7308 */ /* 0x0005300000002400 */
[----:B------:R-:W4:Y:S08]  /*d240*/  MUFU.TANH R171, R137 ;  /* 0x0000008900ab7308 */ /* 0x000f300000002400 */
[----:B------:R2:W-:Y:S01]  /*d250*/  MUFU.TANH R167, R91 ;  /* 0x0000005b00a77308 */ /* 0x0005e20000002400 */
[----:B---3--:R-:W-:Y:S01]  /*d260*/  R2UR UR12, R4 ;  /* 0x00000000040c72ca */ /* 0x008fe200000e0000 */
[----:B------:R-:W-:-:S02]  /*d270*/  WARPGROUP.DEPBAR.LE gsb0, 0x0 ;  /* 0x00008000000079c5 */ /* 0x000fc40000010000 */
[----:B------:R-:W-:Y:S01]  /*d280*/  R2UR UR13, R5 ;  /* 0x00000000050d72ca */ /* 0x000fe200000e0000 */
[----:B------:R-:W-:Y:S01]  /*d290*/  ULEA UR4, UR43, -UR41, 0x7 ;  /* 0x800000292b047291 */ /* 0x000fe2000f8e383f */
[----:B------:R-:W3:Y:S01]  /*d2a0*/  LDL.64 R4, [R1+0x40] ;  /* 0x0000400001047983 */ /* 0x000ee20000100a00 */
[----:B------:R-:W-:Y:S01]  /*d2b0*/  WARPGROUP.ARRIVE ;  /* 0x00000000000079c5 */ /* 0x000fe20000000000 */
[----:B-1----:R-:W-:Y:S01]  /*d2c0*/  FMUL.FTZ R90, R96, UR9 ;  /* 0x00000009605a7c20 */ /* 0x002fe20008410000 */
[----:B------:R-:W-:Y:S01]  /*d2d0*/  FMUL.FTZ R88, R94, UR9 ;  /* 0x000000095e587c20 */ /* 0x000fe20008410000 */
[----:B------:R-:W-:Y:S01]  /*d2e0*/  FMUL.FTZ R89, R95, UR9 ;  /* 0x000000095f597c20 */ /* 0x000fe20008410000 */
[----:B--2---:R-:W-:Y:S01]  /*d2f0*/  IADD3 R2, -R2, 0x8, RZ ;  /* 0x0000000802027810 */ /* 0x004fe20007ffe1ff */
[----:B------:R-:W1:Y:S01]  /*d300*/  LDC.64 R94, c[0x0][0x748] ;  /* 0x0001d200ff5e7b82 */ /* 0x000e620000000a00 */
[----:B------:R1:W-:Y:S01]  /*d310*/  MUFU.TANH R6, R126 ;  /* 0x0000007e00067308 */ /* 0x0003e20000002400 */
[----:B------:R-:W-:Y:S01]  /*d320*/  FMUL.FTZ R23, R93, UR9 ;  /* 0x000000095d177c20 */ /* 0x000fe20008410000 */
[----:B------:R-:W-:-:S02]  /*d330*/  FMUL.FTZ R91, R97, UR9 ;  /* 0x00000009615b7c20 */ /* 0x000fc40008410000 */
[----:B------:R-:W-:Y:S01]  /*d340*/  HGMMA.64x128x16.F32.BF16 R24, gdesc[UR12], R24, gsb0 ;  /* 0x01e000000c1879f0 */ /* 0x000fe20008001818 */
[----:B------:R-:W-:Y:S01]  /*d350*/  LEA R96, R3, UR4, 0x1 ;  /* 0x0000000403607c11 */ /* 0x000fe2000f8e08ff */
[----:B------:R-:W-:Y:S01]  /*d360*/  UIADD3 UR4, UR6, 0x4, URZ ;  /* 0x0000000406047890 */ /* 0x000fe2000fffe03f */
[----:B----4-:R-:W-:Y:S01]  /*d370*/  R2UR UR5, R99 ;  /* 0x00000000630572ca */ /* 0x010fe200000e0000 */
[----:B------:R-:W-:Y:S01]  /*d380*/  UMOV UR15, 0x40000040 ;  /* 0x40000040000f7882 */ /* 0x000fe20000000000 */
[----:B------:R-:W-:Y:S01]  /*d390*/  UMOV UR7, 0x40000040 ;  /* 0x4000004000077882 */ /* 0x000fe20000000000 */
[----:B------:R-:W2:Y:S01]  /*d3a0*/  MUFU.TANH R23, R23 ;  /* 0x0000001700177308 */ /* 0x000ea20000002400 */
[----:B------:R-:W-:Y:S02]  /*d3b0*/  FMUL.FTZ R93, R103, UR9 ;  /* 0x00000009675d7c20 */ /* 0x000fe40008410000 */
[----:B------:R-:W-:Y:S01]  /*d3c0*/  UMOV UR14, UR4 ;  /* 0x00000004000e7c82 */ /* 0x000fe20008000000 */
[----:B------:R-:W-:-:S04]  /*d3d0*/  IMAD.IADD R96, R7, 0x1, R96 ;  /* 0x0000000107607824 */ /* 0x000fc800078e0260 */
[----:B------:R-:W-:Y:S01]  /*d3e0*/  IMAD.IADD R221, R2, 0x1, -R96 ;  /* 0x0000000102dd7824 */ /* 0x000fe200078e0a60 */
[----:B------:R-:W-:Y:S01]  /*d3f0*/  UIADD3 UR6, UR6, 0x6, URZ ;  /* 0x0000000606067890 */ /* 0x000fe2000fffe03f */
[----:B------:R-:W4:Y:S01]  /*d400*/  MUFU.TANH R90, R90 ;  /* 0x0000005a005a7308 */ /* 0x000f220000002400 */
        /* <DEDUP_REMOVED lines=15> */
[----:B------:R-:W-:Y:S08]  /*d500*/  MUFU.TANH R156, R109 ;  /* 0x0000006d009c7308 */ /* 0x000ff00000002400 */
[----:B------:R-:W-:Y:S08]  /*d510*/  MUFU.TANH R161, R104 ;  /* 0x0000006800a17308 */ /* 0x000ff00000002400 */
[----:B------:R-:W-:Y:S01]  /*d520*/  MUFU.TANH R160, R105 ;  /* 0x0000006900a07308 */ /* 0x000fe20000002400 */
[----:B------:R-:W-:-:S07]  /*d530*/  FMUL.FTZ R110, R110, UR9 ;  /* 0x000000096e6e7c20 */ /* 0x000fce0008410000 */
[----:B------:R-:W-:Y:S01]  /*d540*/  MUFU.TANH R153, R112 ;  /* 0x0000007000997308 */ /* 0x000fe20000002400 */
[----:B------:R-:W-:Y:S02]  /*d550*/  WARPGROUP.DEPBAR.LE gsb0, 0x0 ;  /* 0x00008000000079c5 */ /* 0x000fe40000010000 */
[----:B------:R-:W1:Y:S01]  /*d560*/  LDS R224, [R224+0x400] ;  /* 0x00040000e0e07984 */ /* 0x000e620000000800 */
[----:B------:R-:W-:Y:S01]  /*d570*/  WARPGROUP.ARRIVE ;  /* 0x00000000000079c5 */ /* 0x000fe20000000000 */
[----:B------:R-:W-:-:S03]  /*d580*/  SEL R218, R95, 0x80, P1 ;  /* 0x000000805fda7807 */ /* 0x000fc60000800000 */
[----:B------:R-:W1:Y:S01]  /*d590*/  MUFU.TANH R93, R93 ;  /* 0x0000005d005d7308 */ /* 0x000e620000002400 */
[C---:B------:R-:W-:Y:S02]  /*d5a0*/  ISETP.GE.AND P3, PT, R126.reuse, RZ, PT ;  /* 0x000000ff7e00720c */ /* 0x040fe40003f66270 */
[C---:B------:R-:W-:Y:S02]  /*d5b0*/  ISETP.GE.AND P4, PT, R126.reuse, 0x1, PT ;  /* 0x000000017e00780c */ /* 0x040fe40003f86270 */
[----:B------:R-:W-:Y:S02]  /*d5c0*/  ISETP.GE.AND P1, PT, R126, 0x9, PT ;  /* 0x000000097e00780c */ /* 0x000fe40003f26270 */
[----:B------:R-:W-:Y:S01]  /*d5d0*/  R2UR UR4, R98 ;  /* 0x00000000620472ca */ /* 0x000fe200000e0000 */
[----:B------:R-:W-:Y:S01]  /*d5e0*/  MUFU.TANH R141, R124 ;  /* 0x0000007c008d7308 */ /* 0x000fe20000002400 */
[C---:B------:R-:W-:Y:S02]  /*d5f0*/  ISETP.GT.OR P3, PT, R218.reuse, RZ, !P3 ;  /* 0x000000ffda00720c */ /* 0x040fe40005f64670 */
[----:B------:R-:W-:-:S02]  /*d600*/  ISETP.GT.OR P4, PT, R218, 0x1, !P4 ;  /* 0x00000001da00780c */ /* 0x000fc40006784670 */
[----:B------:R-:W-:Y:S02]  /*d610*/  ISETP.GT.OR P1, PT, R218, 0x9, !P1 ;  /* 0x00000009da00780c */ /* 0x000fe40004f24670 */
        /* <DEDUP_REMOVED lines=11> */
[----:B------:R-:W-:-:S06]  /*d6d0*/  FMUL.FTZ R119, R119, UR9 ;  /* 0x0000000977777c20 */ /* 0x000fcc0008410000 */
        /* <DEDUP_REMOVED lines=8> */
[----:B---3--:R-:W-:-:S02]  /*d760*/  R2UR UR12, R4 ;  /* 0x00000000040c72ca */ /* 0x008fc400000e0000 */
[----:B------:R-:W-:-:S13]  /*d770*/  R2UR UR13, R5 ;  /* 0x00000000050d72ca */ /* 0x000fda00000e0000 */
[----:B------:R-:W-:Y:S01]  /*d780*/  HGMMA.64x128x16.F32.BF16 R24, gdesc[UR12], R24, gsb0 ;  /* 0x01e000000c1879f0 */ /* 0x000fe20008001818 */
[----:B------:R3:W-:Y:S02]  /*d790*/  MUFU.TANH R4, R128 ;  /* 0x0000008000047308 */ /* 0x0007e40000002400 */
[----:B---3--:R-:W-:Y:S02]  /*d7a0*/  SEL R128, R94, 0x80, !P0 ;  /* 0x000000805e807807 */ /* 0x008fe40004000000 */
        /* <DEDUP_REMOVED lines=49> */
[----:B------:R-:W-:-:S06]  /*dac0*/  WARPGROUP.ARRIVE ;  /* 0x00000000000079c5 */ /* 0x000fcc0000000000 */
[----:B------:R-:W-:Y:S01]  /*dad0*/  HGMMA.64x128x16.F32.BF16 R24, gdesc[UR4], R24, gsb0 ;  /* 0x01e00000041879f0 */ /* 0x000fe20008001818 */
[----:B------:R-:W-:Y:S01]  /*dae0*/  FSEL R122, R169, -INF , !P3 ;  /* 0xff800000a97a7808 */ /* 0x000fe20005800000 */
[----:B------:R-:W3:Y:S01]  /*daf0*/  MUFU.TANH R155, R110 ;  /* 0x0000006e009b7308 */ /* 0x000ee20000002400 */
        /* <DEDUP_REMOVED lines=12> */
[----:B----4-:R-:W-:Y:S01]  /*dbc0*/  FSEL R103, R90, -INF , !P0 ;  /* 0xff8000005a677808 */ /* 0x010fe20004000000 */
[----:B------:R-:W-:Y:S01]  /*dbd0*/  FMUL.FTZ R138, R129, UR9 ;  /* 0x00000009818a7c20 */ /* 0x000fe20008410000 */
[----:B-1----:R-:W-:Y:S01]  /*dbe0*/  FSEL R109, R91, -INF , !P1 ;  /* 0xff8000005b6d7808 */ /* 0x002fe20004800000 */
[----:B------:R1:W-:Y:S01]  /*dbf0*/  MUFU.TANH R146, R119 ;  /* 0x0000007700927308 */ /* 0x0003e20000002400 */
[C---:B------:R-:W-:Y:S01]  /*dc00*/  ISETP.GE.AND P0, PT, R128.reuse, 0x28, PT ;  /* 0x000000288000780c */ /* 0x040fe20003f06270 */
[----:B------:R-:W4:Y:S01]  /*dc10*/  SHFL.IDX PT, R226, R224, R9, 0x1f ;  /* 0x00001f09e0e27589 */ /* 0x000f2200000e0000 */
[----:B------:R-:W-:-:S02]  /*dc20*/  ISETP.GE.AND P1, PT, R128, 0x29, PT ;  /* 0x000000298000780c */ /* 0x000fc40003f26270 */
[C---:B------:R-:W-:Y:S01]  /*dc30*/  IADD3 R231, R9.reuse, 0x8, RZ ;  /* 0x0000000809e77810 */ /* 0x040fe20007ffe0ff */
[----:B------:R-:W-:Y:S01]  /*dc40*/  VIADD R232, R9, 0xc ;  /* 0x0000000c09e87836 */ /* 0x000fe20000000000 */
[C---:B------:R-:W-:Y:S01]  /*dc50*/  ISETP.GT.OR P2, PT, R218.reuse, 0x38, !P2 ;  /* 0x00000038da00780c */ /* 0x040fe20005744670 */
[----:B------:R-:W4:Y:S01]  /*dc60*/  MUFU.TANH R149, R115 ;  /* 0x0000007300957308 */ /* 0x000f220000002400 */
[----:B------:R-:W-:Y:S01]  /*dc70*/  ISETP.GT.OR P3, PT, R218, 0x39, !P3 ;  /* 0x00000039da00780c */ /* 0x000fe20005f64670 */
[----:B------:R-:W-:Y:S01]  /*dc80*/  ULDC UR4, c[0x0][0x744] ;  /* 0x0001d10000047ab9 */ /* 0x000fe20000000800 */
        /* <DEDUP_REMOVED lines=31> */
[----:B-1----:R-:W-:Y:S02]  /*de80*/  FSEL R119, R160, -INF , !P1 ;  /* 0xff800000a0777808 */ /* 0x002fe40004800000 */
[----:B------:R-:W-:-:S02]  /*de90*/  ISETP.GE.AND P0, PT, R126, 0x58, PT ;  /* 0x000000587e00780c */ /* 0x000fc40003f06270 */
[----:B------:R-:W-:Y:S02]  /*dea0*/  ISETP.GE.AND P1, PT, R126, 0x59, PT ;  /* 0x000000597e00780c */ /* 0x000fe40003f26270 */
[C---:B------:R-:W-:Y:S02]  /*deb0*/  ISETP.GT.OR P2, PT, R218.reuse, 0x48, !P2 ;  /* 0x00000048da00780c */ /* 0x040fe40005744670 */
[C---:B------:R-:W-:Y:S02]  /*dec0*/  ISETP.GT.OR P3, PT, R218.reuse, 0x49, !P3 ;  /* 0x00000049da00780c */ /* 0x040fe40005f64670 */
[C---:B------:R-:W-:Y:S02]  /*ded0*/  ISETP.GT.OR P5, PT, R218.reuse, 0x50, !P5 ;  /* 0x00000050da00780c */ /* 0x040fe40006fa4670 */
[C---:B------:R-:W-:Y:S02]  /*dee0*/  ISETP.GT.OR P4, PT, R218.reuse, 0x51, !P4 ;  /* 0x00000051da00780c */ /* 0x040fe40006784670 */
[----:B------:R-:W-:-:S02]  /*def0*/  ISETP.GT.OR P0, PT, R218, 0x58, !P0 ;  /* 0x00000058da00780c */ /* 0x000fc40004704670 */
[----:B------:R-:W-:Y:S01]  /*df00*/  ISETP.GT.OR P1, PT, R218, 0x59, !P1 ;  /* 0x00000059da00780c */ /* 0x000fe20004f24670 */
[----:B------:R-:W1:Y:S01]  /*df10*/  MUFU.TANH R147, R118 ;  /* 0x0000007600937308 */ /* 0x000e620000002400 */
        /* <DEDUP_REMOVED lines=20> */
[----:B---3--:R-:W-:Y:S02]  /*e060*/  FSEL R111, R155, -INF , !P5 ;  /* 0xff8000009b6f7808 */ /* 0x008fe40006800000 */
[----:B--2---:R-:W-:Y:S02]  /*e070*/  FSEL R104, R154, -INF , !P4 ;  /* 0xff8000009a687808 */ /* 0x004fe40006000000 */
[----:B------:R-:W-:-:S02]  /*e080*/  ISETP.GE.AND P2, PT, R128, 0x58, PT ;  /* 0x000000588000780c */ /* 0x000fc40003f46270 */
[----:B------:R-:W-:Y:S02]  /*e090*/  ISETP.GE.AND P3, PT, R128, 0x59, PT ;  /* 0x000000598000780c */ /* 0x000fe40003f66270 */
[C---:B------:R-:W-:Y:S02]  /*e0a0*/  ISETP.GE.AND P5, PT, R126.reuse, 0x60, PT ;  /* 0x000000607e00780c */ /* 0x040fe40003fa6270 */
[C---:B------:R-:W-:Y:S02]  /*e0b0*/  ISETP.GE.AND P4, PT, R126.reuse, 0x61, PT ;  /* 0x000000617e00780c */ /* 0x040fe40003f86270 */
[----:B------:R-:W-:Y:S02]  /*e0c0*/  FSEL R100, R151, -INF , !P0 ;  /* 0xff80000097647808 */ /* 0x000fe40004000000 */
[----:B----4-:R-:W-:Y:S02]  /*e0d0*/  FSEL R115, R149, -INF , !P1 ;  /* 0xff80000095737808 */ /* 0x010fe40004800000 */
        /* <DEDUP_REMOVED lines=8> */
[----:B------:R2:W3:Y:S01]  /*e160*/  MUFU.TANH R5, R127 ;  /* 0x0000007f00057308 */ /* 0x0004e20000002400 */
[----:B-1----:R-:W-:Y:S02]  /*e170*/  FSEL R95, R147, -INF , !P2 ;  /* 0xff800000935f7808 */ /* 0x002fe40005000000 */
        /* <DEDUP_REMOVED lines=8> */
[----:B--2---:R-:W-:Y:S02]  /*e200*/  FSEL R127, R141, -INF , !P0 ;  /* 0xff8000008d7f7808 */ /* 0x004fe40004000000 */
[----:B------:R-:W-:Y:S02]  /*e210*/  FSEL R126, R140, -INF , !P1 ;  /* 0xff8000008c7e7808 */ /* 0x000fe40004800000 */
[----:B------:R-:W-:-:S02]  /*e220*/  ISETP.GE.AND P0, PT, R128, 0x60, PT ;  /* 0x000000608000780c */ /* 0x000fc40003f06270 */
[----:B------:R-:W-:Y:S02]  /*e230*/  ISETP.GE.AND P1, PT, R128, 0x61, PT ;  /* 0x000000618000780c */ /* 0x000fe40003f26270 */
[----:B------:R-:W-:Y:S02]  /*e240*/  ISETP.GT.OR P2, PT, R218, 0x70, !P2 ;  /* 0x00000070da00780c */ /* 0x000fe40005744670 */
[C---:B------:R-:W-:Y:S02]  /*e250*/  ISETP.GT.OR P0, PT, R221.reuse, 0x60, !P0 ;  /* 0x00000060dd00780c */ /* 0x040fe40004704670 */
[----:B------:R-:W-:Y:S02]  /*e260*/  ISETP.GT.OR P1, PT, R221, 0x61, !P1 ;  /* 0x00000061dd00780c */ /* 0x000fe40004f24670 */
[----:B-1----:R-:W-:Y:S02]  /*e270*/  FSEL R130, R4, -INF , !P2 ;  /* 0xff80000004827808 */ /* 0x002fe40005000000 */
[----:B------:R-:W-:-:S02]  /*e280*/  FSEL R131, R143, -INF , !P0 ;  /* 0xff8000008f837808 */ /* 0x000fc40004000000 */
[----:B------:R-:W-:Y:S02]  /*e290*/  FSEL R137, R142, -INF , !P1 ;  /* 0xff8000008e897808 */ /* 0x000fe40004800000 */
[C---:B------:R-:W-:Y:S02]  /*e2a0*/  ISETP.GE.AND P2, PT, R128.reuse, 0x68, PT ;  /* 0x000000688000780c */ /* 0x040fe40003f46270 */
[C---:B------:R-:W-:Y:S02]  /*e2b0*/  ISETP.GE.AND P0, PT, R128.reuse, 0x69, PT ;  /* 0x000000698000780c */ /* 0x040fe40003f06270 */
[----:B------:R-:W-:Y:S02]  /*e2c0*/  ISETP.GE.AND P1, PT, R128, 0x70, PT ;  /* 0x000000708000780c */ /* 0x000fe40003f26270 */
[C---:B------:R-:W-:Y:S02]  /*e2d0*/  ISETP.GT.OR P2, PT, R221.reuse, 0x68, !P2 ;  /* 0x00000068dd00780c */ /* 0x040fe40005744670 */
[----:B------:R-:W-:-:S02]  /*e2e0*/  ISETP.GT.OR P0, PT, R221, 0x69, !P0 ;  /* 0x00000069dd00780c */ /* 0x000fc40004704670 */
[----:B------:R-:W-:Y:S02]  /*e2f0*/  ISETP.GT.OR P1, PT, R221, 0x70, !P1 ;  /* 0x00000070dd00780c */ /* 0x000fe40004f24670 */
[----:B------:R-:W-:Y:S02]  /*e300*/  R2UR UR8, R136 ;  /* 0x00000000880872ca */ /* 0x000fe400000e0000 */
[----:B------:R-:W-:Y:S02]  /*e310*/  FSEL R129, R6, -INF , !P2 ;  /* 0xff80000006817808 */ /* 0x000fe40005000000 */
[----:B---3--:R-:W-:Y:S02]  /*e320*/  FSEL R139, R5, -INF , !P0 ;  /* 0xff800000058b7808 */ /* 0x008fe40004000000 */
[----:B----4-:R-:W-:Y:S02]  /*e330*/  FSEL R136, R2, -INF , !P1 ;  /* 0xff80000002887808 */ /* 0x010fe40004800000 */
[----:B------:R-:W-:-:S02]  /*e340*/  ISETP.GE.AND P2, PT, R128, 0x71, PT ;  /* 0x000000718000780c */ /* 0x000fc40003f46270 */
        /* <DEDUP_REMOVED lines=19> */
[----:B--2---:R-:W-:Y:S01]  /*e480*/  FFMA.FTZ R216, R216, UR4, -R218 ;  /* 0x00000004d8d87c23 */ /* 0x004fe200080108da */
[C---:B------:R-:W-:Y:S02]  /*e490*/  VIADD R27, R9.reuse, 0x10 ;  /* 0x00000010091b7836 */ /* 0x040fe40000000000 */
[----:B------:R-:W-:Y:S01]  /*e4a0*/  FADD.FTZ R226, R26, -R226 ;  /* 0x800000e21ae27221 */ /* 0x000fe20000010000 */
[----:B------:R-:W-:Y:S01]  /*e4b0*/  IADD3 R221, R9, 0x14, RZ ;  /* 0x0000001409dd7810 */ /* 0x000fe20007ffe0ff */
[----:B------:R-:W-:-:S02]  /*e4c0*/  FFMA.FTZ R26, R214, UR4, -R218 ;  /* 0x00000004d61a7c23 */ /* 0x000fc400080108da */
[----:B------:R2:W4:Y:S01]  /*e4d0*/  MUFU.EX2 R214, R216 ;  /* 0x000000d800d67308 */ /* 0x0005220000000800 */
[----:B------:R-:W4:Y:S01]  /*e4e0*/  SHFL.IDX PT, R231, R17, R231, 0x1f ;  /* 0x00001fe711e77589 */ /* 0x000f2200000e0000 */
[--C-:B---3--:R-:W-:Y:S01]  /*e4f0*/  FADD.FTZ R218, R30, -R24.reuse ;  /* 0x800000181eda7221 */ /* 0x108fe20000010000 */
[----:B--2---:R-:W-:Y:S02]  /*e500*/  FADD.FTZ R216, R28, -R24 ;  /* 0x800000181cd87221 */ /* 0x004fe40000010000 */
[----:B------:R-:W2:Y:S04]  /*e510*/  SHFL.IDX PT, R28, R224, R27, 0x1f ;  /* 0x00001f1be01c7589 */ /* 0x000ea800000e0000 */
[----:B------:R1:W-:Y:S04]  /*e520*/  SHFL.IDX PT, R27, R224, R221, 0x1f ;  /* 0x00001fdde01b7589 */ /* 0x0003e800000e0000 */
[----:B------:R3:W2:Y:S01]  /*e530*/  SHFL.IDX PT, R30, R17, R232, 0x1f ;  /* 0x00001fe8111e7589 */ /* 0x0006a200000e0000 */
[----:B-1----:R-:W-:Y:S01]  /*e540*/  FADD.FTZ R221, R29, -R223 ;  /* 0x800000df1ddd7221 */ /* 0x002fe20000010000 */
[----:B------:R-:W-:-:S02]  /*e550*/  VIADD R29, R9, 0x18 ;  /* 0x00000018091d7836 */ /* 0x000fc40000000000 */
[----:B------:R-:W-:Y:S01]  /*e560*/  FADD.FTZ R223, R31, -R223 ;  /* 0x800000df1fdf7221 */ /* 0x000fe20000010000 */
[----:B------:R-:W-:-:S03]  /*e570*/  IADD3 R31, R9, 0x10, RZ ;  /* 0x00000010091f7810 */ /* 0x000fc60007ffe0ff */
[----:B------:R-:W1:Y:S04]  /*e580*/  SHFL.IDX PT, R29, R224, R29, 0x1f ;  /* 0x00001f1de01d7589 */ /* 0x000e6800000e0000 */
[----:B------:R-:W1:Y:S01]  /*e590*/  SHFL.IDX PT, R31, R17, R31, 0x1f ;  /* 0x00001f1f111f7589 */ /* 0x000e6200000e0000 */
[----:B---3--:R-:W-:Y:S01]  /*e5a0*/  VIADD R232, R9, 0x1c ;  /* 0x0000001c09e87836 */ /* 0x008fe20000000000 */
[----:B------:R3:W1:Y:S01]  /*e5b0*/  MUFU.EX2 R24, R26 ;  /* 0x0000001a00187308 */ /* 0x0006620000000800 */
[----:B------:R-:W-:-:S04]  /*e5c0*/  FFMA.FTZ R219, R219, UR4, -R25 ;  /* 0x00000004dbdb7c23 */ /* 0x000fc80008010819 */
[----:B------:R1:W-:Y:S01]  /*e5d0*/  SHFL.IDX PT, R232, R224, R232, 0x1f ;  /* 0x00001fe8e0e87589 */ /* 0x0003e200000e0000 */
[----:B---3--:R-:W-:Y:S01]  /*e5e0*/  FFMA.FTZ R26, R228, UR4, -R25 ;  /* 0x00000004e41a7c23 */ /* 0x008fe20008010819 */
[--C-:B----4-:R-:W-:Y:S01]  /*e5f0*/  FFMA.FTZ R25, R225, UR4, -R231.reuse ;  /* 0x00000004e1197c23 */ /* 0x110fe200080108e7 */
[----:B------:R-:W-:Y:S01]  /*e600*/  FFMA.FTZ R231, R222, UR4, -R231 ;  /* 0x00000004dee77c23 */ /* 0x000fe200080108e7 */
[--C-:B--2---:R-:W-:Y:S01]  /*e610*/  FADD.FTZ R222, R32, -R28.reuse ;  /* 0x8000001c20de7221 */ /* 0x104fe20000010000 */
[----:B------:R-:W-:Y:S02]  /*e620*/  VIADD R32, R9, 0x14 ;  /* 0x0000001409207836 */ /* 0x000fe40000000000 */
[----:B-1----:R-:W-:Y:S01]  /*e630*/  FADD.FTZ R224, R34, -R28 ;  /* 0x8000001c22e07221 */ /* 0x002fe20000010000 */
[--C-:B------:R-:W-:Y:S01]  /*e640*/  FFMA.FTZ R28, R220, UR4, -R30.reuse ;  /* 0x00000004dc1c7c23 */ /* 0x100fe2000801081e */
[----:B------:R-:W-:Y:S01]  /*e650*/  FFMA.FTZ R30, R217, UR4, -R30 ;  /* 0x00000004d91e7c23 */ /* 0x000fe2000801081e */
[--C-:B------:R-:W-:Y:S01]  /*e660*/  FADD.FTZ R217, R36, -R29.reuse ;  /* 0x8000001d24d97221 */ /* 0x100fe20000010000 */
[----:B------:R-:W-:Y:S01]  /*e670*/  FADD.FTZ R220, R38, -R29 ;  /* 0x8000001d26dc7221 */ /* 0x000fe20000010000 */
[----:B------:R-:W1:Y:S01]  /*e680*/  SHFL.IDX PT, R32, R17, R32, 0x1f ;  /* 0x00001f2011207589 */ /* 0x000e6200000e0000 */
[--C-:B------:R-:W-:Y:S01]  /*e690*/  FFMA.FTZ R29, R215, UR4, -R31.reuse ;  /* 0x00000004d71d7c23 */ /* 0x100fe2000801081f */
[----:B------:R-:W-:Y:S01]  /*e6a0*/  FFMA.FTZ R31, R213, UR4, -R31 ;  /* 0x00000004d51f7c23 */ /* 0x000fe2000801081f */
[----:B------:R-:W-:Y:S01]  /*e6b0*/  FFMA.FTZ R213, -R18, R18, 1 ;  /* 0x3f80000012d57423 */ /* 0x000fe20000010112 */
[----:B------:R-:W-:Y:S01]  /*e6c0*/  FMUL.FTZ R229, R214, R229 ;  /* 0x000000e5d6e57220 */ /* 0x000fe20000410000 */
[----:B------:R-:W-:-:S03]  /*e6d0*/  VIADD R34, R9, 0x18 ;  /* 0x0000001809227836 */ /* 0x000fc60000000000 */
[----:B------:R-:W-:Y:S01]  /*e6e0*/  FMUL.FTZ R213, R213, R229 ;  /* 0x000000e5d5d57220 */ /* 0x000fe20000410000 */
[----:B------:R-:W-:Y:S01]  /*e6f0*/  IADD3 R229, R9, 0x1c, RZ ;  /* 0x0000001c09e57810 */ /* 0x000fe20007ffe0ff */
[--C-:B------:R-:W-:Y:S02]  /*e700*/  FADD.FTZ R225, R33, -R27.reuse ;  /* 0x8000001b21e17221 */ /* 0x100fe40000010000 */
[----:B------:R-:W2:Y:S04]  /*e710*/  SHFL.IDX PT, R33, R17, R34, 0x1f ;  /* 0x00001f2211217589 */ /* 0x000ea800000e0000 */
[----:B------:R-:W3:Y:S01]  /*e720*/  SHFL.IDX PT, R34, R17, R229, 0x1f ;  /* 0x00001fe511227589 */ /* 0x000ee200000e0000 */
[----:B------:R-:W-:Y:S01]  /*e730*/  FMUL.FTZ R226, R24, R226 ;  /* 0x000000e218e27220 */ /* 0x000fe20000410000 */
[----:B------:R-:W4:Y:S01]  /*e740*/  MUFU.EX2 R219, R219 ;  /* 0x000000db00db7308 */ /* 0x000f220000000800 */
[----:B------:R-:W-:Y:S01]  /*e750*/  FADD.FTZ R228, R35, -R27 ;  /* 0x8000001b23e47221 */ /* 0x000fe20000010000 */
[--C-:B-1----:R-:W-:Y:S01]  /*e760*/  FFMA.FTZ R211, R211, UR4, -R32.reuse ;  /* 0x00000004d3d37c23 */ /* 0x102fe20008010820 */
[----:B------:R-:W-:Y:S01]  /*e770*/  FFMA.FTZ R32, R210, UR4, -R32 ;  /* 0x00000004d2207c23 */ /* 0x000fe20008010820 */
[----:B------:R-:W-:Y:S01]  /*e780*/  FFMA.FTZ R210, -R19, R19, 1 ;  /* 0x3f80000013d27423 */ /* 0x000fe20000010113 */
[----:B------:R-:W1:Y:S03]  /*e790*/  SHFL.IDX PT, R35, R15, R9, 0x1f ;  /* 0x00001f090f237589 */ /* 0x000e6600000e0000 */
[----:B------:R2:W-:Y:S01]  /*e7a0*/  MUFU.EX2 R18, R31 ;  /* 0x0000001f00127308 */ /* 0x0005e20000000800 */
[----:B------:R-:W-:Y:S01]  /*e7b0*/  FMUL.FTZ R210, R210, R226 ;  /* 0x000000e2d2d27220 */ /* 0x000fe20000410000 */
[C---:B------:R-:W-:Y:S01]  /*e7c0*/  VIADD R226, R9.reuse, 0x4 ;  /* 0x0000000409e27836 */ /* 0x040fe20000000000 */
[----:B------:R-:W-:-:S05]  /*e7d0*/  IADD3 R36, R9, 0xc, RZ ;  /* 0x0000000c09247810 */ /* 0x000fca0007ffe0ff */
[----:B------:R4:W-:Y:S01]  /*e7e0*/  MUFU.EX2 R19, R32 ;  /* 0x0000002000137308 */ /* 0x0009e20000000800 */
[--C-:B--2---:R-:W-:Y:S01]  /*e7f0*/  FFMA.FTZ R31, R208, UR4, -R33.reuse ;  /* 0x00000004d01f7c23 */ /* 0x104fe20008010821 */
[----:B----4-:R-:W-:Y:S01]  /*e800*/  FFMA.FTZ R32, R209, UR4, -R33 ;  /* 0x00000004d1207c23 */ /* 0x010fe20008010821 */
[--C-:B---3--:R-:W-:Y:S01]  /*e810*/  FFMA.FTZ R33, R206, UR4, -R34.reuse ;  /* 0x00000004ce217c23 */ /* 0x108fe20008010822 */
[----:B------:R-:W-:Y:S02]  /*e820*/  FFMA.FTZ R34, R207, UR4, -R34 ;  /* 0x00000004cf227c23 */ /* 0x000fe40008010822 */
[----:B------:R-:W-:Y:S02]  /*e830*/  SHFL.IDX PT, R207, R15, R226, 0x1f ;  /* 0x00001fe20fcf7589 */ /* 0x000fe400000e0000 */
[----:B------:R2:W-:Y:S01]  /*e840*/  MUFU.EX2 R27, R231 ;  /* 0x000000e7001b7308 */ /* 0x0005e20000000800 */
[----:B------:R-:W-:Y:S01]  /*e850*/  FFMA.FTZ R208, -R230, R230, 1 ;  /* 0x3f800000e6d07423 */ /* 0x000fe200000101e6 */
[----:B------:R-:W-:Y:S01]  /*e860*/  FMUL.FTZ R227, R219, R227 ;  /* 0x000000e3dbe37220 */ /* 0x000fe20000410000 */
[----:B------:R-:W-:-:S02]  /*e870*/  VIADD R215, R9, 0x8 ;  /* 0x0000000809d77836 */ /* 0x000fc40000000000 */
[----:B--2---:R-:W-:Y:S02]  /*e880*/  FADD.FTZ R231, R37, -R232 ;  /* 0x800000e825e77221 */ /* 0x004fe40000010000 */
[----:B------:R2:W3:Y:S01]  /*e890*/  SHFL.IDX PT, R37, R15, R36, 0x1f ;  /* 0x00001f240f257589 */ /* 0x0004e200000e0000 */
[----:B------:R-:W-:Y:S01]  /*e8a0*/  FMUL.FTZ R208, R208, R227 ;  /* 0x000000e3d0d07220 */ /* 0x000fe20000410000 */
[----:B------:R4:W-:Y:S01]  /*e8b0*/  MUFU.EX2 R17, R211 ;  /* 0x000000d300117308 */ /* 0x0009e20000000800 */
[C---:B------:R-:W-:Y:S01]  /*e8c0*/  VIADD R227, R9.reuse, 0x10 ;  /* 0x0000001009e37836 */ /* 0x040fe20000000000 */
[----:B------:R-:W3:Y:S01]  /*e8d0*/  SHFL.IDX PT, R209, R15, R215, 0x1f ;  /* 0x00001fd70fd17589 */ /* 0x000ee200000e0000 */
[--C-:B-1----:R-:W-:Y:S01]  /*e8e0*/  FFMA.FTZ R204, R204, UR4, -R35.reuse ;  /* 0x00000004cccc7c23 */ /* 0x102fe20008010823 */
[C---:B------:R-:W-:Y:S01]  /*e8f0*/  IADD3 R230, R9.reuse, 0x18, RZ ;  /* 0x0000001809e67810 */ /* 0x040fe20007ffe0ff */
[----:B----4-:R-:W-:Y:S02]  /*e900*/  VIADD R211, R9, 0x14 ;  /* 0x0000001409d37836 */ /* 0x010fe40000000000 */
[----:B--2---:R-:W-:-:S02]  /*e910*/  FFMA.FTZ R36, R205, UR4, -R35 ;  /* 0x00000004cd247c23 */ /* 0x004fc40008010823 */
[----:B------:R-:W1:Y:S04]  /*e920*/  SHFL.IDX PT, R205, R15, R227, 0x1f ;  /* 0x00001fe30fcd7589 */ /* 0x000e6800000e0000 */
[----:B------:R-:W2:Y:S01]  /*e930*/  SHFL.IDX PT, R38, R15, R211, 0x1f ;  /* 0x00001fd30f267589 */ /* 0x000ea200000e0000 */
[----:B------:R-:W-:Y:S01]  /*e940*/  FADD.FTZ R232, R39, -R232 ;  /* 0x800000e827e87221 */ /* 0x000fe20000010000 */
[----:B------:R4:W-:Y:S02]  /*e950*/  MUFU.EX2 R35, R204 ;  /* 0x000000cc00237308 */ /* 0x0009e40000000800 */
[----:B------:R-:W2:Y:S01]  /*e960*/  SHFL.IDX PT, R39, R15, R230, 0x1f ;  /* 0x00001fe60f277589 */ /* 0x000ea200000e0000 */
[----:B---3--:R-:W-:Y:S01]  /*e970*/  FFMA.FTZ R120, R120, UR4, -R37 ;  /* 0x0000000478787c23 */ /* 0x008fe20008010825 */
        /* <DEDUP_REMOVED lines=9> */
[----:B------:R-:W-:Y:S02]  /*ea10*/  VIADD R209, R9, 0xc ;  /* 0x0000000c09d17836 */ /* 0x000fe40000000000 */
[--C-:B------:R-:W-:Y:S01]  /*ea20*/  FFMA.FTZ R123, R103, UR4, -R205.reuse ;  /* 0x00000004677b7c23 */ /* 0x100fe200080108cd */
[----:B---3--:R3:W-:Y:S01]  /*ea30*/  MUFU.EX2 R15, R204 ;  /* 0x000000cc000f7308 */ /* 0x0087e20000000800 */
[--C-:B--2---:R-:W-:Y:S01]  /*ea40*/  FFMA.FTZ R109, R109, UR4, -R38.reuse ;  /* 0x000000046d6d7c23 */ /* 0x104fe20008010826 */
[----:B------:R-:W-:Y:S01]  /*ea50*/  FFMA.FTZ R103, R94, UR4, -R38 ;  /* 0x000000045e677c23 */ /* 0x000fe20008010826 */
[----:B------:R-:W-:Y:S01]  /*ea60*/  FFMA.FTZ R114, R114, UR4, -R205 ;  /* 0x0000000472727c23 */ /* 0x000fe200080108cd */
[----:B------:R-:W-:-:S04]  /*ea70*/  FFMA.FTZ R112, R112, UR4, -R39 ;  /* 0x0000000470707c23 */ /* 0x000fc80008010827 */
[----:B------:R2:W-:Y:S01]  /*ea80*/  MUFU.EX2 R38, R206 ;  /* 0x000000ce00267308 */ /* 0x0005e20000000800 */
[----:B---3--:R-:W3:Y:S01]  /*ea90*/  SHFL.IDX PT, R204, R10, R9, 0x1f ;  /* 0x00001f090acc7589 */ /* 0x008ee200000e0000 */
[----:B------:R-:W-:Y:S01]  /*eaa0*/  FFMA.FTZ R107, R107, UR4, -R39 ;  /* 0x000000046b6b7c23 */ /* 0x000fe20008010827 */
[----:B----4-:R-:W-:Y:S01]  /*eab0*/  FFMA.FTZ R205, R97, UR4, -R122 ;  /* 0x0000000461cd7c23 */ /* 0x010fe2000801087a */
[--C-:B------:R-:W-:Y:S01]  /*eac0*/  FFMA.FTZ R119, R119, UR4, -R124.reuse ;  /* 0x0000000477777c23 */ /* 0x100fe2000801087c */
[----:B--2---:R-:W2:Y:S03]  /*ead0*/  SHFL.IDX PT, R206, R10, R209, 0x1f ;  /* 0x00001fd10ace7589 */ /* 0x004ea600000e0000 */
[----:B------:R4:W-:Y:S01]  /*eae0*/  MUFU.EX2 R39, R125 ;  /* 0x0000007d00277308 */ /* 0x0009e20000000800 */
[----:B------:R-:W-:Y:S01]  /*eaf0*/  FFMA.FTZ R124, R98, UR4, -R124 ;  /* 0x00000004627c7c23 */ /* 0x000fe2000801087c */
[----:B------:R-:W2:Y:S04]  /*eb00*/  SHFL.IDX PT, R97, R10, R227, 0x1f ;  /* 0x00001fe30a617589 */ /* 0x000ea800000e0000 */
[----:B------:R-:W-:Y:S04]  /*eb10*/  SHFL.IDX PT, R98, R10, R230, 0x1f ;  /* 0x00001fe60a627589 */ /* 0x000fe800000e0000 */
[----:B----4-:R-:W4:Y:S01]  /*eb20*/  SHFL.IDX PT, R125, R10, R211, 0x1f ;  /* 0x00001fd30a7d7589 */ /* 0x010f2200000e0000 */
[----:B------:R1:W-:Y:S02]  /*eb30*/  MUFU.EX2 R94, R120 ;  /* 0x00000078005e7308 */ /* 0x0003e40000000800 */
[----:B-1----:R-:W-:-:S02]  /*eb40*/  FFMA.FTZ R120, R99, UR4, -R207 ;  /* 0x0000000463787c23 */ /* 0x002fc400080108cf */
[----:B------:R-:W1:Y:S04]  /*eb50*/  SHFL.IDX PT, R99, R12, R9, 0x1f ;  /* 0x00001f090c637589 */ /* 0x000e6800000e0000 */
[----:B------:R-:W1:Y:S01]  /*eb60*/  MUFU.EX2 R29, R29 ;  /* 0x0000001d001d7308 */ /* 0x000e620000000800 */
[--C-:B---3--:R-:W-:Y:S01]  /*eb70*/  FFMA.FTZ R117, R117, UR4, -R204.reuse ;  /* 0x0000000475757c23 */ /* 0x108fe200080108cc */
[----:B------:R-:W-:Y:S01]  /*eb80*/  FFMA.FTZ R106, R106, UR4, -R204 ;  /* 0x000000046a6a7c23 */ /* 0x000fe200080108cc */
[--C-:B--2---:R-:W-:Y:S01]  /*eb90*/  FFMA.FTZ R105, R105, UR4, -R206.reuse ;  /* 0x0000000469697c23 */ /* 0x104fe200080108ce */
        /* <DEDUP_REMOVED lines=59> */
[--C-:B------:R-:W-:Y:S01]  /*ef50*/  FFMA.FTZ R206, R206, UR4, -R112.reuse ;  /* 0x00000004cece7c23 */ /* 0x100fe20008010870 */
[----:B------:R-:W-:Y:S01]  /*ef60*/  FFMA.FTZ R207, R207, UR4, -R112 ;  /* 0x00000004cfcf7c23 */ /* 0x000fe20008010870 */
[----:B------:R3:W-:Y:S01]  /*ef70*/  MUFU.EX2 R95, R109 ;  /* 0x0000006d005f7308 */ /* 0x0007e20000000800 */
[----:B------:R-:W-:Y:S01]  /*ef80*/  FMUL.FTZ R112, R235, R221 ;  /* 0x000000ddeb707220 */ /* 0x000fe20000410000 */
[--C-:B------:R-:W-:Y:S01]  /*ef90*/  FADD.FTZ R45, R45, -R217.reuse ;  /* 0x800000d92d2d7221 */ /* 0x100fe20000010000 */
[----:B------:R-:W-:Y:S01]  /*efa0*/  FADD.FTZ R47, R47, -R217 ;  /* 0x800000d92f2f7221 */ /* 0x000fe20000010000 */
[----:B------:R-:W4:Y:S04]  /*efb0*/  SHFL.IDX PT, R221, R14, R226, 0x1f ;  /* 0x00001fe20edd7589 */ /* 0x000f2800000e0000 */
[----:B------:R-:W-:Y:S04]  /*efc0*/  LDS R217, [R11+0x400] ;  /* 0x000400000bd97984 */ /* 0x000fe80000000800 */
[----:B---3--:R2:W-:Y:S01]  /*efd0*/  SHFL.IDX PT, R109, R12, R227, 0x1f ;  /* 0x00001fe30c6d7589 */ /* 0x0085e200000e0000 */
[----:B------:R-:W3:Y:S01]  /*efe0*/  MUFU.EX2 R36, R36 ;  /* 0x0000002400247308 */ /* 0x000ee20000000800 */
[----:B--2---:R-:W-:-:S02]  /*eff0*/  FMUL.FTZ R227, R32, R220 ;  /* 0x000000dc20e37220 */ /* 0x004fc40000410000 */
[----:B------:R-:W2:Y:S01]  /*f000*/  SHFL.IDX PT, R220, R14, R229, 0x1f ;  /* 0x00001fe50edc7589 */ /* 0x000ea200000e0000 */
[--C-:B-1----:R-:W-:Y:S01]  /*f010*/  FADD.FTZ R40, R40, -R218.reuse ;  /* 0x800000da28287221 */ /* 0x102fe20000010000 */
[----:B------:R-:W-:Y:S01]  /*f020*/  FFMA.FTZ R20, -R20, R20, 1 ;  /* 0x3f80000014147423 */ /* 0x000fe20000010114 */
[----:B------:R-:W-:Y:S01]  /*f030*/  FMUL.FTZ R224, R18, R224 ;  /* 0x000000e012e07220 */ /* 0x000fe20000410000 */
[----:B------:R-:W-:Y:S01]  /*f040*/  IADD3 R235, R9, 0x10, RZ ;  /* 0x0000001009eb7810 */ /* 0x000fe20007ffe0ff */
[----:B------:R-:W-:Y:S01]  /*f050*/  FMUL.FTZ R225, R17, R225 ;  /* 0x000000e111e17220 */ /* 0x000fe20000410000 */
[----:B------:R-:W-:Y:S01]  /*f060*/  FADD.FTZ R42, R42, -R218 ;  /* 0x800000da2a2a7221 */ /* 0x000fe20000010000 */
[----:B------:R-:W-:Y:S01]  /*f070*/  FFMA.FTZ R11, -R170, R170, 1 ;  /* 0x3f800000aa0b7423 */ /* 0x000fe200000101aa */
[----:B------:R-:W-:Y:S01]  /*f080*/  FMUL.FTZ R40, R35, R40 ;  /* 0x0000002823287220 */ /* 0x000fe20000410000 */
[----:B------:R-:W-:Y:S01]  /*f090*/  FFMA.FTZ R21, -R21, R21, 1 ;  /* 0x3f80000015157423 */ /* 0x000fe20000010115 */
[----:B------:R-:W-:-:S02]  /*f0a0*/  VIADD R234, R9, 0x14 ;  /* 0x0000001409ea7836 */ /* 0x000fc40000000000 */
[--C-:B----4-:R-:W-:Y:S01]  /*f0b0*/  FADD.FTZ R41, R41, -R221.reuse ;  /* 0x800000dd29297221 */ /* 0x110fe20000010000 */
[----:B------:R-:W1:Y:S01]  /*f0c0*/  MUFU.EX2 R30, R30 ;  /* 0x0000001e001e7308 */ /* 0x000e620000000800 */
[----:B------:R-:W-:Y:S01]  /*f0d0*/  FMUL.FTZ R22, R20, R22 ;  /* 0x0000001614167220 */ /* 0x000fe20000410000 */
[----:B------:R-:W-:Y:S01]  /*f0e0*/  FMUL.FTZ R20, R211, R224 ;  /* 0x000000e0d3147220 */ /* 0x000fe20000410000 */
[----:B------:R-:W-:Y:S01]  /*f0f0*/  FADD.FTZ R43, R43, -R221 ;  /* 0x800000dd2b2b7221 */ /* 0x000fe20000010000 */
[----:B------:R-:W4:Y:S01]  /*f100*/  SHFL.IDX PT, R224, R14, R235, 0x1f ;  /* 0x00001feb0ee07589 */ /* 0x000f2200000e0000 */
[----:B------:R-:W-:Y:S01]  /*f110*/  FMUL.FTZ R11, R11, R40 ;  /* 0x000000280b0b7220 */ /* 0x000fe20000410000 */
[----:B---3--:R-:W-:Y:S01]  /*f120*/  FMUL.FTZ R42, R36, R42 ;  /* 0x0000002a242a7220 */ /* 0x008fe20000410000 */
[----:B------:R-:W-:Y:S01]  /*f130*/  FMUL.FTZ R21, R21, R225 ;  /* 0x000000e115157220 */ /* 0x000fe20000410000 */
[----:B------:R-:W-:Y:S01]  /*f140*/  FFMA.FTZ R40, -R169, R169, 1 ;  /* 0x3f800000a9287423 */ /* 0x000fe200000101a9 */
[----:B------:R-:W-:Y:S01]  /*f150*/  FMUL.FTZ R221, R15, R41 ;  /* 0x000000290fdd7220 */ /* 0x000fe20000410000 */
[--C-:B--2---:R-:W-:Y:S01]  /*f160*/  FADD.FTZ R53, R53, -R220.reuse ;  /* 0x800000dc35357221 */ /* 0x104fe20000010000 */
[----:B------:R-:W-:Y:S01]  /*f170*/  FADD.FTZ R55, R55, -R220 ;  /* 0x800000dc37377221 */ /* 0x000fe20000010000 */
[----:B------:R-:W-:Y:S01]  /*f180*/  FFMA.FTZ R220, -R168, R168, 1 ;  /* 0x3f800000a8dc7423 */ /* 0x000fe200000101a8 */
[----:B------:R-:W2:Y:S01]  /*f190*/  SHFL.IDX PT, R225, R14, R234, 0x1f ;  /* 0x00001fea0ee17589 */ /* 0x000ea200000e0000 */
[----:B------:R-:W-:-:S02]  /*f1a0*/  FADD.FTZ R46, R46, -R222 ;  /* 0x800000de2e2e7221 */ /* 0x000fc40000010000 */
[----:B------:R-:W-:Y:S01]  /*f1b0*/  FMUL.FTZ R41, R220, R42 ;  /* 0x0000002adc297220 */ /* 0x000fe20000410000 */
[----:B------:R-:W-:Y:S01]  /*f1c0*/  FMUL.FTZ R42, R40, R221 ;  /* 0x000000dd282a7220 */ /* 0x000fe20000410000 */
[----:B------:R-:W-:Y:S01]  /*f1d0*/  FFMA.FTZ R40, -R23, R23, 1 ;  /* 0x3f80000017287423 */ /* 0x000fe20000010117 */
[----:B------:R-:W-:Y:S01]  /*f1e0*/  FFMA.FTZ R23, -R88, R88, 1 ;  /* 0x3f80000058177423 */ /* 0x000fe20000010158 */
[----:B------:R-:W-:-:S04]  /*f1f0*/  FMUL.FTZ R46, R39, R46 ;  /* 0x0000002e272e7220 */ /* 0x000fc80000410000 */
[----:B------:R-:W-:Y:S01]  /*f200*/  FMUL.FTZ R23, R23, R46 ;  /* 0x0000002e17177220 */ /* 0x000fe20000410000 */
[----:B------:R-:W-:Y:S02]  /*f210*/  FFMA.FTZ R46, -R92, R92, 1 ;  /* 0x3f8000005c2e7423 */ /* 0x000fe4000001015c */
[----:B------:R-:W3:Y:S01]  /*f220*/  SHFL.IDX PT, R92, R217, R233, 0x1f ;  /* 0x00001fe9d95c7589 */ /* 0x000ee200000e0000 */
[----:B-1----:R-:W-:-:S04]  /*f230*/  FMUL.FTZ R223, R30, R223 ;  /* 0x000000df1edf7220 */ /* 0x002fc80000410000 */
[----:B------:R-:W-:Y:S02]  /*f240*/  FMUL.FTZ R209, R209, R223 ;  /* 0x000000dfd1d17220 */ /* 0x000fe40000410000 */
[----:B------:R1:W3:Y:S01]  /*f250*/  SHFL.IDX PT, R223, R14, R230, 0x1f ;  /* 0x00001fe60edf7589 */ /* 0x0002e200000e0000 */
[----:B----4-:R-:W-:Y:S01]  /*f260*/  FADD.FTZ R48, R48, -R224 ;  /* 0x800000e030307221 */ /* 0x010fe20000010000 */
[----:B------:R-:W-:Y:S01]  /*f270*/  FMUL.FTZ R45, R94, R45 ;  /* 0x0000002d5e2d7220 */ /* 0x000fe20000410000 */
[--C-:B--2---:R-:W-:Y:S01]  /*f280*/  FADD.FTZ R49, R49, -R225.reuse ;  /* 0x800000e131317221 */ /* 0x104fe20000010000 */
[----:B------:R-:W-:Y:S01]  /*f290*/  FFMA.FTZ R211, -R200, R200, 1 ;  /* 0x3f800000c8d37423 */ /* 0x000fe200000101c8 */
[----:B------:R-:W-:Y:S01]  /*f2a0*/  FMUL.FTZ R228, R19, R228 ;  /* 0x000000e413e47220 */ /* 0x000fe20000410000 */
[----:B------:R-:W-:Y:S01]  /*f2b0*/  FFMA.FTZ R89, -R89, R89, 1 ;  /* 0x3f80000059597423 */ /* 0x000fe20000010159 */
[----:B------:R-:W-:Y:S01]  /*f2c0*/  FMUL.FTZ R47, R10, R47 ;  /* 0x0000002f0a2f7220 */ /* 0x000fe20000410000 */
[----:B------:R-:W-:Y:S01]  /*f2d0*/  FFMA.FTZ R90, -R90, R90, 1 ;  /* 0x3f8000005a5a7423 */ /* 0x000fe2000001015a */
[----:B------:R-:W-:Y:S01]  /*f2e0*/  FMUL.FTZ R48, R96, R48 ;  /* 0x0000003060307220 */ /* 0x000fe20000410000 */
[----:B------:R-:W-:Y:S01]  /*f2f0*/  FFMA.FTZ R226, -R203, R203, 1 ;  /* 0x3f800000cbe27423 */ /* 0x000fe200000101cb */
[----:B------:R-:W-:Y:S01]  /*f300*/  FMUL.FTZ R45, R40, R45 ;  /* 0x0000002d282d7220 */ /* 0x000fe20000410000 */
[----:B------:R-:W-:Y:S01]  /*f310*/  FADD.FTZ R51, R51, -R225 ;  /* 0x800000e133337221 */ /* 0x000fe20000010000 */
[----:B------:R-:W-:Y:S01]  /*f320*/  FFMA.FTZ R218, -R167, R167, 1 ;  /* 0x3f800000a7da7423 */ /* 0x000fe200000101a7 */
[----:B------:R-:W-:Y:S01]  /*f330*/  FMUL.FTZ R43, R37, R43 ;  /* 0x0000002b252b7220 */ /* 0x000fe20000410000 */
[----:B------:R-:W-:Y:S01]  /*f340*/  FMUL.FTZ R40, R95, R49 ;  /* 0x000000315f287220 */ /* 0x000fe20000410000 */
[----:B------:R-:W-:Y:S01]  /*f350*/  FMUL.FTZ R211, R211, R228 ;  /* 0x000000e4d3d37220 */ /* 0x000fe20000410000 */
[----:B------:R-:W-:Y:S01]  /*f360*/  FMUL.FTZ R49, R89, R47 ;  /* 0x0000002f59317220 */ /* 0x000fe20000410000 */
[----:B------:R-:W-:Y:S01]  /*f370*/  FADD.FTZ R44, R44, -R222 ;  /* 0x800000de2c2c7221 */ /* 0x000fe20000010000 */
[----:B------:R-:W-:Y:S01]  /*f380*/  FFMA.FTZ R91, -R91, R91, 1 ;  /* 0x3f8000005b5b7423 */ /* 0x000fe2000001015b */
[----:B------:R-:W-:Y:S01]  /*f390*/  FMUL.FTZ R47, R90, R48 ;  /* 0x000000305a2f7220 */ /* 0x000fe20000410000 */
[----:B------:R-:W-:Y:S01]  /*f3a0*/  IADD3 R228, R9, 0x8, RZ ;  /* 0x0000000809e47810 */ /* 0x000fe20007ffe0ff */
[----:B-1----:R-:W-:Y:S01]  /*f3b0*/  FMUL.FTZ R14, R226, R227 ;  /* 0x000000e3e20e7220 */ /* 0x002fe20000410000 */
[----:B------:R-:W-:Y:S01]  /*f3c0*/  FFMA.FTZ R90, -R165, R165, 1 ;  /* 0x3f800000a55a7423 */ /* 0x000fe200000101a5 */
[----:B------:R-:W-:Y:S01]  /*f3d0*/  FMUL.FTZ R43, R218, R43 ;  /* 0x0000002bda2b7220 */ /* 0x000fe20000410000 */
[----:B------:R-:W-:-:S02]  /*f3e0*/  VIADD R227, R9, 0x4 ;  /* 0x0000000409e37836 */ /* 0x000fc40000000000 */
[----:B------:R-:W-:Y:S01]  /*f3f0*/  FMUL.FTZ R51, R98, R51 ;  /* 0x0000003362337220 */ /* 0x000fe20000410000 */
[----:B------:R-:W-:Y:S01]  /*f400*/  FFMA.FTZ R218, -R166, R166, 1 ;  /* 0x3f800000a6da7423 */ /* 0x000fe200000101a6 */
[----:B------:R-:W-:Y:S01]  /*f410*/  FMUL.FTZ R44, R38, R44 ;  /* 0x0000002c262c7220 */ /* 0x000fe20000410000 */
[----:B------:R-:W-:Y:S01]  /*f420*/  FMUL.FTZ R48, R91, R40 ;  /* 0x000000285b307220 */ /* 0x000fe20000410000 */
[----:B------:R-:W1:Y:S01]  /*f430*/  SHFL.IDX PT, R89, R217, R9, 0x1f ;  /* 0x00001f09d9597589 */ /* 0x000e6200000e0000 */
[----:B------:R-:W2:Y:S01]  /*f440*/  MUFU.EX2 R107, R107 ;  /* 0x0000006b006b7308 */ /* 0x000ea20000000800 */
[--C-:B---3--:R-:W-:Y:S01]  /*f450*/  FADD.FTZ R61, R61, -R92.reuse ;  /* 0x8000005c3d3d7221 */ /* 0x108fe20000010000 */
[----:B------:R-:W-:Y:S01]  /*f460*/  FMUL.FTZ R51, R90, R51 ;  /* 0x000000335a337220 */ /* 0x000fe20000410000 */
[----:B------:R-:W3:Y:S01]  /*f470*/  SHFL.IDX PT, R40, R217, R228, 0x1f ;  /* 0x00001fe4d9287589 */ /* 0x000ee200000e0000 */
[----:B------:R-:W-:Y:S01]  /*f480*/  FADD.FTZ R92, R63, -R92 ;  /* 0x8000005c3f5c7221 */ /* 0x000fe20000010000 */
[----:B------:R-:W-:Y:S01]  /*f490*/  FADD.FTZ R50, R50, -R224 ;  /* 0x800000e032327221 */ /* 0x000fe20000010000 */
[----:B------:R-:W-:Y:S01]  /*f4a0*/  FMUL.FTZ R44, R218, R44 ;  /* 0x0000002cda2c7220 */ /* 0x000fe20000410000 */
[----:B------:R-:W4:Y:S01]  /*f4b0*/  SHFL.IDX PT, R88, R217, R227, 0x1f ;  /* 0x00001fe3d9587589 */ /* 0x000f2200000e0000 */
[----:B------:R-:W1:Y:S03]  /*f4c0*/  MUFU.EX2 R205, R205 ;  /* 0x000000cd00cd7308 */ /* 0x000e660000000800 */
[----:B------:R-:W4:Y:S04]  /*f4d0*/  SHFL.IDX PT, R90, R217, R230, 0x1f ;  /* 0x00001fe6d95a7589 */ /* 0x000f2800000e0000 */
[----:B------:R-:W-:Y:S01]  /*f4e0*/  LDS R63, [R13+0x400] ;  /* 0x000400000d3f7984 */ /* 0x000fe20000000800 */
[----:B------:R-:W3:Y:S03]  /*f4f0*/  MUFU.EX2 R122, R122 ;  /* 0x0000007a007a7308 */ /* 0x000ee60000000800 */
[----:B------:R-:W4:Y:S01]  /*f500*/  SHFL.IDX PT, R218, R217, R235, 0x1f ;  /* 0x00001febd9da7589 */ /* 0x000f2200000e0000 */
[----:B------:R-:W-:-:S03]  /*f510*/  FMUL.FTZ R50, R97, R50 ;  /* 0x0000003261327220 */ /* 0x000fc60000410000 */
[----:B------:R-:W-:Y:S01]  /*f520*/  SHFL.IDX PT, R91, R217, R234, 0x1f ;  /* 0x00001fead95b7589 */ /* 0x000fe200000e0000 */
[----:B------:R-:W-:-:S03]  /*f530*/  FADD.FTZ R52, R52, -R223 ;  /* 0x800000df34347221 */ /* 0x000fc60000010000 */
[----:B------:R-:W4:Y:S01]  /*f540*/  SHFL.IDX PT, R217, R217, R229, 0x1f ;  /* 0x00001fe5d9d97589 */ /* 0x000f2200000e0000 */
[----:B------:R-:W4:Y:S01]  /*f550*/  MUFU.EX2 R117, R117 ;  /* 0x0000007500757308 */ /* 0x000f220000000800 */
[----:B------:R-:W-:Y:S01]  /*f560*/  FMUL.FTZ R46, R46, R50 ;  /* 0x000000322e2e7220 */ /* 0x000fe20000410000 */
[----:B------:R-:W-:Y:S01]  /*f570*/  FFMA.FTZ R50, -R164, R164, 1 ;  /* 0x3f800000a4327423 */ /* 0x000fe200000101a4 */
[----:B------:R-:W-:Y:S01]  /*f580*/  FMUL.FTZ R52, R99, R52 ;  /* 0x0000003463347220 */ /* 0x000fe20000410000 */
[----:B------:R-:W-:-:S04]  /*f590*/  FADD.FTZ R54, R54, -R223 ;  /* 0x800000df36367221 */ /* 0x000fc80000010000 */
[----:B------:R-:W4:Y:S01]  /*f5a0*/  MUFU.EX2 R124, R124 ;  /* 0x0000007c007c7308 */ /* 0x000f220000000800 */
[----:B------:R-:W-:Y:S01]  /*f5b0*/  FMUL.FTZ R50, R50, R52 ;  /* 0x0000003432327220 */ /* 0x000fe20000410000 */
[----:B------:R-:W-:Y:S01]  /*f5c0*/  FFMA.FTZ R52, -R162, R162, 1 ;  /* 0x3f800000a2347423 */ /* 0x000fe200000101a2 */
[----:B--2---:R-:W-:Y:S01]  /*f5d0*/  FMUL.FTZ R54, R107, R54 ;  /* 0x000000366b367220 */ /* 0x004fe20000410000 */
[----:B------:R-:W-:-:S04]  /*f5e0*/  FFMA.FTZ R220, -R163, R163, 1 ;  /* 0x3f800000a3dc7423 */ /* 0x000fc800000101a3 */
[----:B------:R-:W2:Y:S01]  /*f5f0*/  MUFU.EX2 R26, R26 ;  /* 0x0000001a001a7308 */ /* 0x000ea20000000800 */
[----:B-1----:R-:W-:Y:S01]  /*f600*/  FMUL.FTZ R53, R205, R53 ;  /* 0x00000035cd357220 */ /* 0x002fe20000410000 */
[----:B------:R-:W-:Y:S01]  /*f610*/  FFMA.FTZ R93, -R93, R93, 1 ;  /* 0x3f8000005d5d7423 */ /* 0x000fe2000001015d */
[----:B---3--:R-:W-:-:S05]  /*f620*/  FMUL.FTZ R55, R122, R55 ;  /* 0x000000377a377220 */ /* 0x008fca0000410000 */
[----:B------:R-:W1:Y:S01]  /*f630*/  MUFU.EX2 R111, R111 ;  /* 0x0000006f006f7308 */ /* 0x000e620000000800 */
[----:B------:R-:W-:-:S07]  /*f640*/  FMUL.FTZ R52, R52, R54 ;  /* 0x0000003634347220 */ /* 0x000fce0000410000 */
[----:B------:R-:W3:Y:S01]  /*f650*/  MUFU.TANH R138, R138 ;  /* 0x0000008a008a7308 */ /* 0x000ee20000002400 */
[----:B------:R-:W-:-:S07]  /*f660*/  FMUL.FTZ R54, R220, R53 ;  /* 0x00000035dc367220 */ /* 0x000fce0000410000 */
[----:B------:R-:W3:Y:S01]  /*f670*/  MUFU.EX2 R100, R100 ;  /* 0x0000006400647308 */ /* 0x000ee20000000800 */
[----:B------:R-:W-:-:S07]  /*f680*/  FMUL.FTZ R53, R93, R55 ;  /* 0x000000375d357220 */ /* 0x000fce0000410000 */
[----:B------:R-:W3:Y:S01]  /*f690*/  MUFU.EX2 R106, R106 ;  /* 0x0000006a006a7308 */ /* 0x000ee20000000800 */
[----:B------:R-:W-:-:S07]  /*f6a0*/  FADD.FTZ R56, R56, -R89 ;  /* 0x8000005938387221 */ /* 0x000fce0000010000 */
[----:B------:R-:W3:Y:S01]  /*f6b0*/  MUFU.EX2 R25, R25 ;  /* 0x0000001900197308 */ /* 0x000ee20000000800 */
[----:B------:R-:W-:-:S07]  /*f6c0*/  FADD.FTZ R55, R60, -R40 ;  /* 0x800000283c377221 */ /* 0x000fce0000010000 */
[----:B------:R-:W3:Y:S01]  /*f6d0*/  MUFU.EX2 R102, R102 ;  /* 0x0000006600667308 */ /* 0x000ee20000000800 */
[----:B------:R-:W-:-:S07]  /*f6e0*/  FADD.FTZ R40, R62, -R40 ;  /* 0x800000283e287221 */ /* 0x000fce0000010000 */
[----:B------:R-:W3:Y:S01]  /*f6f0*/  MUFU.EX2 R116, R116 ;  /* 0x0000007400747308 */ /* 0x000ee20000000800 */
[----:B----4-:R-:W-:Y:S01]  /*f700*/  FADD.FTZ R59, R59, -R88 ;  /* 0x800000583b3b7221 */ /* 0x010fe20000010000 */
[----:B------:R-:W-:-:S06]  /*f710*/  FADD.FTZ R62, R68, -R90 ;  /* 0x8000005a443e7221 */ /* 0x000fcc0000010000 */
[----:B------:R-:W4:Y:S01]  /*f720*/  MUFU.EX2 R104, R104 ;  /* 0x0000006800687308 */ /* 0x000f220000000800 */
[----:B------:R-:W-:-:S07]  /*f730*/  FFMA.FTZ R68, -R161, R161, 1 ;  /* 0x3f800000a1447423 */ /* 0x000fce00000101a1 */
[----:B------:R-:W4:Y:S01]  /*f740*/  MUFU.EX2 R101, R101 ;  /* 0x0000006500657308 */ /* 0x000f220000000800 */
[----:B------:R-:W-:Y:S01]  /*f750*/  FMUL.FTZ R56, R117, R56 ;  /* 0x0000003875387220 */ /* 0x000fe20000410000 */
        /* <DEDUP_REMOVED lines=10> */
[----:B--2---:R-:W-:Y:S01]  /*f800*/  FMUL.FTZ R212, R26, R212 ;  /* 0x000000d41ad47220 */ /* 0x004fe20000410000 */
[--C-:B------:R-:W-:Y:S01]  /*f810*/  FFMA.FTZ R130, R130, UR4, -R109.reuse ;  /* 0x0000000482827c23 */ /* 0x100fe2000801086d */
[----:B------:R-:W-:Y:S01]  /*f820*/  FFMA.FTZ R136, R136, UR4, -R109 ;  /* 0x0000000488887c23 */ /* 0x000fe2000801086d */
[----:B------:R-:W-:Y:S01]  /*f830*/  FADD.FTZ R65, R65, -R91 ;  /* 0x8000005b41417221 */ /* 0x000fe20000010000 */
[----:B------:R-:W-:Y:S01]  /*f840*/  FMUL.FTZ R68, R68, R56 ;  /* 0x0000003844447220 */ /* 0x000fe20000410000 */
[----:B------:R-:W-:Y:S01]  /*f850*/  FFMA.FTZ R71, -R155, R155, 1 ;  /* 0x3f8000009b477423 */ /* 0x000fe2000001019b */
[----:B-1----:R-:W-:Y:S01]  /*f860*/  FMUL.FTZ R40, R111, R40 ;  /* 0x000000286f287220 */ /* 0x002fe20000410000 */
[----:B---3--:R-:W-:Y:S01]  /*f870*/  FSEL R109, R138, -INF , !P3 ;  /* 0xff8000008a6d7808 */ /* 0x008fe20005800000 */
        /* <DEDUP_REMOVED lines=20> */
[----:B----4-:R-:W-:Y:S01]  /*f9c0*/  FMUL.FTZ R92, R104, R92 ;  /* 0x0000005c685c7220 */ /* 0x010fe20000410000 */
        /* <DEDUP_REMOVED lines=216> */
[----:B----4-:R-:W-:-:S04]  /*10750*/  IMAD R11, R0, 0x4000, R220 ;  /* 0x00004000000b7824 */ /* 0x010fc800078e02dc */
        /* <DEDUP_REMOVED lines=147> */
.L_x_1736:
        /* <DEDUP_REMOVED lines=70> */
.L_x_1737:
        /* <DEDUP_REMOVED lines=11> */
[----:B---3--:R-:W-:Y:S05]  /*115a0*/  @!P1 BRA `(.L_x_1738) ;  /* 0xffffffac00cc9947 */ /* 0x008fea000383ffff */
.L_x_1727:
        /* <DEDUP_REMOVED lines=34> */
.L_x_1695:
[----:B------:R-:W-:Y:S05]  /*117d0*/  @P0 BRA `(.L_x_1739) ;  /* 0x0000001000a00947 */ /* 0x000fea0003800000 */
[----:B------:R-:W2:Y:S01]  /*117e0*/  S2R R0, SR_TID.X ;  /* 0x0000000000007919 */ /* 0x000ea20000002100 */
[----:B------:R-:W3:Y:S01]  /*117f0*/  S2UR UR5, SR_CgaCtaId ;  /* 0x00000000000579c3 */ /* 0x000ee20000008800 */
[----:B------:R-:W-:Y:S01]  /*11800*/  UMOV UR4, 0x400 ;  /* 0x0000040000047882 */ /* 0x000fe20000000000 */
[----:B------:R-:W-:-:S06]  /*11810*/  F2FP.BF16.F32.PACK_AB R172, R173, R172 ;  /* 0x000000acadac723e */ /* 0x000fcc00000010ff */
[----:B------:R-:W-:Y:S01]  /*11820*/  BAR.SYNC.DEFER_BLOCKING 0x1, 0x100 ;  /* 0x0044000000007b1d */ /* 0x000fe20000010000 */
        /* <DEDUP_REMOVED lines=10> */
[----:B---3--:R-:W-:Y:S01]  /*118d0*/  ULEA UR6, UR5, UR4, 0x18 ;  /* 0x0000000405067291 */ /* 0x008fe2000f8ec03f */
[----:B------:R-:W-:Y:S02]  /*118e0*/  F2FP.BF16.F32.PACK_AB R190, R193, R192 ;  /* 0x000000c0c1be723e */ /* 0x000fe400000010ff */
[----:B------:R-:W-:Y:S01]  /*118f0*/  F2FP.BF16.F32.PACK_AB R191, R195, R194 ;  /* 0x000000c2c3bf723e */ /* 0x000fe200000010ff */
[----:B------:R-:W-:Y:S01]  /*11900*/  ULDC.64 UR4, c[0x0][0x870] ;  /* 0x00021c0000047ab9 */ /* 0x000fe20000000a00 */
[----:B------:R-:W-:Y:S01]  /*11910*/  F2FP.BF16.F32.PACK_AB R197, R199, R198 ;  /* 0x000000c6c7c5723e */ /* 0x000fe200000010ff */
[----:B--2---:R-:W-:Y:S01]  /*11920*/  VIADD R11, R0, 0xffffff80 ;  /* 0xffffff80000b7836 */ /* 0x004fe20000000000 */
[----:B------:R-:W-:-:S02]  /*11930*/  F2FP.BF16.F32.PACK_AB R140, R141, R140 ;  /* 0x0000008c8d8c723e */ /* 0x000fc400000010ff */
[----:B------:R-:W-:Y:S02]  /*11940*/  F2FP.BF16.F32.PACK_AB R198, R201, R200 ;  /* 0x000000c8c9c6723e */ /* 0x000fe400000010ff */
[----:B------:R-:W-:Y:S02]  /*11950*/  SHF.R.S32.HI R10, RZ, 0x1f, R11 ;  /* 0x0000001fff0a7819 */ /* 0x000fe4000001140b */
[----:B------:R-:W-:Y:S02]  /*11960*/  F2FP.BF16.F32.PACK_AB R199, R203, R202 ;  /* 0x000000cacbc7723e */ /* 0x000fe400000010ff */
[CC--:B------:R-:W-:Y:S02]  /*11970*/  LEA.HI R7, R10.reuse, R11.reuse, RZ, 0x4 ;  /* 0x0000000b0a077211 */ /* 0x0c0fe400078f20ff */
[----:B------:R-:W-:Y:S02]  /*11980*/  LEA.HI R4, R10, R11, RZ, 0x5 ;  /* 0x0000000b0a047211 */ /* 0x000fe400078f28ff */
[----:B------:R-:W-:-:S02]  /*11990*/  LOP3.LUT R0, R7, 0xfffffff0, RZ, 0xc0, !PT ;  /* 0xfffffff007007812 */ /* 0x000fc400078ec0ff */
[----:B------:R-:W-:Y:S02]  /*119a0*/  SHF.R.U32.HI R7, RZ, 0x1, R7 ;  /* 0x00000001ff077819 */ /* 0x000fe40000011607 */
[----:B------:R-:W-:Y:S01]  /*119b0*/  F2FP.BF16.F32.PACK_AB R141, R143, R142 ;  /* 0x0000008e8f8d723e */ /* 0x000fe200000010ff */
[----:B------:R-:W-:Y:S01]  /*119c0*/  IMAD.IADD R0, R11, 0x1, -R0 ;  /* 0x000000010b007824 */ /* 0x000fe200078e0a00 */
[----:B------:R-:W-:Y:S02]  /*119d0*/  F2FP.BF16.F32.PACK_AB R148, R149, R148 ;  /* 0x000000949594723e */ /* 0x000fe400000010ff */
[----:B------:R-:W-:Y:S02]  /*119e0*/  F2FP.BF16.F32.PACK_AB R142, R145, R144 ;  /* 0x00000090918e723e */ /* 0x000fe400000010ff */
[----:B------:R-:W-:Y:S02]  /*119f0*/  SHF.R.S32.HI R3, RZ, 0x1f, R0 ;  /* 0x0000001fff037819 */ /* 0x000fe40000011400 */
[----:B------:R-:W-:-:S02]  /*11a00*/  F2FP.BF16.F32.PACK_AB R143, R147, R146 ;  /* 0x00000092938f723e */ /* 0x000fc400000010ff */
[----:B------:R-:W-:Y:S02]  /*11a10*/  LEA.HI R3, R3, R0, RZ, 0x3 ;  /* 0x0000000003037211 */ /* 0x000fe400078f18ff */
[----:B------:R-:W-:Y:S02]  /*11a20*/  F2FP.BF16.F32.PACK_AB R149, R151, R150 ;  /* 0x000000969795723e */ /* 0x000fe400000010ff */
[C---:B------:R-:W-:Y:S02]  /*11a30*/  LOP3.LUT R5, R3.reuse, 0xfffffff8, RZ, 0xc0, !PT ;  /* 0xfffffff803057812 */ /* 0x040fe400078ec0ff */
[----:B------:R-:W-:Y:S02]  /*11a40*/  SHF.L.U32 R3, R3, 0x6, RZ ;  /* 0x0000000603037819 */ /* 0x000fe400000006ff */
[----:B------:R-:W-:Y:S02]  /*11a50*/  IADD3 R5, R0, -R5, RZ ;  /* 0x8000000500057210 */ /* 0x000fe40007ffe0ff */
[----:B------:R-:W-:-:S02]  /*11a60*/  LOP3.LUT R3, R3, 0x7ffffe00, RZ, 0xc0, !PT ;  /* 0x7ffffe0003037812 */ /* 0x000fc400078ec0ff */
[C---:B------:R-:W-:Y:S01]  /*11a70*/  R2P PR, R5.reuse, 0x6 ;  /* 0x0000000605007804 */ /* 0x040fe20000000000 */
[----:B------:R-:W-:Y:S01]  /*11a80*/  IMAD.SHL.U32 R0, R5, 0x40, RZ ;  /* 0x0000004005007824 */ /* 0x000fe200078e00ff */
[----:B------:R-:W-:Y:S01]  /*11a90*/  F2FP.BF16.F32.PACK_AB R156, R157, R156 ;  /* 0x0000009c9d9c723e */ /* 0x000fe200000010ff */
[----:B------:R-:W-:Y:S01]  /*11aa0*/  IMAD.MOV.U32 R5, RZ, RZ, 0x40 ;  /* 0x00000040ff057424 */ /* 0x000fe200078e00ff */
[----:B------:R-:W-:Y:S02]  /*11ab0*/  F2FP.BF16.F32.PACK_AB R150, R153, R152 ;  /* 0x000000989996723e */ /* 0x000fe400000010ff */
        /* <DEDUP_REMOVED lines=16> */
[C---:B------:R-:W-:Y:S02]  /*11bc0*/  IADD3 R2, R3.reuse, 0x4000, R0 ;  /* 0x0000400003027810 */ /* 0x040fe40007ffe000 */
[----:B------:R-:W-:Y:S02]  /*11bd0*/  IADD3 R3, R3, R6, RZ ;  /* 0x0000000603037210 */ /* 0x000fe40007ffe0ff */
[----:B------:R-:W-:Y:S01]  /*11be0*/  F2FP.BF16.F32.PACK_AB R158, R161, R160 ;  /* 0x000000a0a19e723e */ /* 0x000fe200000010ff */
[----:B------:R-:W-:Y:S01]  /*11bf0*/  STSM.16.M88.4 [R2], R180 ;  /* 0x000000b402007844 */ /* 0x000fe20000000200 */
[----:B------:R-:W-:-:S02]  /*11c00*/  F2FP.BF16.F32.PACK_AB R159, R163, R162 ;  /* 0x000000a2a39f723e */ /* 0x000fc400000010ff */
[----:B------:R-:W-:Y:S01]  /*11c10*/  F2FP.BF16.F32.PACK_AB R165, R167, R166 ;  /* 0x000000a6a7a5723e */ /* 0x000fe200000010ff */
[----:B------:R-:W-:Y:S01]  /*11c20*/  STSM.16.M88.4 [R6], R188 ;  /* 0x000000bc06007844 */ /* 0x000fe20000000200 */
[----:B------:R-:W-:Y:S02]  /*11c30*/  F2FP.BF16.F32.PACK_AB R166, R169, R168 ;  /* 0x000000a8a9a6723e */ /* 0x000fe400000010ff */
[----:B------:R-:W-:Y:S01]  /*11c40*/  F2FP.BF16.F32.PACK_AB R167, R171, R170 ;  /* 0x000000aaaba7723e */ /* 0x000fe200000010ff */
[----:B------:R-:W-:Y:S01]  /*11c50*/  STSM.16.M88.4 [R3], R196 ;  /* 0x000000c403007844 */ /* 0x000fe20000000200 */
[----:B------:R-:W-:-:S03]  /*11c60*/  ISETP.NE.U32.AND P4, PT, RZ, UR4, PT ;  /* 0x00000004ff007c0c */ /* 0x000fc6000bf85070 */
[----:B------:R-:W-:Y:S01]  /*11c70*/  STSM.16.M88.4 [R0], R140 ;  /* 0x0000008c00007844 */ /* 0x000fe20000000200 */
[----:B------:R-:W-:Y:S01]  /*11c80*/  ISETP.NE.AND.EX P4, PT, RZ, UR5, PT, P4 ;  /* 0x00000005ff007c0c */ /* 0x000fe2000bf85340 */
[----:B------:R-:W-:Y:S02]  /*11c90*/  ULDC.64 UR4, c[0x0][0x870] ;  /* 0x00021c0000047ab9 */ /* 0x000fe40000000a00 */
[----:B------:R-:W-:Y:S01]  /*11ca0*/  STSM.16.M88.4 [R2+-0x4000], R148 ;  /* 0xffc0009402007844 */ /* 0x000fe20000000200 */
[----:B------:R-:W-:-:S03]  /*11cb0*/  UIMAD.WIDE UR4, UR37, 0x4, UR4 ;  /* 0x00000004250478a5 */ /* 0x000fc6000f8e0204 */
[----:B------:R2:W-:Y:S03]  /*11cc0*/  STSM.16.M88.4 [R6+-0x4000], R156 ;  /* 0xffc0009c06007844 */ /* 0x0005e60000000200 */
[----:B------:R-:W-:Y:S01]  /*11cd0*/  IMAD.U32 R4, RZ, RZ, UR4 ;  /* 0x00000004ff047e24 */ /* 0x000fe2000f8e00ff */
[----:B------:R3:W-:Y:S01]  /*11ce0*/  STSM.16.M88.4 [R3+-0x4000], R164 ;  /* 0xffc000a403007844 */ /* 0x0007e20000000200 */
[----:B------:R-:W-:Y:S01]  /*11cf0*/  IMAD.U32 R5, RZ, RZ, UR5 ;  /* 0x00000005ff057e24 */ /* 0x000fe2000f8e00ff */
[----:B------:R-:W-:Y:S01]  /*11d00*/  ULDC.64 UR4, c[0x0][0x878] ;  /* 0x00021e0000047ab9 */ /* 0x000fe20000000a00 */
[----:B------:R-:W-:Y:S06]  /*11d10*/  BAR.SYNC.DEFER_BLOCKING 0x1, 0x100 ;  /* 0x0044000000007b1d */ /* 0x000fec0000010000 */
[----:B------:R-:W4:Y:S01]  /*11d20*/  @P4 LDG.E R7, desc[UR38][R4.64] ;  /* 0x0000002604074981 */ /* 0x000f22000c1e1900 */
[----:B------:R-:W-:Y:S01]  /*11d30*/  UISETP.NE.U32.AND UP0, UPT, UR4, URZ, UPT ;  /* 0x0000003f0400728c */ /* 0x000fe2000bf05070 */
[----:B------:R-:W-:Y:S01]  /*11d40*/  LEA.HI R19, R10, R11, RZ, 0x3 ;  /* 0x0000000b0a137211 */ /* 0x000fe200078f18ff */
[----:B------:R-:W-:-:S02]  /*11d50*/  ULDC UR7, c[0x0][0x808] ;  /* 0x0002020000077ab9 */ /* 0x000fc40000000800 */
[----:B------:R-:W-:Y:S01]  /*11d60*/  UISETP.NE.AND.EX UP0, UPT, UR5, URZ, UPT, UP0 ;  /* 0x0000003f0500728c */ /* 0x000fe2000bf05300 */
[----:B--2---:R-:W-:Y:S02]  /*11d70*/  LOP3.LUT R6, R19, 0x1ffffff8, RZ, 0xc0, !PT ;  /* 0x1ffffff813067812 */ /* 0x004fe400078ec0ff */
[----:B------:R-:W-:Y:S01]  /*11d80*/  SHF.R.S32.HI R19, RZ, 0x3, R19 ;  /* 0x00000003ff137819 */ /* 0x000fe20000011413 */
[----:B------:R-:W2:Y:S01]  /*11d90*/  S2R R27, SR_CTAID.X ;  /* 0x00000000001b7919 */ /* 0x000ea20000002500 */
[----:B------:R-:W-:Y:S02]  /*11da0*/  IADD3 R6, R11, -R6, RZ ;  /* 0x800000060b067210 */ /* 0x000fe40007ffe0ff */
[----:B------:R-:W-:Y:S01]  /*11db0*/  PLOP3.LUT P0, PT, PT, PT, UP0, 0x80, 0x0 ;  /* 0x000000000000781c */ /* 0x000fe20003f0f008 */
[----:B------:R-:W1:Y:S01]  /*11dc0*/  S2R R31, SR_CTAID.Y ;  /* 0x00000000001f7919 */ /* 0x000e620000002600 */
[----:B------:R-:W-:Y:S01]  /*11dd0*/  IMAD.SHL.U32 R8, R19, 0x40, RZ ;  /* 0x0000004013087824 */ /* 0x000fe200078e00ff */
[----:B------:R-:W-:Y:S01]  /*11de0*/  MOV R0, UR7 ;  /* 0x0000000700007c02 */ /* 0x000fe20008000f00 */
[----:B------:R-:W-:Y:S01]  /*11df0*/  @UP0 ULDC.64 UR4, c[0x0][0x878] ;  /* 0x00021e0000040ab9 */ /* 0x000fe20000000a00 */
[----:B------:R-:W-:Y:S01]  /*11e00*/  IMAD.SHL.U32 R20, R6, 0x8, RZ ;  /* 0x0000000806147824 */ /* 0x000fe200078e00ff */
[----:B------:R-:W-:Y:S01]  /*11e10*/  @UP0 UIMAD.WIDE UR4, UR37, 0x4, UR4 ;  /* 0x00000004250408a5 */ /* 0x000fe2000f8e0204 */
[----:B------:R-:W-:-:S02]  /*11e20*/  LOP3.LUT R9, R8, 0x1c0, RZ, 0xc0, !PT ;  /* 0x000001c008097812 */ /* 0x000fc400078ec0ff */
[----:B------:R-:W-:Y:S02]  /*11e30*/  LEA.HI R8, R10, R11, RZ, 0x6 ;  /* 0x0000000b0a087211 */ /* 0x000fe400078f30ff */
[----:B------:R-:W-:Y:S01]  /*11e40*/  LOP3.LUT R6, R9, 0x38, R20, 0xf8, !PT ;  /* 0x0000003809067812 */ /* 0x000fe200078ef814 */
[----:B------:R-:W-:Y:S01]  /*11e50*/  IMAD.U32 R2, RZ, RZ, UR4 ;  /* 0x00000004ff027e24 */ /* 0x000fe2000f8e00ff */
[----:B------:R-:W-:Y:S01]  /*11e60*/  SHF.R.U32.HI R9, RZ, 0x3, R9 ;  /* 0x00000003ff097819 */ /* 0x000fe20000011609 */
[----:B---3--:R-:W-:Y:S01]  /*11e70*/  IMAD.U32 R3, RZ, RZ, UR5 ;  /* 0x00000005ff037e24 */ /* 0x008fe2000f8e00ff */
[----:B------:R-:W-:Y:S02]  /*11e80*/  SHF.L.U32 R8, R8, 0x3, RZ ;  /* 0x0000000308087819 */ /* 0x000fe400000006ff */
[----:B------:R-:W-:Y:S02]  /*11e90*/  LOP3.LUT R9, R6, R9, RZ, 0x3c, !PT ;  /* 0x0000000906097212 */ /* 0x000fe400078e3cff */
[----:B------:R3:W5:Y:S02]  /*11ea0*/  @P0 LDG.E R0, desc[UR38][R2.64] ;  /* 0x0000002602000981 */ /* 0x000764000c1e1900 */
[----:B------:R-:W-:-:S02]  /*11eb0*/  LOP3.LUT R8, R9, 0x7ffffe00, R8, 0xf8, !PT ;  /* 0x7ffffe0009087812 */ /* 0x000fc400078ef808 */
[----:B---3--:R-:W-:Y:S02]  /*11ec0*/  CS2R R2, SRZ ;  /* 0x0000000000027805 */ /* 0x008fe4000001ff00 */
[--C-:B----4-:R-:W-:Y:S01]  /*11ed0*/  @P4 SHF.R.S32.HI R3, RZ, 0x1f, R7.reuse ;  /* 0x0000001fff034819 */ /* 0x110fe20000011407 */
[----:B------:R-:W-:Y:S01]  /*11ee0*/  @P4 IMAD.MOV.U32 R2, RZ, RZ, R7 ;  /* 0x000000ffff024224 */ /* 0x000fe200078e0007 */
[----:B-12---:R-:W-:Y:S06]  /*11ef0*/  @P0 BRA `(.L_x_1740) ;  /* 0x0000000000100947 */ /* 0x006fec0003800000 */
[----:B------:R-:W-:Y:S05]  /*11f00*/  @!P4 BRA `(.L_x_1740) ;  /* 0x00000000000cc947 */ /* 0x000fea0003800000 */
[----:B------:R-:W2:Y:S04]  /*11f10*/  LDG.E R7, desc[UR38][R4.64] ;  /* 0x0000002604077981 */ /* 0x000ea8000c1e1900 */
[----:B-----5:R-:W2:Y:S02]  /*11f20*/  LDG.E R0, desc[UR38][R4.64+0x4] ;  /* 0x0000042604007981 */ /* 0x020ea4000c1e1900 */
[----:B--2---:R-:W-:-:S07]  /*11f30*/  IMAD.IADD R0, R0, 0x1, -R7 ;  /* 0x0000000100007824 */ /* 0x004fce00078e0a07 */
.L_x_1740:
[----:B------:R-:W-:Y:S01]  /*11f40*/  LEA R30, R8, UR6, 0x1 ;  /* 0x00000006081e7c11 */ /* 0x000fe2000f8e08ff */
[----:B------:R-:W1:Y:S01]  /*11f50*/  LDC R33, c[0x0][0x83c] ;  /* 0x00020f00ff217b82 */ /* 0x000e620000000800 */
[----:B------:R-:W-:Y:S01]  /*11f60*/  SHF.R.S32.HI R32, RZ, 0x1f, R31 ;  /* 0x0000001fff207819 */ /* 0x000fe2000001141f */
[----:B-----5:R-:W-:Y:S01]  /*11f70*/  IMAD R0, R27, -0x80, R0 ;  /* 0xffffff801b007824 */ /* 0x020fe200078e0200 */
[--C-:B------:R-:W-:Y:S01]  /*11f80*/  SHF.R.S32.HI R21, RZ, 0x1f, R20.reuse ;  /* 0x0000001fff157819 */ /* 0x100fe20000011414 */
[----:B------:R2:W3:Y:S01]  /*11f90*/  LDS.128 R12, [R30+0x1000] ;  /* 0x001000001e0c7984 */ /* 0x0004e20000000c00 */
[----:B------:R-:W-:Y:S01]  /*11fa0*/  ULDC.64 UR4, c[0x0][0x850] ;  /* 0x0002140000047ab9 */ /* 0x000fe20000000a00 */
[----:B------:R-:W-:Y:S01]  /*11fb0*/  IADD3 R2, P0, R19, R2, RZ ;  /* 0x0000000213027210 */ /* 0x000fe20007f1e0ff */
[----:B------:R-:W-:Y:S01]  /*11fc0*/  IMAD R18, R32, UR4, RZ ;  /* 0x0000000420127c24 */ /* 0x000fe2000f8e02ff */
[----:B------:R2:W4:Y:S01]  /*11fd0*/  LDS.128 R8, [R30+0x2000] ;  /* 0x002000001e087984 */ /* 0x0005220000000c00 */
[----:B------:R-:W-:Y:S01]  /*11fe0*/  IMAD.WIDE.U32 R16, R31, UR4, R20 ;  /* 0x000000041f107c25 */ /* 0x000fe2000f8e0014 */
[----:B------:R-:W-:Y:S01]  /*11ff0*/  USHF.R.S32.HI UR4, URZ, 0x1f, UR37 ;  /* 0x0000001f3f047899 */ /* 0x000fe20008011425 */
[----:B------:R-:W-:Y:S01]  /*12000*/  VIMNMX R22, R0, 0x80, PT ;  /* 0x0000008000167848 */ /* 0x000fe20003fe0100 */
[----:B------:R2:W2:Y:S01]  /*12010*/  LDS.128 R4, [R30+0x3000] ;  /* 0x003000001e047984 */ /* 0x0004a20000000c00 */
[----:B------:R-:W2:Y:S01]  /*12020*/  LDC R35, c[0x0][0x80c] ;  /* 0x00020300ff237b82 */ /* 0x000ea20000000800 */
[----:B------:R-:W-:Y:S01]  /*12030*/  IADD3 R0, R19, 0x20, RZ ;  /* 0x0000002013007810 */ /* 0x000fe20007ffe0ff */
[----:B------:R-:W-:Y:S01]  /*12040*/  IMAD R23, R31, UR5, R18 ;  /* 0x000000051f177c24 */ /* 0x000fe2000f8e0212 */
[CC--:B------:R-:W-:Y:S01]  /*12050*/  ISETP.GE.AND P3, PT, R19.reuse, R22.reuse, PT ;  /* 0x000000161300720c */ /* 0x0c0fe20003f66270 */
[----:B------:R-:W-:Y:S01]  /*12060*/  VIADD R18, R19, 0x40 ;  /* 0x0000004013127836 */ /* 0x000fe20000000000 */
[----:B------:R-:W-:Y:S01]  /*12070*/  MOV R34, UR4 ;  /* 0x0000000400227c02 */ /* 0x000fe20008000f00 */
[----:B------:R-:W-:Y:S01]  /*12080*/  ULDC.64 UR4, c[0x0][0x858] ;  /* 0x0002160000047ab9 */ /* 0x000fe20000000a00 */
[----:B------:R-:W-:Y:S01]  /*12090*/  ISETP.GE.AND P2, PT, R0, R22, PT ;  /* 0x000000160000720c */ /* 0x000fe20003f46270 */
[----:B------:R-:W-:Y:S01]  /*120a0*/  IMAD.IADD R17, R17, 0x1, R23 ;  /* 0x0000000111117824 */ /* 0x000fe200078e0217 */
[----:B------:R-:W-:Y:S01]  /*120b0*/  SEL R34, R34, RZ, !P4 ;  /* 0x000000ff22227207 */ /* 0x000fe20006000000 */
[----:B------:R-:W-:Y:S01]  /*120c0*/  BSSY B0, `(.L_x_1741) ;  /* 0x000001a000007945 */ /* 0x000fe20003800000 */
[----:B-1----:R-:W-:-:S02]  /*120d0*/  ISETP.GE.OR P6, PT, R20, R33, P3 ;  /* 0x000000211400720c */ /* 0x002fc40001fc6670 */
[----:B------:R-:W-:Y:S01]  /*120e0*/  SEL R37, RZ, UR37, P4 ;  /* 0x00000025ff257c07 */ /* 0x000fe2000a000000 */
[----:B------:R-:W-:Y:S01]  /*120f0*/  IMAD R0, R34, UR4, RZ ;  /* 0x0000000422007c24 */ /* 0x000fe2000f8e02ff */
[C---:B------:R-:W-:Y:S01]  /*12100*/  LEA.HI.X.SX32 R3, R19.reuse, R3, 0x1, P0 ;  /* 0x0000000313037211 */ /* 0x040fe200000f0eff */
[----:B------:R-:W-:Y:S01]  /*12110*/  VIADD R19, R19, 0x60 ;  /* 0x0000006013137836 */ /* 0x000fe20000000000 */
[-C--:B------:R-:W-:Y:S01]  /*12120*/  ISETP.GE.AND P1, PT, R18, R22.reuse, PT ;  /* 0x000000161200720c */ /* 0x080fe20003f26270 */
[C---:B------:R-:W-:Y:S01]  /*12130*/  IMAD R23, R37.reuse, UR5, R0 ;  /* 0x0000000525177c24 */ /* 0x040fe2000f8e0200 */
[CC--:B------:R-:W-:Y:S01]  /*12140*/  ISETP.GE.OR P5, PT, R20.reuse, R33.reuse, P2 ;  /* 0x000000211400720c */ /* 0x0c0fe200017a6670 */
[----:B------:R-:W-:Y:S01]  /*12150*/  IMAD.WIDE.U32 R28, R37, UR4, R16 ;  /* 0x00000004251c7c25 */ /* 0x000fe2000f8e0010 */
[----:B------:R-:W-:Y:S02]  /*12160*/  ISETP.GE.AND P0, PT, R19, R22, PT ;  /* 0x000000161300720c */ /* 0x000fe40003f06270 */
[----:B------:R-:W-:Y:S01]  /*12170*/  ISETP.GE.OR P4, PT, R20, R33, P1 ;  /* 0x000000211400720c */ /* 0x000fe20000f86670 */
[----:B------:R-:W-:-:S04]  /*12180*/  IMAD.WIDE R26, R27, 0x80, R2 ;  /* 0x000000801b1a7825 */ /* 0x000fc800078e0202 */
[----:B------:R-:W-:Y:S01]  /*12190*/  IMAD.IADD R23, R29, 0x1, R23 ;  /* 0x000000011d177824 */ /* 0x000fe200078e0217 */
[----:B--234-:R-:W-:Y:S07]  /*121a0*/  @P6 BRA `(.L_x_1742) ;  /* 0x00000000002c6947 */ /* 0x01cfee0003800000 */
[----:B------:R-:W1:Y:S01]  /*121b0*/  LDS.128 R16, [R30+0x4000] ;  /* 0x004000001e107984 */ /* 0x000e620000000c00 */
        /* <DEDUP_REMOVED lines=10> */
.L_x_1742:
[----:B------:R-:W-:Y:S05]  /*12260*/  BSYNC B0 ;  /* 0x0000000000007941 */ /* 0x000fea0003800000 */
.L_x_1741:
[----:B-1----:R1:W2:Y:S01]  /*12270*/  LDS.128 R16, [R30+0x5000] ;  /* 0x005000001e107984 */ /* 0x0022a20000000c00 */
[----:B------:R-:W-:Y:S01]  /*12280*/  BSSY B0, `(.L_x_1743) ;  /* 0x0000010000007945 */ /* 0x000fe20003800000 */
[----:B------:R-:W-:-:S03]  /*12290*/  ISETP.GE.OR P6, PT, R20, R33, P0 ;  /* 0x000000211400720c */ /* 0x000fc600007c6670 */
        /* <DEDUP_REMOVED lines=14> */
.L_x_1744:
[----:B------:R-:W-:Y:S05]  /*12380*/  BSYNC B0 ;  /* 0x0000000000007941 */ /* 0x000fea0003800000 */
.L_x_1743:
[----:B--23--:R2:W3:Y:S01]  /*12390*/  LDS.128 R16, [R30+0x6000] ;  /* 0x006000001e107984 */ /* 0x00c4e20000000c00 */
        /* <DEDUP_REMOVED lines=11> */
[----:B------:R-:W-:Y:S02]  /*12450*/  LEA R24, P4, R2, UR4, 0x1 ;  /* 0x0000000402187c11 */ /* 0x000fe4000f8808ff */
[----:B------:R-:W-:-:S04]  /*12460*/  IADD3 R3, R3, R25, RZ ;  /* 0x0000001903037210 */ /* 0x000fc80007ffe0ff */
[----:B------:R-:W-:-:S05]  /*12470*/  LEA.HI.X R25, R2, UR5, R3, 0x1, P4 ;  /* 0x0000000502197c11 */ /* 0x000fca000a0f0c03 */
[----:B---3--:R4:W-:Y:S02]  /*12480*/  STG.E.128 desc[UR38][R24.64], R16 ;  /* 0x0000001018007986 */ /* 0x0089e4000c101d26 */
.L_x_1746:
[----:B------:R-:W-:Y:S05]  /*12490*/  BSYNC B0 ;  /* 0x0000000000007941 */ /* 0x000fea0003800000 */
.L_x_1745:
[----:B---34-:R3:W4:Y:S01]  /*124a0*/  LDS.128 R16, [R30+0x7000] ;  /* 0x007000001e107984 */ /* 0x0187220000000c00 */
[----:B------:R-:W-:Y:S04]  /*124b0*/  BSSY B0, `(.L_x_1747) ;  /* 0x000000f000007945 */ /* 0x000fe80003800000 */
        /* <DEDUP_REMOVED lines=14> */
.L_x_1748:
[----:B------:R-:W-:Y:S05]  /*125a0*/  BSYNC B0 ;  /* 0x0000000000007941 */ /* 0x000fea0003800000 */
.L_x_1747:
[----:B----4-:R4:W1:Y:S01]  /*125b0*/  LDS.128 R16, [R30] ;  /* 0x000000001e107984 */ /* 0x0108620000000c00 */
[----:B------:R-:W-:Y:S01]  /*125c0*/  ULDC.64 UR4, c[0x0][0x820] ;  /* 0x0002080000047ab9 */ /* 0x000fe20000000a00 */
[-C--:B------:R-:W-:Y:S01]  /*125d0*/  ISETP.GE.OR P3, PT, R20, R35.reuse, P3 ;  /* 0x000000231400720c */ /* 0x080fe20001f66670 */
        /* <DEDUP_REMOVED lines=10> */
[C---:B------:R-:W-:Y:S02]  /*12680*/  IMAD R21, R37.reuse, UR5, R0 ;  /* 0x0000000525157c24 */ /* 0x040fe4000f8e0200 */
[----:B------:R-:W-:-:S05]  /*12690*/  IMAD.WIDE.U32 R24, R37, UR4, R2 ;  /* 0x0000000425187c25 */ /* 0x000fca000f8e0002 */
        /* <DEDUP_REMOVED lines=12> */
.L_x_1750:
[----:B------:R-:W-:Y:S05]  /*12760*/  BSYNC B0 ;  /* 0x0000000000007941 */ /* 0x000fea0003800000 */
.L_x_1749:
        /* <DEDUP_REMOVED lines=14> */
[----:B------:R1:W-:Y:S02]  /*12850*/  STG.E.128 desc[UR38][R16.64], R12 ;  /* 0x0000000c10007986 */ /* 0x0003e4000c101d26 */
.L_x_1752:
[----:B------:R-:W-:Y:S05]  /*12860*/  BSYNC B0 ;  /* 0x0000000000007941 */ /* 0x000fea0003800000 */
.L_x_1751:
        /* <DEDUP_REMOVED lines=15> */
.L_x_1754:
[----:B------:R-:W-:Y:S05]  /*12960*/  BSYNC B0 ;  /* 0x0000000000007941 */ /* 0x000fea0003800000 */
.L_x_1753:
        /* <DEDUP_REMOVED lines=15> */
.L_x_1739:
[----:B------:R-:W-:Y:S01]  /*12a60*/  ULDC.64 UR4, c[0x0][0x870] ;  /* 0x00021c0000047ab9 */ /* 0x000fe20000000a00 */
[----:B------:R-:W-:Y:S01]  /*12a70*/  ULDC.64 UR6, c[0x0][0x870] ;  /* 0x00021c0000067ab9 */ /* 0x000fe20000000a00 */
[----:B------:R-:W-:Y:S01]  /*12a80*/  UIMAD.WIDE UR4, UR37, 0x4, UR4 ;  /* 0x00000004250478a5 */ /* 0x000fe2000f8e0204 */
[----:B------:R-:W-:-:S04]  /*12a90*/  ISETP.NE.U32.AND P0, PT, RZ, UR6, PT ;  /* 0x00000006ff007c0c */ /* 0x000fc8000bf05070 */
[----:B------:R-:W-:Y:S01]  /*12aa0*/  ISETP.NE.AND.EX P4, PT, RZ, UR7, PT, P0 ;  /* 0x00000007ff007c0c */ /* 0x000fe2000bf85300 */
[----:B------:R-:W-:Y:S01]  /*12ab0*/  IMAD.U32 R5, RZ, RZ, UR5 ;  /* 0x00000005ff057e24 */ /* 0x000fe2000f8e00ff */
[----:B------:R-:W-:Y:S01]  /*12ac0*/  MOV R4, UR4 ;  /* 0x0000000400047c02 */ /* 0x000fe20008000f00 */
[----:B------:R-:W-:Y:S02]  /*12ad0*/  ULDC.64 UR4, c[0x0][0x878] ;  /* 0x00021e0000047ab9 */ /* 0x000fe40000000a00 */
[----:B------:R-:W-:-:S04]  /*12ae0*/  UISETP.NE.U32.AND UP0, UPT, UR4, URZ, UPT ;  /* 0x0000003f0400728c */ /* 0x000fc8000bf05070 */
[----:B------:R-:W-:Y:S01]  /*12af0*/  UISETP.NE.AND.EX UP0, UPT, UR5, URZ, UPT, UP0 ;  /* 0x0000003f0500728c */ /* 0x000fe2000bf05300 */
[----:B------:R-:W-:-:S03]  /*12b00*/  ULDC UR6, c[0x0][0x808] ;  /* 0x0002020000067ab9 */ /* 0x000fc60000000800 */
[----:B------:R-:W2:Y:S01]  /*12b10*/  @P4 LDG.E R9, desc[UR38][R4.64] ;  /* 0x0000002604094981 */ /* 0x000ea2000c1e1900 */
[----:B------:R-:W-:Y:S01]  /*12b20*/  IMAD.U32 R0, RZ, RZ, UR6 ;  /* 0x00000006ff007e24 */ /* 0x000fe2000f8e00ff */
[----:B------:R-:W-:-:S05]  /*12b30*/  PLOP3.LUT P0, PT, PT, PT, UP0, 0x80, 0x0 ;  /* 0x000000000000781c */ /* 0x000fca0003f0f008 */
[----:B------:R-:W-:Y:S02]  /*12b40*/  @UP0 ULDC.64 UR4, c[0x0][0x878] ;  /* 0x00021e0000040ab9 */ /* 0x000fe40000000a00 */
[----:B------:R-:W-:-:S06]  /*12b50*/  @UP0 UIMAD.WIDE UR4, UR37, 0x4, UR4 ;  /* 0x00000004250408a5 */ /* 0x000fcc000f8e0204 */
[----:B------:R-:W-:Y:S01]  /*12b60*/  MOV R6, UR4 ;  /* 0x0000000400067c02 */ /* 0x000fe20008000f00 */
[----:B------:R-:W-:-:S05]  /*12b70*/  IMAD.U32 R7, RZ, RZ, UR5 ;  /* 0x00000005ff077e24 */ /* 0x000fca000f8e00ff */
[----:B------:R3:W5:Y:S01]  /*12b80*/  @P0 LDG.E R0, desc[UR38][R6.64] ;  /* 0x0000002606000981 */ /* 0x000762000c1e1900 */
[----:B------:R-:W4:Y:S01]  /*12b90*/  S2R R2, SR_TID.X ;  /* 0x0000000000027919 */ /* 0x000f220000002100 */
[----:B------:R-:W1:Y:S01]  /*12ba0*/  S2R R15, SR_CTAID.X ;  /* 0x00000000000f7919 */ /* 0x000e620000002500 */
[----:B------:R-:W1:Y:S01]  /*12bb0*/  S2R R19, SR_CTAID.Y ;  /* 0x0000000000137919 */ /* 0x000e620000002600 */
[----:B----4-:R-:W-:-:S05]  /*12bc0*/  VIADD R8, R2, 0xffffff80 ;  /* 0xffffff8002087836 */ /* 0x010fca0000000000 */
[----:B------:R-:W-:-:S04]  /*12bd0*/  SHF.R.S32.HI R3, RZ, 0x1f, R8 ;  /* 0x0000001fff037819 */ /* 0x000fc80000011408 */
[----:B------:R-:W-:Y:S02]  /*12be0*/  LEA.HI R10, R3, R8, RZ, 0x3 ;  /* 0x00000008030a7211 */ /* 0x000fe400078f18ff */
[----:B------:R-:W-:Y:S02]  /*12bf0*/  CS2R R2, SRZ ;  /* 0x0000000000027805 */ /* 0x000fe4000001ff00 */
[----:B------:R-:W-:-:S04]  /*12c00*/  LOP3.LUT R11, R10, 0x1ffffff8, RZ, 0xc0, !PT ;  /* 0x1ffffff80a0b7812 */ /* 0x000fc800078ec0ff */
[----:B------:R-:W-:Y:S02]  /*12c10*/  IADD3 R11, R8, -R11, RZ ;  /* 0x8000000b080b7210 */ /* 0x000fe40007ffe0ff */
[--C-:B--2---:R-:W-:Y:S01]  /*12c20*/  @P4 SHF.R.S32.HI R3, RZ, 0x1f, R9.reuse ;  /* 0x0000001fff034819 */ /* 0x104fe20000011409 */
[----:B------:R-:W-:Y:S01]  /*12c30*/  @P4 IMAD.MOV.U32 R2, RZ, RZ, R9 ;  /* 0x000000ffff024224 */ /* 0x000fe200078e0009 */
[----:B-1-3--:R-:W-:Y:S06]  /*12c40*/  @P0 BRA `(.L_x_1755) ;  /* 0x0000000000100947 */ /* 0x00afec0003800000 */
[----:B------:R-:W-:Y:S05]  /*12c50*/  @!P4 BRA `(.L_x_1755) ;  /* 0x00000000000cc947 */ /* 0x000fea0003800000 */
[----:B------:R-:W2:Y:S04]  /*12c60*/  LDG.E R7, desc[UR38][R4.64] ;  /* 0x0000002604077981 */ /* 0x000ea8000c1e1900 */
[----:B-----5:R-:W2:Y:S02]  /*12c70*/  LDG.E R0, desc[UR38][R4.64+0x4] ;  /* 0x0000042604007981 */ /* 0x020ea4000c1e1900 */
[----:B--2---:R-:W-:-:S07]  /*12c80*/  IMAD.IADD R0, R0, 0x1, -R7 ;  /* 0x0000000100007824 */ /* 0x004fce00078e0a07 */
.L_x_1755:
[----:B------:R-:W1:Y:S01]  /*12c90*/  LDC R21, c[0x0][0x80c] ;  /* 0x00020300ff157b82 */ /* 0x000e620000000800 */
[----:B------:R-:W-:Y:S01]  /*12ca0*/  SHF.R.S32.HI R7, RZ, 0x3, R10 ;  /* 0x00000003ff077819 */ /* 0x000fe2000001140a */
[----:B------:R-:W-:Y:S01]  /*12cb0*/  ULDC.64 UR4, c[0x0][0x820] ;  /* 0x0002080000047ab9 */ /* 0x000fe20000000a00 */
[----:B------:R-:W-:Y:S01]  /*12cc0*/  SHF.L.U32 R10, R11, 0x3, RZ ;  /* 0x000000030b0a7819 */ /* 0x000fe200000006ff */
[----:B-----5:R-:W-:Y:S01]  /*12cd0*/  IMAD R0, R15, -0x80, R0 ;  /* 0xffffff800f007824 */ /* 0x020fe200078e0200 */
[----:B------:R-:W-:Y:S01]  /*12ce0*/  SHF.R.S32.HI R14, RZ, 0x1f, R19 ;  /* 0x0000001fff0e7819 */ /* 0x000fe20000011413 */
[C---:B------:R-:W-:Y:S01]  /*12cf0*/  VIADD R17, R7.reuse, 0x40 ;  /* 0x0000004007117836 */ /* 0x040fe20000000000 */
[--C-:B------:R-:W-:Y:S01]  /*12d00*/  SHF.R.S32.HI R11, RZ, 0x1f, R10.reuse ;  /* 0x0000001fff0b7819 */ /* 0x100fe2000001140a */
[----:B------:R-:W2:Y:S01]  /*12d10*/  LDC R23, c[0x0][0x83c] ;  /* 0x00020f00ff177b82 */ /* 0x000ea20000000800 */
[C---:B------:R-:W-:Y:S01]  /*12d20*/  IADD3 R2, P0, R7.reuse, R2, RZ ;  /* 0x0000000207027210 */ /* 0x040fe20007f1e0ff */
[----:B------:R-:W-:Y:S01]  /*12d30*/  IMAD R6, R14, UR4, RZ ;  /* 0x000000040e067c24 */ /* 0x000fe2000f8e02ff */
[-C--:B------:R-:W-:Y:S01]  /*12d40*/  ISETP.GE.AND P3, PT, R7, R0.reuse, PT ;  /* 0x000000000700720c */ /* 0x080fe20003f66270 */
[----:B------:R-:W-:Y:S01]  /*12d50*/  IMAD.WIDE.U32 R4, R19, UR4, R10 ;  /* 0x0000000413047c25 */ /* 0x000fe2000f8e000a */
[----:B------:R-:W-:Y:S01]  /*12d60*/  USHF.R.S32.HI UR4, URZ, 0x1f, UR37 ;  /* 0x0000001f3f047899 */ /* 0x000fe20008011425 */
[C---:B------:R-:W-:Y:S01]  /*12d70*/  LEA.HI.X.SX32 R3, R7.reuse, R3, 0x1, P0 ;  /* 0x0000000307037211 */ /* 0x040fe200000f0eff */
[----:B------:R-:W-:Y:S01]  /*12d80*/  BSSY B0, `(.L_x_1756) ;  /* 0x000001f000007945 */ /* 0x000fe20003800000 */
[C---:B------:R-:W-:Y:S01]  /*12d90*/  VIADD R13, R7.reuse, 0x20 ;  /* 0x00000020070d7836 */ /* 0x040fe20000000000 */
[----:B------:R-:W-:Y:S01]  /*12da0*/  IADD3 R7, R7, 0x60, RZ ;  /* 0x0000006007077810 */ /* 0x000fe20007ffe0ff */
[----:B------:R-:W-:Y:S01]  /*12db0*/  IMAD R9, R19, UR5, R6 ;  /* 0x0000000513097c24 */ /* 0x000fe2000f8e0206 */
[-C--:B------:R-:W-:Y:S01]  /*12dc0*/  ISETP.GE.AND P1, PT, R17, R0.reuse, PT ;  /* 0x000000001100720c */ /* 0x080fe20003f26270 */
[----:B------:R-:W-:Y:S01]  /*12dd0*/  IMAD.U32 R12, RZ, RZ, UR4 ;  /* 0x00000004ff0c7e24 */ /* 0x000fe2000f8e00ff */
[----:B------:R-:W-:Y:S01]  /*12de0*/  ULDC.64 UR4, c[0x0][0x828] ;  /* 0x00020a0000047ab9 */ /* 0x000fe20000000a00 */
[----:B------:R-:W-:Y:S01]  /*12df0*/  ISETP.GE.AND P2, PT, R13, R0, PT ;  /* 0x000000000d00720c */ /* 0x000fe20003f46270 */
[----:B------:R-:W-:Y:S01]  /*12e00*/  IMAD.IADD R5, R5, 0x1, R9 ;  /* 0x0000000105057824 */ /* 0x000fe200078e0209 */
[----:B-1----:R-:W-:-:S02]  /*12e10*/  ISETP.GE.OR P6, PT, R10, R21, P3 ;  /* 0x000000150a00720c */ /* 0x002fc40001fc6670 */
[----:B------:R-:W-:Y:S02]  /*12e20*/  SEL R12, R12, RZ, !P4 ;  /* 0x000000ff0c0c7207 */ /* 0x000fe40006000000 */
[----:B------:R-:W-:Y:S01]  /*12e30*/  ISETP.GE.AND P0, PT, R7, R0, PT ;  /* 0x000000000700720c */ /* 0x000fe20003f06270 */
[----:B------:R-:W-:Y:S01]  /*12e40*/  IMAD.WIDE R6, R15, 0x80, R2 ;  /* 0x000000800f067825 */ /* 0x000fe200078e0202 */
[----:B------:R-:W-:Y:S02]  /*12e50*/  SEL R17, RZ, UR37, P4 ;  /* 0x00000025ff117c07 */ /* 0x000fe4000a000000 */
[-C--:B------:R-:W-:Y:S01]  /*12e60*/  ISETP.GE.OR P5, PT, R10, R21.reuse, P2 ;  /* 0x000000150a00720c */ /* 0x080fe200017a6670 */
[----:B------:R-:W-:Y:S01]  /*12e70*/  IMAD R0, R12, UR4, RZ ;  /* 0x000000040c007c24 */ /* 0x000fe2000f8e02ff */
[----:B------:R-:W-:Y:S01]  /*12e80*/  ISETP.GE.OR P4, PT, R10, R21, P1 ;  /* 0x000000150a00720c */ /* 0x000fe20000f86670 */
[----:B------:R-:W-:-:S04]  /*12e90*/  IMAD.WIDE.U32 R8, R17, UR4, R4 ;  /* 0x0000000411087c25 */ /* 0x000fc8000f8e0004 */
[----:B------:R-:W-:-:S05]  /*12ea0*/  IMAD R13, R17, UR5, R0 ;  /* 0x00000005110d7c24 */ /* 0x000fca000f8e0200 */
[----:B------:R-:W-:Y:S01]  /*12eb0*/  IADD3 R5, R9, R13, RZ ;  /* 0x0000000d09057210 */ /* 0x000fe20007ffe0ff */
[----:B--2---:R-:W-:Y:S06]  /*12ec0*/  @P6 BRA `(.L_x_1757) ;  /* 0x0000000000286947 */ /* 0x004fec0003800000 */
        /* <DEDUP_REMOVED lines=10> */
.L_x_1757:
[----:B------:R-:W-:Y:S05]  /*12f70*/  BSYNC B0 ;  /* 0x0000000000007941 */ /* 0x000fea0003800000 */
.L_x_1756:
[----:B------:R-:W-:Y:S01]  /*12f80*/  BSSY B0, `(.L_x_1758) ;  /* 0x0000010000007945 */ /* 0x000fe20003800000 */
[----:B------:R-:W-:-:S03]  /*12f90*/  ISETP.GE.OR P6, PT, R10, R21, P0 ;  /* 0x000000150a00720c */ /* 0x000fc600007c6670 */
[----:B------:R-:W-:Y:S10]  /*12fa0*/  @P5 BRA `(.L_x_1759) ;  /* 0x0000000000345947 */ /* 0x000ff40003800000 */
        /* <DEDUP_REMOVED lines=13> */
.L_x_1759:
[----:B------:R-:W-:Y:S05]  /*13080*/  BSYNC B0 ;  /* 0x0000000000007941 */ /* 0x000fea0003800000 */
.L_x_1758:
        /* <DEDUP_REMOVED lines=11> */
[----:B--2---:R-:W-:Y:S01]  /*13140*/  LEA R20, P4, R2, UR4, 0x1 ;  /* 0x0000000402147c11 */ /* 0x004fe2000f8808ff */
[----:B------:R-:W-:-:S05]  /*13150*/  IMAD.IADD R3, R3, 0x1, R13 ;  /* 0x0000000103037824 */ /* 0x000fca00078e020d */
[----:B------:R-:W-:-:S05]  /*13160*/  LEA.HI.X R21, R2, UR5, R3, 0x1, P4 ;  /* 0x0000000502157c11 */ /* 0x000fca000a0f0c03 */
[----:B------:R3:W-:Y:S02]  /*13170*/  STG.E.128 desc[UR38][R20.64], RZ ;  /* 0x000000ff14007986 */ /* 0x0007e4000c101d26 */
.L_x_1761:
[----:B------:R-:W-:Y:S05]  /*13180*/  BSYNC B0 ;  /* 0x0000000000007941 */ /* 0x000fea0003800000 */
.L_x_1760:
        /* <DEDUP_REMOVED lines=15> */
.L_x_1763:
[----:B------:R-:W-:Y:S05]  /*13280*/  BSYNC B0 ;  /* 0x0000000000007941 */ /* 0x000fea0003800000 */
.L_x_1762:
        /* <DEDUP_REMOVED lines=26> */
.L_x_1765:
[----:B------:R-:W-:Y:S05]  /*13430*/  BSYNC B0 ;  /* 0x0000000000007941 */ /* 0x000fea0003800000 */
.L_x_1764:
[----:B------:R-:W-:Y:S04]  /*13440*/  BSSY B0, `(.L_x_1766) ;  /* 0x000000f000007945 */ /* 0x000fe80003800000 */
[----:B------:R-:W-:Y:S05]  /*13450*/  @P2 BRA `(.L_x_1767) ;  /* 0x0000000000342947 */ /* 0x000fea0003800000 */
[----:B----4-:R-:W-:Y:S01]  /*13460*/  IADD3 R11, P2, R6, 0x20, RZ ;  /* 0x00000020060b7810 */ /* 0x010fe20007f5e0ff */
        /* <DEDUP_REMOVED lines=12> */
.L_x_1767:
[----:B------:R-:W-:Y:S05]  /*13530*/  BSYNC B0 ;  /* 0x0000000000007941 */ /* 0x000fea0003800000 */
.L_x_1766:
        /* <DEDUP_REMOVED lines=15> */
.L_x_1769:
[----:B------:R-:W-:Y:S05]  /*13630*/  BSYNC B0 ;  /* 0x0000000000007941 */ /* 0x000fea0003800000 */
.L_x_1768:
        /* <DEDUP_REMOVED lines=15> */
.L_x_1684:
[----:B------:R-:W-:-:S08]  /*13730*/  NOP ;  /* 0x0000000000007918 */ /* 0x000fd00000000000 */
[----:B------:R-:W1:-:S00]  /*13740*/  USETMAXREG.DEALLOC.CTAPOOL 0x18 ;  /* 0x00000018000079c8 */ /* 0x000e4000080e0500 */
        /* <DEDUP_REMOVED lines=19> */
.L_x_1771:
        /* <DEDUP_REMOVED lines=13> */
.L_x_1773:
[----:B------:R-:W-:-:S05]  /*13950*/  ULDC UR4, c[0x0][0x8bc] ;  /* 0x00022f0000047ab9 */ /* 0x000fca0000000800 */
.L_x_1772:
[----:B-1----:R-:W-:-:S04]  /*13960*/  USHF.L.U32 UR11, UR14, 0x7, URZ ;  /* 0x000000070e0b7899 */ /* 0x002fc8000800063f */
[----:B------:R-:W-:-:S04]  /*13970*/  UISETP.GE.AND UP0, UPT, UR11, UR4, UPT ;  /* 0x000000040b00728c */ /* 0x000fc8000bf06270 */
[----:B--2---:R-:W-:-:S06]  /*13980*/  USEL UR12, UR12, 0xffffffff, !UP0 ;  /* 0xffffffff0c0c7887 */ /* 0x004fcc000c000000 */
[----:B------:R-:W-:-:S13]  /*13990*/  ISETP.LE.AND P0, PT, RZ, UR12, PT ;  /* 0x0000000cff007c0c */ /* 0x000fda000bf03270 */
[----:B------:R-:W-:Y:S05]  /*139a0*/  @!P0 BRA `(.L_x_1689) ;  /* 0x0000003400248947 */ /* 0x000fea0003800000 */
[----:B------:R-:W-:Y:S01]  /*139b0*/  ULDC.64 UR4, c[0x0][0x770] ;  /* 0x0001dc0000047ab9 */ /* 0x000fe20000000a00 */
[----:B------:R-:W1:Y:S01]  /*139c0*/  S2UR UR13, SR_CTAID.Y ;  /* 0x00000000000d79c3 */ /* 0x000e620000002600 */
[----:B------:R-:W-:Y:S01]  /*139d0*/  UISETP.NE.U32.AND UP0, UPT, UR4, URZ, UPT ;  /* 0x0000003f0400728c */ /* 0x000fe2000bf05070 */
[----:B------:R-:W-:-:S03]  /*139e0*/  ULDC.64 UR8, c[0x0][0x788] ;  /* 0x0001e20000087ab9 */ /* 0x000fc60000000a00 */
        /* <DEDUP_REMOVED lines=9> */
[----:B------:R-:W-:-:S06]  /*13a80*/  UISETP.NE.AND.EX UP1, UPT, UR5, URZ, UPT, UP1 ;  /* 0x0000003f0500728c */ /* 0x000fcc000bf25310 */
[----:B------:R-:W-:-:S05]  /*13a90*/  PLOP3.LUT P2, PT, PT, PT, UP1, 0x80, 0x0 ;  /* 0x000000000000781c */ /* 0x000fca0003f4f018 */
[----:B------:R-:W-:Y:S02]  /*13aa0*/  @UP1 ULDC.64 UR4, c[0x0][0x780] ;  /* 0x0001e00000041ab9 */ /* 0x000fe40000000a00 */
[----:B------:R-:W-:-:S06]  /*13ab0*/  @UP1 UIMAD.WIDE UR4, UR12, 0x4, UR4 ;  /* 0x000000040c0418a5 */ /* 0x000fcc000f8e0204 */
[----:B------:R-:W-:Y:S01]  /*13ac0*/  MOV R4, UR4 ;  /* 0x0000000400047c02 */ /* 0x000fe20008000f00 */
[----:B------:R-:W-:-:S05]  /*13ad0*/  IMAD.U32 R5, RZ, RZ, UR5 ;  /* 0x00000005ff057e24 */ /* 0x000fca000f8e00ff */
[----:B------:R-:W3:Y:S01]  /*13ae0*/  @P2 LDG.E R4, desc[UR38][R4.64] ;  /* 0x0000002604042981 */ /* 0x000ee2000c1e1900 */
[----:B------:R-:W-:Y:S01]  /*13af0*/  PLOP3.LUT P0, PT, PT, PT, UP0, 0x80, 0x0 ;  /* 0x000000000000781c */ /* 0x000fe20003f0f008 */
[----:B-1----:R-:W-:-:S12]  /*13b00*/  USHF.R.S32.HI UR16, URZ, 0x1f, UR13 ;  /* 0x0000001f3f107899 */ /* 0x002fd8000801140d */
[----:B--2---:R-:W-:Y:S02]  /*13b10*/  @P0 R2UR UR4, R0 ;  /* 0x00000000000402ca */ /* 0x004fe400000e0000 */
[----:B------:R-:W-:Y:S01]  /*13b20*/  ISETP.NE.U32.AND P0, PT, RZ, UR8, PT ;  /* 0x00000008ff007c0c */ /* 0x000fe2000bf05070 */
[----:B------:R-:W-:-:S03]  /*13b30*/  ULDC UR8, c[0x0][0x280] ;  /* 0x0000a00000087ab9 */ /* 0x000fc60000000800 */
[----:B------:R-:W-:-:S07]  /*13b40*/  ISETP.NE.AND.EX P0, PT, RZ, UR9, PT, P0 ;  /* 0x00000009ff007c0c */ /* 0x000fce000bf05300 */
[----:B------:R-:W-:-:S04]  /*13b50*/  @UP0 ULEA UR4, UR12, UR4, 0x7 ;  /* 0x000000040c040291 */ /* 0x000fc8000f8e383f */
[----:B------:R-:W-:-:S04]  /*13b60*/  @UP0 USHF.R.S32.HI UR5, URZ, 0x1f, UR4 ;  /* 0x0000001f3f050899 */ /* 0x000fc80008011404 */
[----:B------:R-:W-:-:S04]  /*13b70*/  @UP0 ULEA.HI UR5, UR5, UR4, URZ, 0x7 ;  /* 0x0000000405050291 */ /* 0x000fc8000f8f383f */
[----:B------:R-:W-:Y:S01]  /*13b80*/  @UP0 USHF.L.U32 UR5, UR5, 0x6, URZ ;  /* 0x0000000605050899 */ /* 0x000fe2000800063f */
[----:B---3--:R-:W-:-:S03]  /*13b90*/  @P2 R2UR UR8, R4 ;  /* 0x00000000040822ca */ /* 0x008fc600000e0000 */
[----:B------:R-:W-:-:S04]  /*13ba0*/  @UP0 ULOP3.LUT UR7, UR5, 0xffffe000, URZ, 0xc0, !UPT ;  /* 0xffffe00005070892 */ /* 0x000fc8000f8ec03f */
[----:B------:R-:W-:Y:S01]  /*13bb0*/  @UP0 USHF.R.S32.HI UR9, URZ, 0x1f, UR7 ;  /* 0x0000001f3f090899 */ /* 0x000fe20008011407 */
[----:B------:R-:W-:Y:S11]  /*13bc0*/  @P2 BRA `(.L_x_1774) ;  /* 0x0000000000142947 */ /* 0x000ff60003800000 */
[----:B------:R-:W-:Y:S05]  /*13bd0*/  @!P1 BRA `(.L_x_1774) ;  /* 0x0000000000109947 */ /* 0x000fea0003800000 */
[----:B------:R-:W2:Y:S04]  /*13be0*/  LDG.E R5, desc[UR38][R2.64] ;  /* 0x0000002602057981 */ /* 0x000ea8000c1e1900 */
[----:B------:R-:W2:Y:S02]  /*13bf0*/  LDG.E R0, desc[UR38][R2.64+0x4] ;  /* 0x0000042602007981 */ /* 0x000ea4000c1e1900 */
[----:B--2---:R-:W-:-:S04]  /*13c00*/  IADD3 R0, -R5, R0, RZ ;  /* 0x0000000005007210 */ /* 0x004fc80007ffe1ff */
[----:B------:R-:W-:-:S15]  /*13c10*/  R2UR UR8, R0 ;  /* 0x00000000000872ca */ /* 0x000fde00000e0000 */
.L_x_1774:
[----:B------:R-:W-:Y:S01]  /*13c20*/  UMOV UR4, URZ ;  /* 0x0000003f00047c82 */ /* 0x000fe20008000000 */
[----:B------:R-:W-:Y:S01]  /*13c30*/  UMOV UR5, URZ ;  /* 0x0000003f00057c82 */ /* 0x000fe20008000000 */
[----:B------:R-:W-:Y:S01]  /*13c40*/  ULDC UR6, c[0x0][0x290] ;  /* 0x0000a40000067ab9 */ /* 0x000fe20000000800 */
[----:B------:R-:W-:Y:S01]  /*13c50*/  @UP0 UMOV UR4, UR7 ;  /* 0x0000000700040c82 */ /* 0x000fe20008000000 */
[----:B------:R-:W-:Y:S01]  /*13c60*/  @UP0 UMOV UR5, UR9 ;  /* 0x0000000900050c82 */ /* 0x000fe20008000000 */
        /* <DEDUP_REMOVED lines=8> */
.L_x_1775:
        /* <DEDUP_REMOVED lines=9> */
[----:B------:R-:W2:Y:S02]  /*13d80*/  LDG.E R5, desc[UR38][R2.64+0x4] ;  /* 0x0000042602057981 */ /* 0x000ea4000c1e1900 */
[----:B--2---:R-:W-:-:S05]  /*13d90*/  IMAD.IADD R0, R5, 0x1, -R0 ;  /* 0x0000000105007824 */ /* 0x004fca00078e0a00 */
[----:B------:R-:W-:-:S15]  /*13da0*/  R2UR UR6, R0 ;  /* 0x00000000000672ca */ /* 0x000fde00000e0000 */
.L_x_1776:
[----:B------:R-:W-:Y:S01]  /*13db0*/  UIADD3 UR7, -UR6, UR8, UR11 ;  /* 0x0000000806077290 */ /* 0x000fe2000fffe10b */
[----:B------:R-:W-:Y:S01]  /*13dc0*/  ISETP.LE.AND P0, PT, RZ, UR14, PT ;  /* 0x0000000eff007c0c */ /* 0x000fe2000bf03270 */
[----:B------:R-:W-:Y:S02]  /*13dd0*/  ULDC UR9, c[0x0][0x74c] ;  /* 0x0001d30000097ab9 */ /* 0x000fe40000000800 */
[----:B------:R-:W-:Y:S02]  /*13de0*/  UIADD3 UR9, UR7, -UR9, URZ ;  /* 0x8000000907097290 */ /* 0x000fe4000fffe03f */
        /* <DEDUP_REMOVED lines=10> */
[----:B------:R-:W-:Y:S07]  /*13e90*/  @!P0 BRA `(.L_x_1777) ;  /* 0x00000000001c8947 */ /* 0x000fee0003800000 */
[----:B------:R-:W-:Y:S01]  /*13ea0*/  UIADD3 UR8, UR11, 0xff, UR8 ;  /* 0x000000ff0b087890 */ /* 0x000fe2000fffe008 */
[----:B------:R-:W-:-:S03]  /*13eb0*/  ULDC UR9, c[0x0][0x748] ;  /* 0x0001d20000097ab9 */ /* 0x000fc60000000800 */
[----:B------:R-:W-:-:S04]  /*13ec0*/  UIADD3 UR8, UR8, UR9, -UR6 ;  /* 0x0000000908087290 */ /* 0x000fc8000fffe806 */
[----:B------:R-:W-:-:S04]  /*13ed0*/  USHF.R.S32.HI UR6, URZ, 0x1f, UR8 ;  /* 0x0000001f3f067899 */ /* 0x000fc80008011408 */
[----:B------:R-:W-:-:S04]  /*13ee0*/  ULEA.HI UR6, UR6, UR8, URZ, 0x7 ;  /* 0x0000000806067291 */ /* 0x000fc8000f8f383f */
[----:B------:R-:W-:-:S06]  /*13ef0*/  USHF.R.S32.HI UR6, URZ, 0x7, UR6 ;  /* 0x000000073f067899 */ /* 0x000fcc0008011406 */
[----:B------:R-:W-:-:S07]  /*13f00*/  VIMNMX R2, R2, UR6, PT ;  /* 0x0000000602027c48 */ /* 0x000fce000bfe0100 */
.L_x_1777:
[----:B------:R-:W-:-:S13]  /*13f10*/  ISETP.GT.AND P0, PT, R2, UR7, PT ;  /* 0x0000000702007c0c */ /* 0x000fda000bf04270 */
[----:B------:R-:W-:Y:S05]  /*13f20*/  @!P0 BRA `(.L_x_1689) ;  /* 0x0000002c00c48947 */ /* 0x000fea0003800000 */
[----:B------:R-:W-:Y:S01]  /*13f30*/  ULDC.64 UR14, c[0x0][0x2d8] ;  /* 0x0000b600000e7ab9 */ /* 0x000fe20000000a00 */
[----:B------:R-:W-:Y:S01]  /*13f40*/  VIADD R0, R2, -UR7 ;  /* 0x8000000702007c36 */ /* 0x000fe20008000000 */
[----:B------:R-:W-:Y:S02]  /*13f50*/  UIMAD UR10, UR16, UR14, URZ ;  /* 0x0000000e100a72a4 */ /* 0x000fe4000f8e023f */
[----:B------:R-:W-:Y:S02]  /*13f60*/  UIMAD.WIDE.U32 UR8, UR13, UR14, URZ ;  /* 0x0000000e0d0872a5 */ /* 0x000fe4000f8e003f */
[----:B------:R-:W-:Y:S01]  /*13f70*/  USHF.R.S32.HI UR6, URZ, 0x1f, UR12 ;  /* 0x0000001f3f067899 */ /* 0x000fe2000801140c */
[----:B------:R-:W-:Y:S01]  /*13f80*/  LOP3.LUT R0, R0, 0x1, RZ, 0xc0, !PT ;  /* 0x0000000100007812 */ /* 0x000fe200078ec0ff */
[----:B------:R-:W-:Y:S02]  /*13f90*/  UIMAD UR13, UR13, UR15, UR10 ;  /* 0x0000000f0d0d72a4 */ /* 0x000fe4000f8e020a */
[----:B------:R-:W-:Y:S01]  /*13fa0*/  UIADD3 UR10, UP1, UR4, UR8, URZ ;  /* 0x00000008040a7290 */ /* 0x000fe2000ff3e03f */
[----:B------:R-:W-:Y:S01]  /*13fb0*/  ISETP.NE.U32.AND P1, PT, R0, 0x1, PT ;  /* 0x000000010000780c */ /* 0x000fe20003f25070 */
[----:B------:R-:W-:-:S02]  /*13fc0*/  UIADD3 UR13, UR9, UR13, URZ ;  /* 0x0000000d090d7290 */ /* 0x000fc4000fffe03f */
[----:B------:R-:W-:Y:S01]  /*13fd0*/  USEL UR6, UR6, URZ, !UP0 ;  /* 0x0000003f06067287 */ /* 0x000fe2000c000000 */
[----:B------:R-:W-:Y:S01]  /*13fe0*/  ULDC.64 UR26, c[0x0][0x2e0] ;  /* 0x0000b800001a7ab9 */ /* 0x000fe20000000a00 */
[----:B------:R-:W-:Y:S02]  /*13ff0*/  USEL UR12, UR12, URZ, !UP0 ;  /* 0x0000003f0c0c7287 */ /* 0x000fe4000c000000 */
[----:B------:R-:W-:Y:S02]  /*14000*/  UIADD3.X UR11, UR5, UR13, URZ, UP1, !UPT ;  /* 0x0000000d050b7290 */ /* 0x000fe40008ffe43f */
[----:B------:R-:W-:Y:S02]  /*14010*/  UIMAD UR14, UR6, UR26, URZ ;  /* 0x0000001a060e72a4 */ /* 0x000fe4000f8e023f */
[----:B------:R-:W-:Y:S02]  /*14020*/  UIMAD.WIDE.U32 UR10, UR12, UR26, UR10 ;  /* 0x0000001a0c0a72a5 */ /* 0x000fe4000f8e000a */
[----:B------:R-:W-:Y:S01]  /*14030*/  UIMAD UR14, UR12, UR27, UR14 ;  /* 0x0000001b0c0e72a4 */ /* 0x000fe2000f8e020e */
[----:B------:R-:W-:-:S03]  /*14040*/  ELECT P0, URZ, PT ;  /* 0x00000000003f782f */ /* 0x000fc60003800000 */
        /* <DEDUP_REMOVED lines=20> */
.L_x_1780:
[----:B------:R-:W-:Y:S05]  /*14190*/  BSYNC B0 ;  /* 0x0000000000007941 */ /* 0x000fea0003800000 */
.L_x_1779:
        /* <DEDUP_REMOVED lines=19> */
.L_x_1782:
[----:B------:R-:W-:Y:S05]  /*142d0*/  BSYNC B0 ;  /* 0x0000000000007941 */ /* 0x000fea0003800000 */
.L_x_1781:
[----:B------:R-:W-:Y:S06]  /*142e0*/  BAR.ARV 0xa, 0xa0 ;  /* 0x0282800000007b1d */ /* 0x000fec0000002000 */
[----:B------:R-:W-:Y:S04]  /*142f0*/  BSSY B0, `(.L_x_1783) ;  /* 0x0000003000007945 */ /* 0x000fe80003800000 */
[----:B------:R-:W-:Y:S05]  /*14300*/  @!P0 BRA `(.L_x_1784) ;  /* 0x0000000000048947 */ /* 0x000fea0003800000 */
[----:B------:R-:W-:-:S04]  /*14310*/  DEPBAR.LE SB0, 0x0 ;  /* 0x000080000000791a */ /* 0x000fc80000000000 */
.L_x_1784:
[----:B------:R-:W-:Y:S05]  /*14320*/  BSYNC B0 ;  /* 0x0000000000007941 */ /* 0x000fea0003800000 */
.L_x_1783:
[----:B------:R-:W-:Y:S06]  /*14330*/  BAR.ARV 0xb, 0xa0 ;  /* 0x02c2800000007b1d */ /* 0x000fec0000002000 */
[----:B------:R-:W-:Y:S01]  /*14340*/  UIADD3 UR15, UR7, 0x1, URZ ;  /* 0x00000001070f7890 */ /* 0x000fe2000fffe03f */
[----:B------:R-:W-:Y:S11]  /*14350*/  BRA `(.L_x_1785) ;  /* 0x0000000000047947 */ /* 0x000ff60003800000 */
.L_x_1778:
[----:B------:R-:W-:-:S05]  /*14360*/  UMOV UR15, UR7 ;  /* 0x00000007000f7c82 */ /* 0x000fca0008000000 */
.L_x_1785:
[----:B------:R-:W-:-:S06]  /*14370*/  UIADD3 UR6, UR7, 0x1, URZ ;  /* 0x0000000107067890 */ /* 0x000fcc000fffe03f */
[----:B------:R-:W-:-:S13]  /*14380*/  ISETP.NE.AND P1, PT, R2, UR6, PT ;  /* 0x0000000602007c0c */ /* 0x000fda000bf25270 */
[----:B------:R-:W-:Y:S05]  /*14390*/  @!P1 BRA `(.L_x_1689) ;  /* 0x0000002800a89947 */ /* 0x000fea0003800000 */
[----:B------:R-:W-:Y:S01]  /*143a0*/  UMOV UR16, UR8 ;  /* 0x0000000800107c82 */ /* 0x000fe20008000000 */
[----:B------:R-:W-:Y:S01]  /*143b0*/  UMOV UR17, UR13 ;  /* 0x0000000d00117c82 */ /* 0x000fe20008000000 */
[----:B------:R-:W-:Y:S01]  /*143c0*/  ULDC.64 UR18, c[0x0][0x2c0] ;  /* 0x0000b00000127ab9 */ /* 0x000fe20000000a00 */
[----:B------:R-:W-:Y:S01]  /*143d0*/  UIMAD.WIDE.U32 UR16, UR12, UR26, UR16 ;  /* 0x0000001a0c1072a5 */ /* 0x000fe2000f8e0010 */
[----:B------:R-:W-:Y:S01]  /*143e0*/  UMOV UR6, URZ ;  /* 0x0000003f00067c82 */ /* 0x000fe20008000000 */
[----:B------:R-:W-:Y:S02]  /*143f0*/  ULDC.64 UR30, c[0x0][0x2c0] ;  /* 0x0000b000001e7ab9 */ /* 0x000fe40000000a00 */
[----:B------:R-:W-:-:S04]  /*14400*/  UIADD3 UR25, UP0, UR4, UR16, URZ ;  /* 0x0000001004197290 */ /* 0x000fc8000ff1e03f */
[----:B------:R-:W-:Y:S02]  /*14410*/  UIADD3.X UR16, UR5, UR14, UR17, UP0, !UPT ;  /* 0x0000000e05107290 */ /* 0x000fe400087fe411 */
[----:B------:R-:W-:Y:S02]  /*14420*/  ULEA UR24, UP0, UR25, UR18, 0x2 ;  /* 0x0000001219187291 */ /* 0x000fe4000f80103f */
[----:B------:R-:W-:Y:S02]  /*14430*/  USHF.L.U32 UR18, UR15, 0xd, URZ ;  /* 0x0000000d0f127899 */ /* 0x000fe4000800063f */
        /* <DEDUP_REMOVED lines=8> */
.L_x_1798:
        /* <DEDUP_REMOVED lines=9> */
[----:B------:R-:W-:Y:S01]  /*14550*/  UMOV UR28, 0x400 ;  /* 0x00000400001c7882 */ /* 0x000fe20000000000 */
[----:B------:R-:W-:Y:S02]  /*14560*/  UMOV UR42, 0x0 ;  /* 0x00000000002a7882 */ /* 0x000fe40000000000 */
[----:B------:R-:W-:Y:S02]  /*14570*/  ULEA.HI.X.SX32 UR41, UR19, UR27, 0x1, UP0 ;  /* 0x0000001b13297291 */ /* 0x000fe400080f0e3f */
[----:B------:R-:W-:Y:S01]  /*14580*/  ULEA UR40, UP0, UR37, UR30, 0x2 ;  /* 0x0000001e25287291 */ /* 0x000fe2000f80103f */
[----:B------:R-:W-:-:S03]  /*14590*/  UMOV UR43, 0x14f00000 ;  /* 0x14f00000002b7882 */ /* 0x000fc60000000000 */
[----:B------:R-:W-:Y:S02]  /*145a0*/  ULEA.HI.X UR41, UR37, UR31, UR41, 0x2, UP0 ;  /* 0x0000001f25297291 */ /* 0x000fe400080f1429 */
[----:B-1----:R-:W-:-:S03]  /*145b0*/  ULEA UR28, UR29, UR28, 0x18 ;  /* 0x0000001c1d1c7291 */ /* 0x002fc6000f8ec03f */
[----:B------:R-:W-:Y:S01]  /*145c0*/  UMOV UR29, 0x400 ;  /* 0x00000400001d7882 */ /* 0x000fe20000000000 */
[----:B------:R-:W-:-:S09]  /*145d0*/  UIADD3 UR28, UR28, 0x8000, URZ ;  /* 0x000080001c1c7890 */ /* 0x000fd2000fffe03f */
[----:B------:R1:W-:Y:S02]  /*145e0*/  UBLKRED.G.S.ADD.F32.RN [UR40], [UR28], UR29, desc[UR42] ;  /* 0x00002a281c0073bb */ /* 0x0003e400080a141d */
[----:B-1----:R0:W-:Y:S02]  /*145f0*/  UTMACMDFLUSH ;  /* 0x00000000000079b7 */ /* 0x0021e40000000000 */
.L_x_1787:
[----:B------:R-:W-:Y:S05]  /*14600*/  BSYNC B0 ;  /* 0x0000000000007941 */ /* 0x000fea0003800000 */
.L_x_1786:
        /* <DEDUP_REMOVED lines=13> */
.L_x_1789:
[----:B------:R-:W-:Y:S05]  /*146e0*/  BSYNC B0 ;  /* 0x0000000000007941 */ /* 0x000fea0003800000 */
.L_x_1788:
[----:B------:R-:W-:Y:S06]  /*146f0*/  BAR.ARV 0xa, 0xa0 ;  /* 0x0282800000007b1d */ /* 0x000fec0000002000 */
[----:B------:R-:W-:Y:S04]  /*14700*/  BSSY B0, `(.L_x_1790) ;  /* 0x0000003000007945 */ /* 0x000fe80003800000 */
[----:B------:R-:W-:Y:S05]  /*14710*/  @!P0 BRA `(.L_x_1791) ;  /* 0x0000000000048947 */ /* 0x000fea0003800000 */
[----:B------:R-:W-:-:S04]  /*14720*/  DEPBAR.LE SB0, 0x0 ;  /* 0x000080000000791a */ /* 0x000fc80000000000 */
.L_x_1791:
[----:B------:R-:W-:Y:S05]  /*14730*/  BSYNC B0 ;  /* 0x0000000000007941 */ /* 0x000fea0003800000 */
.L_x_1790:
        /* <DEDUP_REMOVED lines=13> */
.L_x_1793:
[----:B------:R-:W-:Y:S05]  /*14810*/  BSYNC B0 ;  /* 0x0000000000007941 */ /* 0x000fea0003800000 */
.L_x_1792:
        /* <DEDUP_REMOVED lines=13> */
.L_x_1795:
[----:B------:R-:W-:Y:S05]  /*148f0*/  BSYNC B0 ;  /* 0x0000000000007941 */ /* 0x000fea0003800000 */
.L_x_1794:
[----:B------:R-:W-:Y:S01]  /*14900*/  UIADD3 UR15, UR15, 0x2, URZ ;  /* 0x000000020f0f7890 */ /* 0x000fe2000fffe03f */
[----:B------:R-:W-:Y:S06]  /*14910*/  BAR.ARV 0xa, 0xa0 ;  /* 0x0282800000007b1d */ /* 0x000fec0000002000 */
[----:B------:R-:W-:Y:S01]  /*14920*/  BSSY B0, `(.L_x_1796) ;  /* 0x0000004000007945 */ /* 0x000fe20003800000 */
[----:B------:R-:W-:-:S03]  /*14930*/  ISETP.LE.AND P1, PT, R2, UR15, PT ;  /* 0x0000000f02007c0c */ /* 0x000fc6000bf23270 */
[----:B------:R-:W-:Y:S10]  /*14940*/  @!P0 BRA `(.L_x_1797) ;  /* 0x0000000000048947 */ /* 0x000ff40003800000 */
[----:B------:R-:W-:-:S04]  /*14950*/  DEPBAR.LE SB0, 0x0 ;  /* 0x000080000000791a */ /* 0x000fc80000000000 */
.L_x_1797:
[----:B------:R-:W-:Y:S05]  /*14960*/  BSYNC B0 ;  /* 0x0000000000007941 */ /* 0x000fea0003800000 */
.L_x_1796:
[----:B------:R-:W-:Y:S06]  /*14970*/  BAR.ARV 0xb, 0xa0 ;  /* 0x02c2800000007b1d */ /* 0x000fec0000002000 */
[----:B------:R-:W-:Y:S02]  /*14980*/  UIADD3 UR19, UR19, 0x4000, URZ ;  /* 0x0000400013137890 */ /* 0x000fe4000fffe03f */
[----:B------:R-:W-:Y:S01]  /*14990*/  UIADD3 UR6, UR6, 0x4000, URZ ;  /* 0x0000400006067890 */ /* 0x000fe2000fffe03f */
[----:B------:R-:W-:Y:S11]  /*149a0*/  @!P1 BRA `(.L_x_1798) ;  /* 0xfffffff800c49947 */ /* 0x000ff6000383ffff */
[----:B------:R-:W-:Y:S05]  /*149b0*/  BRA `(.L_x_1689) ;  /* 0x0000002400207947 */ /* 0x000fea0003800000 */
.L_x_1770:
[----:B------:R-:W-:Y:S01]  /*149c0*/  ULDC.64 UR4, c[0x0][0x8d8] ;  /* 0x0002360000047ab9 */ /* 0x000fe20000000a00 */
[----:B------:R-:W1:Y:S01]  /*149d0*/  S2UR UR21, SR_CTAID.X ;  /* 0x00000000001579c3 */ /* 0x000e620000002500 */
[----:B------:R-:W-:-:S04]  /*149e0*/  ISETP.NE.U32.AND P0, PT, RZ, UR4, PT ;  /* 0x00000004ff007c0c */ /* 0x000fc8000bf05070 */
[----:B------:R-:W-:-:S03]  /*149f0*/  ISETP.NE.AND.EX P0, PT, RZ, UR5, PT, P0 ;  /* 0x00000005ff007c0c */ /* 0x000fc6000bf05300 */
[----:B------:R-:W2:Y:S08]  /*14a00*/  S2UR UR13, SR_CTAID.Z ;  /* 0x00000000000d79c3 */ /* 0x000eb00000002700 */
[----:B------:R-:W3:Y:S02]  /*14a10*/  S2UR UR20, SR_CTAID.Y ;  /* 0x00000000001479c3 */ /* 0x000ee40000002600 */
[----:B------:R-:W-:Y:S05]  /*14a20*/  @!P0 BRA `(.L_x_1799) ;  /* 0x00000000001c8947 */ /* 0x000fea0003800000 */
[----:B------:R-:W-:Y:S02]  /*14a30*/  ULDC.64 UR4, c[0x0][0x8d8] ;  /* 0x0002360000047ab9 */ /* 0x000fe40000000a00 */
[----:B--2---:R-:W-:-:S06]  /*14a40*/  UIMAD.WIDE UR4, UR13, 0x4, UR4 ;  /* 0x000000040d0478a5 */ /* 0x004fcc000f8e0204 */
[----:B------:R-:W-:Y:S01]  /*14a50*/  MOV R2, UR4 ;  /* 0x0000000400027c02 */ /* 0x000fe20008000f00 */
[----:B------:R-:W-:-:S05]  /*14a60*/  IMAD.U32 R3, RZ, RZ, UR5 ;  /* 0x00000005ff037e24 */ /* 0x000fca000f8e00ff */
[----:B------:R-:W2:Y:S02]  /*14a70*/  LDG.E R2, desc[UR38][R2.64] ;  /* 0x0000002602027981 */ /* 0x000ea4000c1e1900 */
[----:B--2---:R-:W-:Y:S01]  /*14a80*/  R2UR UR4, R2 ;  /* 0x00000000020472ca */ /* 0x004fe200000e0000 */
[----:B------:R-:W-:-:S14]  /*14a90*/  BRA `(.L_x_1800) ;  /* 0x00000000003c7947 */ /* 0x000fdc0003800000 */
.L_x_1799:
[----:B------:R-:W-:Y:S02]  /*14aa0*/  ULDC.64 UR4, c[0x0][0x8d0] ;  /* 0x0002340000047ab9 */ /* 0x000fe40000000a00 */
[----:B------:R-:W-:-:S04]  /*14ab0*/  ISETP.NE.U32.AND P0, PT, RZ, UR4, PT ;  /* 0x00000004ff007c0c */ /* 0x000fc8000bf05070 */
[----:B------:R-:W-:-:S13]  /*14ac0*/  ISETP.NE.AND.EX P0, PT, RZ, UR5, PT, P0 ;  /* 0x00000005ff007c0c */ /* 0x000fda000bf05300 */
[----:B------:R-:W-:Y:S05]  /*14ad0*/  @!P0 BRA `(.L_x_1801) ;  /* 0x0000000000288947 */ /* 0x000fea0003800000 */
[----:B------:R-:W-:Y:S02]  /*14ae0*/  ULDC.64 UR4, c[0x0][0x8d0] ;  /* 0x0002340000047ab9 */ /* 0x000fe40000000a00 */
[----:B--2---:R-:W-:-:S06]  /*14af0*/  UIMAD.WIDE UR4, UR13, 0x4, UR4 ;  /* 0x000000040d0478a5 */ /* 0x004fcc000f8e0204 */
[----:B------:R-:W-:Y:S01]  /*14b00*/  MOV R2, UR4 ;  /* 0x0000000400027c02 */ /* 0x000fe20008000f00 */
[----:B------:R-:W-:-:S05]  /*14b10*/  IMAD.U32 R3, RZ, RZ, UR5 ;  /* 0x00000005ff037e24 */ /* 0x000fca000f8e00ff */
[----:B------:R-:W2:Y:S04]  /*14b20*/  LDG.E R0, desc[UR38][R2.64] ;  /* 0x0000002602007981 */ /* 0x000ea8000c1e1900 */
[----:B------:R-:W4:Y:S01]  /*14b30*/  LDG.E R4, desc[UR38][R2.64+0x4] ;  /* 0x0000042602047981 */ /* 0x000f22000c1e1900 */
[----:B--2---:R-:W-:Y:S02]  /*14b40*/  R2UR UR4, R0 ;  /* 0x00000000000472ca */ /* 0x004fe400000e0000 */
[----:B----4-:R-:W-:-:S13]  /*14b50*/  R2UR UR5, R4 ;  /* 0x00000000040572ca */ /* 0x010fda00000e0000 */
[----:B------:R-:W-:Y:S01]  /*14b60*/  UIADD3 UR4, -UR4, UR5, URZ ;  /* 0x0000000504047290 */ /* 0x000fe2000fffe13f */
[----:B------:R-:W-:Y:S11]  /*14b70*/  BRA `(.L_x_1800) ;  /* 0x0000000000047947 */ /* 0x000ff60003800000 */
.L_x_1801:
[----:B------:R-:W-:-:S05]  /*14b80*/  ULDC UR4, c[0x0][0x8bc] ;  /* 0x00022f0000047ab9 */ /* 0x000fca0000000800 */
.L_x_1800:
[----:B-1----:R-:W-:Y:S01]  /*14b90*/  USHF.L.U32 UR8, UR21, 0x7, URZ ;  /* 0x0000000715087899 */ /* 0x002fe2000800063f */
[----:B------:R-:W-:Y:S01]  /*14ba0*/  MOV R10, 0x1 ;  /* 0x00000001000a7802 */ /* 0x000fe20000000f00 */
[----:B------:R-:W-:Y:S02]  /*14bb0*/  IMAD.MOV.U32 R0, RZ, RZ, RZ ;  /* 0x000000ffff007224 */ /* 0x000fe400078e00ff */
[----:B------:R-:W-:-:S04]  /*14bc0*/  UISETP.GE.AND UP0, UPT, UR8, UR4, UPT ;  /* 0x000000040800728c */ /* 0x000fc8000bf06270 */
[----:B--2---:R-:W-:-:S06]  /*14bd0*/  USEL UR13, UR13, 0xffffffff, !UP0 ;  /* 0xffffffff0d0d7887 */ /* 0x004fcc000c000000 */
[----:B------:R-:W-:-:S13]  /*14be0*/  ISETP.LE.AND P0, PT, RZ, UR13, PT ;  /* 0x0000000dff007c0c */ /* 0x000fda000bf03270 */
[----:B------:R-:W-:Y:S05]  /*14bf0*/  @!P0 BRA `(.L_x_1802) ;  /* 0x0000001c00fc8947 */ /* 0x000fea0003800000 */
[----:B------:R-:W-:Y:S01]  /*14c00*/  ULDC.64 UR18, c[0x0][0x770] ;  /* 0x0001dc0000127ab9 */ /* 0x000fe20000000a00 */
[----:B------:R-:W-:Y:S01]  /*14c10*/  ULDC.64 UR14, c[0x0][0x770] ;  /* 0x0001dc00000e7ab9 */ /* 0x000fe20000000a00 */
[----:B------:R-:W-:Y:S02]  /*14c20*/  UISETP.NE.U32.AND UP1, UPT, UR18, URZ, UPT ;  /* 0x0000003f1200728c */ /* 0x000fe4000bf25070 */
[----:B------:R-:W-:Y:S02]  /*14c30*/  UIMAD.WIDE UR14, UR13, 0x4, UR14 ;  /* 0x000000040d0e78a5 */ /* 0x000fe4000f8e020e */
[----:B------:R-:W-:Y:S01]  /*14c40*/  UISETP.NE.AND.EX UP1, UPT, UR19, URZ, UPT, UP1 ;  /* 0x0000003f1300728c */ /* 0x000fe2000bf25310 */
[----:B------:R-:W-:Y:S01]  /*14c50*/  ULDC.64 UR4, c[0x0][0x778] ;  /* 0x0001de0000047ab9 */ /* 0x000fe20000000a00 */
[----:B------:R-:W-:Y:S02]  /*14c60*/  ULDC.64 UR6, c[0x0][0x780] ;  /* 0x0001e00000067ab9 */ /* 0x000fe40000000a00 */
[----:B------:R-:W-:Y:S01]  /*14c70*/  MOV R2, UR14 ;  /* 0x0000000e00027c02 */ /* 0x000fe20008000f00 */
[----:B------:R-:W-:Y:S01]  /*14c80*/  IMAD.U32 R3, RZ, RZ, UR15 ;  /* 0x0000000fff037e24 */ /* 0x000fe2000f8e00ff */
[----:B------:R-:W-:Y:S01]  /*14c90*/  PLOP3.LUT P1, PT, PT, PT, UP1, 0x80, 0x0 ;  /* 0x000000000000781c */ /* 0x000fe20003f2f018 */
[----:B------:R-:W-:-:S02]  /*14ca0*/  UISETP.NE.U32.AND UP0, UPT, UR4, URZ, UPT ;  /* 0x0000003f0400728c */ /* 0x000fc4000bf05070 */
[----:B------:R-:W-:Y:S02]  /*14cb0*/  UISETP.NE.U32.AND UP2, UPT, UR6, URZ, UPT ;  /* 0x0000003f0600728c */ /* 0x000fe4000bf45070 */
[----:B------:R-:W-:Y:S02]  /*14cc0*/  UISETP.NE.AND.EX UP0, UPT, UR5, URZ, UPT, UP0 ;  /* 0x0000003f0500728c */ /* 0x000fe4000bf05300 */
[----:B------:R-:W-:Y:S01]  /*14cd0*/  UISETP.NE.AND.EX UP2, UPT, UR7, URZ, UPT, UP2 ;  /* 0x0000003f0700728c */ /* 0x000fe2000bf45320 */
[----:B------:R-:W-:Y:S01]  /*14ce0*/  ULDC.64 UR16, c[0x0][0x778] ;  /* 0x0001de0000107ab9 */ /* 0x000fe20000000a00 */
[----:B------:R-:W-:-:S04]  /*14cf0*/  ULDC.64 UR22, c[0x0][0x788] ;  /* 0x0001e20000167ab9 */ /* 0x000fc80000000a00 */
[----:B------:R-:W2:Y:S01]  /*14d00*/  @P1 LDG.E R6, desc[UR38][R2.64] ;  /* 0x0000002602061981 */ /* 0x000ea2000c1e1900 */
[----:B------:R-:W-:Y:S01]  /*14d10*/  PLOP3.LUT P2, PT, PT, PT, UP0, 0x80, 0x0 ;  /* 0x000000000000781c */ /* 0x000fe20003f4f008 */
[----:B------:R-:W-:Y:S01]  /*14d20*/  UIMAD.WIDE UR16, UR13, 0x4, UR16 ;  /* 0x000000040d1078a5 */ /* 0x000fe2000f8e0210 */
[----:B------:R-:W-:Y:S01]  /*14d30*/  PLOP3.LUT P3, PT, PT, PT, UP2, 0x80, 0x0 ;  /* 0x000000000000781c */ /* 0x000fe20003f6f028 */
[----:B------:R1:W4:Y:S01]  /*14d40*/  @P1 LDG.E R0, desc[UR38][R2.64] ;  /* 0x0000002602001981 */ /* 0x000322000c1e1900 */
[----:B------:R-:W-:Y:S02]  /*14d50*/  @UP2 ULDC.64 UR4, c[0x0][0x780] ;  /* 0x0001e00000042ab9 */ /* 0x000fe40000000a00 */
[----:B------:R-:W-:Y:S01]  /*14d60*/  @UP2 UIMAD.WIDE UR4, UR13, 0x4, UR4 ;  /* 0x000000040d0428a5 */ /* 0x000fe2000f8e0204 */
[----:B-1----:R-:W-:Y:S01]  /*14d70*/  MOV R2, UR16 ;  /* 0x0000001000027c02 */ /* 0x002fe20008000f00 */
[----:B------:R-:W-:-:S05]  /*14d80*/  IMAD.U32 R3, RZ, RZ, UR17 ;  /* 0x00000011ff037e24 */ /* 0x000fca000f8e00ff */
[----:B------:R1:W5:Y:S02]  /*14d90*/  @P2 LDG.E R4, desc[UR38][R2.64] ;  /* 0x0000002602042981 */ /* 0x000364000c1e1900 */
[----:B-1----:R-:W-:Y:S01]  /*14da0*/  MOV R2, UR4 ;  /* 0x0000000400027c02 */ /* 0x002fe20008000f00 */
[----:B------:R-:W-:-:S05]  /*14db0*/  IMAD.U32 R3, RZ, RZ, UR5 ;  /* 0x00000005ff037e24 */ /* 0x000fca000f8e00ff */
[----:B------:R-:W3:Y:S01]  /*14dc0*/  @P3 LDG.E R5, desc[UR38][R2.64] ;  /* 0x0000002602053981 */ /* 0x000ee2000c1e1900 */
[----:B------:R-:W-:Y:S01]  /*14dd0*/  ISETP.NE.U32.AND P0, PT, RZ, UR22, PT ;  /* 0x00000016ff007c0c */ /* 0x000fe2000bf05070 */
[----:B------:R-:W-:Y:S01]  /*14de0*/  UMOV UR7, URZ ;  /* 0x0000003f00077c82 */ /* 0x000fe20008000000 */
[----:B------:R-:W-:Y:S01]  /*14df0*/  UMOV UR11, URZ ;  /* 0x0000003f000b7c82 */ /* 0x000fe20008000000 */
[----:B------:R-:W-:Y:S01]  /*14e00*/  ULDC UR9, c[0x0][0x280] ;  /* 0x0000a00000097ab9 */ /* 0x000fe20000000800 */
[----:B------:R-:W-:Y:S02]  /*14e10*/  ISETP.NE.AND.EX P0, PT, RZ, UR23, PT, P0 ;  /* 0x00000017ff007c0c */ /* 0x000fe4000bf05300 */
[----:B--2---:R-:W-:Y:S02]  /*14e20*/  @P1 R2UR UR4, R6 ;  /* 0x00000000060412ca */ /* 0x004fe400000e0000 */
[----:B----4-:R-:W-:-:S11]  /*14e30*/  @P1 R2UR UR7, R0 ;  /* 0x00000000000712ca */ /* 0x010fd600000e0000 */
[----:B------:R-:W-:-:S04]  /*14e40*/  @UP1 ULEA UR4, UR13, UR4, 0x7 ;  /* 0x000000040d041291 */ /* 0x000fc8000f8e383f */
[----:B------:R-:W-:Y:S01]  /*14e50*/  @UP1 USHF.R.S32.HI UR5, URZ, 0x1f, UR4 ;  /* 0x0000001f3f051899 */ /* 0x000fe20008011404 */
[----:B-----5:R-:W-:-:S03]  /*14e60*/  @P2 R2UR UR11, R4 ;  /* 0x00000000040b22ca */ /* 0x020fc600000e0000 */
[----:B------:R-:W-:-:S04]  /*14e70*/  @UP1 ULEA.HI UR5, UR5, UR4, URZ, 0x7 ;  /* 0x0000000405051291 */ /* 0x000fc8000f8f383f */
[----:B------:R-:W-:-:S04]  /*14e80*/  @UP1 ULOP3.LUT UR6, UR5, 0xffffff80, URZ, 0xc0, !UPT ;  /* 0xffffff8005061892 */ /* 0x000fc8000f8ec03f */
[----:B------:R-:W-:Y:S01]  /*14e90*/  @UP1 USHF.R.S32.HI UR12, URZ, 0x1f, UR6 ;  /* 0x0000001f3f0c1899 */ /* 0x000fe20008011406 */
[----:B---3--:R-:W-:Y:S01]  /*14ea0*/  @P3 R2UR UR9, R5 ;  /* 0x00000000050932ca */ /* 0x008fe200000e0000 */
[----:B------:R-:W-:-:S14]  /*14eb0*/  @P3 BRA `(.L_x_1803) ;  /* 0x0000000000203947 */ /* 0x000fdc0003800000 */
[----:B------:R-:W-:Y:S05]  /*14ec0*/  @!P1 BRA `(.L_x_1803) ;  /* 0x00000000001c9947 */ /* 0x000fea0003800000 */
[----:B------:R-:W-:Y:S01]  /*14ed0*/  MOV R2, UR14 ;  /* 0x0000000e00027c02 */ /* 0x000fe20008000f00 */
[----:B------:R-:W-:-:S05]  /*14ee0*/  IMAD.U32 R3, RZ, RZ, UR15 ;  /* 0x0000000fff037e24 */ /* 0x000fca000f8e00ff */
[----:B------:R-:W2:Y:S04]  /*14ef0*/  LDG.E R0, desc[UR38][R2.64] ;  /* 0x0000002602007981 */ /* 0x000ea8000c1e1900 */
[----:B------:R-:W3:Y:S01]  /*14f00*/  LDG.E R4, desc[UR38][R2.64+0x4] ;  /* 0x0000042602047981 */ /* 0x000ee2000c1e1900 */
[----:B--2---:R-:W-:Y:S02]  /*14f10*/  R2UR UR4, R0 ;  /* 0x00000000000472ca */ /* 0x004fe400000e0000 */
[----:B---3--:R-:W-:-:S13]  /*14f20*/  R2UR UR9, R4 ;  /* 0x00000000040972ca */ /* 0x008fda00000e0000 */
[----:B------:R-:W-:-:S12]  /*14f30*/  UIADD3 UR9, -UR4, UR9, URZ ;  /* 0x0000000904097290 */ /* 0x000fd8000fffe13f */
.L_x_1803:
        /* <DEDUP_REMOVED lines=13> */
.L_x_1804:
        /* <DEDUP_REMOVED lines=8> */
.L_x_1805:
        /* <DEDUP_REMOVED lines=9> */
[----:B------:R-:W-:-:S04]  /*15120*/  ULEA.HI UR6, UR12, UR6, URZ, 0x7 ;  /* 0x000000060c067291 */ /* 0x000fc8000f8f383f */
[----:B------:R-:W-:Y:S01]  /*15130*/  VIMNMX R4, RZ, UR14, !PT ;  /* 0x0000000eff047c48 */ /* 0x000fe2000ffe0100 */
[----:B------:R-:W-:Y:S01]  /*15140*/  USHF.R.S32.HI UR6, URZ, 0x7, UR6 ;  /* 0x000000073f067899 */ /* 0x000fe20008011406 */
[----:B------:R-:W-:Y:S11]  /*15150*/  @!P0 BRA `(.L_x_1806) ;  /* 0x0000000000208947 */ /* 0x000ff60003800000 */
[----:B------:R-:W-:Y:S01]  /*15160*/  UIADD3 UR9, UR8, 0xff, UR9 ;  /* 0x000000ff08097890 */ /* 0x000fe2000fffe009 */
[----:B------:R-:W-:-:S03]  /*15170*/  ULDC UR12, c[0x0][0x748] ;  /* 0x0001d200000c7ab9 */ /* 0x000fc60000000800 */
[----:B------:R-:W-:-:S04]  /*15180*/  UIADD3 UR9, UR9, UR12, -UR10 ;  /* 0x0000000c09097290 */ /* 0x000fc8000fffe80a */
[----:B------:R-:W-:-:S04]  /*15190*/  USHF.R.S32.HI UR10, URZ, 0x1f, UR9 ;  /* 0x0000001f3f0a7899 */ /* 0x000fc80008011409 */
[----:B------:R-:W-:-:S04]  /*151a0*/  ULEA.HI UR10, UR10, UR9, URZ, 0x7 ;  /* 0x000000090a0a7291 */ /* 0x000fc8000f8f383f */
[----:B------:R-:W-:-:S04]  /*151b0*/  USHF.R.S32.HI UR10, URZ, 0x7, UR10 ;  /* 0x000000073f0a7899 */ /* 0x000fc8000801140a */
[----:B------:R-:W-:-:S04]  /*151c0*/  UISETP.LT.AND UP1, UPT, UR6, UR10, UPT ;  /* 0x0000000a0600728c */ /* 0x000fc8000bf21270 */
[----:B------:R-:W-:-:S12]  /*151d0*/  USEL UR6, UR6, UR10, UP1 ;  /* 0x0000000a06067287 */ /* 0x000fd80008800000 */
.L_x_1806:
[----:B------:R-:W-:Y:S02]  /*151e0*/  ISETP.LT.AND P0, PT, R4, UR6, PT ;  /* 0x0000000604007c0c */ /* 0x000fe4000bf01270 */
[----:B------:R-:W-:-:S11]  /*151f0*/  MOV R0, RZ ;  /* 0x000000ff00007202 */ /* 0x000fd60000000f00 */
[----:B------:R-:W-:Y:S05]  /*15200*/  @!P0 BRA `(.L_x_1802) ;  /* 0x0000001800788947 */ /* 0x000fea0003800000 */
[----:B------:R-:W-:Y:S01]  /*15210*/  USHF.R.S32.HI UR10, URZ, 0x1f, UR20 ;  /* 0x0000001f3f0a7899 */ /* 0x000fe20008011414 */
[----:B------:R-:W-:Y:S01]  /*15220*/  BSSY B0, `(.L_x_1802) ;  /* 0x000019c000007945 */ /* 0x000fe20003800000 */
[----:B------:R-:W-:Y:S01]  /*15230*/  ULDC.64 UR16, c[0x0][0x718] ;  /* 0x0001c60000107ab9 */ /* 0x000fe20000000a00 */
[----:B------:R-:W-:Y:S01]  /*15240*/  UISETP.NE.U32.AND UP1, UPT, UR18, URZ, UPT ;  /* 0x0000003f1200728c */ /* 0x000fe2000bf25070 */
[----:B------:R-:W-:Y:S01]  /*15250*/  IMAD.MOV.U32 R0, RZ, RZ, RZ ;  /* 0x000000ffff007224 */ /* 0x000fe200078e00ff */
[----:B------:R-:W-:Y:S01]  /*15260*/  UIMAD UR9, UR10, UR16, URZ ;  /* 0x000000100a0972a4 */ /* 0x000fe2000f8e023f */
[----:B------:R-:W-:Y:S01]  /*15270*/  ULDC UR12, c[0x0][0x2e8] ;  /* 0x0000ba00000c7ab9 */ /* 0x000fe20000000800 */
[----:B------:R-:W-:Y:S01]  /*15280*/  UMOV UR14, UR4 ;  /* 0x00000004000e7c82 */ /* 0x000fe20008000000 */
[----:B------:R-:W-:Y:S01]  /*15290*/  UMOV UR15, UR5 ;  /* 0x00000005000f7c82 */ /* 0x000fe20008000000 */
[----:B------:R-:W-:Y:S02]  /*152a0*/  UIMAD UR22, UR20, UR17, UR9 ;  /* 0x00000011141672a4 */ /* 0x000fe4000f8e0209 */
[----:B------:R-:W-:-:S02]  /*152b0*/  UISETP.NE.AND.EX UP1, UPT, UR19, URZ, UPT, UP1 ;  /* 0x0000003f1300728c */ /* 0x000fc4000bf25310 */
[----:B------:R-:W-:Y:S02]  /*152c0*/  USHF.R.S32.HI UR9, URZ, 0x1f, UR13 ;  /* 0x0000001f3f097899 */ /* 0x000fe4000801140d */
[----:B------:R-:W-:Y:S02]  /*152d0*/  UISETP.NE.AND UP2, UPT, UR12, 0x1, UPT ;  /* 0x000000010c00788c */ /* 0x000fe4000bf45270 */
[----:B------:R-:W-:Y:S01]  /*152e0*/  UIMAD.WIDE.U32 UR4, UR20, UR16, UR14 ;  /* 0x00000010140472a5 */ /* 0x000fe2000f8e000e */
[----:B------:R-:W-:Y:S01]  /*152f0*/  ULDC.64 UR18, c[0x0][0x730] ;  /* 0x0001cc0000127ab9 */ /* 0x000fe20000000a00 */
[----:B------:R-:W-:Y:S02]  /*15300*/  USEL UR9, UR9, URZ, !UP1 ;  /* 0x0000003f09097287 */ /* 0x000fe4000c800000 */
[----:B------:R-:W-:Y:S01]  /*15310*/  UIMAD UR10, UR10, UR18, URZ ;  /* 0x000000120a0a72a4 */ /* 0x000fe2000f8e023f */
[----:B------:R-:W-:Y:S01]  /*15320*/  ELECT P0, URZ, PT ;  /* 0x00000000003f782f */ /* 0x000fe20003800000 */
[----:B------:R-:W-:Y:S01]  /*15330*/  ULDC.64 UR16, c[0x0][0x720] ;  /* 0x0001c80000107ab9 */ /* 0x000fe20000000a00 */
[----:B------:R-:W-:-:S02]  /*15340*/  USEL UR21, UR13, URZ, !UP1 ;  /* 0x0000003f0d157287 */ /* 0x000fc4000c800000 */
[----:B------:R-:W-:Y:S02]  /*15350*/  UIADD3 UR23, UR5, UR22, URZ ;  /* 0x0000001605177290 */ /* 0x000fe4000fffe03f */
[----:B------:R-:W-:Y:S01]  /*15360*/  UIMAD UR5, UR9, UR16, URZ ;  /* 0x00000010090572a4 */ /* 0x000fe2000f8e023f */
[----:B------:R-:W-:Y:S01]  /*15370*/  UMOV UR22, UR4 ;  /* 0x0000000400167c82 */ /* 0x000fe20008000000 */
[----:B------:R-:W-:Y:S02]  /*15380*/  UIMAD.WIDE.U32 UR14, UR20, UR18, UR14 ;  /* 0x00000012140e72a5 */ /* 0x000fe4000f8e000e */
[----:B------:R-:W-:Y:S02]  /*15390*/  UIMAD UR10, UR20, UR19, UR10 ;  /* 0x00000013140a72a4 */ /* 0x000fe4000f8e020a */
[----:B------:R-:W-:Y:S01]  /*153a0*/  UIMAD.WIDE.U32 UR22, UR16, UR21, UR22 ;  /* 0x00000015101672a5 */ /* 0x000fe2000f8e0016 */
[----:B------:R-:W-:Y:S02]  /*153b0*/  ULDC.64 UR18, c[0x0][0x738] ;  /* 0x0001ce0000127ab9 */ /* 0x000fe40000000a00 */
[----:B------:R-:W-:Y:S01]  /*153c0*/  @UP2 ULDC UR16, c[0x0][0x2ec] ;  /* 0x0000bb0000102ab9 */ /* 0x000fe20000000800 */
[----:B------:R-:W-:-:S02]  /*153d0*/  UIMAD UR5, UR17, UR21, UR5 ;  /* 0x00000015110572a4 */ /* 0x000fc4000f8e0205 */
[----:B------:R-:W-:Y:S02]  /*153e0*/  UIADD3 UR15, UR15, UR10, URZ ;  /* 0x0000000a0f0f7290 */ /* 0x000fe4000fffe03f */
[----:B------:R-:W-:Y:S02]  /*153f0*/  UIMAD UR9, UR9, UR18, URZ ;  /* 0x00000012090972a4 */ /* 0x000fe4000f8e023f */
[----:B------:R-:W-:Y:S02]  /*15400*/  UIMAD.WIDE.U32 UR16, UR20, UR16, URZ ;  /* 0x00000010141072a5 */ /* 0x000fe4000f8e003f */
[----:B------:R-:W-:Y:S01]  /*15410*/  UIADD3 UR11, UR8, UR11, URZ ;  /* 0x0000000b080b7290 */ /* 0x000fe2000fffe03f */
[----:B------:R-:W-:Y:S02]  /*15420*/  UMOV UR12, UR20 ;  /* 0x00000014000c7c82 */ /* 0x000fe40008000000 */
[----:B------:R-:W-:Y:S01]  /*15430*/  @UP2 ULDC UR8, c[0x0][0x2f0] ;  /* 0x0000bc0000082ab9 */ /* 0x000fe20000000800 */
[----:B------:R-:W-:-:S02]  /*15440*/  UIMAD UR4, UR19, UR21, UR9 ;  /* 0x00000015130472a4 */ /* 0x000fc4000f8e0209 */
[----:B------:R-:W-:Y:S02]  /*15450*/  UIMAD.WIDE.U32 UR14, UR18, UR21, UR14 ;  /* 0x00000015120e72a5 */ /* 0x000fe4000f8e000e */
[----:B------:R-:W-:Y:S02]  /*15460*/  USEL UR13, UR13, URZ, !UP0 ;  /* 0x0000003f0d0d7287 */ /* 0x000fe4000c000000 */
        /* <DEDUP_REMOVED lines=9> */
.L_x_1836:
        /* <DEDUP_REMOVED lines=15> */
.L_x_1809:
[----:B------:R-:W-:Y:S01]  /*155f0*/  R2UR UR19, R4 ;  /* 0x00000000041372ca */ /* 0x000fe200000e0000 */
[----:B------:R-:W2:Y:S01]  /*15600*/  LDC.64 R12, c[0x0][0x198] ;  /* 0x00006600ff0c7b82 */ /* 0x000ea20000000a00 */
        /* <DEDUP_REMOVED lines=10> */
[----:B------:R-:W-:Y:S01]  /*156b0*/  UMOV UR27, UR11 ;  /* 0x0000000b001b7c82 */ /* 0x000fe20008000000 */
[----:B------:R-:W-:Y:S01]  /*156c0*/  USHF.L.U32 UR19, UR19, 0x7, URZ ;  /* 0x0000000713137899 */ /* 0x000fe2000800063f */
[----:B------:R-:W-:Y:S01]  /*156d0*/  IMAD.MOV.U32 R16, RZ, RZ, RZ ;  /* 0x000000ffff107224 */ /* 0x000fe200078e00ff */
[----:B------:R-:W-:Y:S01]  /*156e0*/  UMOV UR28, UR12 ;  /* 0x0000000c001c7c82 */ /* 0x000fe20008000000 */
[----:B------:R-:W-:Y:S01]  /*156f0*/  UMOV UR29, UR13 ;  /* 0x0000000d001d7c82 */ /* 0x000fe20008000000 */
[----:B------:R-:W-:-:S02]  /*15700*/  UIADD3 UR8, UP0, UR19, UR22, URZ ;  /* 0x0000001613087290 */ /* 0x000fc4000ff1e03f */
[----:B------:R-:W-:Y:S01]  /*15710*/  IMAD.U32 R3, RZ, RZ, UR19 ;  /* 0x00000013ff037e24 */ /* 0x000fe2000f8e00ff */
[----:B------:R-:W-:Y:S01]  /*15720*/  UIADD3 UR19, UR19, UR7, URZ ;  /* 0x0000000713137290 */ /* 0x000fe2000fffe03f */
[----:B------:R-:W-:Y:S02]  /*15730*/  UMOV UR26, UR18 ;  /* 0x00000012001a7c82 */ /* 0x000fe40008000000 */
[----:B------:R-:W-:Y:S01]  /*15740*/  PLOP3.LUT P1, PT, PT, PT, UP0, 0x80, 0x0 ;  /* 0x000000000000781c */ /* 0x000fe20003f2f008 */
[----:B-1----:R-:W-:Y:S01]  /*15750*/  IMAD.U32 R0, RZ, RZ, UR8 ;  /* 0x00000008ff007e24 */ /* 0x002fe2000f8e00ff */
[----:B--2---:R-:W-:Y:S01]  /*15760*/  MOV R6, R13 ;  /* 0x0000000d00067202 */ /* 0x004fe20000000f00 */
[----:B------:R-:W-:Y:S01]  /*15770*/  IMAD.MOV.U32 R7, RZ, RZ, R12 ;  /* 0x000000ffff077224 */ /* 0x000fe200078e000c */
[----:B------:R-:W-:Y:S02]  /*15780*/  LEA.HI.X.SX32 R3, R3, R14, 0x1, P1 ;  /* 0x0000000e03037211 */ /* 0x000fe400008f0eff */
[----:B------:R-:W-:-:S02]  /*15790*/  LEA R2, P1, R0, R9, 0x2 ;  /* 0x0000000900027211 */ /* 0x000fc400078210ff */
[----:B------:R-:W-:Y:S02]  /*157a0*/  R2UR UR8, R15 ;  /* 0x000000000f0872ca */ /* 0x000fe400000e0000 */
[----:B------:R-:W-:Y:S02]  /*157b0*/  LEA.HI.X R0, R0, R8, R3, 0x2, P1 ;  /* 0x0000000800007211 */ /* 0x000fe400008f1403 */
[----:B------:R-:W-:Y:S02]  /*157c0*/  R2UR UR30, R2 ;  /* 0x00000000021e72ca */ /* 0x000fe400000e0000 */
[----:B------:R-:W-:Y:S02]  /*157d0*/  R2UR UR31, R0 ;  /* 0x00000000001f72ca */ /* 0x000fe400000e0000 */
[----:B------:R-:W-:-:S04]  /*157e0*/  IADD3 R0, P1, R7, 0x2f0, RZ ;  /* 0x000002f007007810 */ /* 0x000fc80007f3e0ff */
[----:B------:R-:W-:Y:S01]  /*157f0*/  R2UR UR44, R0 ;  /* 0x00000000002c72ca */ /* 0x000fe200000e0000 */
[----:B------:R-:W-:Y:S01]  /*15800*/  UIADD3 UR16, UR8, 0x10000, URZ ;  /* 0x0001000008107890 */ /* 0x000fe2000fffe03f */
[C---:B------:R-:W-:Y:S01]  /*15810*/  IADD3 R0, P2, R7.reuse, 0x3f0, RZ ;  /* 0x000003f007007810 */ /* 0x040fe20007f5e0ff */
[----:B------:R-:W-:Y:S02]  /*15820*/  UIADD3 UR17, UR8, 0x30c10, URZ ;  /* 0x00030c1008117890 */ /* 0x000fe4000fffe03f */
[----:B------:R-:W-:Y:S01]  /*15830*/  UIADD3 UR42, UR8, 0x20000, URZ ;  /* 0x00020000082a7890 */ /* 0x000fe2000fffe03f */
[----:B------:R-:W-:Y:S01]  /*15840*/  R2UR UR46, R0 ;  /* 0x00000000002e72ca */ /* 0x000fe200000e0000 */
[----:B------:R-:W-:Y:S01]  /*15850*/  IMAD.X R0, RZ, RZ, R6, P1 ;  /* 0x000000ffff007224 */ /* 0x000fe200008e0606 */
[----:B------:R-:W-:Y:S01]  /*15860*/  IADD3 R2, P1, R7, 0xf0, RZ ;  /* 0x000000f007027810 */ /* 0x000fe20007f3e0ff */
[----:B------:R-:W-:Y:S01]  /*15870*/  UIADD3 UR9, UR8, 0x30c00, URZ ;  /* 0x00030c0008097890 */ /* 0x000fe2000fffe03f */
[----:B------:R-:W-:-:S02]  /*15880*/  UMOV UR43, UR17 ;  /* 0x00000011002b7c82 */ /* 0x000fc40008000000 */
[----:B------:R-:W-:Y:S01]  /*15890*/  IADD3.X R3, RZ, R6, RZ, P1, !PT ;  /* 0x00000006ff037210 */ /* 0x000fe20000ffe4ff */
[----:B------:R-:W-:Y:S01]  /*158a0*/  UIADD3 UR24, UR8, 0x4000, URZ ;  /* 0x0000400008187890 */ /* 0x000fe2000fffe03f */
[----:B------:R-:W-:Y:S02]  /*158b0*/  R2UR UR32, R2 ;  /* 0x00000000022072ca */ /* 0x000fe400000e0000 */
[----:B------:R-:W-:Y:S01]  /*158c0*/  R2UR UR33, R3 ;  /* 0x00000000032172ca */ /* 0x000fe200000e0000 */
[----:B------:R-:W-:Y:S01]  /*158d0*/  UMOV UR25, UR9 ;  /* 0x0000000900197c82 */ /* 0x000fe20008000000 */
[----:B------:R-:W-:Y:S01]  /*158e0*/  R2UR UR45, R0 ;  /* 0x00000000002d72ca */ /* 0x000fe200000e0000 */
[----:B------:R-:W-:-:S05]  /*158f0*/  IMAD.X R0, RZ, RZ, R6, P2 ;  /* 0x000000ffff007224 */ /* 0x000fca00010e0606 */
[----:B------:R-:W-:Y:S02]  /*15900*/  R2UR UR47, R0 ;  /* 0x00000000002f72ca */ /* 0x000fe400000e0000 */
[----:B------:R-:W-:-:S03]  /*15910*/  MOV R0, 0x8000 ;  /* 0x0000800000007802 */ /* 0x000fc60000000f00 */
[----:B------:R1:W-:Y:S01]  /*15920*/  UTMALDG.4D [UR16], [UR32], desc[UR34] ;  /* 0x00002210200075b4 */ /* 0x0003e20008019000 */
[----:B------:R1:W-:Y:S01]  /*15930*/  UBLKCP.S.G [UR42], [UR30], UR37 ;  /* 0x0000002a1e0073ba */ /* 0x0003e20008000225 */
[----:B------:R2:W-:Y:S01]  /*15940*/  SYNCS.ARRIVE.TRANS64 RZ, [R15+URZ+0x30c00], R0 ;  /* 0x030c00000fff79a7 */ /* 0x0005e2000800003f */
[----:B------:R1:W-:Y:S01]  /*15950*/  UTMALDG.4D [UR8], [UR44], desc[UR40] ;  /* 0x000028082c0075b4 */ /* 0x0003e20008019000 */
[----:B--2---:R-:W-:-:S05]  /*15960*/  IMAD.U32 R0, RZ, RZ, UR6 ;  /* 0x00000006ff007e24 */ /* 0x004fca000f8e00ff */
[----:B------:R-:W-:Y:S01]  /*15970*/  IADD3 R5, R0, -0x1, RZ ;  /* 0xffffffff00057810 */ /* 0x000fe20007ffe0ff */
[----:B------:R1:W-:Y:S03]  /*15980*/  UTMALDG.4D [UR24], [UR46], desc[UR40] ;  /* 0x000028182e0075b4 */ /* 0x0003e60008019000 */
[----:B------:R-:W-:Y:S01]  /*15990*/  ISETP.GE.AND P1, PT, R4, R5, PT ;  /* 0x000000050400720c */ /* 0x000fe20003f26270 */
[----:B------:R1:W-:-:S12]  /*159a0*/  STL [R1], R5 ;  /* 0x0000000501007387 */ /* 0x0003d80000100800 */
[----:B-1----:R-:W-:Y:S05]  /*159b0*/  @P1 BRA `(.L_x_1810) ;  /* 0x0000000c00c81947 */ /* 0x002fea0003800000 */
[----:B------:R-:W-:Y:S01]  /*159c0*/  R2UR UR8, R4 ;  /* 0x00000000040872ca */ /* 0x000fe200000e0000 */
[----:B------:R-:W-:Y:S01]  /*159d0*/  UIADD3 UR9, UR6, -0x2, URZ ;  /* 0xfffffffe06097890 */ /* 0x000fe2000fffe03f */
[----:B------:R-:W-:-:S05]  /*159e0*/  IMAD.MOV.U32 R10, RZ, RZ, 0x1 ;  /* 0x00000001ff0a7424 */ /* 0x000fca00078e00ff */
[----:B------:R-:W-:-:S06]  /*159f0*/  ISETP.NE.AND P1, PT, R4, UR9, PT ;  /* 0x0000000904007c0c */ /* 0x000fcc000bf25270 */
[----:B------:R-:W-:-:S04]  /*15a00*/  ULOP3.LUT UR8, URZ, UR8, URZ, 0x33, !UPT ;  /* 0x000000083f087292 */ /* 0x000fc8000f8e333f */
[----:B------:R-:W-:-:S06]  /*15a10*/  UIADD3 UR8, UR8, UR6, URZ ;  /* 0x0000000608087290 */ /* 0x000fcc000fffe03f */
[----:B------:R-:W-:-:S04]  /*15a20*/  MOV R0, UR8 ;  /* 0x0000000800007c02 */ /* 0x000fc80008000f00 */
[----:B------:R-:W-:Y:S02]  /*15a30*/  LOP3.LUT R5, R0, 0x1, RZ, 0xc0, !PT ;  /* 0x0000000100057812 */ /* 0x000fe400078ec0ff */
[----:B------:R-:W-:-:S03]  /*15a40*/  MOV R0, R4 ;  /* 0x0000000400007202 */ /* 0x000fc60000000f00 */
[----:B------:R1:W-:Y:S01]  /*15a50*/  STL [R1+0x4], R5 ;  /* 0x0000040501007387 */ /* 0x0003e20000100800 */
[----:B------:R-:W-:Y:S05]  /*15a60*/  @!P1 BRA `(.L_x_1811) ;  /* 0x0000000800689947 */ /* 0x000fea0003800000 */
[----:B------:R-:W-:Y:S01]  /*15a70*/  R2UR UR9, R5 ;  /* 0x00000000050972ca */ /* 0x000fe200000e0000 */
[----:B------:R-:W-:Y:S01]  /*15a80*/  IMAD.MOV.U32 R0, RZ, RZ, R4 ;  /* 0x000000ffff007224 */ /* 0x000fe200078e0004 */
[----:B------:R-:W-:-:S11]  /*15a90*/  MOV R10, 0x1 ;  /* 0x00000001000a7802 */ /* 0x000fd60000000f00 */
[----:B------:R-:W-:-:S06]  /*15aa0*/  UIADD3 UR8, UR8, -UR9, URZ ;  /* 0x8000000908087290 */ /* 0x000fcc000fffe03f */
[----:B------:R-:W-:-:S07]  /*15ab0*/  IMAD.U32 R17, RZ, RZ, UR8 ;  /* 0x00000008ff117e24 */ /* 0x000fce000f8e00ff */
.L_x_1820:
[----:B-123--:R-:W-:-:S04]  /*15ac0*/  SHF.L.U32 R18, R10, 0x1f, RZ ;  /* 0x0000001f0a127819 */ /* 0x00efc800000006ff */
[----:B------:R-:W2:Y:S02]  /*15ad0*/  SYNCS.PHASECHK.TRANS64.TRYWAIT P1, [R15+URZ+0x30c40], R18 ;  /* 0x030c40120f0075a7 */ /* 0x000ea4000802017f */
[----:B--2---:R-:W-:Y:S05]  /*15ae0*/  @!P1 BRA `(.L_x_1812) ;  /* 0x00000014009c9947 */ /* 0x004fea0003800000 */
.L_x_1837:
[----:B------:R-:W-:Y:S05]  /*15af0*/  @P0 BRA `(.L_x_1813) ;  /* 0x00000000001c0947 */ /* 0x000fea0003800000 */
[----:B------:R-:W3:Y:S02]  /*15b00*/  S2R R2, SR_TID.X ;  /* 0x0000000000027919 */ /* 0x000ee40000002100 */
[----:B---3--:R-:W-:Y:S02]  /*15b10*/  LOP3.LUT R3, R2, 0x1f, RZ, 0xc0, !PT ;  /* 0x0000001f02037812 */ /* 0x008fe400078ec0ff */
[----:B------:R-:W-:Y:S02]  /*15b20*/  MOV R2, 0x4200 ;  /* 0x0000420000027802 */ /* 0x000fe40000000f00 */
[----:B------:R-:W-:Y:S02]  /*15b30*/  ISETP.NE.AND P1, PT, R3, RZ, PT ;  /* 0x000000ff0300720c */ /* 0x000fe40003f25270 */
[----:B------:R3:W-:Y:S11]  /*15b40*/  SYNCS.ARRIVE.TRANS64 RZ, [R15+URZ+0x30c30], R2 ;  /* 0x030c30020fff79a7 */ /* 0x0007f6000800003f */
[----:B---3--:R-:W-:Y:S05]  /*15b50*/  @!P1 BRA `(.L_x_1813) ;  /* 0x0000000000049947 */ /* 0x008fea0003800000 */
[----:B------:R-:W-:Y:S01]  /*15b60*/  BPT.TRAP 0x1 ;  /* 0x000000040000795c */ /* 0x000fe20000300000 */
.L_x_1813:
[----:B------:R-:W3:Y:S01]  /*15b70*/  LDC.64 R12, c[0x0][0x728] ;  /* 0x0001ca00ff0c7b82 */ /* 0x000ee20000000a00 */
[----:B------:R-:W-:Y:S01]  /*15b80*/  IMAD.SHL.U32 R19, R0, 0x80, RZ ;  /* 0x0000008000137824 */ /* 0x000fe200078e00ff */
[----:B------:R-:W-:Y:S01]  /*15b90*/  R2UR UR8, R15 ;  /* 0x000000000f0872ca */ /* 0x000fe200000e0000 */
[----:B------:R-:W-:Y:S01]  /*15ba0*/  UMOV UR28, 0x0 ;  /* 0x00000000001c7882 */ /* 0x000fe20000000000 */
[----:B------:R-:W-:Y:S01]  /*15bb0*/  UMOV UR29, 0x14f00000 ;  /* 0x14f00000001d7882 */ /* 0x000fe20000000000 */
[----:B------:R-:W-:Y:S01]  /*15bc0*/  UMOV UR18, URZ ;  /* 0x0000003f00127c82 */ /* 0x000fe20008000000 */
[C---:B------:R-:W-:Y:S01]  /*15bd0*/  IADD3 R2, P1, R19.reuse, UR14, RZ ;  /* 0x0000000e13027c10 */ /* 0x040fe2000ff3e0ff */
[----:B------:R-:W-:Y:S01]  /*15be0*/  UMOV UR10, 0x20 ;  /* 0x00000020000a7882 */ /* 0x000fe20000000000 */
[----:B-1----:R-:W1:Y:S01]  /*15bf0*/  LDC.64 R4, c[0x0][0x198] ;  /* 0x00006600ff047b82 */ /* 0x002e620000000a00 */
[----:B------:R-:W-:-:S06]  /*15c00*/  R2UR UR19, R19 ;  /* 0x00000000131372ca */ /* 0x000fcc00000e0000 */
[----:B------:R-:W-:Y:S02]  /*15c10*/  UIADD3 UR16, UR8, 0x18000, URZ ;  /* 0x0001800008107890 */ /* 0x000fe4000fffe03f */
[----:B------:R-:W-:Y:S02]  /*15c20*/  UIADD3 UR17, UR8, 0x30c30, URZ ;  /* 0x00030c3008117890 */ /* 0x000fe4000fffe03f */
[----:B------:R-:W-:-:S03]  /*15c30*/  UIADD3 UR8, UR8, 0x20400, URZ ;  /* 0x0002040008087890 */ /* 0x000fc6000fffe03f */
[----:B------:R-:W-:Y:S01]  /*15c40*/  UIADD3 UR19, UR19, UR7, URZ ;  /* 0x0000000713137290 */ /* 0x000fe2000fffe03f */
[----:B---3--:R-:W-:Y:S01]  /*15c50*/  LEA R3, P2, R2, R12, 0x2 ;  /* 0x0000000c02037211 */ /* 0x008fe200078410ff */
[----:B------:R-:W-:-:S03]  /*15c60*/  UMOV UR9, UR17 ;  /* 0x0000001100097c82 */ /* 0x000fc60008000000 */
[----:B------:R-:W-:Y:S02]  /*15c70*/  R2UR UR24, R3 ;  /* 0x00000000031872ca */ /* 0x000fe400000e0000 */
[----:B------:R-:W-:Y:S02]  /*15c80*/  LEA.HI.X.SX32 R3, R19, R11, 0x1, P1 ;  /* 0x0000000b13037211 */ /* 0x000fe400008f0eff */
[----:B-1----:R-:W-:Y:S01]  /*15c90*/  MOV R7, R4 ;  /* 0x0000000400077202 */ /* 0x002fe20000000f00 */
        /* <DEDUP_REMOVED lines=10> */
[----:B-1-3--:R-:W-:Y:S05]  /*15d40*/  @!P1 BRA `(.L_x_1814) ;  /* 0x0000001400189947 */ /* 0x00afea0003800000 */
.L_x_1838:
[----:B------:R-:W-:Y:S05]  /*15d50*/  @P0 BRA `(.L_x_1815) ;  /* 0x00000000001c0947 */ /* 0x000fea0003800000 */
[----:B------:R-:W3:Y:S02]  /*15d60*/  S2R R2, SR_TID.X ;  /* 0x0000000000027919 */ /* 0x000ee40000002100 */
[----:B---3--:R-:W-:Y:S01]  /*15d70*/  LOP3.LUT R3, R2, 0x1f, RZ, 0xc0, !PT ;  /* 0x0000001f02037812 */ /* 0x008fe200078ec0ff */
[----:B------:R-:W-:-:S03]  /*15d80*/  IMAD.MOV.U32 R2, RZ, RZ, 0x4200 ;  /* 0x00004200ff027424 */ /* 0x000fc600078e00ff */
[----:B------:R-:W-:Y:S01]  /*15d90*/  ISETP.NE.AND P1, PT, R3, RZ, PT ;  /* 0x000000ff0300720c */ /* 0x000fe20003f25270 */
[----:B------:R3:W-:-:S12]  /*15da0*/  SYNCS.ARRIVE.TRANS64 RZ, [R15+URZ+0x30c18], R2 ;  /* 0x030c18020fff79a7 */ /* 0x0007d8000800003f */
[----:B---3--:R-:W-:Y:S05]  /*15db0*/  @!P1 BRA `(.L_x_1815) ;  /* 0x0000000000049947 */ /* 0x008fea0003800000 */
[----:B------:R-:W-:Y:S01]  /*15dc0*/  BPT.TRAP 0x1 ;  /* 0x000000040000795c */ /* 0x000fe20000300000 */
.L_x_1815:
[----:B------:R-:W-:Y:S01]  /*15dd0*/  IADD3 R19, R19, 0x80, RZ ;  /* 0x0000008013137810 */ /* 0x000fe20007ffe0ff */
[----:B------:R-:W-:Y:S01]  /*15de0*/  ULDC.64 UR8, c[0x0][0x700] ;  /* 0x0001c00000087ab9 */ /* 0x000fe20000000a00 */
[----:B------:R-:W-:Y:S01]  /*15df0*/  R2UR UR26, R15 ;  /* 0x000000000f1a72ca */ /* 0x000fe200000e0000 */
[----:B------:R-:W-:Y:S01]  /*15e00*/  IMAD.U32 R9, RZ, RZ, UR8 ;  /* 0x00000008ff097e24 */ /* 0x000fe2000f8e00ff */
[C---:B------:R-:W-:Y:S01]  /*15e10*/  IADD3 R2, P1, R19.reuse, UR22, RZ ;  /* 0x0000001613027c10 */ /* 0x040fe2000ff3e0ff */
[----:B------:R-:W-:Y:S01]  /*15e20*/  VIADD R21, R19, UR7 ;  /* 0x0000000713157c36 */ /* 0x000fe20008000000 */
[----:B------:R-:W-:Y:S01]  /*15e30*/  SHF.R.S32.HI R20, RZ, 0x1f, R19 ;  /* 0x0000001fff147819 */ /* 0x000fe20000011413 */
[----:B------:R-:W-:Y:S01]  /*15e40*/  UMOV UR24, 0x0 ;  /* 0x0000000000187882 */ /* 0x000fe20000000000 */
[----:B------:R-:W-:Y:S01]  /*15e50*/  LEA R3, P2, R2, R9, 0x2 ;  /* 0x0000000902037211 */ /* 0x000fe200078410ff */
[----:B------:R-:W-:Y:S01]  /*15e60*/  UMOV UR25, 0x14f00000 ;  /* 0x14f0000000197882 */ /* 0x000fe20000000000 */
[----:B------:R-:W-:Y:S01]  /*15e70*/  MOV R8, UR9 ;  /* 0x0000000900087c02 */ /* 0x000fe20008000f00 */
[----:B------:R-:W-:Y:S01]  /*15e80*/  UMOV UR18, URZ ;  /* 0x0000003f00127c82 */ /* 0x000fe20008000000 */
[----:B------:R-:W-:Y:S01]  /*15e90*/  R2UR UR28, R3 ;  /* 0x00000000031c72ca */ /* 0x000fe200000e0000 */
[----:B------:R-:W-:Y:S01]  /*15ea0*/  IMAD.X R3, R20, 0x1, R14, P1 ;  /* 0x0000000114037824 */ /* 0x000fe200008e060e */
[----:B------:R-:W-:Y:S01]  /*15eb0*/  R2UR UR19, R21 ;  /* 0x00000000151372ca */ /* 0x000fe200000e0000 */
[----:B------:R-:W-:-:S02]  /*15ec0*/  UIADD3 UR16, UR26, 0x14000, URZ ;  /* 0x000140001a107890 */ /* 0x000fc4000fffe03f */
[----:B------:R-:W-:Y:S01]  /*15ed0*/  UIADD3 UR17, UR26, 0x30c18, URZ ;  /* 0x00030c181a117890 */ /* 0x000fe2000fffe03f */
[----:B------:R-:W-:Y:S01]  /*15ee0*/  LEA.HI.X R3, R2, R8, R3, 0x2, P2 ;  /* 0x0000000802037211 */ /* 0x000fe200010f1403 */
[----:B------:R-:W-:Y:S01]  /*15ef0*/  UIADD3 UR26, UR26, 0x20200, URZ ;  /* 0x000202001a1a7890 */ /* 0x000fe2000fffe03f */
[----:B------:R-:W-:Y:S01]  /*15f00*/  IADD3 R2, P1, R7, 0xf0, RZ ;  /* 0x000000f007027810 */ /* 0x000fe20007f3e0ff */
[----:B------:R-:W-:Y:S01]  /*15f10*/  UMOV UR10, 0x20 ;  /* 0x00000020000a7882 */ /* 0x000fe20000000000 */
        /* <DEDUP_REMOVED lines=9> */
.L_x_1839:
[----:B------:R-:W-:Y:S05]  /*15fb0*/  @P0 BRA `(.L_x_1817) ;  /* 0x00000000001c0947 */ /* 0x000fea0003800000 */
[----:B-123--:R-:W-:-:S04]  /*15fc0*/  MOV R18, 0x4200 ;  /* 0x0000420000127802 */ /* 0x00efc80000000f00 */
[----:B------:R1:W-:Y:S02]  /*15fd0*/  SYNCS.ARRIVE.TRANS64 RZ, [R15+URZ+0x30c38], R18 ;  /* 0x030c38120fff79a7 */ /* 0x0003e4000800003f */
[----:B-1----:R-:W1:Y:S02]  /*15fe0*/  S2R R18, SR_TID.X ;  /* 0x0000000000127919 */ /* 0x002e640000002100 */
[----:B-1----:R-:W-:-:S04]  /*15ff0*/  LOP3.LUT R18, R18, 0x1f, RZ, 0xc0, !PT ;  /* 0x0000001f12127812 */ /* 0x002fc800078ec0ff */
[----:B------:R-:W-:-:S13]  /*16000*/  ISETP.NE.AND P1, PT, R18, RZ, PT ;  /* 0x000000ff1200720c */ /* 0x000fda0003f25270 */
[----:B------:R-:W-:Y:S05]  /*16010*/  @!P1 BRA `(.L_x_1817) ;  /* 0x0000000000049947 */ /* 0x000fea0003800000 */
[----:B------:R-:W-:Y:S01]  /*16020*/  BPT.TRAP 0x1 ;  /* 0x000000040000795c */ /* 0x000fe20000300000 */
.L_x_1817:
[----:B------:R-:W-:Y:S01]  /*16030*/  IADD3 R19, P1, R19, UR14, RZ ;  /* 0x0000000e13137c10 */ /* 0x000fe2000ff3e0ff */
[----:B------:R-:W-:Y:S01]  /*16040*/  UMOV UR24, 0x0 ;  /* 0x0000000000187882 */ /* 0x000fe20000000000 */
[----:B------:R-:W-:Y:S01]  /*16050*/  R2UR UR26, R15 ;  /* 0x000000000f1a72ca */ /* 0x000fe200000e0000 */
[----:B------:R-:W-:Y:S01]  /*16060*/  UMOV UR25, 0x14f00000 ;  /* 0x14f0000000197882 */ /* 0x000fe20000000000 */
[----:B------:R-:W-:Y:S01]  /*16070*/  R2UR UR19, R21 ;  /* 0x00000000151372ca */ /* 0x000fe200000e0000 */
[----:B------:R-:W-:Y:S01]  /*16080*/  IMAD.X R20, R20, 0x1, R11, P1 ;  /* 0x0000000114147824 */ /* 0x000fe200008e060b */
[C---:B------:R-:W-:Y:S01]  /*16090*/  LEA R12, P1, R19.reuse, R12, 0x2 ;  /* 0x0000000c130c7211 */ /* 0x040fe200078210ff */
        /* <DEDUP_REMOVED lines=16> */
[----:B----45:R-:W-:Y:S05]  /*161a0*/  @!P1 BRA `(.L_x_1818) ;  /* 0x0000001000289947 */ /* 0x030fea0003800000 */
.L_x_1841:
[----:B------:R-:W-:Y:S05]  /*161b0*/  @P0 BRA `(.L_x_1819) ;  /* 0x00000000001c0947 */ /* 0x000fea0003800000 */
[----:B------:R-:W5:Y:S01]  /*161c0*/  S2R R5, SR_TID.X ;  /* 0x0000000000057919 */ /* 0x000f620000002100 */
[----:B----4-:R-:W-:-:S04]  /*161d0*/  MOV R4, 0x4200 ;  /* 0x0000420000047802 */ /* 0x010fc80000000f00 */
[----:B------:R4:W-:Y:S01]  /*161e0*/  SYNCS.ARRIVE.TRANS64 RZ, [R15+URZ+0x30c10], R4 ;  /* 0x030c10040fff79a7 */ /* 0x0009e2000800003f */
[----:B-----5:R-:W-:-:S04]  /*161f0*/  LOP3.LUT R5, R5, 0x1f, RZ, 0xc0, !PT ;  /* 0x0000001f05057812 */ /* 0x020fc800078ec0ff */
[----:B------:R-:W-:-:S13]  /*16200*/  ISETP.NE.AND P1, PT, R5, RZ, PT ;  /* 0x000000ff0500720c */ /* 0x000fda0003f25270 */
[----:B----4-:R-:W-:Y:S05]  /*16210*/  @!P1 BRA `(.L_x_1819) ;  /* 0x0000000000049947 */ /* 0x010fea0003800000 */
[----:B------:R-:W-:Y:S01]  /*16220*/  BPT.TRAP 0x1 ;  /* 0x000000040000795c */ /* 0x000fe20000300000 */
.L_x_1819:
        /* <DEDUP_REMOVED lines=8> */
[----:B------:R-:W-:Y:S02]  /*162b0*/  UIADD3 UR10, UR10, 0x2, URZ ;  /* 0x000000020a0a7890 */ /* 0x000fe4000fffe03f */
[----:B------:R-:W-:Y:S02]  /*162c0*/  UIADD3 UR16, UR26, 0x10000, URZ ;  /* 0x000100001a107890 */ /* 0x000fe4000fffe03f */
[----:B------:R-:W-:Y:S02]  /*162d0*/  USHF.L.U32 UR19, UR10, 0x7, URZ ;  /* 0x000000070a137899 */ /* 0x000fe4000800063f */
[----:B------:R-:W-:Y:S02]  /*162e0*/  UIADD3 UR17, UR26, 0x30c10, URZ ;  /* 0x00030c101a117890 */ /* 0x000fe4000fffe03f */
[----:B------:R-:W-:Y:S02]  /*162f0*/  UIADD3 UR8, UP0, UR19, UR22, URZ ;  /* 0x0000001613087290 */ /* 0x000fe4000ff1e03f */
[----:B------:R-:W-:Y:S01]  /*16300*/  MOV R5, UR19 ;  /* 0x0000001300057c02 */ /* 0x000fe20008000f00 */
[----:B------:R-:W-:-:S02]  /*16310*/  UIADD3 UR19, UR19, UR7, URZ ;  /* 0x0000000713137290 */ /* 0x000fc4000fffe03f */
[----:B------:R-:W-:Y:S01]  /*16320*/  UIADD3 UR26, UR26, 0x20000, URZ ;  /* 0x000200001a1a7890 */ /* 0x000fe2000fffe03f */
[----:B------:R-:W-:Y:S01]  /*16330*/  IMAD.U32 R0, RZ, RZ, UR8 ;  /* 0x00000008ff007e24 */ /* 0x000fe2000f8e00ff */
[----:B------:R-:W-:Y:S01]  /*16340*/  PLOP3.LUT P2, PT, PT, PT, UP0, 0x80, 0x0 ;  /* 0x000000000000781c */ /* 0x000fe20003f4f008 */
[----:B------:R-:W-:Y:S01]  /*16350*/  UMOV UR27, UR17 ;  /* 0x00000011001b7c82 */ /* 0x000fe20008000000 */
[----:B------:R-:W-:Y:S02]  /*16360*/  R2UR UR8, R2 ;  /* 0x00000000020872ca */ /* 0x000fe400000e0000 */
[----:B----4-:R-:W-:Y:S02]  /*16370*/  LEA R4, P1, R0, R9, 0x2 ;  /* 0x0000000900047211 */ /* 0x010fe400078210ff */
[----:B------:R-:W-:Y:S02]  /*16380*/  LEA.HI.X.SX32 R5, R5, R14, 0x1, P2 ;  /* 0x0000000e05057211 */ /* 0x000fe400010f0eff */
[----:B------:R-:W-:-:S02]  /*16390*/  R2UR UR30, R4 ;  /* 0x00000000041e72ca */ /* 0x000fc400000e0000 */
[----:B------:R-:W-:Y:S02]  /*163a0*/  LEA.HI.X R0, R0, R8, R5, 0x2, P1 ;  /* 0x0000000800007211 */ /* 0x000fe400008f1405 */
[----:B------:R-:W-:Y:S02]  /*163b0*/  ISETP.NE.AND P1, PT, R17, RZ, PT ;  /* 0x000000ff1100720c */ /* 0x000fe40003f25270 */
[----:B------:R-:W-:Y:S01]  /*163c0*/  R2UR UR31, R0 ;  /* 0x00000000001f72ca */ /* 0x000fe200000e0000 */
[----:B------:R4:W-:Y:S01]  /*163d0*/  UTMALDG.4D [UR16], [UR8], desc[UR24] ;  /* 0x00001810080075b4 */ /* 0x0009e20008019000 */
[----:B------:R-:W-:-:S11]  /*163e0*/  MOV R0, UR10 ;  /* 0x0000000a00007c02 */ /* 0x000fd60008000f00 */
[----:B------:R4:W-:Y:S02]  /*163f0*/  UBLKCP.S.G [UR26], [UR30], UR28 ;  /* 0x0000001a1e0073ba */ /* 0x0009e4000800021c */
[----:B----4-:R-:W-:Y:S05]  /*16400*/  @P1 BRA `(.L_x_1820) ;  /* 0xfffffff400ac1947 */ /* 0x010fea000383ffff */
.L_x_1811:
[----:B------:R-:W4:Y:S02]  /*16410*/  LDL.LU R4, [R1+0x4] ;  /* 0x0000040001047983 */ /* 0x000f240000300800 */
[----:B----4-:R-:W-:Y:S02]  /*16420*/  ISETP.NE.AND P1, PT, R4, RZ, PT ;  /* 0x000000ff0400720c */ /* 0x010fe40003f25270 */
[----:B------:R4:W5:Y:S11]  /*16430*/  LDL R4, [R1] ;  /* 0x0000000001047983 */ /* 0x0009760000100800 */
[----:B----4-:R-:W-:Y:S05]  /*16440*/  @!P1 BRA `(.L_x_1810) ;  /* 0x0000000400249947 */ /* 0x010fea0003800000 */
[----:B------:R-:W-:-:S04]  /*16450*/  SHF.L.U32 R12, R10, 0x1f, RZ ;  /* 0x0000001f0a0c7819 */ /* 0x000fc800000006ff */
[----:B------:R-:W4:Y:S02]  /*16460*/  SYNCS.PHASECHK.TRANS64.TRYWAIT P1, [R15+URZ+0x30c40], R12 ;  /* 0x030c400c0f0075a7 */ /* 0x000f24000802017f */
[----:B----4-:R-:W-:Y:S05]  /*16470*/  @!P1 BRA `(.L_x_1821) ;  /* 0x0000000c008c9947 */ /* 0x010fea0003800000 */
.L_x_1842:
[----:B------:R-:W-:Y:S05]  /*16480*/  @P0 BRA `(.L_x_1822) ;  /* 0x00000000001c0947 */ /* 0x000fea0003800000 */
[----:B-----5:R-:W1:Y:S02]  /*16490*/  S2R R4, SR_TID.X ;  /* 0x0000000000047919 */ /* 0x020e640000002100 */
[----:B-1----:R-:W-:Y:S01]  /*164a0*/  LOP3.LUT R5, R4, 0x1f, RZ, 0xc0, !PT ;  /* 0x0000001f04057812 */ /* 0x002fe200078ec0ff */
[----:B------:R-:W-:-:S03]  /*164b0*/  IMAD.MOV.U32 R4, RZ, RZ, 0x4200 ;  /* 0x00004200ff047424 */ /* 0x000fc600078e00ff */
[----:B------:R-:W-:Y:S01]  /*164c0*/  ISETP.NE.AND P1, PT, R5, RZ, PT ;  /* 0x000000ff0500720c */ /* 0x000fe20003f25270 */
[----:B------:R1:W-:-:S12]  /*164d0*/  SYNCS.ARRIVE.TRANS64 RZ, [R15+URZ+0x30c30], R4 ;  /* 0x030c30040fff79a7 */ /* 0x0003d8000800003f */
[----:B-1----:R-:W-:Y:S05]  /*164e0*/  @!P1 BRA `(.L_x_1822) ;  /* 0x0000000000049947 */ /* 0x002fea0003800000 */
[----:B------:R-:W-:Y:S01]  /*164f0*/  BPT.TRAP 0x1 ;  /* 0x000000040000795c */ /* 0x000fe20000300000 */
.L_x_1822:
[----:B-1---5:R-:W1:Y:S01]  /*16500*/  LDC.64 R4, c[0x0][0x728] ;  /* 0x0001ca00ff047b82 */ /* 0x022e620000000a00 */
        /* <DEDUP_REMOVED lines=10> */
[----:B------:R-:W-:Y:S02]  /*165b0*/  UIADD3 UR19, UR19, UR7, URZ ;  /* 0x0000000713137290 */ /* 0x000fe4000fffe03f */
[----:B------:R-:W-:Y:S01]  /*165c0*/  UIADD3 UR26, UR26, 0x20400, URZ ;  /* 0x000204001a1a7890 */ /* 0x000fe2000fffe03f */
[----:B-1----:R-:W-:Y:S02]  /*165d0*/  LEA R4, P2, R13, R4, 0x2 ;  /* 0x000000040d047211 */ /* 0x002fe400078410ff */
        /* <DEDUP_REMOVED lines=13> */
.L_x_1843:
[----:B------:R-:W-:Y:S05]  /*166b0*/  @P0 BRA `(.L_x_1824) ;  /* 0x00000000001c0947 */ /* 0x000fea0003800000 */
[----:B------:R-:W2:Y:S02]  /*166c0*/  S2R R4, SR_TID.X ;  /* 0x0000000000047919 */ /* 0x000ea40000002100 */
[----:B--2---:R-:W-:Y:S02]  /*166d0*/  LOP3.LUT R5, R4, 0x1f, RZ, 0xc0, !PT ;  /* 0x0000001f04057812 */ /* 0x004fe400078ec0ff */
[----:B------:R-:W-:Y:S02]  /*166e0*/  MOV R4, 0x4200 ;  /* 0x0000420000047802 */ /* 0x000fe40000000f00 */
[----:B------:R-:W-:Y:S02]  /*166f0*/  ISETP.NE.AND P0, PT, R5, RZ, PT ;  /* 0x000000ff0500720c */ /* 0x000fe40003f05270 */
[----:B------:R2:W-:Y:S11]  /*16700*/  SYNCS.ARRIVE.TRANS64 RZ, [R15+URZ+0x30c18], R4 ;  /* 0x030c18040fff79a7 */ /* 0x0005f6000800003f */
[----:B--2---:R-:W-:Y:S05]  /*16710*/  @!P0 BRA `(.L_x_1824) ;  /* 0x0000000000048947 */ /* 0x004fea0003800000 */
[----:B------:R-:W-:Y:S01]  /*16720*/  BPT.TRAP 0x1 ;  /* 0x000000040000795c */ /* 0x000fe20000300000 */
.L_x_1824:
[----:B------:R2:W5:Y:S01]  /*16730*/  LDL.LU R4, [R1] ;  /* 0x0000000001047983 */ /* 0x0005620000300800 */
[----:B------:R-:W-:Y:S01]  /*16740*/  R2UR UR19, R0 ;  /* 0x00000000001372ca */ /* 0x000fe200000e0000 */
[----:B------:R-:W-:Y:S01]  /*16750*/  UMOV UR24, 0x0 ;  /* 0x0000000000187882 */ /* 0x000fe20000000000 */
[----:B------:R-:W-:Y:S01]  /*16760*/  R2UR UR26, R15 ;  /* 0x000000000f1a72ca */ /* 0x000fe200000e0000 */
[----:B------:R-:W-:Y:S01]  /*16770*/  UMOV UR25, 0x14f00000 ;  /* 0x14f0000000197882 */ /* 0x000fe20000000000 */
[----:B------:R-:W-:Y:S01]  /*16780*/  R2UR UR9, R3 ;  /* 0x00000000030972ca */ /* 0x000fe200000e0000 */
[----:B------:R-:W-:Y:S01]  /*16790*/  UMOV UR18, URZ ;  /* 0x0000003f00127c82 */ /* 0x000fe20008000000 */
[----:B------:R-:W-:-:S07]  /*167a0*/  UMOV UR10, 0x20 ;  /* 0x00000020000a7882 */ /* 0x000fce0000000000 */
[----:B------:R-:W-:Y:S02]  /*167b0*/  UIADD3 UR19, UR19, 0x80, URZ ;  /* 0x0000008013137890 */ /* 0x000fe4000fffe03f */
[----:B------:R-:W-:Y:S02]  /*167c0*/  UIADD3 UR16, UR26, 0x14000, URZ ;  /* 0x000140001a107890 */ /* 0x000fe4000fffe03f */
[----:B------:R-:W-:Y:S02]  /*167d0*/  UIADD3 UR8, UP0, UR19, UR22, URZ ;  /* 0x0000001613087290 */ /* 0x000fe4000ff1e03f */
[----:B------:R-:W-:Y:S01]  /*167e0*/  IMAD.U32 R5, RZ, RZ, UR19 ;  /* 0x00000013ff057e24 */ /* 0x000fe2000f8e00ff */
[----:B------:R-:W-:Y:S02]  /*167f0*/  UIADD3 UR17, UR26, 0x30c18, URZ ;  /* 0x00030c181a117890 */ /* 0x000fe4000fffe03f */
[----:B------:R-:W-:Y:S01]  /*16800*/  UIADD3 UR19, UR19, UR7, URZ ;  /* 0x0000000713137290 */ /* 0x000fe2000fffe03f */
[----:B------:R-:W-:Y:S01]  /*16810*/  PLOP3.LUT P0, PT, PT, PT, UP0, 0x80, 0x0 ;  /* 0x000000000000781c */ /* 0x000fe20003f0f008 */
[----:B------:R-:W-:Y:S01]  /*16820*/  UIADD3 UR26, UR26, 0x20200, URZ ;  /* 0x000202001a1a7890 */ /* 0x000fe2000fffe03f */
[----:B------:R-:W-:-:S02]  /*16830*/  MOV R0, UR8 ;  /* 0x0000000800007c02 */ /* 0x000fc40008000f00 */
[----:B------:R-:W-:Y:S01]  /*16840*/  LEA.HI.X.SX32 R5, R5, R14, 0x1, P0 ;  /* 0x0000000e05057211 */ /* 0x000fe200000f0eff */
[----:B------:R-:W-:Y:S01]  /*16850*/  UMOV UR27, UR17 ;  /* 0x00000011001b7c82 */ /* 0x000fe20008000000 */
[----:B------:R-:W-:Y:S02]  /*16860*/  LEA R9, P0, R0, R9, 0x2 ;  /* 0x0000000900097211 */ /* 0x000fe400078010ff */
[----:B------:R-:W-:Y:S02]  /*16870*/  R2UR UR8, R2 ;  /* 0x00000000020872ca */ /* 0x000fe400000e0000 */
[----:B------:R-:W-:Y:S02]  /*16880*/  LEA.HI.X R8, R0, R8, R5, 0x2, P0 ;  /* 0x0000000800087211 */ /* 0x000fe400000f1405 */
[----:B------:R-:W-:Y:S02]  /*16890*/  R2UR UR28, R9 ;  /* 0x00000000091c72ca */ /* 0x000fe400000e0000 */
[----:B------:R-:W-:-:S07]  /*168a0*/  R2UR UR29, R8 ;  /* 0x00000000081d72ca */ /* 0x000fce00000e0000 */
[----:B------:R2:W-:Y:S06]  /*168b0*/  UTMALDG.4D [UR16], [UR8], desc[UR24] ;  /* 0x00001810080075b4 */ /* 0x0005ec0008019000 */
[----:B------:R2:W-:Y:S02]  /*168c0*/  UBLKCP.S.G [UR26], [UR28], UR10 ;  /* 0x0000001a1c0073ba */ /* 0x0005e4000800020a */
[----:B--2---:R-:W-:-:S07]  /*168d0*/  IMAD.MOV.U32 R16, RZ, RZ, 0x1 ;  /* 0x00000001ff107424 */ /* 0x004fce00078e00ff */
.L_x_1810:
[----:B------:R-:W1:Y:S01]  /*168e0*/  S2R R0, SR_TID.X ;  /* 0x0000000000007919 */ /* 0x000e620000002100 */
[----:B------:R-:W-:Y:S02]  /*168f0*/  LEA R3, R16, R15, 0x3 ;  /* 0x0000000f10037211 */ /* 0x000fe400078e18ff */
[----:B-1----:R-:W-:Y:S02]  /*16900*/  LOP3.LUT R2, R0, 0x7f, RZ, 0xc0, !PT ;  /* 0x0000007f00027812 */ /* 0x002fe400078ec0ff */
[----:B------:R-:W-:Y:S02]  /*16910*/  SHF.L.U32 R0, R10, 0x1f, RZ ;  /* 0x0000001f0a007819 */ /* 0x000fe400000006ff */
[----:B------:R-:W-:Y:S02]  /*16920*/  ISETP.NE.AND P1, PT, R2, RZ, PT ;  /* 0x000000ff0200720c */ /* 0x000fe40003f25270 */
[----:B------:R-:W1:Y:S02]  /*16930*/  SYNCS.PHASECHK.TRANS64.TRYWAIT P0, [R3+URZ+0x30c40], R0 ;  /* 0x030c4000030075a7 */ /* 0x000e64000800017f */
[----:B-1----:R-:W-:Y:S09]  /*16940*/  @!P0 BRA `(.L_x_1825) ;  /* 0x0000000800808947 */ /* 0x002ff20003800000 */
.L_x_1844:
[----:B------:R-:W-:Y:S05]  /*16950*/  @P1 BRA `(.L_x_1826) ;  /* 0x0000000000181947 */ /* 0x000fea0003800000 */
[----:B------:R-:W1:Y:S01]  /*16960*/  S2R R2, SR_TID.X ;  /* 0x0000000000027919 */ /* 0x000e620000002100 */
[----:B------:R-:W-:-:S04]  /*16970*/  IMAD.MOV.U32 R0, RZ, RZ, 0x4200 ;  /* 0x00004200ff007424 */ /* 0x000fc800078e00ff */
[----:B------:R1:W-:Y:S02]  /*16980*/  SYNCS.ARRIVE.TRANS64 RZ, [R3+URZ+0x30c30], R0 ;  /* 0x030c300003ff79a7 */ /* 0x0003e4000800003f */
[----:B-1----:R-:W-:-:S13]  /*16990*/  LOP3.LUT P0, RZ, R2, 0x1f, RZ, 0xc0, !PT ;  /* 0x0000001f02ff7812 */ /* 0x002fda000780c0ff */
[----:B------:R-:W-:Y:S05]  /*169a0*/  @!P0 BRA `(.L_x_1826) ;  /* 0x0000000000048947 */ /* 0x000fea0003800000 */
[----:B------:R-:W-:Y:S01]  /*169b0*/  BPT.TRAP 0x1 ;  /* 0x000000040000795c */ /* 0x000fe20000300000 */
.L_x_1826:
[----:B-----5:R-:W-:Y:S01]  /*169c0*/  R2UR UR19, R4 ;  /* 0x00000000041372ca */ /* 0x020fe200000e0000 */
[----:B------:R-:W-:Y:S01]  /*169d0*/  ULDC.64 UR26, c[0x0][0x728] ;  /* 0x0001ca00001a7ab9 */ /* 0x000fe20000000a00 */
[C---:B------:R-:W-:Y:S01]  /*169e0*/  LEA R0, R16.reuse, R15, 0xe ;  /* 0x0000000f10007211 */ /* 0x040fe200078e70ff */
[----:B--234-:R-:W-:Y:S01]  /*169f0*/  IMAD R15, R16, 0x200, R15 ;  /* 0x00000200100f7824 */ /* 0x01cfe200078e020f */
[----:B------:R-:W-:Y:S02]  /*16a00*/  R2UR UR9, R11 ;  /* 0x000000000b0972ca */ /* 0x000fe400000e0000 */
[----:B------:R-:W-:Y:S02]  /*16a10*/  R2UR UR17, R3 ;  /* 0x00000000031172ca */ /* 0x000fe400000e0000 */
[----:B------:R-:W-:Y:S01]  /*16a20*/  R2UR UR16, R0 ;  /* 0x00000000001072ca */ /* 0x000fe200000e0000 */
[----:B------:R-:W-:Y:S01]  /*16a30*/  VIADD R0, R16, 0x1 ;  /* 0x0000000110007836 */ /* 0x000fe20000000000 */
        /* <DEDUP_REMOVED lines=9> */
[----:B------:R-:W-:Y:S02]  /*16ad0*/  ULEA.HI.X.SX32 UR9, UR19, UR9, 0x1, UP0 ;  /* 0x0000000913097291 */ /* 0x000fe400080f0e3f */
[----:B------:R-:W-:Y:S01]  /*16ae0*/  ULEA UR8, UP0, UR18, UR26, 0x2 ;  /* 0x0000001a12087291 */ /* 0x000fe2000f80103f */
[----:B------:R-:W-:Y:S01]  /*16af0*/  SEL R3, RZ, 0x1, P0 ;  /* 0x00000001ff037807 */ /* 0x000fe20000000000 */
[----:B------:R-:W-:Y:S01]  /*16b00*/  UIADD3 UR19, UR19, UR7, URZ ;  /* 0x0000000713137290 */ /* 0x000fe2000fffe03f */
[----:B------:R-:W-:Y:S01]  /*16b10*/  SEL R0, R0, RZ, P0 ;  /* 0x000000ff00007207 */ /* 0x000fe20000000000 */
[----:B------:R-:W-:Y:S01]  /*16b20*/  UIADD3 UR16, UR16, 0x18000, URZ ;  /* 0x0001800010107890 */ /* 0x000fe2000fffe03f */
[----:B------:R-:W-:Y:S01]  /*16b30*/  LOP3.LUT R10, R10, R3, RZ, 0x3c, !PT ;  /* 0x000000030a0a7212 */ /* 0x000fe200078e3cff */
[----:B------:R-:W-:-:S02]  /*16b40*/  ULEA.HI.X UR9, UR18, UR27, UR9, 0x2, UP0 ;  /* 0x0000001b12097291 */ /* 0x000fc400080f1409 */
[----:B------:R-:W-:Y:S01]  /*16b50*/  UIADD3 UR28, UR10, 0x20400, URZ ;  /* 0x000204000a1c7890 */ /* 0x000fe2000fffe03f */
[----:B------:R-:W-:Y:S01]  /*16b60*/  UMOV UR26, 0x0 ;  /* 0x00000000001a7882 */ /* 0x000fe20000000000 */
[----:B------:R-:W-:Y:S01]  /*16b70*/  UMOV UR27, 0x14f00000 ;  /* 0x14f00000001b7882 */ /* 0x000fe20000000000 */
[----:B------:R-:W-:Y:S01]  /*16b80*/  UMOV UR18, URZ ;  /* 0x0000003f00127c82 */ /* 0x000fe20008000000 */
[----:B------:R-:W-:Y:S01]  /*16b90*/  UMOV UR29, UR17 ;  /* 0x00000011001d7c82 */ /* 0x000fe20008000000 */
[----:B------:R-:W-:Y:S01]  /*16ba0*/  UMOV UR10, 0x20 ;  /* 0x00000020000a7882 */ /* 0x000fe20000000000 */
[----:B------:R1:W-:Y:S03]  /*16bb0*/  UTMALDG.4D [UR16], [UR24], desc[UR26] ;  /* 0x00001a10180075b4 */ /* 0x0003e60008019000 */
[----:B------:R1:W-:Y:S02]  /*16bc0*/  UBLKCP.S.G [UR28], [UR8], UR10 ;  /* 0x0000001c080073ba */ /* 0x0003e4000800020a */
[----:B-1----:R-:W-:Y:S01]  /*16bd0*/  NOP ;  /* 0x0000000000007918 */ /* 0x002fe20000000000 */
.L_x_1807:
[----:B------:R-:W-:Y:S05]  /*16be0*/  BSYNC B0 ;  /* 0x0000000000007941 */ /* 0x000fea0003800000 */
.L_x_1802:
[----:B------:R-:W-:-:S03]  /*16bf0*/  UMOV UR8, 0xffffffff ;  /* 0xffffffff00087882 */ /* 0x000fc60000000000 */
[----:B------:R-:W-:Y:S05]  /*16c00*/  BRA.DIV UR8, `(.L_x_1827) ;  /* 0x0000000608e47947 */ /* 0x000fea000b800000 */
[----:B------:R-:W-:-:S13]  /*16c10*/  ELECT P6, URZ, PT ;  /* 0x00000000003f782f */ /* 0x000fda00038c0000 */
.L_x_1847:
[----:B------:R-:W-:Y:S05]  /*16c20*/  @!P6 BRA `(.L_x_1689) ;  /* 0x000000000084e947 */ /* 0x000fea0003800000 */
[----:B------:R-:W-:-:S06]  /*16c30*/  ULOP3.LUT UR8, UR36, 0x2, URZ, 0xfc, !UPT ;  /* 0x0000000224087892 */ /* 0x000fcc000f8efc3f */
[----:B------:R-:W-:-:S04]  /*16c40*/  MOV R2, UR8 ;  /* 0x0000000800027c02 */ /* 0x000fc80008000f00 */
[----:B------:R-:W-:-:S13]  /*16c50*/  ISETP.NE.AND P2, PT, R2, 0x3, PT ;  /* 0x000000030200780c */ /* 0x000fda0003f45270 */
[----:B------:R-:W-:Y:S05]  /*16c60*/  @!P2 BRA `(.L_x_1828) ;  /* 0x000000000004a947 */ /* 0x000fea0003800000 */
[----:B---3--:R-:W-:Y:S01]  /*16c70*/  BPT.TRAP 0x1 ;  /* 0x000000040000795c */ /* 0x008fe20000300000 */
.L_x_1828:
        /* <DEDUP_REMOVED lines=9> */
[----:B------:R-:W1:Y:S01]  /*16d10*/  SYNCS.PHASECHK.TRANS64.TRYWAIT P0, [R7+URZ], R4 ;  /* 0x00000004070075a7 */ /* 0x000e62000800017f */
[----:B------:R-:W-:Y:S02]  /*16d20*/  SEL R6, R2, RZ, P1 ;  /* 0x000000ff02067207 */ /* 0x000fe40000800000 */
[----:B------:R-:W-:Y:S02]  /*16d30*/  LOP3.LUT R5, R10, R5, RZ, 0x3c, !PT ;  /* 0x000000050a057212 */ /* 0x000fe400078e3cff */
[----:B------:R-:W-:Y:S02]  /*16d40*/  LEA R3, R6, R3, 0x3 ;  /* 0x0000000306037211 */ /* 0x000fe400078e18ff */
[----:B------:R-:W-:Y:S01]  /*16d50*/  SHF.L.U32 R2, R5, 0x1f, RZ ;  /* 0x0000001f05027819 */ /* 0x000fe200000006ff */
[----:B-1----:R-:W-:Y:S06]  /*16d60*/  @!P0 BRA `(.L_x_1829) ;  /* 0x0000000400ac8947 */ /* 0x002fec0003800000 */
.L_x_1848:
[----:B------:R-:W2:Y:S02]  /*16d70*/  SYNCS.PHASECHK.TRANS64.TRYWAIT P0, [R3+URZ], R2 ;  /* 0x00000002030075a7 */ /* 0x000ea4000800017f */
[----:B--2---:R-:W-:Y:S05]  /*16d80*/  @!P0 BRA `(.L_x_1830) ;  /* 0x0000000400b88947 */ /* 0x004fea0003800000 */
.L_x_1849:
[----:B------:R-:W-:Y:S05]  /*16d90*/  @!P2 BRA `(.L_x_1831) ;  /* 0x000000000004a947 */ /* 0x000fea0003800000 */
[----:B---3--:R-:W-:Y:S01]  /*16da0*/  BPT.TRAP 0x1 ;  /* 0x000000040000795c */ /* 0x008fe20000300000 */
.L_x_1831:
[----:B--2---:R-:W-:-:S05]  /*16db0*/  VIADD R3, R8, 0x30c40 ;  /* 0x00030c4008037836 */ /* 0x004fca0000000000 */
[----:B------:R-:W-:-:S04]  /*16dc0*/  LEA R5, R0, R3, 0x3 ;  /* 0x0000000300057211 */ /* 0x000fc800078e18ff */
[----:B------:R-:W2:Y:S02]  /*16dd0*/  SYNCS.PHASECHK.TRANS64.TRYWAIT P0, [R5+URZ], R4 ;  /* 0x00000004050075a7 */ /* 0x000ea4000800017f */
[----:B--2---:R-:W-:Y:S05]  /*16de0*/  @!P0 BRA `(.L_x_1832) ;  /* 0x0000000400b48947 */ /* 0x004fea0003800000 */
.L_x_1850:
[----:B------:R-:W-:-:S07]  /*16df0*/  IMAD R3, R6, 0x8, R3 ;  /* 0x0000000806037824 */ /* 0x000fce00078e0203 */
.L_x_1833:
[----:B----4-:R4:W1:Y:S02]  /*16e00*/  SYNCS.PHASECHK.TRANS64.TRYWAIT P0, [R3+URZ], R2 ;  /* 0x00000002030075a7 */ /* 0x010864000800017f */
[----:B-1----:R-:W-:Y:S05]  /*16e10*/  @!P0 NANOSLEEP.SYNCS 0x989680 ;  /* 0x009896800000895d */ /* 0x002fea0003900000 */
[----:B------:R-:W1:Y:S02]  /*16e20*/  @!P0 SYNCS.PHASECHK.TRANS64 P0, [R3+URZ], R2 ;  /* 0x00000002030085a7 */ /* 0x000e64000800007f */
[----:B-1----:R-:W-:Y:S05]  /*16e30*/  @!P0 BRA `(.L_x_1833) ;  /* 0xfffffffc00f08947 */ /* 0x002fea000383ffff */
.L_x_1689:
[----:B---3--:R-:W-:Y:S05]  /*16e40*/  BSYNC B6 ;  /* 0x0000000000067941 */ /* 0x008fea0003800000 */
.L_x_1683:
[----:B------:R-:W-:Y:S05]  /*16e50*/  EXIT ;  /* 0x000000000000794d */ /* 0x000fea0003800000 */
.L_x_1700:
[----:B------:R-:W-:Y:S01]  /*16e60*/  MOV R13, R18 ;  /* 0x00000012000d7202 */ /* 0x000fe20000000f00 */
[----:B------:R-:W-:Y:S01]  /*16e70*/  IMAD.MOV.U32 R12, RZ, RZ, RZ ;  /* 0x000000ffff0c7224 */ /* 0x000fe200078e00ff */
[----:B------:R-:W-:Y:S01]  /*16e80*/  MOV R11, 0x1f ;  /* 0x0000001f000b7802 */ /* 0x000fe20000000f00 */
[----:B------:R-:W-:-:S07]  /*16e90*/  IMAD.MOV.U32 R15, RZ, RZ, -0x1 ;  /* 0xffffffffff0f7424 */ /* 0x000fce00078e00ff */
[----:B------:R-:W-:Y:S05]  /*16ea0*/  WARPSYNC.COLLECTIVE R15, `(.L_x_1834) ;  /* 0x000000000f087348 */ /* 0x000fea0003c00000 */
[----:B------:R1:W2:Y:S02]  /*16eb0*/  SHFL.IDX P6, R14, R13, R12, R11 ;  /* 0x0000000c0d0e7389 */ /* 0x0002a400000c000b */
[----:B-12---:R-:W-:Y:S01]  /*16ec0*/  ENDCOLLECTIVE ;  /* 0x000000000000791b */ /* 0x006fe20003800000 */
.L_x_1834:
[----:B------:R-:W-:Y:S05]  /*16ed0*/  BRA `(.L_x_1835) ;  /* 0xfffffea400507947 */ /* 0x000fea000383ffff */
.L_x_1702:
[----:B--2---:R2:W3:Y:S02]  /*16ee0*/  SYNCS.PHASECHK.TRANS64.TRYWAIT P0, [R16+URZ+0x30c00], R11 ;  /* 0x030c000b100075a7 */ /* 0x0044e4000800017f */
[----:B---3--:R-:W-:Y:S05]  /*16ef0*/  @!P0 NANOSLEEP.SYNCS 0x989680 ;  /* 0x009896800000895d */ /* 0x008fea0003900000 */
[----:B------:R-:W3:Y:S02]  /*16f00*/  @!P0 SYNCS.PHASECHK.TRANS64 P0, [R16+URZ+0x30c00], R11 ;  /* 0x030c000b100085a7 */ /* 0x000ee4000800007f */
[----:B---3--:R-:W-:Y:S05]  /*16f10*/  @!P0 BRA `(.L_x_1702) ;  /* 0xfffffffc00f08947 */ /* 0x008fea000383ffff */
[----:B------:R-:W-:Y:S05]  /*16f20*/  BRA `(.L_x_1701) ;  /* 0xfffffea4009c7947 */ /* 0x000fea000383ffff */
.L_x_1707:
[----:B--2---:R2:W3:Y:S02]  /*16f30*/  SYNCS.PHASECHK.TRANS64.TRYWAIT P0, [R6+URZ+0x30c10], R23 ;  /* 0x030c1017060075a7 */ /* 0x0044e4000800017f */
[----:B---3--:R-:W-:Y:S05]  /*16f40*/  @!P0 NANOSLEEP.SYNCS 0x989680 ;  /* 0x009896800000895d */ /* 0x008fea0003900000 */
[----:B------:R-:W3:Y:S02]  /*16f50*/  @!P0 SYNCS.PHASECHK.TRANS64 P0, [R6+URZ+0x30c10], R23 ;  /* 0x030c1017060085a7 */ /* 0x000ee4000800007f */
[----:B---3--:R-:W-:Y:S05]  /*16f60*/  @!P0 BRA `(.L_x_1707) ;  /* 0xfffffffc00f08947 */ /* 0x008fea000383ffff */
[----:B------:R-:W-:Y:S05]  /*16f70*/  BRA `(.L_x_1706) ;  /* 0xfffffeac00d47947 */ /* 0x000fea000383ffff */
.L_x_1711:
[----:B------:R1:W1:Y:S02]  /*16f80*/  SYNCS.PHASECHK.TRANS64.TRYWAIT P0, [R6+URZ+0x30c30], R23 ;  /* 0x030c3017060075a7 */ /* 0x000264000800017f */
[----:B-1----:R-:W-:Y:S05]  /*16f90*/  @!P0 NANOSLEEP.SYNCS 0x989680 ;  /* 0x009896800000895d */ /* 0x002fea0003900000 */
[----:B------:R-:W1:Y:S02]  /*16fa0*/  @!P0 SYNCS.PHASECHK.TRANS64 P0, [R6+URZ+0x30c30], R23 ;  /* 0x030c3017060085a7 */ /* 0x000e64000800007f */
[----:B-1----:R-:W-:Y:S05]  /*16fb0*/  @!P0 BRA `(.L_x_1711) ;  /* 0xfffffffc00f08947 */ /* 0x002fea000383ffff */
[----:B------:R-:W-:Y:S05]  /*16fc0*/  BRA `(.L_x_1710) ;  /* 0xfffffeb000dc7947 */ /* 0x000fea000383ffff */
.L_x_1719:
[----:B--2---:R2:W3:Y:S02]  /*16fd0*/  SYNCS.PHASECHK.TRANS64.TRYWAIT P1, [R6+URZ+0x30c10], R23 ;  /* 0x030c1017060075a7 */ /* 0x0044e4000802017f */
[----:B---3--:R-:W-:Y:S05]  /*16fe0*/  @!P1 NANOSLEEP.SYNCS 0x989680 ;  /* 0x009896800000995d */ /* 0x008fea0003900000 */
[----:B------:R-:W3:Y:S02]  /*16ff0*/  @!P1 SYNCS.PHASECHK.TRANS64 P1, [R6+URZ+0x30c10], R23 ;  /* 0x030c1017060095a7 */ /* 0x000ee4000802007f */
[----:B---3--:R-:W-:Y:S05]  /*17000*/  @!P1 BRA `(.L_x_1719) ;  /* 0xfffffffc00f09947 */ /* 0x008fea000383ffff */
[----:B------:R-:W-:Y:S05]  /*17010*/  BRA `(.L_x_1718) ;  /* 0xffffff0400f47947 */ /* 0x000fea000383ffff */
.L_x_1723:
[----:B------:R1:W1:Y:S02]  /*17020*/  SYNCS.PHASECHK.TRANS64.TRYWAIT P1, [R6+URZ+0x30c30], R23 ;  /* 0x030c3017060075a7 */ /* 0x000264000802017f */
[----:B-1----:R-:W-:Y:S05]  /*17030*/  @!P1 NANOSLEEP.SYNCS 0x989680 ;  /* 0x009896800000995d */ /* 0x002fea0003900000 */
[----:B------:R-:W1:Y:S02]  /*17040*/  @!P1 SYNCS.PHASECHK.TRANS64 P1, [R6+URZ+0x30c30], R23 ;  /* 0x030c3017060095a7 */ /* 0x000e64000802007f */
[----:B-1----:R-:W-:Y:S05]  /*17050*/  @!P1 BRA `(.L_x_1723) ;  /* 0xfffffffc00f09947 */ /* 0x002fea000383ffff */
[----:B------:R-:W-:Y:S05]  /*17060*/  BRA `(.L_x_1722) ;  /* 0xffffff0800f47947 */ /* 0x000fea000383ffff */
.L_x_1731:
[----:B--2---:R2:W3:Y:S02]  /*17070*/  SYNCS.PHASECHK.TRANS64.TRYWAIT P0, [R6+URZ+0x30c10], R23 ;  /* 0x030c1017060075a7 */ /* 0x0044e4000800017f */
[----:B---3--:R-:W-:Y:S05]  /*17080*/  @!P0 NANOSLEEP.SYNCS 0x989680 ;  /* 0x009896800000895d */ /* 0x008fea0003900000 */
[----:B------:R-:W3:Y:S02]  /*17090*/  @!P0 SYNCS.PHASECHK.TRANS64 P0, [R6+URZ+0x30c10], R23 ;  /* 0x030c1017060085a7 */ /* 0x000ee4000800007f */
[----:B---3--:R-:W-:Y:S05]  /*170a0*/  @!P0 BRA `(.L_x_1731) ;  /* 0xfffffffc00f08947 */ /* 0x008fea000383ffff */
[----:B------:R-:W-:Y:S05]  /*170b0*/  BRA `(.L_x_1730) ;  /* 0xffffff54004c7947 */ /* 0x000fea000383ffff */
.L_x_1735:
[----:B------:R1:W1:Y:S02]  /*170c0*/  SYNCS.PHASECHK.TRANS64.TRYWAIT P0, [R6+URZ+0x30c30], R23 ;  /* 0x030c3017060075a7 */ /* 0x000264000800017f */
[----:B-1----:R-:W-:Y:S05]  /*170d0*/  @!P0 NANOSLEEP.SYNCS 0x989680 ;  /* 0x009896800000895d */ /* 0x002fea0003900000 */
[----:B------:R-:W1:Y:S02]  /*170e0*/  @!P0 SYNCS.PHASECHK.TRANS64 P0, [R6+URZ+0x30c30], R23 ;  /* 0x030c3017060085a7 */ /* 0x000e64000800007f */
[----:B-1----:R-:W-:Y:S05]  /*170f0*/  @!P0 BRA `(.L_x_1735) ;  /* 0xfffffffc00f08947 */ /* 0x002fea000383ffff */
[----:B------:R-:W-:Y:S05]  /*17100*/  BRA `(.L_x_1734) ;  /* 0xffffff58004c7947 */ /* 0x000fea000383ffff */
.L_x_1808:
[----:B-1----:R1:W2:Y:S02]  /*17110*/  SYNCS.PHASECHK.TRANS64.TRYWAIT P0, [R15+URZ+0x30c20], R0 ;  /* 0x030c20000f0075a7 */ /* 0x0022a4000800017f */
[----:B--2---:R-:W-:Y:S05]  /*17120*/  @!P0 NANOSLEEP.SYNCS 0x989680 ;  /* 0x009896800000895d */ /* 0x004fea0003900000 */
[----:B------:R-:W2:Y:S02]  /*17130*/  @!P0 SYNCS.PHASECHK.TRANS64 P0, [R15+URZ+0x30c20], R0 ;  /* 0x030c20000f0085a7 */ /* 0x000ea4000800007f */
[----:B--2---:R-:W-:Y:S05]  /*17140*/  @!P0 BRA `(.L_x_1808) ;  /* 0xfffffffc00f08947 */ /* 0x004fea000383ffff */
[----:B------:R-:W-:Y:S05]  /*17150*/  BRA `(.L_x_1836) ;  /* 0xffffffe000e87947 */ /* 0x000fea000383ffff */
.L_x_1812:
[----:B--2---:R2:W3:Y:S02]  /*17160*/  SYNCS.PHASECHK.TRANS64.TRYWAIT P1, [R15+URZ+0x30c40], R18 ;  /* 0x030c40120f0075a7 */ /* 0x0044e4000802017f */
[----:B---3--:R-:W-:Y:S05]  /*17170*/  @!P1 NANOSLEEP.SYNCS 0x989680 ;  /* 0x009896800000995d */ /* 0x008fea0003900000 */
[----:B------:R-:W3:Y:S02]  /*17180*/  @!P1 SYNCS.PHASECHK.TRANS64 P1, [R15+URZ+0x30c40], R18 ;  /* 0x030c40120f0095a7 */ /* 0x000ee4000802007f */
[----:B---3--:R-:W-:Y:S05]  /*17190*/  @!P1 BRA `(.L_x_1812) ;  /* 0xfffffffc00f09947 */ /* 0x008fea000383ffff */
[----:B------:R-:W-:Y:S05]  /*171a0*/  BRA `(.L_x_1837) ;  /* 0xffffffe800507947 */ /* 0x000fea000383ffff */
.L_x_1814:
[----:B-1----:R1:W3:Y:S02]  /*171b0*/  SYNCS.PHASECHK.TRANS64.TRYWAIT P1, [R15+URZ+0x30c28], R18 ;  /* 0x030c28120f0075a7 */ /* 0x0022e4000802017f */
[----:B---3--:R-:W-:Y:S05]  /*171c0*/  @!P1 NANOSLEEP.SYNCS 0x989680 ;  /* 0x009896800000995d */ /* 0x008fea0003900000 */
[----:B------:R-:W3:Y:S02]  /*171d0*/  @!P1 SYNCS.PHASECHK.TRANS64 P1, [R15+URZ+0x30c28], R18 ;  /* 0x030c28120f0095a7 */ /* 0x000ee4000802007f */
[----:B---3--:R-:W-:Y:S05]  /*171e0*/  @!P1 BRA `(.L_x_1814) ;  /* 0xfffffffc00f09947 */ /* 0x008fea000383ffff */
[----:B------:R-:W-:Y:S05]  /*171f0*/  BRA `(.L_x_1838) ;  /* 0xffffffe800d47947 */ /* 0x000fea000383ffff */
.L_x_1816:
[----:B---3--:R3:W4:Y:S02]  /*17200*/  SYNCS.PHASECHK.TRANS64.TRYWAIT P1, [R15+URZ+0x30c48], R18 ;  /* 0x030c48120f0075a7 */ /* 0x008724000802017f */
[----:B----4-:R-:W-:Y:S05]  /*17210*/  @!P1 NANOSLEEP.SYNCS 0x989680 ;  /* 0x009896800000995d */ /* 0x010fea0003900000 */
[----:B------:R-:W4:Y:S02]  /*17220*/  @!P1 SYNCS.PHASECHK.TRANS64 P1, [R15+URZ+0x30c48], R18 ;  /* 0x030c48120f0095a7 */ /* 0x000f24000802007f */
[----:B----4-:R-:W-:Y:S05]  /*17230*/  @!P1 BRA `(.L_x_1816) ;  /* 0xfffffffc00f09947 */ /* 0x010fea000383ffff */
[----:B------:R-:W-:Y:S05]  /*17240*/  BRA `(.L_x_1839) ;  /* 0xffffffec00587947 */ /* 0x000fea000383ffff */
.L_x_1818:
[----:B------:R-:W-:-:S07]  /*17250*/  SHF.L.U32 R4, R10, 0x1f, RZ ;  /* 0x0000001f0a047819 */ /* 0x000fce00000006ff */
.L_x_1840:
[----:B----4-:R4:W1:Y:S02]  /*17260*/  SYNCS.PHASECHK.TRANS64.TRYWAIT P1, [R15+URZ+0x30c20], R4 ;  /* 0x030c20040f0075a7 */ /* 0x010864000802017f */
[----:B-1----:R-:W-:Y:S05]  /*17270*/  @!P1 NANOSLEEP.SYNCS 0x989680 ;  /* 0x009896800000995d */ /* 0x002fea0003900000 */
[----:B------:R-:W1:Y:S02]  /*17280*/  @!P1 SYNCS.PHASECHK.TRANS64 P1, [R15+URZ+0x30c20], R4 ;  /* 0x030c20040f0095a7 */ /* 0x000e64000802007f */
[----:B-1----:R-:W-:Y:S05]  /*17290*/  @!P1 BRA `(.L_x_1840) ;  /* 0xfffffffc00f09947 */ /* 0x002fea000383ffff */
[----:B------:R-:W-:Y:S05]  /*172a0*/  BRA `(.L_x_1841) ;  /* 0xffffffec00c07947 */ /* 0x000fea000383ffff */
.L_x_1821:
[----:B----4-:R4:W1:Y:S02]  /*172b0*/  SYNCS.PHASECHK.TRANS64.TRYWAIT P1, [R15+URZ+0x30c40], R12 ;  /* 0x030c400c0f0075a7 */ /* 0x010864000802017f */
[----:B-1----:R-:W-:Y:S05]  /*172c0*/  @!P1 NANOSLEEP.SYNCS 0x989680 ;  /* 0x009896800000995d */ /* 0x002fea0003900000 */
[----:B------:R-:W1:Y:S02]  /*172d0*/  @!P1 SYNCS.PHASECHK.TRANS64 P1, [R15+URZ+0x30c40], R12 ;  /* 0x030c400c0f0095a7 */ /* 0x000e64000802007f */
[----:B-1----:R-:W-:Y:S05]  /*172e0*/  @!P1 BRA `(.L_x_1821) ;  /* 0xfffffffc00f09947 */ /* 0x002fea000383ffff */
[----:B------:R-:W-:Y:S05]  /*172f0*/  BRA `(.L_x_1842) ;  /* 0xfffffff000607947 */ /* 0x000fea000383ffff */
.L_x_1823:
[----:B-1----:R1:W2:Y:S02]  /*17300*/  SYNCS.PHASECHK.TRANS64.TRYWAIT P1, [R15+URZ+0x30c28], R12 ;  /* 0x030c280c0f0075a7 */ /* 0x0022a4000802017f */
[----:B--2---:R-:W-:Y:S05]  /*17310*/  @!P1 NANOSLEEP.SYNCS 0x989680 ;  /* 0x009896800000995d */ /* 0x004fea0003900000 */
[----:B------:R-:W2:Y:S02]  /*17320*/  @!P1 SYNCS.PHASECHK.TRANS64 P1, [R15+URZ+0x30c28], R12 ;  /* 0x030c280c0f0095a7 */ /* 0x000ea4000802007f */
[----:B--2---:R-:W-:Y:S05]  /*17330*/  @!P1 BRA `(.L_x_1823) ;  /* 0xfffffffc00f09947 */ /* 0x004fea000383ffff */
[----:B------:R-:W-:Y:S05]  /*17340*/  BRA `(.L_x_1843) ;  /* 0xfffffff000d87947 */ /* 0x000fea000383ffff */
.L_x_1825:
[----:B------:R1:W1:Y:S02]  /*17350*/  SYNCS.PHASECHK.TRANS64.TRYWAIT P0, [R3+URZ+0x30c40], R0 ;  /* 0x030c4000030075a7 */ /* 0x000264000800017f */
[----:B-1----:R-:W-:Y:S05]  /*17360*/  @!P0 NANOSLEEP.SYNCS 0x989680 ;  /* 0x009896800000895d */ /* 0x002fea0003900000 */
[----:B------:R-:W1:Y:S02]  /*17370*/  @!P0 SYNCS.PHASECHK.TRANS64 P0, [R3+URZ+0x30c40], R0 ;  /* 0x030c4000030085a7 */ /* 0x000e64000800007f */
[----:B-1----:R-:W-:Y:S05]  /*17380*/  @!P0 BRA `(.L_x_1825) ;  /* 0xfffffffc00f08947 */ /* 0x002fea000383ffff */
[----:B------:R-:W-:Y:S05]  /*17390*/  BRA `(.L_x_1844) ;  /* 0xfffffff4006c7947 */ /* 0x000fea000383ffff */
.L_x_1827:
[----:B------:R-:W-:Y:S01]  /*173a0*/  BSSY B0, `(.L_x_1845) ;  /* 0x0000006000007945 */ /* 0x000fe20003800000 */
[----:B------:R-:W-:-:S07]  /*173b0*/  MOV R15, 0xffffffff ;  /* 0xffffffff000f7802 */ /* 0x000fce0000000f00 */
[----:B---3--:R-:W-:Y:S05]  /*173c0*/  WARPSYNC.COLLECTIVE R15, `(.L_x_1846) ;  /* 0x000000000f0c7348 */ /* 0x008fea0003c00000 */
[----:B------:R-:W-:Y:S02]  /*173d0*/  ELECT P6, UR62, PT ;  /* 0x00000000003e782f */ /* 0x000fe400038c0000 */
[----:B------:R-:W-:Y:S01]  /*173e0*/  MOV R14, UR62 ;  /* 0x0000003e000e7c02 */ /* 0x000fe20008000f00 */
[----:B---3--:R-:W-:Y:S10]  /*173f0*/  ENDCOLLECTIVE ;  /* 0x000000000000791b */ /* 0x008ff40003800000 */
.L_x_1846:
[----:B------:R-:W-:Y:S05]  /*17400*/  BSYNC B0 ;  /* 0x0000000000007941 */ /* 0x000fea0003800000 */
.L_x_1845:
[----:B------:R-:W-:Y:S05]  /*17410*/  BRA `(.L_x_1847) ;  /* 0xfffffff800007947 */ /* 0x000fea000383ffff */
.L_x_1829:
[----:B-1----:R1:W2:Y:S02]  /*17420*/  SYNCS.PHASECHK.TRANS64.TRYWAIT P0, [R7+URZ], R4 ;  /* 0x00000004070075a7 */ /* 0x0022a4000800017f */
[----:B--2---:R-:W-:Y:S05]  /*17430*/  @!P0 NANOSLEEP.SYNCS 0x989680 ;  /* 0x009896800000895d */ /* 0x004fea0003900000 */
[----:B------:R-:W2:Y:S02]  /*17440*/  @!P0 SYNCS.PHASECHK.TRANS64 P0, [R7+URZ], R4 ;  /* 0x00000004070085a7 */ /* 0x000ea4000800007f */
[----:B--2---:R-:W-:Y:S05]  /*17450*/  @!P0 BRA `(.L_x_1829) ;  /* 0xfffffffc00f08947 */ /* 0x004fea000383ffff */
[----:B------:R-:W-:Y:S05]  /*17460*/  BRA `(.L_x_1848) ;  /* 0xfffffff800407947 */ /* 0x000fea000383ffff */
.L_x_1830:
[----:B--2---:R2:W4:Y:S02]  /*17470*/  SYNCS.PHASECHK.TRANS64.TRYWAIT P0, [R3+URZ], R2 ;  /* 0x00000002030075a7 */ /* 0x004524000800017f */
[----:B----4-:R-:W-:Y:S05]  /*17480*/  @!P0 NANOSLEEP.SYNCS 0x989680 ;  /* 0x009896800000895d */ /* 0x010fea0003900000 */
[----:B------:R-:W4:Y:S02]  /*17490*/  @!P0 SYNCS.PHASECHK.TRANS64 P0, [R3+URZ], R2 ;  /* 0x00000002030085a7 */ /* 0x000f24000800007f */
[----:B----4-:R-:W-:Y:S05]  /*174a0*/  @!P0 BRA `(.L_x_1830) ;  /* 0xfffffffc00f08947 */ /* 0x010fea000383ffff */
[----:B------:R-:W-:Y:S05]  /*174b0*/  BRA `(.L_x_1849) ;  /* 0xfffffff800347947 */ /* 0x000fea000383ffff */
.L_x_1832:
[----:B--2---:R2:W4:Y:S02]  /*174c0*/  SYNCS.PHASECHK.TRANS64.TRYWAIT P0, [R5+URZ], R4 ;  /* 0x00000004050075a7 */ /* 0x004524000800017f */
[----:B----4-:R-:W-:Y:S05]  /*174d0*/  @!P0 NANOSLEEP.SYNCS 0x989680 ;  /* 0x009896800000895d */ /* 0x010fea0003900000 */
[----:B------:R-:W4:Y:S02]  /*174e0*/  @!P0 SYNCS.PHASECHK.TRANS64 P0, [R5+URZ], R4 ;  /* 0x00000004050085a7 */ /* 0x000f24000800007f */
[----:B----4-:R-:W-:Y:S05]  /*174f0*/  @!P0 BRA `(.L_x_1832) ;  /* 0xfffffffc00f08947 */ /* 0x010fea000383ffff */
[----:B------:R-:W-:Y:S05]  /*17500*/  BRA `(.L_x_1850) ;  /* 0xfffffff800387947 */ /* 0x000fea000383ffff */
.L_x_1851:
        /* <DEDUP_REMOVED lines=15> */
.L_x_3731:


//--------------------- .text._ZN7cutlass13device_kernelIN5flash11enable_sm90INS1_16FlashAttnBwdSm90INS1_25CollectiveMainloopBwdSm90ILi2ELi2ELi2EN4cute5tupleIJNS5_1CILi1EEES8_S8_EEENS6_IJNS7_ILi128EEESA_NS7_ILi64EEEEEENS_10bfloat16_tEfNS_4arch4Sm90ELb0ELb1ELb1ELb1ELb1ELb1ELb0ELb0ELi2ELi1ELi2ELi2ELb0EEENS1_21CollectiveEpilogueBwdISC_SD_SF_Li256ELb1ELb0ELi1EEENS1_19SingleTileSchedulerILb1ELb0ELb0ELi128EEEEEEEEEvNT_6ParamsE --------------------------
	.section	.text._ZN7cutlass13device_kernelIN5flash11enable_sm90INS1_16FlashAttnBwdSm90INS1_25CollectiveMainloopBwdSm90ILi2ELi2ELi2EN4cute5tupleIJNS5_1CILi1EEES8_S8_EEENS6_IJNS7_ILi128EEESA_NS7_ILi64EEEEEENS_10bfloat16_tEfNS_4arch4Sm90ELb0ELb1ELb1ELb1ELb1ELb1ELb0ELb0ELi2ELi1ELi2ELi2ELb0EEENS1_21CollectiveEpilogueBwdISC_SD_SF_Li256ELb1ELb0ELi1EEENS1_19SingleTileSchedulerILb1ELb0ELb0ELi128EEEEEEEEEvNT_6ParamsE,"ax",@progbits
	.align	128
.text._ZN7cutlass13device_kernelIN5flash11enable_sm90INS1_16FlashAttnBwdSm90INS1_25CollectiveMainloopBwdSm90ILi2ELi2ELi2EN4cute5tupleIJNS5_1CILi1EEES8_S8_EEENS6_IJNS7_ILi128EEESA_NS7_ILi64EEEEEENS_10bfloat16_tEfNS_4arch4Sm90ELb0ELb1ELb1ELb1ELb1ELb1ELb0ELb0ELi2ELi1ELi2ELi2ELb0EEENS1_21CollectiveEpilogueBwdISC_SD_SF_Li256ELb1ELb0ELi1EEENS1_19SingleTileSchedulerILb1ELb0ELb0ELi128EEEEEEEEEvNT_6ParamsE:
        .type           _ZN7cutlass13device_kernelIN5flash11enable_sm90INS1_16FlashAttnBwdSm90INS1_25CollectiveMainloopBwdSm90ILi2ELi2ELi2EN4cute5tupleIJNS5_1CILi1EEES8_S8_EEENS6_IJNS7_ILi128EEESA_NS7_ILi64EEEEEENS_10bfloat16_tEfNS_4arch4Sm90ELb0ELb1ELb1ELb1ELb1ELb1ELb0ELb0ELi2ELi1ELi2ELi2ELb0EEENS1_21CollectiveEpilogueBwdISC_SD_SF_Li256ELb1ELb0ELi1EEENS1_19SingleTileSchedulerILb1ELb0ELb0ELi128EEEEEEEEEvNT_6ParamsE,@function
        .size           _ZN7cutlass13device_kernelIN5flash11enable_sm90INS1_16FlashAttnBwdSm90INS1_25CollectiveMainloopBwdSm90ILi2ELi2ELi2EN4cute5tupleIJNS5_1CILi1EEES8_S8_EEENS6_IJNS7_ILi128EEESA_NS7_ILi64EEEEEENS_10bfloat16_tEfNS_4arch4Sm90ELb0ELb1ELb1ELb1ELb1ELb1ELb0ELb0ELi2ELi1ELi2ELi2ELb0EEENS1_21CollectiveEpilogueBwdISC_SD_SF_Li256ELb1ELb0ELi1EEENS1_19SingleTileSchedulerILb1ELb0ELb0ELi128EEEEEEEEEvNT_6ParamsE,(.L_x_3732 - _ZN7cutlass13device_kernelIN5flash11enable_sm90INS1_16FlashAttnBwdSm90INS1_25CollectiveMainloopBwdSm90ILi2ELi2ELi2EN4cute5tupleIJNS5_1CILi1EEES8_S8_EEENS6_IJNS7_ILi128EEESA_NS7_ILi64EEEEEENS_10bfloat16_tEfNS_4arch4Sm90ELb0ELb1ELb1ELb1ELb1ELb1ELb0ELb0ELi2ELi1ELi2ELi2ELb0EEENS1_21CollectiveEpilogueBwdISC_SD_SF_Li256ELb1ELb0ELi1EEENS1_19SingleTileSchedulerILb1ELb0ELb0ELi128EEEEEEEEEvNT_6ParamsE)
        .other          _ZN7cutlass13device_kernelIN5flash11enable_sm90INS1_16FlashAttnBwdSm90INS1_25CollectiveMainloopBwdSm90ILi2ELi2ELi2EN4cute5tupleIJNS5_1CILi1EEES8_S8_EEENS6_IJNS7_ILi128EEESA_NS7_ILi64EEEEEENS_10bfloat16_tEfNS_4arch4Sm90ELb0ELb1ELb1ELb1ELb1ELb1ELb0ELb0ELi2ELi1ELi2ELi2ELb0EEENS1_21CollectiveEpilogueBwdISC_SD_SF_Li256ELb1ELb0ELi1EEENS1_19SingleTileSchedulerILb1ELb0ELb0ELi128EEEEEEEEEvNT_6ParamsE,@"STO_CUDA_ENTRY STV_DEFAULT"
_ZN7cutlass13device_kernelIN5flash11enable_sm90INS1_16FlashAttnBwdSm90INS1_25CollectiveMainloopBwdSm90ILi2ELi2ELi2EN4cute5tupleIJNS5_1CILi1EEES8_S8_EEENS6_IJNS7_ILi128EEESA_NS7_ILi64EEEEEENS_10bfloat16_tEfNS_4arch4Sm90ELb0ELb1ELb1ELb1ELb1ELb1ELb0ELb0ELi2ELi1ELi2ELi2ELb0EEENS1_21CollectiveEpilogueBwdISC_SD_SF_Li256ELb1ELb0ELi1EEENS1_19SingleTileSchedulerILb1ELb0ELb0ELi128EEEEEEEEEvNT_6ParamsE:
        /* <DEDUP_REMOVED lines=24> */
.L_x_1853:
[----:B------:R-:W-:Y:S05]  /*0180*/  BSYNC B0 ;  /* 0x0000000000007941 */ /* 0x000fea0003800000 */
.L_x_1852:
        /* <DEDUP_REMOVED lines=37> */
.L_x_1854:
        /* <DEDUP_REMOVED lines=22> */
.L_x_1855:
[----:B------:R-:W-:Y:S01]  /*0540*/  PLOP3.LUT P0, PT, PT, PT, UP0, 0x80, 0x0 ;  /* 0x000000000000781c */ /* 0x000fe20003f0f008 */
[----:B------:R-:W-:Y:S01]  /*0550*/  NOP ;  /* 0x0000000000007918 */ /* 0x000fe20000000000 */
[----:B------:R-:W-:Y:S01]  /*0560*/  ULDC.64 UR38, c[0x0][0x208] ;  /* 0x0000820000267ab9 */ /* 0x000fe20000000a00 */
[----:B------:R-:W-:Y:S01]  /*0570*/  BSSY B6, `(.L_x_1856) ;  /* 0x0001774000067945 */ /* 0x000fe20003800000 */
[----:B-12-4-:R-:W-:Y:S09]  /*0580*/  BAR.SYNC.DEFER_BLOCKING 0x0 ;  /* 0x0000000000007b1d */ /* 0x016ff20000010000 */
[----:B------:R-:W-:Y:S05]  /*0590*/  @!P0 BRA `(.L_x_1857) ;  /* 0x00000130003c8947 */ /* 0x000fea0003800000 */
.L_x_1858:
        /* <DEDUP_REMOVED lines=24> */
.L_x_1859:
        /* <DEDUP_REMOVED lines=14> */
.L_x_1861:
[----:B------:R-:W-:-:S05]  /*0800*/  ULDC UR4, c[0x0][0x8bc] ;  /* 0x00022f0000047ab9 */ /* 0x000fca0000000800 */
.L_x_1860:
        /* <DEDUP_REMOVED lines=19> */
.L_x_1863:
        /* <DEDUP_REMOVED lines=14> */
.L_x_1864:
        /* <DEDUP_REMOVED lines=11> */
.L_x_1865:
        /* <DEDUP_REMOVED lines=13> */
.L_x_1866:
        /* <DEDUP_REMOVED lines=50> */
.L_x_1867:
        /* <DEDUP_REMOVED lines=28> */
.L_x_1870:
        /* <DEDUP_REMOVED lines=15> */
.L_x_1869:
        /* <DEDUP_REMOVED lines=22> */
.L_x_1872:
        /* <DEDUP_REMOVED lines=15> */
.L_x_1871:
[----:B------:R-:W-:Y:S01]  /*13c0*/  SHF.R.S32.HI R6, RZ, 0x1f, R17 ;  /* 0x0000001fff067819 */ /* 0x000fe20000011411 */
[----:B------:R-:W-:-:S03]  /*13d0*/  UMOV UR4, 0xffffffff ;  /* 0xffffffff00047882 */ /* 0x000fc60000000000 */
[----:B------:R-:W-:-:S04]  /*13e0*/  LEA.HI R0, R6, R17, RZ, 0x7 ;  /* 0x0000001106007211 */ /* 0x000fc800078f38ff */
[----:B------:R-:W-:Y:S01]  /*13f0*/  SHF.R.S32.HI R18, RZ, 0x7, R0 ;  /* 0x00000007ff127819 */ /* 0x000fe20000011400 */
[----:B------:R-:W-:Y:S06]  /*1400*/  BRA.DIV UR4, `(.L_x_1873) ;  /* 0x0000016a04307947 */ /* 0x000fec000b800000 */
[----:B------:R1:W2:Y:S02]  /*1410*/  SHFL.IDX PT, R14, R18, RZ, 0x1f ;  /* 0x00001fff120e7589 */ /* 0x0002a400000e0000 */
.L_x_2036:
        /* <DEDUP_REMOVED lines=24> */
.L_x_1874:
        /* <DEDUP_REMOVED lines=131> */
.L_x_1887:
[----:B------:R-:W-:-:S06]  /*1dd0*/  ULOP3.LUT UR4, UR36, 0x1, URZ, 0xfc, !UPT ;  /* 0x0000000124047892 */ /* 0x000fcc000f8efc3f */
[----:B------:R-:W-:-:S04]  /*1de0*/  MOV R5, UR4 ;  /* 0x0000000400057c02 */ /* 0x000fc80008000f00 */
[----:B------:R-:W-:-:S13]  /*1df0*/  ISETP.NE.AND P6, PT, R5, 0x3, PT ;  /* 0x000000030500780c */ /* 0x000fda0003fc5270 */
[----:B------:R-:W-:Y:S05]  /*1e00*/  @!P6 BRA `(.L_x_1877) ;  /* 0x000000000004e947 */ /* 0x000fea0003800000 */
[----:B------:R-:W-:Y:S01]  /*1e10*/  BPT.TRAP 0x1 ;  /* 0x000000040000795c */ /* 0x000fe20000300000 */
.L_x_1877:
[----:B------:R-:W-:Y:S01]  /*1e20*/  IMAD R6, R0, 0x8, R16 ;  /* 0x0000000800067824 */ /* 0x000fe200078e0210 */
[----:B------:R-:W-:-:S04]  /*1e30*/  SHF.L.U32 R23, R4, 0x1f, RZ ;  /* 0x0000001f04177819 */ /* 0x000fc800000006ff */
[----:B------:R1:W2:Y:S01]  /*1e40*/  SYNCS.PHASECHK.TRANS64.TRYWAIT P0, [R6+URZ+0x30c10], R23 ;  /* 0x030c1017060075a7 */ /* 0x0002a2000800017f */
[----:B------:R-:W-:Y:S05]  /*1e50*/  @!P6 BRA `(.L_x_1878) ;  /* 0x000000000004e947 */ /* 0x000fea0003800000 */
[----:B------:R-:W-:Y:S01]  /*1e60*/  BPT.TRAP 0x1 ;  /* 0x000000040000795c */ /* 0x000fe20000300000 */
.L_x_1878:
[----:B------:R-:W-:-:S05]  /*1e70*/  VIADD R5, R16, 0x10000 ;  /* 0x0001000010057836 */ /* 0x000fca0000000000 */
[----:B------:R-:W-:-:S04]  /*1e80*/  SHF.R.U32.HI R5, RZ, 0x4, R5 ;  /* 0x00000004ff057819 */ /* 0x000fc80000011605 */
[----:B------:R-:W-:Y:S01]  /*1e90*/  LOP3.LUT R5, R5, 0x3fff, RZ, 0xc0, !PT ;  /* 0x00003fff05057812 */ /* 0x000fe200078ec0ff */
[----:B--2---:R-:W-:Y:S06]  /*1ea0*/  @P0 BRA `(.L_x_1879) ;  /* 0x0000000000080947 */ /* 0x004fec0003800000 */
[----:B------:R-:W2:Y:S02]  /*1eb0*/  SYNCS.PHASECHK.TRANS64.TRYWAIT P0, [R6+URZ+0x30c10], R23 ;  /* 0x030c1017060075a7 */ /* 0x000ea4000800017f */
[----:B--2---:R-:W-:Y:S05]  /*1ec0*/  @!P0 BRA `(.L_x_1880) ;  /* 0x0000015c00b48947 */ /* 0x004fea0003800000 */
.L_x_1879:
        /* <DEDUP_REMOVED lines=65> */
.L_x_1881:
[----:B------:R1:W1:Y:S01]  /*22e0*/  SYNCS.PHASECHK.TRANS64.TRYWAIT P0, [R6+URZ+0x30c30], R23 ;  /* 0x030c3017060075a7 */ /* 0x000262000800017f */
[----:B------:R-:W-:Y:S05]  /*22f0*/  @!P6 BRA `(.L_x_1882) ;  /* 0x000000000004e947 */ /* 0x000fea0003800000 */
[----:B------:R-:W-:Y:S01]  /*2300*/  BPT.TRAP 0x1 ;  /* 0x000000040000795c */ /* 0x000fe20000300000 */
.L_x_1882:
[----:B-1----:R-:W-:Y:S05]  /*2310*/  @P0 BRA `(.L_x_1883) ;  /* 0x0000000000080947 */ /* 0x002fea0003800000 */
[----:B------:R-:W1:Y:S02]  /*2320*/  SYNCS.PHASECHK.TRANS64.TRYWAIT P0, [R6+URZ+0x30c30], R23 ;  /* 0x030c3017060075a7 */ /* 0x000e64000800017f */
[----:B-1----:R-:W-:Y:S05]  /*2330*/  @!P0 BRA `(.L_x_1884) ;  /* 0x0000015800ac8947 */ /* 0x002fea0003800000 */
.L_x_1883:
        /* <DEDUP_REMOVED lines=1123> */
.L_x_1885:
        /* <DEDUP_REMOVED lines=68> */
.L_x_1886:
        /* <DEDUP_REMOVED lines=12> */
.L_x_1876:
        /* <DEDUP_REMOVED lines=15> */
[----:B------:R-:W3:Y:S04]  /*6f60*/  LDL.LU R11, [R1+0x6c] ;  /* 0x00006c00010b7983 */ /* 0x000ee80000300800 */
[----:B------:R-:W4:Y:S01]  /*6f70*/  LDL R6, [R1+0x68] ;  /* 0x0000680001067983 */ /* 0x000f220000100800 */
[----:B------:R-:W-:Y:S01]  /*6f80*/  UIMAD UR4, UR6, -0x80, UR40 ;  /* 0xffffff80060478a4 */ /* 0x000fe2000f8e0228 */
[----:B------:R-:W-:Y:S01]  /*6f90*/  IMAD.MOV.U32 R21, RZ, RZ, 0x40000040 ;  /* 0x40000040ff157424 */ /* 0x000fe200078e00ff */
[----:B------:R-:W5:Y:S01]  /*6fa0*/  S2R R5, SR_TID.X ;  /* 0x0000000000057919 */ /* 0x000f620000002100 */
[----:B------:R-:W-:-:S03]  /*6fb0*/  IMAD.MOV.U32 R19, RZ, RZ, 0x40000040 ;  /* 0x40000040ff137424 */ /* 0x000fc600078e00ff */
[----:B------:R-:W-:Y:S02]  /*6fc0*/  IMAD.U32 R14, RZ, RZ, UR4 ;  /* 0x00000004ff0e7e24 */ /* 0x000fe4000f8e00ff */
[----:B-----5:R-:W-:-:S05]  /*6fd0*/  VIADD R8, R5, 0xffffff80 ;  /* 0xffffff8005087836 */ /* 0x020fca0000000000 */
[----:B------:R-:W-:-:S04]  /*6fe0*/  SHF.R.S32.HI R7, RZ, 0x1f, R8 ;  /* 0x0000001fff077819 */ /* 0x000fc80000011408 */
[----:B------:R-:W-:-:S04]  /*6ff0*/  LEA.HI R5, R7, R8, RZ, 0x5 ;  /* 0x0000000807057211 */ /* 0x000fc800078f28ff */
[----:B------:R-:W-:Y:S01]  /*7000*/  LOP3.LUT R5, R5, 0xffffffe0, RZ, 0xc0, !PT ;  /* 0xffffffe005057812 */ /* 0x000fe200078ec0ff */
[----:B--2---:R-:W-:Y:S02]  /*7010*/  IMAD.MOV.U32 R15, RZ, RZ, R10 ;  /* 0x000000ffff0f7224 */ /* 0x004fe400078e000a */
[----:B------:R-:W2:Y:S01]  /*7020*/  S2R R10, SR_TID.X ;  /* 0x00000000000a7919 */ /* 0x000ea20000002100 */
[----:B---3--:R-:W-:Y:S02]  /*7030*/  LEA.HI R9, R11, R12, RZ, 0x5 ;  /* 0x0000000c0b097211 */ /* 0x008fe400078f28ff */
[--C-:B----4-:R-:W-:Y:S02]  /*7040*/  SHF.R.S32.HI R11, RZ, 0x2, R6.reuse ;  /* 0x00000002ff0b7819 */ /* 0x110fe40000011406 */
[----:B------:R-:W-:Y:S02]  /*7050*/  SHF.R.S32.HI R6, RZ, 0x1f, R6 ;  /* 0x0000001fff067819 */ /* 0x000fe40000011406 */
[----:B------:R-:W-:-:S02]  /*7060*/  SHF.R.S32.HI R13, RZ, 0x5, R9 ;  /* 0x00000005ff0d7819 */ /* 0x000fc40000011409 */
[----:B------:R-:W-:Y:S02]  /*7070*/  LEA.HI R12, R6, R11, RZ, 0x3 ;  /* 0x0000000b060c7211 */ /* 0x000fe400078f18ff */
[----:B------:R-:W-:Y:S01]  /*7080*/  IADD3 R9, R8, -R5, RZ ;  /* 0x8000000508097210 */ /* 0x000fe20007ffe0ff */
[----:B------:R-:W-:Y:S01]  /*7090*/  IMAD R6, R13, -0x10, R14 ;  /* 0xfffffff00d067824 */ /* 0x000fe200078e020e */
[----:B------:R-:W-:Y:S02]  /*70a0*/  LOP3.LUT R12, R12, 0xfffffff8, RZ, 0xc0, !PT ;  /* 0xfffffff80c0c7812 */ /* 0x000fe400078ec0ff */
[----:B------:R-:W-:Y:S02]  /*70b0*/  LEA.HI R13, R7, R8, RZ, 0x2 ;  /* 0x00000008070d7211 */ /* 0x000fe400078f10ff */
[----:B------:R-:W-:Y:S02]  /*70c0*/  IADD3 R6, R6, R12, -R11 ;  /* 0x0000000c06067210 */ /* 0x000fe40007ffe80b */
[----:B------:R-:W-:-:S04]  /*70d0*/  LOP3.LUT R13, R13, 0xfffffffc, RZ, 0xc0, !PT ;  /* 0xfffffffc0d0d7812 */ /* 0x000fc800078ec0ff */
[----:B------:R-:W-:Y:S01]  /*70e0*/  IADD3 R8, R8, -R13, RZ ;  /* 0x8000000d08087210 */ /* 0x000fe20007ffe0ff */
[C---:B--2---:R-:W-:Y:S01]  /*70f0*/  VIADD R17, R10.reuse, 0xffffff80 ;  /* 0xffffff800a117836 */ /* 0x044fe20000000000 */
[----:B-1----:R-:W-:-:S04]  /*7100*/  IADD3 R18, R10, -0x80, RZ ;  /* 0xffffff800a127810 */ /* 0x002fc80007ffe0ff */
[----:B------:R-:W-:-:S04]  /*7110*/  SHF.R.S32.HI R17, RZ, 0x1f, R17 ;  /* 0x0000001fff117819 */ /* 0x000fc80000011411 */
[----:B------:R-:W-:-:S04]  /*7120*/  LEA.HI R17, R17, R18, RZ, 0x7 ;  /* 0x0000001211117211 */ /* 0x000fc800078f38ff */
[----:B------:R-:W-:-:S04]  /*7130*/  SHF.R.S32.HI R17, RZ, 0x7, R17 ;  /* 0x00000007ff117819 */ /* 0x000fc80000011411 */
[----:B------:R-:W-:-:S04]  /*7140*/  LEA.HI R10, R17, R17, RZ, 0x1 ;  /* 0x00000011110a7211 */ /* 0x000fc800078f08ff */
[----:B------:R-:W-:Y:S02]  /*7150*/  LOP3.LUT R5, R10, 0xfffffffe, RZ, 0xc0, !PT ;  /* 0xfffffffe0a057812 */ /* 0x000fe400078ec0ff */
[----:B------:R-:W-:-:S03]  /*7160*/  SHF.R.S32.HI R10, RZ, 0x1f, R9 ;  /* 0x0000001fff0a7819 */ /* 0x000fc60000011409 */
[----:B------:R-:W-:Y:S01]  /*7170*/  IMAD.IADD R5, R17, 0x1, -R5 ;  /* 0x0000000111057824 */ /* 0x000fe200078e0a05 */
[CC--:B------:R-:W-:Y:S01]  /*7180*/  LEA.HI R11, R10.reuse, R9.reuse, RZ, 0x2 ;  /* 0x000000090a0b7211 */ /* 0x0c0fe200078f10ff */
[----:B------:R-:W-:Y:S01]  /*7190*/  IMAD.MOV.U32 R17, RZ, RZ, R15 ;  /* 0x000000ffff117224 */ /* 0x000fe200078e000f */
[----:B------:R-:W-:Y:S01]  /*71a0*/  LEA.HI R7, R10, R9, RZ, 0x3 ;  /* 0x000000090a077211 */ /* 0x000fe200078f18ff */
[----:B------:R-:W-:Y:S01]  /*71b0*/  IMAD R9, R5, -0x40, R6 ;  /* 0xffffffc005097824 */ /* 0x000fe200078e0206 */
[----:B------:R-:W-:Y:S02]  /*71c0*/  SHF.R.S32.HI R12, RZ, 0x2, R11 ;  /* 0x00000002ff0c7819 */ /* 0x000fe4000001140b */
[--C-:B------:R-:W-:Y:S02]  /*71d0*/  SHF.R.S32.HI R10, RZ, 0x3, R7.reuse ;  /* 0x00000003ff0a7819 */ /* 0x100fe40000011407 */
[----:B------:R-:W-:Y:S01]  /*71e0*/  SHF.R.S32.HI R7, RZ, 0x1f, R7 ;  /* 0x0000001fff077819 */ /* 0x000fe20000011407 */
[C---:B------:R-:W-:Y:S01]  /*71f0*/  VIADD R5, R12.reuse, 0x8 ;  /* 0x000000080c057836 */ /* 0x040fe20000000000 */
[----:B------:R-:W-:Y:S01]  /*7200*/  LEA.HI R11, R11, R12, RZ, 0x1 ;  /* 0x0000000c0b0b7211 */ /* 0x000fe200078f08ff */
[----:B------:R-:W-:Y:S01]  /*7210*/  VIADD R13, R12, 0x10 ;  /* 0x000000100c0d7836 */ /* 0x000fe20000000000 */
[----:B------:R-:W-:-:S02]  /*7220*/  LEA.HI R7, R7, R10, RZ, 0x4 ;  /* 0x0000000a07077211 */ /* 0x000fc400078f20ff */
[----:B------:R-:W-:Y:S02]  /*7230*/  LOP3.LUT R11, R11, 0xfffffffe, RZ, 0xc0, !PT ;  /* 0xfffffffe0b0b7812 */ /* 0x000fe400078ec0ff */
[----:B------:R-:W-:Y:S02]  /*7240*/  LOP3.LUT R7, R7, 0x1ffffff0, RZ, 0xc0, !PT ;  /* 0x1ffffff007077812 */ /* 0x000fe400078ec0ff */
[----:B------:R-:W-:Y:S01]  /*7250*/  LEA.HI R6, R5, R5, RZ, 0x1 ;  /* 0x0000000505067211 */ /* 0x000fe200078f08ff */
[----:B------:R-:W-:Y:S01]  /*7260*/  IMAD.IADD R11, R12, 0x1, -R11 ;  /* 0x000000010c0b7824 */ /* 0x000fe200078e0a0b */
[----:B------:R-:W-:Y:S01]  /*7270*/  IADD3 R10, R10, -R7, RZ ;  /* 0x800000070a0a7210 */ /* 0x000fe20007ffe0ff */
[----:B------:R-:W-:Y:S01]  /*7280*/  VIADD R12, R12, 0x18 ;  /* 0x000000180c0c7836 */ /* 0x000fe20000000000 */
[----:B------:R-:W-:Y:S02]  /*7290*/  LOP3.LUT R14, R6, 0xfffffffe, RZ, 0xc0, !PT ;  /* 0xfffffffe060e7812 */ /* 0x000fe400078ec0ff */
[----:B------:R-:W-:-:S02]  /*72a0*/  LEA.HI R15, R13, R13, RZ, 0x1 ;  /* 0x0000000d0d0f7211 */ /* 0x000fc400078f08ff */
[----:B------:R-:W-:Y:S01]  /*72b0*/  LEA R7, R10, R11, 0x3 ;  /* 0x0000000b0a077211 */ /* 0x000fe200078e18ff */
[----:B------:R-:W-:Y:S01]  /*72c0*/  IMAD.IADD R14, R5, 0x1, -R14 ;  /* 0x00000001050e7824 */ /* 0x000fe200078e0a0e */
[--C-:B------:R-:W-:Y:S02]  /*72d0*/  SHF.R.S32.HI R5, RZ, 0x1, R6.reuse ;  /* 0x00000001ff057819 */ /* 0x100fe40000011406 */
[----:B------:R-:W-:Y:S01]  /*72e0*/  LOP3.LUT R18, R15, 0xfffffffe, RZ, 0xc0, !PT ;  /* 0xfffffffe0f127812 */ /* 0x000fe200078ec0ff */
[----:B------:R1:W-:Y:S01]  /*72f0*/  STL [R1+0x4c], R7 ;  /* 0x00004c0701007387 */ /* 0x0003e20000100800 */
[----:B------:R-:W-:Y:S02]  /*7300*/  SHF.R.S32.HI R6, RZ, 0x1f, R6 ;  /* 0x0000001fff067819 */ /* 0x000fe40000011406 */
[--C-:B------:R-:W-:Y:S01]  /*7310*/  SHF.R.S32.HI R11, RZ, 0x1, R15.reuse ;  /* 0x00000001ff0b7819 */ /* 0x100fe2000001140f */
[----:B------:R-:W-:Y:S01]  /*7320*/  IMAD.IADD R18, R13, 0x1, -R18 ;  /* 0x000000010d127824 */ /* 0x000fe200078e0a12 */
[----:B------:R-:W-:-:S02]  /*7330*/  SHF.R.S32.HI R10, RZ, 0x1f, R15 ;  /* 0x0000001fff0a7819 */ /* 0x000fc4000001140f */
[----:B------:R-:W-:Y:S02]  /*7340*/  LEA.HI R6, R6, R5, RZ, 0x4 ;  /* 0x0000000506067211 */ /* 0x000fe400078f20ff */
[----:B-1----:R-:W-:-:S04]  /*7350*/  LEA.HI R7, R12, R12, RZ, 0x1 ;  /* 0x0000000c0c077211 */ /* 0x002fc800078f08ff */
[--C-:B------:R-:W-:Y:S02]  /*7360*/  SHF.R.S32.HI R13, RZ, 0x1, R7.reuse ;  /* 0x00000001ff0d7819 */ /* 0x100fe40000011407 */
[----:B------:R-:W-:Y:S02]  /*7370*/  SHF.R.S32.HI R20, RZ, 0x1f, R7 ;  /* 0x0000001fff147819 */ /* 0x000fe40000011407 */
[----:B------:R-:W-:Y:S02]  /*7380*/  LOP3.LUT R15, R7, 0xfffffffe, RZ, 0xc0, !PT ;  /* 0xfffffffe070f7812 */ /* 0x000fe400078ec0ff */
[----:B------:R-:W-:Y:S02]  /*7390*/  LEA.HI R7, R10, R11, RZ, 0x4 ;  /* 0x0000000b0a077211 */ /* 0x000fe400078f20ff */
[----:B------:R-:W-:Y:S01]  /*73a0*/  LOP3.LUT R10, R6, 0x1ffffff0, RZ, 0xc0, !PT ;  /* 0x1ffffff0060a7812 */ /* 0x000fe200078ec0ff */
[----:B------:R-:W-:Y:S01]  /*73b0*/  IMAD R6, R17, 0x2000, R16 ;  /* 0x0000200011067824 */ /* 0x000fe200078e0210 */
[----:B------:R-:W-:Y:S01]  /*73c0*/  IADD3 R15, R12, -R15, RZ ;  /* 0x8000000f0c0f7210 */ /* 0x000fe20007ffe0ff */
[----:B------:R-:W-:Y:S01]  /*73d0*/  VIADD R17, R8, 0x8 ;  /* 0x0000000808117836 */ /* 0x000fe20000000000 */
[----:B------:R-:W-:Y:S01]  /*73e0*/  LOP3.LUT R12, R7, 0x1ffffff0, RZ, 0xc0, !PT ;  /* 0x1ffffff0070c7812 */ /* 0x000fe200078ec0ff */
[----:B------:R-:W-:Y:S01]  /*73f0*/  IMAD.IADD R7, R5, 0x1, -R10 ;  /* 0x0000000105077824 */ /* 0x000fe200078e0a0a */
[----:B------:R-:W-:Y:S01]  /*7400*/  LEA.HI R20, R20, R13, RZ, 0x4 ;  /* 0x0000000d14147211 */ /* 0x000fe200078f20ff */
[C---:B------:R-:W-:Y:S01]  /*7410*/  VIADD R10, R6.reuse, 0x4000 ;  /* 0x00004000060a7836 */ /* 0x040fe20000000000 */
[----:B------:R-:W-:Y:S01]  /*7420*/  IADD3 R11, R11, -R12, RZ ;  /* 0x8000000c0b0b7210 */ /* 0x000fe20007ffe0ff */
[----:B------:R-:W-:Y:S01]  /*7430*/  IMAD R7, R7, 0x8, R14 ;  /* 0x0000000807077824 */ /* 0x000fe200078e020e */
[----:B------:R-:W-:Y:S01]  /*7440*/  IADD3 R5, R6, 0x20c00, RZ ;  /* 0x00020c0006057810 */ /* 0x000fe20007ffe0ff */
[----:B------:R-:W-:Y:S01]  /*7450*/  VIADD R17, R8, 0x14 ;  /* 0x0000001408117836 */ /* 0x000fe20000000000 */
[----:B------:R-:W-:-:S02]  /*7460*/  LOP3.LUT R20, R20, 0x1ffffff0, RZ, 0xc0, !PT ;  /* 0x1ffffff014147812 */ /* 0x000fc400078ec0ff */
[----:B------:R-:W-:Y:S01]  /*7470*/  SHF.R.U32.HI R6, RZ, 0x4, R6 ;  /* 0x00000004ff067819 */ /* 0x000fe20000011606 */
[----:B------:R1:W-:Y:S01]  /*7480*/  STL [R1+0x44], R7 ;  /* 0x0000440701007387 */ /* 0x0003e20000100800 */
[----:B------:R-:W-:Y:S01]  /*7490*/  SHF.R.U32.HI R10, RZ, 0x4, R10 ;  /* 0x00000004ff0a7819 */ /* 0x000fe2000001160a */
[----:B------:R-:W-:Y:S01]  /*74a0*/  IMAD.IADD R20, R13, 0x1, -R20 ;  /* 0x000000010d147824 */ /* 0x000fe200078e0a14 */
[----:B------:R-:W-:Y:S01]  /*74b0*/  SHF.R.U32.HI R5, RZ, 0x4, R5 ;  /* 0x00000004ff057819 */ /* 0x000fe20000011605 */
[----:B------:R-:W-:Y:S01]  /*74c0*/  IMAD.MOV.U32 R13, RZ, RZ, 0x40000040 ;  /* 0x40000040ff0d7424 */ /* 0x000fe200078e00ff */
[----:B------:R-:W-:Y:S02]  /*74d0*/  LOP3.LUT R6, R6, 0x3fff, RZ, 0xc0, !PT ;  /* 0x00003fff06067812 */ /* 0x000fe400078ec0ff */
[----:B------:R-:W-:Y:S02]  /*74e0*/  LOP3.LUT R10, R10, 0x3fff, RZ, 0xc0, !PT ;  /* 0x00003fff0a0a7812 */ /* 0x000fe400078ec0ff */
[----:B------:R-:W-:Y:S01]  /*74f0*/  LOP3.LUT R5, R5, 0x3fff, RZ, 0xc0, !PT ;  /* 0x00003fff05057812 */ /* 0x000fe200078ec0ff */
[----:B-1----:R-:W-:Y:S01]  /*7500*/  IMAD R7, R11, 0x8, R18 ;  /* 0x000000080b077824 */ /* 0x002fe200078e0212 */
[----:B------:R-:W-:Y:S01]  /*7510*/  LEA R12, R20, R15, 0x3 ;  /* 0x0000000f140c7211 */ /* 0x000fe200078e18ff */
[----:B------:R-:W-:Y:S01]  /*7520*/  IMAD.MOV.U32 R11, RZ, RZ, 0x40000040 ;  /* 0x40000040ff0b7424 */ /* 0x000fe200078e00ff */
[----:B------:R-:W-:-:S02]  /*7530*/  LOP3.LUT R5, R5, 0x10000, RZ, 0xfc, !PT ;  /* 0x0001000005057812 */ /* 0x000fc400078efcff */
[----:B------:R1:W-:Y:S01]  /*7540*/  STL [R1+0x40], R7 ;  /* 0x0000400701007387 */ /* 0x0003e20000100800 */
[----:B------:R-:W-:-:S03]  /*7550*/  MOV R15, 0x40000040 ;  /* 0x40000040000f7802 */ /* 0x000fc60000000f00 */
[----:B------:R-:W-:Y:S04]  /*7560*/  STL [R1+0x3c], R12 ;  /* 0x00003c0c01007387 */ /* 0x000fe80000100800 */
[----:B------:R2:W-:Y:S01]  /*7570*/  STL [R1+0x50], R5 ;  /* 0x0000500501007387 */ /* 0x0005e20000100800 */
[----:B-1----:R-:W-:Y:S02]  /*7580*/  LOP3.LUT R7, R6, 0x10000, RZ, 0xfc, !PT ;  /* 0x0001000006077812 */ /* 0x002fe400078efcff */
[----:B------:R-:W-:-:S03]  /*7590*/  LOP3.LUT R6, R10, 0x10000, RZ, 0xfc, !PT ;  /* 0x000100000a067812 */ /* 0x000fc600078efcff */
[C---:B------:R-:W-:Y:S01]  /*75a0*/  VIADD R20, R7.reuse, 0x4 ;  /* 0x0000000407147836 */ /* 0x040fe20000000000 */
[C---:B------:R-:W-:Y:S01]  /*75b0*/  IADD3 R14, R6.reuse, 0x2, RZ ;  /* 0x00000002060e7810 */ /* 0x040fe20007ffe0ff */
[----:B------:R-:W-:Y:S01]  /*75c0*/  VIADD R18, R7, 0x6 ;  /* 0x0000000607127836 */ /* 0x000fe20000000000 */
[----:B------:R1:W-:Y:S01]  /*75d0*/  STL [R1+0x8], R6 ;  /* 0x0000080601007387 */ /* 0x0003e20000100800 */
[----:B------:R-:W-:Y:S01]  /*75e0*/  VIADD R10, R6, 0x6 ;  /* 0x00000006060a7836 */ /* 0x000fe20000000000 */
[----:B--2---:R-:W-:Y:S01]  /*75f0*/  IADD3 R5, R8, 0x4, RZ ;  /* 0x0000000408057810 */ /* 0x004fe20007ffe0ff */
[----:B------:R-:W-:Y:S01]  /*7600*/  VIADD R12, R6, 0x4 ;  /* 0x00000004060c7836 */ /* 0x000fe20000000000 */
[----:B------:R2:W-:Y:S01]  /*7610*/  STL.64 [R1+0x30], R20 ;  /* 0x0000301401007387 */ /* 0x0005e20000100a00 */
[C---:B------:R-:W-:Y:S02]  /*7620*/  IADD3 R5, R8.reuse, 0x10, RZ ;  /* 0x0000001008057810 */ /* 0x040fe40007ffe0ff */
[C---:B------:R-:W-:Y:S01]  /*7630*/  IADD3 R5, R8.reuse, 0x1c, RZ ;  /* 0x0000001c08057810 */ /* 0x040fe20007ffe0ff */
[----:B------:R2:W-:Y:S01]  /*7640*/  STL.64 [R1+0x28], R18 ;  /* 0x0000281201007387 */ /* 0x0005e20000100a00 */
[----:B-1----:R-:W-:-:S03]  /*7650*/  VIADD R6, R8, 0xc ;  /* 0x0000000c08067836 */ /* 0x002fc60000000000 */
[----:B------:R2:W-:Y:S01]  /*7660*/  STL.64 [R1+0x10], R10 ;  /* 0x0000100a01007387 */ /* 0x0005e20000100a00 */
[----:B------:R-:W-:-:S03]  /*7670*/  VIADD R6, R8, 0x18 ;  /* 0x0000001808067836 */ /* 0x000fc60000000000 */
[----:B------:R2:W-:Y:S04]  /*7680*/  STL.64 [R1+0x20], R14 ;  /* 0x0000200e01007387 */ /* 0x0005e80000100a00 */
[----:B------:R2:W-:Y:S02]  /*7690*/  STL.64 [R1+0x18], R12 ;  /* 0x0000180c01007387 */ /* 0x0005e40000100a00 */
.L_x_1899:
[----:B------:R-:W-:-:S06]  /*76a0*/  ULOP3.LUT UR4, UR36, 0x1, URZ, 0xfc, !UPT ;  /* 0x0000000124047892 */ /* 0x000fcc000f8efc3f */
[----:B------:R-:W-:-:S04]  /*76b0*/  MOV R5, UR4 ;  /* 0x0000000400057c02 */ /* 0x000fc80008000f00 */
[----:B------:R-:W-:-:S13]  /*76c0*/  ISETP.NE.AND P0, PT, R5, 0x3, PT ;  /* 0x000000030500780c */ /* 0x000fda0003f05270 */
[----:B------:R-:W-:Y:S05]  /*76d0*/  @!P0 BRA `(.L_x_1889) ;  /* 0x0000000000048947 */ /* 0x000fea0003800000 */
[----:B------:R-:W-:Y:S01]  /*76e0*/  BPT.TRAP 0x1 ;  /* 0x000000040000795c */ /* 0x000fe20000300000 */
.L_x_1889:
[----:B------:R-:W-:Y:S01]  /*76f0*/  IMAD R6, R0, 0x8, R16 ;  /* 0x0000000800067824 */ /* 0x000fe200078e0210 */
[----:B--2---:R-:W-:-:S04]  /*7700*/  SHF.L.U32 R21, R4, 0x1f, RZ ;  /* 0x0000001f04157819 */ /* 0x004fc800000006ff */
[----:B------:R1:W2:Y:S01]  /*7710*/  SYNCS.PHASECHK.TRANS64.TRYWAIT P1, [R6+URZ+0x30c10], R21 ;  /* 0x030c1015060075a7 */ /* 0x0002a2000802017f */
[----:B------:R-:W-:Y:S05]  /*7720*/  @!P0 BRA `(.L_x_1890) ;  /* 0x0000000000048947 */ /* 0x000fea0003800000 */
[----:B------:R-:W-:Y:S01]  /*7730*/  BPT.TRAP 0x1 ;  /* 0x000000040000795c */ /* 0x000fe20000300000 */
.L_x_1890:
[----:B------:R-:W-:-:S05]  /*7740*/  VIADD R5, R16, 0x10000 ;  /* 0x0001000010057836 */ /* 0x000fca0000000000 */
[----:B------:R-:W-:-:S04]  /*7750*/  SHF.R.U32.HI R5, RZ, 0x4, R5 ;  /* 0x00000004ff057819 */ /* 0x000fc80000011605 */
[----:B------:R-:W-:-:S04]  /*7760*/  LOP3.LUT R5, R5, 0x3fff, RZ, 0xc0, !PT ;  /* 0x00003fff05057812 */ /* 0x000fc800078ec0ff */
[----:B------:R-:W-:Y:S01]  /*7770*/  LOP3.LUT R11, R5, 0x10000, RZ, 0xfc, !PT ;  /* 0x00010000050b7812 */ /* 0x000fe200078efcff */
[----:B--2---:R-:W-:Y:S06]  /*7780*/  @P1 BRA `(.L_x_1891) ;  /* 0x0000000000081947 */ /* 0x004fec0003800000 */
[----:B------:R-:W2:Y:S02]  /*7790*/  SYNCS.PHASECHK.TRANS64.TRYWAIT P1, [R6+URZ+0x30c10], R21 ;  /* 0x030c1015060075a7 */ /* 0x000ea4000802017f */
[----:B--2---:R-:W-:Y:S05]  /*77a0*/  @!P1 BRA `(.L_x_1892) ;  /* 0x0000010400a49947 */ /* 0x004fea0003800000 */
.L_x_1891:
[----:B------:R-:W3:Y:S01]  /*77b0*/  LDL.64 R22, [R1+0x30] ;  /* 0x0000300001167983 */ /* 0x000ee20000100a00 */
[----:B------:R-:W-:Y:S01]  /*77c0*/  LEA R11, R0, R11, 0xa ;  /* 0x0000000b000b7211 */ /* 0x000fe200078e50ff */
[----:B------:R-:W-:Y:S05]  /*77d0*/  WARPSYNC.ALL ;  /* 0x0000000000007948 */ /* 0x000fea0003800000 */
[----:B------:R-:W-:Y:S01]  /*77e0*/  R2UR UR4, R7 ;  /* 0x00000000070472ca */ /* 0x000fe200000e0000 */
[----:B------:R-:W4:Y:S01]  /*77f0*/  LDL.64 R18, [R1+0x28] ;  /* 0x0000280001127983 */ /* 0x000f220000100a00 */
[----:B------:R-:W-:Y:S01]  /*7800*/  R2UR UR6, R11 ;  /* 0x000000000b0672ca */ /* 0x000fe200000e0000 */
[----:B------:R-:W-:Y:S01]  /*7810*/  WARPGROUP.ARRIVE ;  /* 0x00000000000079c5 */ /* 0x000fe20000000000 */
[----:B------:R-:W-:Y:S01]  /*7820*/  UMOV UR5, 0x40000040 ;  /* 0x4000004000057882 */ /* 0x000fe20000000000 */
[----:B------:R-:W-:Y:S01]  /*7830*/  UMOV UR7, 0x40000040 ;  /* 0x4000004000077882 */ /* 0x000fe20000000000 */
[----:B------:R-:W5:Y:S04]  /*7840*/  LDL R14, [R1+0x40] ;  /* 0x00004000010e7983 */ /* 0x000f680000100800 */
[----:B------:R-:W2:Y:S04]  /*7850*/  LDL R15, [R1+0x4c] ;  /* 0x00004c00010f7983 */ /* 0x000ea80000100800 */
[----:B------:R-:W2:Y:S01]  /*7860*/  LDL R12, [R1+0x44] ;  /* 0x00004400010c7983 */ /* 0x000ea20000100800 */
[----:B------:R-:W-:Y:S01]  /*7870*/  HGMMA.64x128x16.F32.BF16 R76, gdesc[UR4], RZ, !UPT, gsb0 ;  /* 0x01e00000044c79f0 */ /* 0x000fe2000c0018ff */
[----:B------:R-:W-:-:S02]  /*7880*/  VIADD R10, R7, 0x2 ;  /* 0x00000002070a7836 */ /* 0x000fc40000000000 */
[----:B------:R-:W-:Y:S01]  /*7890*/  IMAD.MOV.U32 R11, RZ, RZ, 0x40000040 ;  /* 0x40000040ff0b7424 */ /* 0x000fe200078e00ff */
[----:B------:R-:W2:Y:S02]  /*78a0*/  LDL R13, [R1+0x3c] ;  /* 0x00003c00010d7983 */ /* 0x000ea40000100800 */
[----:B------:R-:W-:Y:S02]  /*78b0*/  R2UR UR8, R10 ;  /* 0x000000000a0872ca */ /* 0x000fe400000e0000 */
[----:B------:R-:W-:Y:S01]  /*78c0*/  R2UR UR9, R11 ;  /* 0x000000000b0972ca */ /* 0x000fe200000e0000 */
[----:B------:R-:W-:Y:S01]  /*78d0*/  UIADD3 UR4, UR6, 0x2, URZ ;  /* 0x0000000206047890 */ /* 0x000fe2000fffe03f */
[----:B------:R-:W-:-:S06]  /*78e0*/  UMOV UR11, 0x40000040 ;  /* 0x40000040000b7882 */ /* 0x000fcc0000000000 */
[----:B------:R-:W-:Y:S01]  /*78f0*/  UMOV UR10, UR4 ;  /* 0x00000004000a7c82 */ /* 0x000fe20008000000 */
[----:B------:R-:W-:Y:S01]  /*7900*/  UIADD3 UR4, UR6, 0x4, URZ ;  /* 0x0000000406047890 */ /* 0x000fe2000fffe03f */
[----:B------:R-:W-:Y:S02]  /*7910*/  WARPGROUP.DEPBAR.LE gsb0, 0x0 ;  /* 0x00008000000079c5 */ /* 0x000fe40000010000 */
[----:B------:R-:W-:-:S06]  /*7920*/  WARPGROUP.ARRIVE ;  /* 0x00000000000079c5 */ /* 0x000fcc0000000000 */
[----:B------:R-:W-:Y:S01]  /*7930*/  HGMMA.64x128x16.F32.BF16 R76, gdesc[UR8], R76, gsb0 ;  /* 0x01e00000084c79f0 */ /* 0x000fe2000800184c */
[----:B------:R-:W-:Y:S01]  /*7940*/  UMOV UR10, UR4 ;  /* 0x00000004000a7c82 */ /* 0x000fe20008000000 */
[----:B------:R-:W-:Y:S01]  /*7950*/  UMOV UR11, 0x40000040 ;  /* 0x40000040000b7882 */ /* 0x000fe20000000000 */
[----:B------:R-:W-:Y:S01]  /*7960*/  UIADD3 UR6, UR6, 0x6, URZ ;  /* 0x0000000606067890 */ /* 0x000fe2000fffe03f */
[----:B------:R-:W-:Y:S01]  /*7970*/  UMOV UR7, 0x40000040 ;  /* 0x4000004000077882 */ /* 0x000fe20000000000 */
[----:B---3--:R-:W-:Y:S02]  /*7980*/  R2UR UR8, R22 ;  /* 0x00000000160872ca */ /* 0x008fe400000e0000 */
[----:B------:R-:W-:Y:S01]  /*7990*/  R2UR UR9, R23 ;  /* 0x00000000170972ca */ /* 0x000fe200000e0000 */
[----:B------:R-:W-:Y:S02]  /*79a0*/  WARPGROUP.DEPBAR.LE gsb0, 0x0 ;  /* 0x00008000000079c5 */ /* 0x000fe40000010000 */
[----:B------:R-:W-:-:S10]  /*79b0*/  WARPGROUP.ARRIVE ;  /* 0x00000000000079c5 */ /* 0x000fd40000000000 */
[----:B------:R-:W-:Y:S01]  /*79c0*/  HGMMA.64x128x16.F32.BF16 R76, gdesc[UR8], R76, gsb0 ;  /* 0x01e00000084c79f0 */ /* 0x000fe2000800184c */
[----:B----4-:R-:W-:Y:S02]  /*79d0*/  R2UR UR4, R18 ;  /* 0x00000000120472ca */ /* 0x010fe400000e0000 */
[----:B------:R-:W-:Y:S01]  /*79e0*/  R2UR UR5, R19 ;  /* 0x00000000130572ca */ /* 0x000fe200000e0000 */
[C---:B-----5:R-:W-:Y:S01]  /*79f0*/  IMAD R14, R0.reuse, 0x80, R14 ;  /* 0x00000080000e7824 */ /* 0x060fe200078e020e */
[C---:B--2---:R-:W-:Y:S01]  /*7a00*/  LEA R10, R0.reuse, R15, 0x7 ;  /* 0x0000000f000a7211 */ /* 0x044fe200078e38ff */
[C---:B------:R-:W-:Y:S01]  /*7a10*/  IMAD R12, R0.reuse, 0x80, R12 ;  /* 0x00000080000c7824 */ /* 0x040fe200078e020c */
[----:B------:R-:W-:-:S03]  /*7a20*/  LEA R18, R0, R13, 0x7 ;  /* 0x0000000d00127211 */ /* 0x000fc600078e38ff */
[C---:B------:R-:W-:Y:S01]  /*7a30*/  IMAD R11, R3.reuse, 0x2, R12 ;  /* 0x00000002030b7824 */ /* 0x040fe200078e020c */
[C---:B------:R-:W-:Y:S01]  /*7a40*/  LEA R17, R3.reuse, R14, 0x1 ;  /* 0x0000000e03117211 */ /* 0x040fe200078e08ff */
[C---:B------:R-:W-:Y:S02]  /*7a50*/  IMAD R15, R3.reuse, 0x2, R10 ;  /* 0x00000002030f7824 */ /* 0x040fe400078e020a */
[----:B------:R-:W-:Y:S01]  /*7a60*/  IMAD R19, R3, 0x2, R18 ;  /* 0x0000000203137824 */ /* 0x000fe200078e0212 */
[----:B------:R-:W-:Y:S01]  /*7a70*/  LEA R10, R11, R16, 0x2 ;  /* 0x000000100b0a7211 */ /* 0x000fe200078e10ff */
[--C-:B------:R-:W-:Y:S02]  /*7a80*/  IMAD R18, R15, 0x4, R16.reuse ;  /* 0x000000040f127824 */ /* 0x100fe400078e0210 */
[--C-:B------:R-:W-:Y:S02]  /*7a90*/  IMAD R14, R17, 0x4, R16.reuse ;  /* 0x00000004110e7824 */ /* 0x100fe400078e0210 */
[----:B------:R-:W-:Y:S01]  /*7aa0*/  IMAD R13, R19, 0x4, R16 ;  /* 0x00000004130d7824 */ /* 0x000fe200078e0210 */
[----:B------:R-:W-:-:S02]  /*7ab0*/  WARPGROUP.DEPBAR.LE gsb0, 0x0 ;  /* 0x00008000000079c5 */ /* 0x000fc40000010000 */
[----:B------:R-:W-:-:S06]  /*7ac0*/  WARPGROUP.ARRIVE ;  /* 0x00000000000079c5 */ /* 0x000fcc0000000000 */
[----:B------:R-:W-:Y:S01]  /*7ad0*/  HGMMA.64x128x16.F32.BF16 R76, gdesc[UR4], R76, gsb0 ;  /* 0x01e00000044c79f0 */ /* 0x000fe2000800184c */
[----:B------:R-:W-:-:S04]  /*7ae0*/  IADD3 R12, R16, 0x20000, RZ ;  /* 0x00020000100c7810 */ /* 0x000fc80007ffe0ff */
[----:B------:R-:W-:Y:S01]  /*7af0*/  LEA R17, R17, R12, 0x2 ;  /* 0x0000000c11117211 */ /* 0x000fe200078e10ff */
[--C-:B------:R-:W-:Y:S02]  /*7b00*/  IMAD R15, R15, 0x4, R12.reuse ;  /* 0x000000040f0f7824 */ /* 0x100fe400078e020c */
        /* <DEDUP_REMOVED lines=9> */
.L_x_1893:
[----:B------:R1:W1:Y:S01]  /*7ba0*/  SYNCS.PHASECHK.TRANS64.TRYWAIT P1, [R6+URZ+0x30c30], R21 ;  /* 0x030c3015060075a7 */ /* 0x000262000802017f */
[----:B------:R-:W-:Y:S05]  /*7bb0*/  @!P0 BRA `(.L_x_1894) ;  /* 0x0000000000048947 */ /* 0x000fea0003800000 */
[----:B------:R-:W-:Y:S01]  /*7bc0*/  BPT.TRAP 0x1 ;  /* 0x000000040000795c */ /* 0x000fe20000300000 */
.L_x_1894:
[----:B-1----:R-:W-:Y:S05]  /*7bd0*/  @P1 BRA `(.L_x_1895) ;  /* 0x0000000000081947 */ /* 0x002fea0003800000 */
[----:B------:R-:W1:Y:S02]  /*7be0*/  SYNCS.PHASECHK.TRANS64.TRYWAIT P1, [R6+URZ+0x30c30], R21 ;  /* 0x030c3015060075a7 */ /* 0x000e64000802017f */
[----:B-1----:R-:W-:Y:S05]  /*7bf0*/  @!P1 BRA `(.L_x_1896) ;  /* 0x0000010000a49947 */ /* 0x002fea0003800000 */
.L_x_1895:
        /* <DEDUP_REMOVED lines=84> */
[----:B------:R-:W-:Y:S01]  /*8140*/  UMOV UR11, 0x40000040 ;  /* 0x40000040000b7882 */ /* 0x000fe20000000000 */
[C---:B------:R-:W-:Y:S01]  /*8150*/  VIADD R223, R8.reuse, 0x4 ;  /* 0x0000000408df7836 */ /* 0x040fe20000000000 */
[----:B------:R-:W-:Y:S01]  /*8160*/  STL [R1+0x94], R143 ;  /* 0x0000948f01007387 */ /* 0x000fe20000100800 */
[----:B------:R-:W-:Y:S03]  /*8170*/  MUFU.TANH R19, R19 ;  /* 0x0000001300137308 */ /* 0x000fe60000002400 */
[----:B------:R-:W-:Y:S04]  /*8180*/  STL [R1+0x90], R142 ;  /* 0x0000908e01007387 */ /* 0x000fe80000100800 */
[----:B------:R-:W-:Y:S01]  /*8190*/  STL [R1+0x8c], R141 ;  /* 0x00008c8d01007387 */ /* 0x000fe20000100800 */
[----:B------:R-:W1:Y:S03]  /*81a0*/  MUFU.TANH R21, R21 ;  /* 0x0000001500157308 */ /* 0x000e660000002400 */
[----:B------:R-:W-:Y:S04]  /*81b0*/  STL [R1+0x88], R140 ;  /* 0x0000888c01007387 */ /* 0x000fe80000100800 */
[----:B------:R-:W-:Y:S01]  /*81c0*/  STL [R1+0x84], R7 ;  /* 0x0000840701007387 */ /* 0x000fe20000100800 */
[C---:B------:R-:W-:Y:S01]  /*81d0*/  VIADD R230, R8.reuse, 0x8 ;  /* 0x0000000808e67836 */ /* 0x040fe20000000000 */
[----:B------:R-:W2:Y:S02]  /*81e0*/  MUFU.TANH R22, R22 ;  /* 0x0000001600167308 */ /* 0x000ea40000002400 */
[----:B------:R-:W-:Y:S04]  /*81f0*/  STL [R1+0x80], R6 ;  /* 0x0000800601007387 */ /* 0x000fe80000100800 */
[----:B------:R-:W-:Y:S02]  /*8200*/  STL [R1+0x7c], R5 ;  /* 0x00007c0501007387 */ /* 0x000fe40000100800 */
[----:B------:R-:W3:Y:S02]  /*8210*/  MUFU.TANH R20, R20 ;  /* 0x0000001400147308 */ /* 0x000ee40000002400 */
[----:B------:R-:W-:Y:S04]  /*8220*/  STL [R1+0x78], R4 ;  /* 0x0000780401007387 */ /* 0x000fe80000100800 */
[----:B------:R-:W-:Y:S01]  /*8230*/  STL [R1+0x74], R3 ;  /* 0x0000740301007387 */ /* 0x000fe20000100800 */
[----:B------:R-:W-:Y:S01]  /*8240*/  IADD3 R213, R8, 0xc, RZ ;  /* 0x0000000c08d57810 */ /* 0x000fe20007ffe0ff */
[----:B------:R-:W4:Y:S02]  /*8250*/  MUFU.TANH R23, R23 ;  /* 0x0000001700177308 */ /* 0x000f240000002400 */
[----:B------:R1:W-:Y:S01]  /*8260*/  STL [R1+0x70], R2 ;  /* 0x0000700201007387 */ /* 0x0003e20000100800 */
[----:B------:R-:W-:-:S02]  /*8270*/  ISETP.GT.AND P2, PT, R9, RZ, PT ;  /* 0x000000ff0900720c */ /* 0x000fc40003f44270 */
[----:B------:R-:W-:-:S03]  /*8280*/  ISETP.GT.AND P1, PT, R9, 0x8, PT ;  /* 0x000000080900780c */ /* 0x000fc60003f24270 */
[----:B------:R-:W4:Y:S01]  /*8290*/  MUFU.TANH R205, R205 ;  /* 0x000000cd00cd7308 */ /* 0x000f220000002400 */
[----:B-1----:R-:W2:Y:S01]  /*82a0*/  LDL.64 R2, [R1+0x20] ;  /* 0x0000200001027983 */ /* 0x002ea20000100a00 */
[----:B------:R-:W-:Y:S01]  /*82b0*/  WARPGROUP.ARRIVE ;  /* 0x00000000000079c5 */ /* 0x000fe20000000000 */
[----:B------:R-:W-:-:S05]  /*82c0*/  VIADD R217, R8, 0x14 ;  /* 0x0000001408d97836 */ /* 0x000fca0000000000 */
        /* <DEDUP_REMOVED lines=8> */
[----:B------:R-:W-:-:S03]  /*8350*/  FMUL.FTZ R93, R101, UR8 ;  /* 0x00000008655d7c20 */ /* 0x000fc60008410000 */
[----:B------:R4:W-:Y:S01]  /*8360*/  MUFU.TANH R154, R112 ;  /* 0x00000070009a7308 */ /* 0x0009e20000002400 */
[----:B---3--:R-:W3:Y:S01]  /*8370*/  LDL.64 R108, [R1+0x10] ;  /* 0x00001000016c7983 */ /* 0x008ee20000100a00 */
[----:B------:R-:W-:Y:S01]  /*8380*/  UIADD3 UR4, UR6, 0x2, URZ ;  /* 0x0000000206047890 */ /* 0x000fe2000fffe03f */
[----:B------:R-:W-:Y:S01]  /*8390*/  VIADD R220, R8, 0x10 ;  /* 0x0000001008dc7836 */ /* 0x000fe20000000000 */
[----:B------:R-:W-:-:S04]  /*83a0*/  ULDC UR5, c[0x0][0x744] ;  /* 0x0001d10000057ab9 */ /* 0x000fc80000000800 */
[----:B------:R-:W1:Y:S01]  /*83b0*/  MUFU.TANH R206, R206 ;  /* 0x000000ce00ce7308 */ /* 0x000e620000002400 */
[----:B------:R-:W-:Y:S01]  /*83c0*/  UMOV UR14, UR4 ;  /* 0x00000004000e7c82 */ /* 0x000fe20008000000 */
[----:B------:R-:W-:-:S06]  /*83d0*/  IADD3 R214, R8, 0x18, RZ ;  /* 0x0000001808d67810 */ /* 0x000fcc0007ffe0ff */
[----:B------:R-:W-:Y:S08]  /*83e0*/  MUFU.TANH R208, R208 ;  /* 0x000000d000d07308 */ /* 0x000ff00000002400 */
[----:B------:R-:W1:Y:S08]  /*83f0*/  MUFU.TANH R207, R207 ;  /* 0x000000cf00cf7308 */ /* 0x000e700000002400 */
[----:B------:R-:W1:Y:S08]  /*8400*/  MUFU.TANH R228, R228 ;  /* 0x000000e400e47308 */ /* 0x000e700000002400 */
        /* <DEDUP_REMOVED lines=12> */
[----:B----4-:R-:W-:Y:S01]  /*84d0*/  FMUL.FTZ R112, R118, UR8 ;  /* 0x0000000876707c20 */ /* 0x010fe20008410000 */
[----:B---3--:R-:W-:-:S05]  /*84e0*/  R2UR UR9, R109 ;  /* 0x000000006d0972ca */ /* 0x008fca00000e0000 */
[----:B------:R3:W-:Y:S01]  /*84f0*/  MUFU.TANH R153, R114 ;  /* 0x0000007200997308 */ /* 0x0007e20000002400 */
[----:B-1----:R-:W-:Y:S01]  /*8500*/  FMUL.FTZ R113, R134, UR8 ;  /* 0x0000000886717c20 */ /* 0x002fe20008410000 */
[----:B------:R-:W-:-:S06]  /*8510*/  UIADD3 UR6, UR6, 0x6, URZ ;  /* 0x0000000606067890 */ /* 0x000fcc000fffe03f */
[----:B------:R1:W-:Y:S01]  /*8520*/  MUFU.TANH R151, R115 ;  /* 0x0000007300977308 */ /* 0x0003e20000002400 */
[----:B---3--:R-:W-:Y:S01]  /*8530*/  FMUL.FTZ R114, R135, UR8 ;  /* 0x0000000887727c20 */ /* 0x008fe20008410000 */
[----:B------:R-:W-:Y:S02]  /*8540*/  WARPGROUP.DEPBAR.LE gsb0, 0x0 ;  /* 0x00008000000079c5 */ /* 0x000fe40000010000 */
[----:B------:R-:W-:-:S04]  /*8550*/  WARPGROUP.ARRIVE ;  /* 0x00000000000079c5 */ /* 0x000fc80000000000 */
[----:B------:R3:W-:Y:S01]  /*8560*/  MUFU.TANH R150, R116 ;  /* 0x0000007400967308 */ /* 0x0007e20000002400 */
[----:B-1----:R-:W-:-:S07]  /*8570*/  FMUL.FTZ R115, R136, UR8 ;  /* 0x0000000888737c20 */ /* 0x002fce0008410000 */
[----:B------:R1:W-:Y:S01]  /*8580*/  MUFU.TANH R149, R117 ;  /* 0x0000007500957308 */ /* 0x0003e20000002400 */
[----:B---3--:R-:W-:-:S07]  /*8590*/  FMUL.FTZ R116, R137, UR8 ;  /* 0x0000000889747c20 */ /* 0x008fce0008410000 */
[----:B------:R3:W-:Y:S01]  /*85a0*/  MUFU.TANH R147, R120 ;  /* 0x0000007800937308 */ /* 0x0007e20000002400 */
[----:B-1----:R-:W-:Y:S01]  /*85b0*/  FMUL.FTZ R117, R138, UR8 ;  /* 0x000000088a757c20 */ /* 0x002fe20008410000 */
[----:B---3--:R-:W-:Y:S01]  /*85c0*/  FMUL.FTZ R120, R139, UR8 ;  /* 0x000000088b787c20 */ /* 0x008fe20008410000 */
[----:B------:R-:W-:Y:S02]  /*85d0*/  R2UR UR8, R108 ;  /* 0x000000006c0872ca */ /* 0x000fe400000e0000 */
[----:B--2---:R-:W-:Y:S02]  /*85e0*/  R2UR UR12, R2 ;  /* 0x00000000020c72ca */ /* 0x004fe400000e0000 */
[----:B------:R-:W-:-:S13]  /*85f0*/  R2UR UR13, R3 ;  /* 0x00000000030d72ca */ /* 0x000fda00000e0000 */
[----:B------:R-:W-:Y:S01]  /*8600*/  HGMMA.64x128x16.F32.BF16 R24, gdesc[UR12], R24, gsb0 ;  /* 0x01e000000c1879f0 */ /* 0x000fe20008001818 */
[----:B------:R-:W-:Y:S01]  /*8610*/  UMOV UR10, UR6 ;  /* 0x00000006000a7c82 */ /* 0x000fe20008000000 */
[----:B------:R-:W1:Y:S04]  /*8620*/  SHFL.IDX PT, R96, R18, R8, 0x1f ;  /* 0x00001f0812607589 */ /* 0x000e6800000e0000 */
[----:B------:R-:W2:Y:S04]  /*8630*/  SHFL.IDX PT, R97, R18, R223, 0x1f ;  /* 0x00001fdf12617589 */ /* 0x000ea800000e0000 */
        /* <DEDUP_REMOVED lines=8> */
[--C-:B------:R-:W-:Y:S01]  /*86c0*/  FFMA.FTZ R99, R99, UR5, -R96.reuse ;  /* 0x0000000563637c23 */ /* 0x100fe20008010860 */
[----:B------:R-:W-:Y:S01]  /*86d0*/  FFMA.FTZ R98, R98, UR5, -R96 ;  /* 0x0000000562627c23 */ /* 0x000fe20008010860 */
[----:B------:R-:W-:-:S02]  /*86e0*/  WARPGROUP.DEPBAR.LE gsb0, 0x0 ;  /* 0x00008000000079c5 */ /* 0x000fc40000010000 */
[----:B------:R-:W-:-:S06]  /*86f0*/  WARPGROUP.ARRIVE ;  /* 0x00000000000079c5 */ /* 0x000fcc0000000000 */
[----:B------:R-:W-:Y:S01]  /*8700*/  HGMMA.64x128x16.F32.BF16 R24, gdesc[UR8], R24, gsb0 ;  /* 0x01e00000081879f0 */ /* 0x000fe20008001818 */
[----:B----4-:R-:W-:Y:S01]  /*8710*/  VIADD R128, R8, 0x1c ;  /* 0x0000001c08807836 */ /* 0x010fe20000000000 */
[----:B------:R-:W-:Y:S01]  /*8720*/  FSEL R96, R22, -INF , P1 ;  /* 0xff80000016607808 */ /* 0x000fe20000800000 */
[----:B------:R-:W4:Y:S01]  /*8730*/  SHFL.IDX PT, R101, R18, R220, 0x1f ;  /* 0x00001fdc12657589 */ /* 0x000f2200000e0000 */
[----:B------:R-:W-:Y:S01]  /*8740*/  FSEL R118, R20, -INF , P2 ;  /* 0xff80000014767808 */ /* 0x000fe20001000000 */
[----:B------:R3:W-:Y:S04]  /*8750*/  MUFU.TANH R161, R106 ;  /* 0x0000006a00a17308 */ /* 0x0007e80000002400 */
[----:B--2---:R-:W-:-:S04]  /*8760*/  FFMA.FTZ R118, R118, UR5, -R97 ;  /* 0x0000000576767c23 */ /* 0x004fc80008010861 */
[----:B------:R-:W-:Y:S01]  /*8770*/  MUFU.TANH R148, R119 ;  /* 0x0000007700947308 */ /* 0x000fe20000002400 */
[----:B---3--:R-:W2:Y:S07]  /*8780*/  SHFL.IDX PT, R106, R18, R128, 0x1f ;  /* 0x00001f80126a7589 */ /* 0x008eae00000e0000 */
[----:B------:R3:W-:Y:S08]  /*8790*/  MUFU.EX2 R119, R99 ;  /* 0x0000006300777308 */ /* 0x0007f00000000800 */
[----:B------:R-:W4:Y:S01]  /*87a0*/  MUFU.TANH R235, R235 ;  /* 0x000000eb00eb7308 */ /* 0x000f220000002400 */
[----:B---3--:R-:W-:Y:S01]  /*87b0*/  FFMA.FTZ R99, R96, UR5, -R97 ;  /* 0x0000000560637c23 */ /* 0x008fe20008010861 */
[----:B------:R-:W-:-:S02]  /*87c0*/  FSEL R96, R23, -INF , P2 ;  /* 0xff80000017607808 */ /* 0x000fc40001000000 */
[----:B------:R-:W-:-:S04]  /*87d0*/  FSEL R97, R205, -INF , P1 ;  /* 0xff800000cd617808 */ /* 0x000fc80000800000 */
[----:B------:R-:W-:Y:S01]  /*87e0*/  MUFU.TANH R225, R225 ;  /* 0x000000e100e17308 */ /* 0x000fe20000002400 */
[--C-:B------:R-:W-:Y:S01]  /*87f0*/  FFMA.FTZ R96, R96, UR5, -R95.reuse ;  /* 0x0000000560607c23 */ /* 0x100fe2000801085f */
[----:B------:R-:W-:-:S06]  /*8800*/  FFMA.FTZ R95, R97, UR5, -R95 ;  /* 0x00000005615f7c23 */ /* 0x000fcc000801085f */
[----:B------:R3:W-:Y:S01]  /*8810*/  MUFU.TANH R159, R107 ;  /* 0x0000006b009f7308 */ /* 0x0007e20000002400 */
[----:B------:R-:W-:Y:S01]  /*8820*/  FSEL R97, R204, -INF , P2 ;  /* 0xff800000cc617808 */ /* 0x000fe20001000000 */
[----:B---3--:R3:W2:Y:S06]  /*8830*/  SHFL.IDX PT, R107, R18, R214, 0x1f ;  /* 0x00001fd6126b7589 */ /* 0x0086ac00000e0000 */
[----:B------:R-:W2:Y:S01]  /*8840*/  MUFU.TANH R88, R88 ;  /* 0x0000005800587308 */ /* 0x000ea20000002400 */
[----:B------:R-:W-:-:S07]  /*8850*/  FSEL R102, R206, -INF , P1 ;  /* 0xff800000ce667808 */ /* 0x000fce0000800000 */
[----:B------:R1:W-:Y:S01]  /*8860*/  MUFU.TANH R144, R123 ;  /* 0x0000007b00907308 */ /* 0x0003e20000002400 */
[----:B------:R-:W-:Y:S07]  /*8870*/  SHFL.IDX PT, R221, R10, R217, 0x1f ;  /* 0x00001fd90add7589 */ /* 0x000fee00000e0000 */
[----:B------:R-:W2:Y:S01]  /*8880*/  MUFU.TANH R226, R226 ;  /* 0x000000e200e27308 */ /* 0x000ea20000002400 */
[----:B-1----:R-:W1:Y:S01]  /*8890*/  SHFL.IDX PT, R123, R10, R230, 0x1f ;  /* 0x00001fe60a7b7589 */ /* 0x002e6200000e0000 */
[----:B------:R-:W-:-:S06]  /*88a0*/  FFMA.FTZ R97, R97, UR5, -R104 ;  /* 0x0000000561617c23 */ /* 0x000fcc0008010868 */
[----:B------:R-:W1:Y:S01]  /*88b0*/  MUFU.TANH R237, R237 ;  /* 0x000000ed00ed7308 */ /* 0x000e620000002400 */
[----:B------:R-:W-:-:S07]  /*88c0*/  FFMA.FTZ R104, R102, UR5, -R104 ;  /* 0x0000000566687c23 */ /* 0x000fce0008010868 */
[----:B------:R-:W-:Y:S01]  /*88d0*/  MUFU.TANH R92, R92 ;  /* 0x0000005c005c7308 */ /* 0x000fe20000002400 */
[----:B------:R-:W-:-:S07]  /*88e0*/  FSEL R102, R207, -INF , P2 ;  /* 0xff800000cf667808 */ /* 0x000fce0001000000 */
[----:B------:R4:W-:Y:S01]  /*88f0*/  MUFU.TANH R145, R121 ;  /* 0x0000007900917308 */ /* 0x0009e20000002400 */
[----:B---3--:R-:W-:Y:S01]  /*8900*/  FSEL R18, R228, -INF , P1 ;  /* 0xff800000e4127808 */ /* 0x008fe20000800000 */
[----:B------:R-:W-:Y:S06]  /*8910*/  SHFL.IDX PT, R212, R10, R213, 0x1f ;  /* 0x00001fd50ad47589 */ /* 0x000fec00000e0000 */
[----:B------:R3:W-:Y:S01]  /*8920*/  MUFU.TANH R4, R131 ;  /* 0x0000008300047308 */ /* 0x0007e20000002400 */
[----:B----4-:R-:W4:Y:S01]  /*8930*/  SHFL.IDX PT, R121, R10, R8, 0x1f ;  /* 0x00001f080a797589 */ /* 0x010f2200000e0000 */
[----:B------:R-:W-:-:S06]  /*8940*/  FSEL R108, R235, -INF , P2 ;  /* 0xff800000eb6c7808 */ /* 0x000fcc0001000000 */
[----:B------:R-:W4:Y:S01]  /*8950*/  MUFU.TANH R231, R231 ;  /* 0x000000e700e77308 */ /* 0x000f220000002400 */
[----:B---3--:R-:W3:Y:S07]  /*8960*/  SHFL.IDX PT, R131, R14, R230, 0x1f ;  /* 0x00001fe60e837589 */ /* 0x008eee00000e0000 */
[----:B------:R-:W3:Y:S01]  /*8970*/  MUFU.TANH R89, R89 ;  /* 0x0000005900597308 */ /* 0x000ee20000002400 */
[----:B------:R-:W3:Y:S07]  /*8980*/  SHFL.IDX PT, R137, R10, R128, 0x1f ;  /* 0x00001f800a897589 */ /* 0x000eee00000e0000 */
[----:B------:R-:W3:Y:S01]  /*8990*/  MUFU.TANH R93, R93 ;  /* 0x0000005d005d7308 */ /* 0x000ee20000002400 */
[----:B------:R-:W-:-:S02]  /*89a0*/  WARPGROUP.DEPBAR.LE gsb0, 0x0 ;  /* 0x00008000000079c5 */ /* 0x000fc40000010000 */
[----:B------:R3:W-:Y:S05]  /*89b0*/  LDS R227, [R15+0x400] ;  /* 0x000400000fe37984 */ /* 0x0007ea0000000800 */
[----:B------:R2:W3:Y:S01]  /*89c0*/  MUFU.TANH R163, R103 ;  /* 0x0000006700a37308 */ /* 0x0004e20000002400 */
[----:B------:R-:W-:-:S07]  /*89d0*/  FFMA.FTZ R102, R102, UR5, -R101 ;  /* 0x0000000566667c23 */ /* 0x000fce0008010865 */
[----:B------:R1:W-:Y:S01]  /*89e0*/  MUFU.TANH R160, R105 ;  /* 0x0000006900a07308 */ /* 0x0003e20000002400 */
[----:B--2---:R-:W-:Y:S01]  /*89f0*/  FSEL R103, R208, -INF , P2 ;  /* 0xff800000d0677808 */ /* 0x004fe20001000000 */
[----:B------:R-:W-:Y:S01]  /*8a00*/  FFMA.FTZ R108, R108, UR5, -R106 ;  /* 0x000000056c6c7c23 */ /* 0x000fe2000801086a */
[----:B------:R-:W-:Y:S03]  /*8a10*/  SHFL.IDX PT, R211, R10, R220, 0x1f ;  /* 0x00001fdc0ad37589 */ /* 0x000fe600000e0000 */
[--C-:B------:R-:W-:Y:S02]  /*8a20*/  FFMA.FTZ R103, R103, UR5, -R100.reuse ;  /* 0x0000000567677c23 */ /* 0x100fe40008010864 */
[----:B------:R2:W-:Y:S01]  /*8a30*/  MUFU.TANH R157, R110 ;  /* 0x0000006e009d7308 */ /* 0x0005e20000002400 */
[----:B-1----:R-:W-:Y:S01]  /*8a40*/  FSEL R105, R209, -INF , P1 ;  /* 0xff800000d1697808 */ /* 0x002fe20000800000 */
[----:B------:R-:W-:Y:S01]  /*8a50*/  FFMA.FTZ R100, R18, UR5, -R100 ;  /* 0x0000000512647c23 */ /* 0x000fe20008010864 */
[----:B------:R-:W-:-:S05]  /*8a60*/  FSEL R18, R88, -INF , P2 ;  /* 0xff80000058127808 */ /* 0x000fca0001000000 */
[----:B------:R-:W1:Y:S01]  /*8a70*/  MUFU.TANH R91, R91 ;  /* 0x0000005b005b7308 */ /* 0x000e620000002400 */
[----:B--2---:R-:W-:Y:S01]  /*8a80*/  FSEL R110, R225, -INF , P1 ;  /* 0xff800000e16e7808 */ /* 0x004fe20000800000 */
[----:B------:R-:W-:Y:S01]  /*8a90*/  FFMA.FTZ R101, R105, UR5, -R101 ;  /* 0x0000000569657c23 */ /* 0x000fe20008010865 */
[----:B------:R-:W-:Y:S01]  /*8aa0*/  FSEL R105, R226, -INF , P1 ;  /* 0xff800000e2697808 */ /* 0x000fe20000800000 */
[----:B------:R-:W-:-:S04]  /*8ab0*/  IMAD R210, R0, 0x400, R210 ;  /* 0x0000040000d27824 */ /* 0x000fc800078e02d2 */
[----:B------:R2:W-:Y:S01]  /*8ac0*/  MUFU.TANH R155, R111 ;  /* 0x0000006f009b7308 */ /* 0x0005e20000002400 */
[----:B------:R-:W-:Y:S01]  /*8ad0*/  FFMA.FTZ R106, R110, UR5, -R106 ;  /* 0x000000056e6a7c23 */ /* 0x000fe2000801086a */
[----:B------:R-:W-:Y:S01]  /*8ae0*/  FSEL R110, R237, -INF , P2 ;  /* 0xff800000ed6e7808 */ /* 0x000fe20001000000 */
[----:B------:R-:W-:-:S05]  /*8af0*/  FFMA.FTZ R18, R18, UR5, -R107 ;  /* 0x0000000512127c23 */ /* 0x000fca000801086b */
[----:B------:R3:W-:Y:S01]  /*8b00*/  MUFU.TANH R2, R133 ;  /* 0x0000008500027308 */ /* 0x0007e20000002400 */
[----:B--2---:R-:W2:Y:S01]  /*8b10*/  SHFL.IDX PT, R111, R10, R223, 0x1f ;  /* 0x00001fdf0a6f7589 */ /* 0x004ea200000e0000 */
[----:B------:R-:W-:Y:S01]  /*8b20*/  FFMA.FTZ R107, R105, UR5, -R107 ;  /* 0x00000005696b7c23 */ /* 0x000fe2000801086b */
[----:B----4-:R-:W-:-:S05]  /*8b30*/  FSEL R105, R231, -INF , P2 ;  /* 0xff800000e7697808 */ /* 0x010fca0001000000 */
[----:B------:R-:W-:Y:S01]  /*8b40*/  MUFU.TANH R232, R232 ;  /* 0x000000e800e87308 */ /* 0x000fe20000002400 */
[----:B---3--:R-:W3:Y:S01]  /*8b50*/  SHFL.IDX PT, R133, R14, R223, 0x1f ;  /* 0x00001fdf0e857589 */ /* 0x008ee200000e0000 */
[----:B------:R-:W-:Y:S01]  /*8b60*/  R2UR UR4, R210 ;  /* 0x00000000d20472ca */ /* 0x000fe200000e0000 */
[----:B------:R-:W-:-:S05]  /*8b70*/  FFMA.FTZ R110, R110, UR5, -R123 ;  /* 0x000000056e6e7c23 */ /* 0x000fca000801087b */
[----:B------:R-:W4:Y:S01]  /*8b80*/  MUFU.TANH R236, R236 ;  /* 0x000000ec00ec7308 */ /* 0x000f220000002400 */
[----:B------:R3:W3:Y:S01]  /*8b90*/  SHFL.IDX PT, R139, R10, R214, 0x1f ;  /* 0x00001fd60a8b7589 */ /* 0x0006e200000e0000 */
[----:B------:R-:W-:-:S06]  /*8ba0*/  FSEL R109, R89, -INF , P1 ;  /* 0xff800000596d7808 */ /* 0x000fcc0000800000 */
[----:B------:R1:W-:Y:S01]  /*8bb0*/  MUFU.TANH R141, R125 ;  /* 0x0000007d008d7308 */ /* 0x0003e20000002400 */
[----:B------:R-:W-:-:S07]  /*8bc0*/  FSEL R210, R93, -INF , P2 ;  /* 0xff8000005dd27808 */ /* 0x000fce0001000000 */
[----:B------:R-:W2:Y:S01]  /*8bd0*/  MUFU.TANH R94, R94 ;  /* 0x0000005e005e7308 */ /* 0x000ea20000002400 */
[----:B-1----:R-:W-:Y:S01]  /*8be0*/  FSEL R125, R92, -INF , P1 ;  /* 0xff8000005c7d7808 */ /* 0x002fe20000800000 */
[----:B------:R-:W-:Y:S01]  /*8bf0*/  SHFL.IDX PT, R135, R14, R8, 0x1f ;  /* 0x00001f080e877589 */ /* 0x000fe200000e0000 */
[----:B------:R-:W-:-:S03]  /*8c00*/  FSEL R15, R163, -INF , P1 ;  /* 0xff800000a30f7808 */ /* 0x000fc60000800000 */
[----:B------:R-:W-:Y:S02]  /*8c10*/  FFMA.FTZ R123, R125, UR5, -R123 ;  /* 0x000000057d7b7c23 */ /* 0x000fe4000801087b */
[----:B------:R1:W-:Y:S01]  /*8c20*/  MUFU.TANH R140, R127 ;  /* 0x0000007f008c7308 */ /* 0x0003e20000002400 */
[----:B------:R-:W-:Y:S01]  /*8c30*/  FSEL R125, R153, -INF , P1 ;  /* 0xff800000997d7808 */ /* 0x000fe20000800000 */
[--C-:B------:R-:W-:Y:S01]  /*8c40*/  FFMA.FTZ R105, R105, UR5, -R121.reuse ;  /* 0x0000000569697c23 */ /* 0x100fe20008010879 */
[----:B------:R-:W-:-:S05]  /*8c50*/  FFMA.FTZ R121, R109, UR5, -R121 ;  /* 0x000000056d797c23 */ /* 0x000fca0008010879 */
[----:B------:R4:W-:Y:S01]  /*8c60*/  MUFU.TANH R3, R132 ;  /* 0x0000008400037308 */ /* 0x0009e20000002400 */
[----:B-1----:R-:W1:Y:S01]  /*8c70*/  SHFL.IDX PT, R127, R14, R220, 0x1f ;  /* 0x00001fdc0e7f7589 */ /* 0x002e6200000e0000 */
[----:B------:R-:W-:Y:S01]  /*8c80*/  FSEL R109, R91, -INF , P2 ;  /* 0xff8000005b6d7808 */ /* 0x000fe20001000000 */
[----:B------:R-:W-:-:S05]  /*8c90*/  FFMA.FTZ R210, R210, UR5, -R221 ;  /* 0x00000005d2d27c23 */ /* 0x000fca00080108dd */
[----:B------:R-:W1:Y:S01]  /*8ca0*/  MUFU.TANH R112, R112 ;  /* 0x0000007000707308 */ /* 0x000e620000002400 */
[----:B----4-:R-:W-:Y:S01]  /*8cb0*/  FSEL R132, R154, -INF , P2 ;  /* 0xff8000009a847808 */ /* 0x010fe20001000000 */
[----:B------:R-:W-:Y:S01]  /*8cc0*/  FFMA.FTZ R221, R15, UR5, -R221 ;  /* 0x000000050fdd7c23 */ /* 0x000fe200080108dd */
[----:B------:R-:W-:-:S05]  /*8cd0*/  FSEL R138, R160, -INF , P2 ;  /* 0xff800000a08a7808 */ /* 0x000fca0001000000 */
[----:B------:R4:W-:Y:S01]  /*8ce0*/  MUFU.TANH R143, R124 ;  /* 0x0000007c008f7308 */ /* 0x0009e20000002400 */
[--C-:B------:R-:W-:Y:S01]  /*8cf0*/  FFMA.FTZ R132, R132, UR5, -R131.reuse ;  /* 0x0000000584847c23 */ /* 0x100fe20008010883 */
[----:B------:R-:W-:Y:S01]  /*8d00*/  FFMA.FTZ R131, R125, UR5, -R131 ;  /* 0x000000057d837c23 */ /* 0x000fe20008010883 */
[----:B------:R-:W-:Y:S01]  /*8d10*/  FSEL R15, R159, -INF , P1 ;  /* 0xff8000009f0f7808 */ /* 0x000fe20000800000 */
[----:B------:R1:W1:Y:S01]  /*8d20*/  SHFL.IDX PT, R125, R14, R128, 0x1f ;  /* 0x00001f800e7d7589 */ /* 0x00026200000e0000 */
[----:B------:R-:W-:-:S03]  /*8d30*/  FFMA.FTZ R109, R109, UR5, -R212 ;  /* 0x000000056d6d7c23 */ /* 0x000fc600080108d4 */
[----:B------:R3:W-:Y:S01]  /*8d40*/  MUFU.TANH R146, R122 ;  /* 0x0000007a00927308 */ /* 0x0007e20000002400 */
[----:B----4-:R-:W-:Y:S01]  /*8d50*/  FSEL R124, R164, -INF , P1 ;  /* 0xff800000a47c7808 */ /* 0x010fe20000800000 */
[--C-:B------:R-:W-:Y:S01]  /*8d60*/  FFMA.FTZ R138, R138, UR5, -R137.reuse ;  /* 0x000000058a8a7c23 */ /* 0x100fe20008010889 */
[----:B------:R-:W-:Y:S01]  /*8d70*/  FSEL R234, R236, -INF , P2 ;  /* 0xff800000ecea7808 */ /* 0x000fe20001000000 */
[----:B------:R-:W-:Y:S01]  /*8d80*/  FFMA.FTZ R137, R15, UR5, -R137 ;  /* 0x000000050f897c23 */ /* 0x000fe20008010889 */
[----:B------:R-:W-:Y:S01]  /*8d90*/  FSEL R134, R156, -INF , P2 ;  /* 0xff8000009c867808 */ /* 0x000fe20001000000 */
[----:B------:R-:W-:Y:S02]  /*8da0*/  FFMA.FTZ R212, R124, UR5, -R212 ;  /* 0x000000057cd47c23 */ /* 0x000fe400080108d4 */
[----:B------:R4:W-:Y:S01]  /*8db0*/  MUFU.TANH R5, R129 ;  /* 0x0000008100057308 */ /* 0x0009e20000002400 */
[----:B---3--:R-:W-:Y:S02]  /*8dc0*/  FSEL R122, R232, -INF , P2 ;  /* 0xff800000e87a7808 */ /* 0x008fe40001000000 */
[----:B------:R-:W-:-:S05]  /*8dd0*/  FSEL R218, R162, -INF , P2 ;  /* 0xff800000a2da7808 */ /* 0x000fca0001000000 */
[----:B------:R-:W3:Y:S01]  /*8de0*/  MUFU.TANH R90, R90 ;  /* 0x0000005a005a7308 */ /* 0x000ee20000002400 */
[----:B----4-:R-:W4:Y:S01]  /*8df0*/  SHFL.IDX PT, R129, R14, R213, 0x1f ;  /* 0x00001fd50e817589 */ /* 0x010f2200000e0000 */
[----:B--2---:R-:W-:Y:S02]  /*8e00*/  FSEL R124, R94, -INF , P1 ;  /* 0xff8000005e7c7808 */ /* 0x004fe40000800000 */
[----:B------:R-:W-:Y:S01]  /*8e10*/  FSEL R15, R155, -INF , P1 ;  /* 0xff8000009b0f7808 */ /* 0x000fe20000800000 */
[----:B------:R-:W-:Y:S01]  /*8e20*/  FFMA.FTZ R122, R122, UR5, -R111 ;  /* 0x000000057a7a7c23 */ /* 0x000fe2000801086f */
[--C-:B------:R-:W-:Y:S01]  /*8e30*/  FFMA.FTZ R234, R234, UR5, -R211.reuse ;  /* 0x00000005eaea7c23 */ /* 0x100fe200080108d3 */
[----:B------:R-:W-:Y:S01]  /*8e40*/  FFMA.FTZ R211, R124, UR5, -R211 ;  /* 0x000000057cd37c23 */ /* 0x000fe200080108d3 */
[--C-:B------:R-:W-:Y:S01]  /*8e50*/  FFMA.FTZ R134, R134, UR5, -R133.reuse ;  /* 0x0000000586867c23 */ /* 0x100fe20008010885 */
[----:B------:R-:W2:Y:S01]  /*8e60*/  SHFL.IDX PT, R222, R227, R223, 0x1f ;  /* 0x00001fdfe3de7589 */ /* 0x000ea200000e0000 */
[----:B------:R-:W-:Y:S01]  /*8e70*/  FSEL R10, R161, -INF , P1 ;  /* 0xff800000a10a7808 */ /* 0x000fe20000800000 */
[----:B------:R-:W-:Y:S01]  /*8e80*/  FFMA.FTZ R133, R15, UR5, -R133 ;  /* 0x000000050f857c23 */ /* 0x000fe20008010885 */
[----:B-1----:R-:W-:Y:S01]  /*8e90*/  FSEL R128, R150, -INF , P2 ;  /* 0xff80000096807808 */ /* 0x002fe20001000000 */
[----:B------:R-:W1:Y:S01]  /*8ea0*/  SHFL.IDX PT, R124, R14, R217, 0x1f ;  /* 0x00001fd90e7c7589 */ /* 0x000e6200000e0000 */
[----:B------:R3:W-:Y:S01]  /*8eb0*/  MUFU.EX2 R15, R122 ;  /* 0x0000007a000f7308 */ /* 0x0007e20000000800 */
[----:B------:R-:W-:-:S02]  /*8ec0*/  FFMA.FTZ R218, R218, UR5, -R139 ;  /* 0x00000005dada7c23 */ /* 0x000fc4000801088b */
[----:B------:R-:W1:Y:S01]  /*8ed0*/  SHFL.IDX PT, R219, R227, R8, 0x1f ;  /* 0x00001f08e3db7589 */ /* 0x000e6200000e0000 */
[----:B------:R-:W-:Y:S01]  /*8ee0*/  FFMA.FTZ R139, R10, UR5, -R139 ;  /* 0x000000050a8b7c23 */ /* 0x000fe2000801088b */
[----:B------:R-:W-:Y:S02]  /*8ef0*/  FSEL R136, R158, -INF , P2 ;  /* 0xff8000009e887808 */ /* 0x000fe40001000000 */
[----:B------:R-:W1:Y:S01]  /*8f00*/  SHFL.IDX PT, R214, R14, R214, 0x1f ;  /* 0x00001fd60ed67589 */ /* 0x000e6200000e0000 */
[----:B---3--:R-:W-:-:S03]  /*8f10*/  FSEL R122, R112, -INF , P1 ;  /* 0xff800000707a7808 */ /* 0x008fc60000800000 */
[----:B------:R3:W1:Y:S01]  /*8f20*/  SHFL.IDX PT, R229, R227, R213, 0x1f ;  /* 0x00001fd5e3e57589 */ /* 0x00066200000e0000 */
[----:B------:R-:W-:Y:S01]  /*8f30*/  FSEL R10, R157, -INF , P1 ;  /* 0xff8000009d0a7808 */ /* 0x000fe20000800000 */
[--C-:B------:R-:W-:Y:S01]  /*8f40*/  FFMA.FTZ R128, R128, UR5, -R127.reuse ;  /* 0x0000000580807c23 */ /* 0x100fe2000801087f */
[----:B------:R-:W-:Y:S01]  /*8f50*/  FFMA.FTZ R127, R122, UR5, -R127 ;  /* 0x000000057a7f7c23 */ /* 0x000fe2000801087f */
[----:B------:R-:W-:Y:S01]  /*8f60*/  FSEL R122, R145, -INF , P2 ;  /* 0xff800000917a7808 */ /* 0x000fe20001000000 */
[--C-:B------:R-:W-:Y:S01]  /*8f70*/  FFMA.FTZ R136, R136, UR5, -R135.reuse ;  /* 0x0000000588887c23 */ /* 0x100fe20008010887 */
[----:B------:R4:W1:Y:S01]  /*8f80*/  MUFU.TANH R6, R130 ;  /* 0x0000008200067308 */ /* 0x0008620000002400 */
[----:B------:R-:W-:-:S07]  /*8f90*/  FFMA.FTZ R135, R10, UR5, -R135 ;  /* 0x000000050a877c23 */ /* 0x000fce0008010887 */
[----:B------:R2:W1:Y:S01]  /*8fa0*/  MUFU.TANH R142, R126 ;  /* 0x0000007e008e7308 */ /* 0x0004620000002400 */
[----:B---3--:R-:W-:Y:S01]  /*8fb0*/  FSEL R213, R144, -INF , P1 ;  /* 0xff80000090d57808 */ /* 0x008fe20000800000 */
[--C-:B------:R-:W-:Y:S01]  /*8fc0*/  FFMA.FTZ R122, R122, UR5, -R125.reuse ;  /* 0x000000057a7a7c23 */ /* 0x100fe2000801087d */
[----:B----4-:R-:W-:Y:S01]  /*8fd0*/  FSEL R130, R152, -INF , P2 ;  /* 0xff80000098827808 */ /* 0x010fe20001000000 */
[----:B------:R3:W-:Y:S02]  /*8fe0*/  SHFL.IDX PT, R224, R227, R220, 0x1f ;  /* 0x00001fdce3e07589 */ /* 0x0007e400000e0000 */
[----:B------:R-:W-:Y:S02]  /*8ff0*/  FFMA.FTZ R125, R213, UR5, -R125 ;  /* 0x00000005d57d7c23 */ /* 0x000fe4000801087d */
[----:B------:R4:W-:Y:S01]  /*9000*/  MUFU.EX2 R10, R121 ;  /* 0x00000079000a7308 */ /* 0x0009e20000000800 */
[----:B------:R1:W1:Y:S01]  /*9010*/  SHFL.IDX PT, R213, R13, R223, 0x1f ;  /* 0x00001fdf0dd57589 */ /* 0x00026200000e0000 */
[----:B--2---:R-:W-:Y:S01]  /*9020*/  FSEL R126, R90, -INF , P1 ;  /* 0xff8000005a7e7808 */ /* 0x004fe20000800000 */
[----:B------:R-:W-:-:S02]  /*9030*/  FFMA.FTZ R130, R130, UR5, -R129 ;  /* 0x0000000582827c23 */ /* 0x000fc40008010881 */
[----:B------:R-:W-:Y:S01]  /*9040*/  SHFL.IDX PT, R233, R13, R8, 0x1f ;  /* 0x00001f080de97589 */ /* 0x000fe200000e0000 */
[----:B----4-:R-:W-:Y:S01]  /*9050*/  FSEL R121, R151, -INF , P1 ;  /* 0xff80000097797808 */ /* 0x010fe20000800000 */
[----:B------:R-:W-:Y:S01]  /*9060*/  FFMA.FTZ R111, R126, UR5, -R111 ;  /* 0x000000057e6f7c23 */ /* 0x000fe2000801086f */
[----:B------:R-:W-:Y:S01]  /*9070*/  FSEL R14, R148, -INF , P1 ;  /* 0xff800000940e7808 */ /* 0x000fe20000800000 */
[----:B------:R-:W-:Y:S08]  /*9080*/  MUFU.EX2 R98, R98 ;  /* 0x0000006200627308 */ /* 0x000ff00000000800 */
[----:B------:R-:W2:Y:S01]  /*9090*/  MUFU.EX2 R118, R118 ;  /* 0x0000007600767308 */ /* 0x000ea20000000800 */
[----:B------:R-:W-:Y:S01]  /*90a0*/  FFMA.FTZ R129, R121, UR5, -R129 ;  /* 0x0000000579817c23 */ /* 0x000fe20008010881 */
[----:B------:R-:W-:Y:S01]  /*90b0*/  FSEL R121, R149, -INF , P2 ;  /* 0xff80000095797808 */ /* 0x000fe20001000000 */
[----:B---3--:R-:W-:Y:S01]  /*90c0*/  FADD.FTZ R220, R25, -R222 ;  /* 0x800000de19dc7221 */ /* 0x008fe20000010000 */
[----:B------:R-:W-:-:S04]  /*90d0*/  FSEL R126, R147, -INF , P2 ;  /* 0xff800000937e7808 */ /* 0x000fc80001000000 */
[----:B------:R-:W3:Y:S01]  /*90e0*/  MUFU.EX2 R99, R99 ;  /* 0x0000006300637308 */ /* 0x000ee20000000800 */
[----:B------:R-:W-:Y:S01]  /*90f0*/  FSEL R216, R146, -INF , P1 ;  /* 0xff80000092d87808 */ /* 0x000fe20000800000 */
[--C-:B-1----:R-:W-:Y:S01]  /*9100*/  FFMA.FTZ R121, R121, UR5, -R124.reuse ;  /* 0x0000000579797c23 */ /* 0x102fe2000801087c */
[----:B------:R-:W-:Y:S01]  /*9110*/  IADD3 R25, R8, 0x18, RZ ;  /* 0x0000001808197810 */ /* 0x000fe20007ffe0ff */
[----:B------:R-:W-:Y:S01]  /*9120*/  FFMA.FTZ R124, R14, UR5, -R124 ;  /* 0x000000050e7c7c23 */ /* 0x000fe2000801087c */
[--C-:B------:R-:W-:Y:S01]  /*9130*/  FADD.FTZ R223, R24, -R219.reuse ;  /* 0x800000db18df7221 */ /* 0x100fe20000010000 */
[----:B------:R-:W-:Y:S02]  /*9140*/  FFMA.FTZ R126, R126, UR5, -R214 ;  /* 0x000000057e7e7c23 */ /* 0x000fe400080108d6 */
[----:B------:R-:W1:Y:S01]  /*9150*/  MUFU.TANH R113, R113 ;  /* 0x0000007100717308 */ /* 0x000e620000002400 */
[----:B------:R-:W4:Y:S01]  /*9160*/  SHFL.IDX PT, R217, R227, R217, 0x1f ;  /* 0x00001fd9e3d97589 */ /* 0x000f2200000e0000 */
[----:B------:R-:W-:Y:S01]  /*9170*/  FADD.FTZ R219, R26, -R219 ;  /* 0x800000db1adb7221 */ /* 0x000fe20000010000 */
[----:B------:R-:W-:-:S05]  /*9180*/  VIADD R26, R8, 0x1c ;  /* 0x0000001c081a7836 */ /* 0x000fca0000000000 */
[----:B------:R-:W1:Y:S01]  /*9190*/  MUFU.TANH R114, R114 ;  /* 0x0000007200727308 */ /* 0x000e620000002400 */
[----:B------:R-:W2:Y:S07]  /*91a0*/  SHFL.IDX PT, R215, R227, R230, 0x1f ;  /* 0x00001fe6e3d77589 */ /* 0x000eae00000e0000 */
[----:B------:R-:W1:Y:S01]  /*91b0*/  MUFU.EX2 R96, R96 ;  /* 0x0000006000607308 */ /* 0x000e620000000800 */
[----:B------:R-:W-:Y:S01]  /*91c0*/  SHFL.IDX PT, R230, R13, R230, 0x1f ;  /* 0x00001fe60de67589 */ /* 0x000fe200000e0000 */
[----:B------:R-:W-:-:S06]  /*91d0*/  FFMA.FTZ R22, -R22, R22, 1 ;  /* 0x3f80000016167423 */ /* 0x000fcc0000010116 */
[----:B------:R-:W1:Y:S08]  /*91e0*/  MUFU.TANH R115, R115 ;  /* 0x0000007300737308 */ /* 0x000e700000002400 */
[----:B------:R-:W1:Y:S08]  /*91f0*/  MUFU.EX2 R95, R95 ;  /* 0x0000005f005f7308 */ /* 0x000e700000000800 */
[----:B------:R-:W-:Y:S08]  /*9200*/  MUFU.TANH R117, R117 ;  /* 0x0000007500757308 */ /* 0x000ff00000002400 */
[----:B------:R-:W1:Y:S01]  /*9210*/  MUFU.TANH R116, R116 ;  /* 0x0000007400747308 */ /* 0x000e620000002400 */
[----:B------:R-:W-:-:S07]  /*9220*/  FFMA.FTZ R23, -R23, R23, 1 ;  /* 0x3f80000017177423 */ /* 0x000fce0000010117 */
[----:B------:R-:W-:Y:S08]  /*9230*/  MUFU.EX2 R97, R97 ;  /* 0x0000006100617308 */ /* 0x000ff00000000800 */
[----:B------:R-:W-:Y:S08]  /*9240*/  MUFU.TANH R120, R120 ;  /* 0x0000007800787308 */ /* 0x000ff00000002400 */
[----:B------:R-:W-:Y:S01]  /*9250*/  MUFU.EX2 R104, R104 ;  /* 0x0000006800687308 */ /* 0x000fe20000000800 */
[----:B------:R-:W-:Y:S01]  /*9260*/  FFMA.FTZ R207, -R207, R207, 1 ;  /* 0x3f800000cfcf7423 */ /* 0x000fe200000101cf */
[----:B------:R-:W-:Y:S01]  /*9270*/  FFMA.FTZ R228, -R228, R228, 1 ;  /* 0x3f800000e4e47423 */ /* 0x000fe200000101e4 */
[----:B------:R-:W-:Y:S05]  /*9280*/  LDS R17, [R17+0x400] ;  /* 0x0004000011117984 */ /* 0x000fea0000000800 */
[----:B------:R3:W-:Y:S08]  /*9290*/  MUFU.EX2 R14, R123 ;  /* 0x0000007b000e7308 */ /* 0x0007f00000000800 */
[----:B------:R4:W-:Y:S01]  /*92a0*/  MUFU.EX2 R24, R212 ;  /* 0x000000d400187308 */ /* 0x0009e20000000800 */
[----:B---3--:R-:W-:Y:S01]  /*92b0*/  FFMA.FTZ R123, R216, UR5, -R214 ;  /* 0x00000005d87b7c23 */ /* 0x008fe200080108d6 */
[--C-:B------:R-:W-:Y:S01]  /*92c0*/  FADD.FTZ R214, R29, -R229.reuse ;  /* 0x800000e51dd67221 */ /* 0x100fe20000010000 */
[----:B------:R-:W-:Y:S01]  /*92d0*/  FSEL R29, R141, -INF , P2 ;  /* 0xff8000008d1d7808 */ /* 0x000fe20001000000 */
[----:B----4-:R-:W-:-:S02]  /*92e0*/  FADD.FTZ R212, R31, -R229 ;  /* 0x800000e51fd47221 */ /* 0x010fc40000010000 */
[----:B------:R3:W4:Y:S01]  /*92f0*/  SHFL.IDX PT, R229, R227, R25, 0x1f ;  /* 0x00001f19e3e57589 */ /* 0x00072200000e0000 */
[----:B------:R-:W-:Y:S01]  /*9300*/  FSEL R31, R140, -INF , P1 ;  /* 0xff8000008c1f7808 */ /* 0x000fe20000800000 */
[----:B------:R-:W-:Y:S01]  /*9310*/  FADD.FTZ R222, R27, -R222 ;  /* 0x800000de1bde7221 */ /* 0x000fe20000010000 */
[----:B------:R-:W-:Y:S01]  /*9320*/  VIADD R27, R8, 0xc ;  /* 0x0000000c081b7836 */ /* 0x000fe20000000000 */
[----:B------:R-:W1:Y:S01]  /*9330*/  SHFL.IDX PT, R227, R227, R26, 0x1f ;  /* 0x00001f1ae3e37589 */ /* 0x000e6200000e0000 */
[--C-:B------:R-:W-:Y:S01]  /*9340*/  FFMA.FTZ R29, R29, UR5, -R213.reuse ;  /* 0x000000051d1d7c23 */ /* 0x100fe200080108d5 */
[----:B------:R-:W-:Y:S01]  /*9350*/  FFMA.FTZ R31, R31, UR5, -R213 ;  /* 0x000000051f1f7c23 */ /* 0x000fe200080108d5 */
[--C-:B------:R-:W-:Y:S01]  /*9360*/  FADD.FTZ R213, R32, -R224.reuse ;  /* 0x800000e020d57221 */ /* 0x100fe20000010000 */
[----:B------:R-:W-:Y:S02]  /*9370*/  FADD.FTZ R34, R34, -R224 ;  /* 0x800000e022227221 */ /* 0x000fe40000010000 */
[----:B------:R4:W1:Y:S01]  /*9380*/  SHFL.IDX PT, R224, R13, R27, 0x1f ;  /* 0x00001f1b0de07589 */ /* 0x00086200000e0000 */
[----:B---3--:R3:W-:Y:S01]  /*9390*/  MUFU.EX2 R25, R234 ;  /* 0x000000ea00197308 */ /* 0x0087e20000000800 */
[--C-:B------:R-:W-:Y:S01]  /*93a0*/  FADD.FTZ R33, R33, -R217.reuse ;  /* 0x800000d921217221 */ /* 0x100fe20000010000 */
[----:B------:R-:W-:Y:S01]  /*93b0*/  FADD.FTZ R35, R35, -R217 ;  /* 0x800000d923237221 */ /* 0x000fe20000010000 */
[----:B------:R-:W-:Y:S01]  /*93c0*/  FSEL R32, R6, -INF , P1 ;  /* 0xff80000006207808 */ /* 0x000fe20000800000 */
[----:B------:R-:W-:Y:S01]  /*93d0*/  FMUL.FTZ R223, R119, R223 ;  /* 0x000000df77df7220 */ /* 0x000fe20000410000 */
[----:B--2---:R-:W-:Y:S01]  /*93e0*/  FADD.FTZ R216, R28, -R215 ;  /* 0x800000d71cd87221 */ /* 0x004fe20000010000 */
[----:B---3--:R-:W-:-:S02]  /*93f0*/  IADD3 R234, R8, 0x10, RZ ;  /* 0x0000001008ea7810 */ /* 0x008fc40007ffe0ff */
[----:B----4-:R2:W-:Y:S01]  /*9400*/  MUFU.EX2 R27, R210 ;  /* 0x000000d2001b7308 */ /* 0x0105e20000000800 */
[--C-:B------:R-:W-:Y:S01]  /*9410*/  FADD.FTZ R217, R36, -R229.reuse ;  /* 0x800000e524d97221 */ /* 0x100fe20000010000 */
[----:B------:R-:W-:Y:S01]  /*9420*/  FADD.FTZ R36, R38, -R229 ;  /* 0x800000e526247221 */ /* 0x000fe20000010000 */
[----:B------:R-:W-:Y:S01]  /*9430*/  FFMA.FTZ R38, -R19, R19, 1 ;  /* 0x3f80000013267423 */ /* 0x000fe20000010113 */
[----:B------:R-:W-:-:S04]  /*9440*/  FADD.FTZ R215, R30, -R215 ;  /* 0x800000d71ed77221 */ /* 0x000fc80000010000 */
[----:B------:R3:W-:Y:S01]  /*9450*/  MUFU.EX2 R26, R211 ;  /* 0x000000d3001a7308 */ /* 0x0007e20000000800 */
[----:B--2---:R-:W-:Y:S01]  /*9460*/  FFMA.FTZ R210, R32, UR5, -R230 ;  /* 0x0000000520d27c23 */ /* 0x004fe200080108e6 */
[----:B------:R-:W-:Y:S01]  /*9470*/  FSEL R28, R143, -INF , P2 ;  /* 0xff8000008f1c7808 */ /* 0x000fe20001000000 */
[----:B------:R2:W4:Y:S01]  /*9480*/  SHFL.IDX PT, R32, R13, R234, 0x1f ;  /* 0x00001fea0d207589 */ /* 0x00052200000e0000 */
[----:B------:R-:W-:Y:S01]  /*9490*/  FSEL R30, R142, -INF , P1 ;  /* 0xff8000008e1e7808 */ /* 0x000fe20000800000 */
[----:B------:R-:W-:Y:S01]  /*94a0*/  FMUL.FTZ R38, R38, R223 ;  /* 0x000000df26267220 */ /* 0x000fe20000410000 */
[----:B------:R-:W-:Y:S02]  /*94b0*/  FSEL R223, R4, -INF , P1 ;  /* 0xff80000004df7808 */ /* 0x000fe40000800000 */
[----:B------:R1:W-:Y:S01]  /*94c0*/  MUFU.EX2 R19, R221 ;  /* 0x000000dd00137308 */ /* 0x0003e20000000800 */
[----:B---3--:R-:W-:Y:S01]  /*94d0*/  FSEL R211, R7, -INF , P2 ;  /* 0xff80000007d37808 */ /* 0x008fe20001000000 */
[----:B--2---:R-:W-:-:S04]  /*94e0*/  VIADD R234, R8, 0x14 ;  /* 0x0000001408ea7836 */ /* 0x004fc80000000000 */
[----:B------:R-:W-:Y:S01]  /*94f0*/  FFMA.FTZ R211, R211, UR5, -R230 ;  /* 0x00000005d3d37c23 */ /* 0x000fe200080108e6 */
[----:B-1----:R-:W-:Y:S01]  /*9500*/  FADD.FTZ R221, R39, -R227 ;  /* 0x800000e327dd7221 */ /* 0x002fe20000010000 */
[----:B------:R-:W-:Y:S01]  /*9510*/  FFMA.FTZ R39, -R21, R21, 1 ;  /* 0x3f80000015277423 */ /* 0x000fe20000010115 */
[----:B------:R-:W-:Y:S01]  /*9520*/  FFMA.FTZ R21, -R20, R20, 1 ;  /* 0x3f80000014157423 */ /* 0x000fe20000010114 */
[--C-:B------:R-:W-:Y:S01]  /*9530*/  FFMA.FTZ R28, R28, UR5, -R233.reuse ;  /* 0x000000051c1c7c23 */ /* 0x100fe200080108e9 */
[----:B------:R1:W-:Y:S01]  /*9540*/  MUFU.EX2 R20, R218 ;  /* 0x000000da00147308 */ /* 0x0003e20000000800 */
[----:B------:R-:W-:Y:S01]  /*9550*/  FFMA.FTZ R30, R30, UR5, -R233 ;  /* 0x000000051e1e7c23 */ /* 0x000fe200080108e9 */
[----:B------:R2:W3:Y:S01]  /*9560*/  SHFL.IDX PT, R230, R13, R234, 0x1f ;  /* 0x00001fea0de67589 */ /* 0x0004e200000e0000 */
[----:B------:R-:W-:Y:S01]  /*9570*/  FMUL.FTZ R229, R118, R220 ;  /* 0x000000dc76e57220 */ /* 0x000fe20000410000 */
[----:B------:R-:W-:Y:S02]  /*9580*/  VIADD R233, R8, 0x18 ;  /* 0x0000001808e97836 */ /* 0x000fe40000000000 */
[----:B-1----:R-:W-:Y:S01]  /*9590*/  FMUL.FTZ R218, R98, R219 ;  /* 0x000000db62da7220 */ /* 0x002fe20000410000 */
[----:B------:R-:W-:-:S02]  /*95a0*/  FFMA.FTZ R219, R223, UR5, -R224 ;  /* 0x00000005dfdb7c23 */ /* 0x000fc400080108e0 */
[----:B------:R-:W-:Y:S01]  /*95b0*/  LDS R223, [R11+0x400] ;  /* 0x000400000bdf7984 */ /* 0x000fe20000000800 */
[----:B------:R-:W-:Y:S01]  /*95c0*/  FMUL.FTZ R39, R39, R218 ;  /* 0x000000da27277220 */ /* 0x000fe20000410000 */
[----:B------:R-:W-:Y:S01]  /*95d0*/  FADD.FTZ R37, R37, -R227 ;  /* 0x800000e325257221 */ /* 0x000fe20000010000 */
[----:B------:R-:W-:Y:S01]  /*95e0*/  FMUL.FTZ R218, R21, R229 ;  /* 0x000000e515da7220 */ /* 0x000fe20000410000 */
[----:B------:R-:W-:Y:S01]  /*95f0*/  FSEL R227, R5, -INF , P2 ;  /* 0xff80000005e37808 */ /* 0x000fe20001000000 */
[----:B------:R-:W1:Y:S01]  /*9600*/  SHFL.IDX PT, R229, R13, R233, 0x1f ;  /* 0x00001fe90de57589 */ /* 0x000e6200000e0000 */
[----:B--2---:R-:W-:-:S03]  /*9610*/  IADD3 R234, R8, 0x1c, RZ ;  /* 0x0000001c08ea7810 */ /* 0x004fc60007ffe0ff */
[----:B------:R-:W-:Y:S02]  /*9620*/  FFMA.FTZ R220, R227, UR5, -R224 ;  /* 0x00000005e3dc7c23 */ /* 0x000fe400080108e0 */
[----:B------:R2:W1:Y:S01]  /*9630*/  SHFL.IDX PT, R227, R13, R234, 0x1f ;  /* 0x00001fea0de37589 */ /* 0x00046200000e0000 */
[----:B------:R-:W-:Y:S01]  /*9640*/  FMUL.FTZ R224, R99, R222 ;  /* 0x000000de63e07220 */ /* 0x000fe20000410000 */
[----:B------:R4:W-:Y:S01]  /*9650*/  MUFU.EX2 R21, R139 ;  /* 0x0000008b00157308 */ /* 0x0009e20000000800 */
[----:B--2---:R-:W-:-:S07]  /*9660*/  FSEL R13, R3, -INF , P2 ;  /* 0xff800000030d7808 */ /* 0x004fce0001000000 */
[----:B------:R2:W-:Y:S01]  /*9670*/  MUFU.EX2 R11, R138 ;  /* 0x0000008a000b7308 */ /* 0x0005e20000000800 */
[----:B----4-:R-:W-:Y:S01]  /*9680*/  FSEL R139, R113, -INF , P1 ;  /* 0xff800000718b7808 */ /* 0x010fe20000800000 */
[----:B------:R-:W-:-:S06]  /*9690*/  FFMA.FTZ R222, R13, UR5, -R32 ;  /* 0x000000050dde7c23 */ /* 0x000fcc0008010820 */
[----:B------:R-:W4:Y:S01]  /*96a0*/  MUFU.EX2 R102, R102 ;  /* 0x0000006600667308 */ /* 0x000f220000000800 */
[----:B--2---:R-:W-:Y:S01]  /*96b0*/  FMUL.FTZ R138, R22, R224 ;  /* 0x000000e0168a7220 */ /* 0x004fe20000410000 */
[----:B------:R-:W-:Y:S02]  /*96c0*/  FSEL R224, R2, -INF , P2 ;  /* 0xff80000002e07808 */ /* 0x000fe40001000000 */
[----:B------:R-:W-:Y:S01]  /*96d0*/  FSEL R22, R114, -INF , P1 ;  /* 0xff80000072167808 */ /* 0x000fe20000800000 */
[----:B------:R-:W-:Y:S01]  /*96e0*/  FFMA.FTZ R139, R139, UR5, -R32 ;  /* 0x000000058b8b7c23 */ /* 0x000fe20008010820 */
[----:B------:R-:W-:Y:S02]  /*96f0*/  FMUL.FTZ R32, R96, R216 ;  /* 0x000000d860207220 */ /* 0x000fe40000410000 */
[----:B------:R-:W2:Y:S01]  /*9700*/  MUFU.EX2 R101, R101 ;  /* 0x0000006500657308 */ /* 0x000ea20000000800 */
[--C-:B---3--:R-:W-:Y:S01]  /*9710*/  FFMA.FTZ R224, R224, UR5, -R230.reuse ;  /* 0x00000005e0e07c23 */ /* 0x108fe200080108e6 */
[----:B------:R-:W-:Y:S01]  /*9720*/  FFMA.FTZ R216, R22, UR5, -R230 ;  /* 0x0000000516d87c23 */ /* 0x000fe200080108e6 */
[----:B------:R-:W-:Y:S01]  /*9730*/  FSEL R230, R115, -INF , P2 ;  /* 0xff80000073e67808 */ /* 0x000fe20001000000 */
[----:B------:R-:W-:-:S04]  /*9740*/  FMUL.FTZ R233, R95, R215 ;  /* 0x000000d75fe97220 */ /* 0x000fc80000410000 */
[----:B------:R-:W-:Y:S01]  /*9750*/  MUFU.EX2 R100, R100 ;  /* 0x0000006400647308 */ /* 0x000fe20000000800 */
[----:B-1----:R-:W-:Y:S01]  /*9760*/  FFMA.FTZ R215, R230, UR5, -R229 ;  /* 0x00000005e6d77c23 */ /* 0x002fe200080108e5 */
[----:B------:R-:W-:-:S06]  /*9770*/  FSEL R230, R116, -INF , P2 ;  /* 0xff80000074e67808 */ /* 0x000fcc0001000000 */
[----:B------:R1:W-:Y:S01]  /*9780*/  MUFU.EX2 R13, R137 ;  /* 0x00000089000d7308 */ /* 0x0003e20000000800 */
[----:B----4-:R-:W-:Y:S01]  /*9790*/  FMUL.FTZ R213, R102, R213 ;  /* 0x000000d566d57220 */ /* 0x010fe20000410000 */
[----:B-1----:R-:W-:Y:S01]  /*97a0*/  FMUL.FTZ R137, R23, R32 ;  /* 0x0000002017897220 */ /* 0x002fe20000410000 */
[----:B------:R-:W-:Y:S01]  /*97b0*/  FSEL R32, R117, -INF , P1 ;  /* 0xff80000075207808 */ /* 0x000fe20000800000 */
[----:B------:R-:W-:-:S04]  /*97c0*/  FFMA.FTZ R23, -R205, R205, 1 ;  /* 0x3f800000cd177423 */ /* 0x000fc800000101cd */
[----:B------:R-:W1:Y:S01]  /*97d0*/  MUFU.EX2 R18, R18 ;  /* 0x0000001200127308 */ /* 0x000e620000000800 */
[----:B------:R-:W-:Y:S01]  /*97e0*/  FFMA.FTZ R205, R32, UR5, -R229 ;  /* 0x0000000520cd7c23 */ /* 0x000fe200080108e5 */
[----:B------:R-:W-:Y:S01]  /*97f0*/  FSEL R229, R120, -INF , P1 ;  /* 0xff80000078e57808 */ /* 0x000fe20000800000 */
[----:B------:R-:W-:-:S05]  /*9800*/  FFMA.FTZ R32, -R204, R204, 1 ;  /* 0x3f800000cc207423 */ /* 0x000fca00000101cc */
[----:B------:R3:W-:Y:S01]  /*9810*/  MUFU.EX2 R22, R136 ;  /* 0x0000008800167308 */ /* 0x0007e20000000800 */
[----:B------:R-:W-:Y:S01]  /*9820*/  FFMA.FTZ R209, -R209, R209, 1 ;  /* 0x3f800000d1d17423 */ /* 0x000fe200000101d1 */
[----:B--2---:R-:W-:Y:S01]  /*9830*/  FMUL.FTZ R34, R101, R34 ;  /* 0x0000002265227220 */ /* 0x004fe20000410000 */
[----:B---3--:R-:W-:Y:S01]  /*9840*/  FMUL.FTZ R136, R23, R233 ;  /* 0x000000e917887220 */ /* 0x008fe20000410000 */
[----:B------:R-:W-:Y:S01]  /*9850*/  FMUL.FTZ R233, R97, R214 ;  /* 0x000000d661e97220 */ /* 0x000fe20000410000 */
[--C-:B------:R-:W-:Y:S01]  /*9860*/  FFMA.FTZ R214, R230, UR5, -R227.reuse ;  /* 0x00000005e6d67c23 */ /* 0x100fe200080108e3 */
[C---:B------:R-:W-:Y:S02]  /*9870*/  VIADD R230, R8.reuse, 0x8 ;  /* 0x0000000808e67836 */ /* 0x040fe40000000000 */
[----:B------:R2:W-:Y:S01]  /*9880*/  MUFU.EX2 R23, R135 ;  /* 0x0000008700177308 */ /* 0x0005e20000000800 */
[----:B------:R-:W-:Y:S01]  /*9890*/  FFMA.FTZ R204, R229, UR5, -R227 ;  /* 0x00000005e5cc7c23 */ /* 0x000fe200080108e3 */
[----:B------:R-:W-:Y:S01]  /*98a0*/  FMUL.FTZ R207, R207, R213 ;  /* 0x000000d5cfcf7220 */ /* 0x000fe20000410000 */
[----:B------:R-:W-:Y:S01]  /*98b0*/  VIADD R229, R8, 0x4 ;  /* 0x0000000408e57836 */ /* 0x000fe20000000000 */
[----:B------:R3:W-:Y:S01]  /*98c0*/  SHFL.IDX PT, R213, R223, R230, 0x1f ;  /* 0x00001fe6dfd57589 */ /* 0x0007e200000e0000 */
[----:B------:R-:W-:Y:S01]  /*98d0*/  FFMA.FTZ R227, -R208, R208, 1 ;  /* 0x3f800000d0e37423 */ /* 0x000fe200000101d0 */
[----:B--2---:R-:W-:-:S02]  /*98e0*/  FMUL.FTZ R135, R32, R233 ;  /* 0x000000e920877220 */ /* 0x004fc40000410000 */
[----:B------:R-:W2:Y:S01]  /*98f0*/  MUFU.EX2 R103, R103 ;  /* 0x0000006700677308 */ /* 0x000ea20000000800 */
[C---:B------:R-:W-:Y:S01]  /*9900*/  VIADD R233, R8.reuse, 0x14 ;  /* 0x0000001408e97836 */ /* 0x040fe20000000000 */
[----:B---3--:R-:W-:-:S06]  /*9910*/  IADD3 R230, R8, 0xc, RZ ;  /* 0x0000000c08e67810 */ /* 0x008fcc0007ffe0ff */
[----:B------:R3:W-:Y:S01]  /*9920*/  MUFU.EX2 R32, R134 ;  /* 0x0000008600207308 */ /* 0x0007e20000000800 */
[----:B------:R-:W-:Y:S01]  /*9930*/  FMUL.FTZ R208, R104, R212 ;  /* 0x000000d468d07220 */ /* 0x000fe20000410000 */
[----:B-1----:R-:W-:Y:S01]  /*9940*/  FMUL.FTZ R217, R18, R217 ;  /* 0x000000d912d97220 */ /* 0x002fe20000410000 */
[----:B------:R-:W-:Y:S01]  /*9950*/  SHFL.IDX PT, R212, R223, R229, 0x1f ;  /* 0x00001fe5dfd47589 */ /* 0x000fe200000e0000 */
[----:B---3--:R-:W-:Y:S01]  /*9960*/  FMUL.FTZ R134, R209, R34 ;  /* 0x00000022d1867220 */ /* 0x008fe20000410000 */
[----:B------:R-:W-:Y:S02]  /*9970*/  FMUL.FTZ R34, R100, R35 ;  /* 0x0000002364227220 */ /* 0x000fe40000410000 */
[----:B------:R-:W1:Y:S01]  /*9980*/  SHFL.IDX PT, R209, R223, R8, 0x1f ;  /* 0x00001f08dfd17589 */ /* 0x000e6200000e0000 */
[----:B------:R-:W-:Y:S01]  /*9990*/  FFMA.FTZ R35, -R88, R88, 1 ;  /* 0x3f80000058237423 */ /* 0x000fe20000010158 */
[----:B------:R-:W3:Y:S01]  /*99a0*/  MUFU.EX2 R108, R108 ;  /* 0x0000006c006c7308 */ /* 0x000ee20000000800 */
[----:B------:R-:W-:Y:S01]  /*99b0*/  FMUL.FTZ R88, R228, R34 ;  /* 0x00000022e4587220 */ /* 0x000fe20000410000 */
[----:B------:R4:W-:Y:S04]  /*99c0*/  SHFL.IDX PT, R229, R223, R230, 0x1f ;  /* 0x00001fe6dfe57589 */ /* 0x0009e800000e0000 */
[----:B------:R-:W1:Y:S02]  /*99d0*/  SHFL.IDX PT, R228, R223, R233, 0x1f ;  /* 0x00001fe9dfe47589 */ /* 0x000e6400000e0000 */
[----:B------:R2:W-:Y:S01]  /*99e0*/  MUFU.EX2 R34, R132 ;  /* 0x0000008400227308 */ /* 0x0005e20000000800 */
[----:B----4-:R-:W-:Y:S01]  /*99f0*/  IADD3 R230, R8, 0x18, RZ ;  /* 0x0000001808e67810 */ /* 0x010fe20007ffe0ff */
[----:B--2---:R-:W-:-:S04]  /*9a00*/  FMUL.FTZ R132, R35, R217 ;  /* 0x000000d923847220 */ /* 0x004fc80000410000 */
[----:B------:R-:W2:Y:S02]  /*9a10*/  SHFL.IDX PT, R217, R223, R230, 0x1f ;  /* 0x00001fe6dfd97589 */ /* 0x000ea400000e0000 */
[----:B------:R-:W4:Y:S01]  /*9a20*/  MUFU.EX2 R105, R105 ;  /* 0x0000006900697308 */ /* 0x000f220000000800 */
[----:B------:R-:W-:Y:S01]  /*9a30*/  FFMA.FTZ R206, -R206, R206, 1 ;  /* 0x3f800000cece7423 */ /* 0x000fe200000101ce */
[----:B------:R-:W-:Y:S01]  /*9a40*/  FMUL.FTZ R33, R103, R33 ;  /* 0x0000002167217220 */ /* 0x000fe20000410000 */
[----:B---3--:R-:W-:Y:S02]  /*9a50*/  FMUL.FTZ R37, R108, R37 ;  /* 0x000000256c257220 */ /* 0x008fe40000410000 */
[----:B------:R-:W-:-:S03]  /*9a60*/  FMUL.FTZ R208, R206, R208 ;  /* 0x000000d0ced07220 */ /* 0x000fc60000410000 */
[----:B------:R-:W3:Y:S01]  /*9a70*/  MUFU.EX2 R107, R107 ;  /* 0x0000006b006b7308 */ /* 0x000ee20000000800 */
[----:B------:R-:W-:-:S07]  /*9a80*/  FMUL.FTZ R206, R227, R33 ;  /* 0x00000021e3ce7220 */ /* 0x000fce0000410000 */
[----:B------:R-:W2:Y:S01]  /*9a90*/  MUFU.EX2 R111, R111 ;  /* 0x0000006f006f7308 */ /* 0x000ea20000000800 */
[----:B-1----:R-:W-:-:S07]  /*9aa0*/  FADD.FTZ R40, R40, -R209 ;  /* 0x800000d128287221 */ /* 0x002fce0000010000 */
[----:B------:R-:W1:Y:S01]  /*9ab0*/  MUFU.EX2 R106, R106 ;  /* 0x0000006a006a7308 */ /* 0x000e620000000800 */
[----:B------:R-:W-:-:S07]  /*9ac0*/  FADD.FTZ R42, R42, -R209 ;  /* 0x800000d12a2a7221 */ /* 0x000fce0000010000 */
[----:B------:R4:W-:Y:S01]  /*9ad0*/  MUFU.EX2 R33, R133 ;  /* 0x0000008500217308 */ /* 0x0009e20000000800 */
[----:B------:R-:W-:-:S07]  /*9ae0*/  FADD.FTZ R209, R49, -R228 ;  /* 0x800000e431d17221 */ /* 0x000fce0000010000 */
[----:B------:R-:W1:Y:S01]  /*9af0*/  MUFU.EX2 R110, R110 ;  /* 0x0000006e006e7308 */ /* 0x000e620000000800 */
[----:B----4-:R-:W-:Y:S01]  /*9b00*/  FFMA.FTZ R133, -R235, R235, 1 ;  /* 0x3f800000eb857423 */ /* 0x010fe200000101eb */
[----:B------:R-:W-:-:S03]  /*9b10*/  FMUL.FTZ R49, R105, R40 ;  /* 0x0000002869317220 */ /* 0x000fc60000410000 */
[----:B------:R-:W-:-:S03]  /*9b20*/  FMUL.FTZ R133, R133, R37 ;  /* 0x0000002585857220 */ /* 0x000fc60000410000 */
[----:B------:R-:W4:Y:S01]  /*9b30*/  MUFU.EX2 R109, R109 ;  /* 0x0000006d006d7308 */ /* 0x000f220000000800 */
[--C-:B------:R-:W-:Y:S01]  /*9b40*/  FADD.FTZ R43, R43, -R212.reuse ;  /* 0x800000d42b2b7221 */ /* 0x100fe20000010000 */
[----:B------:R-:W-:-:S06]  /*9b50*/  FADD.FTZ R41, R41, -R212 ;  /* 0x800000d429297221 */ /* 0x000fcc0000010000 */
[----:B------:R1:W-:Y:S01]  /*9b60*/  MUFU.EX2 R37, R129 ;  /* 0x0000008100257308 */ /* 0x0003e20000000800 */
[----:B---3--:R-:W-:Y:S01]  /*9b70*/  FMUL.FTZ R36, R107, R36 ;  /* 0x000000246b247220 */ /* 0x008fe20000410000 */
[----:B--2---:R-:W-:Y:S01]  /*9b80*/  FADD.FTZ R212, R52, -R217 ;  /* 0x800000d934d47221 */ /* 0x004fe20000010000 */
[----:B------:R-:W-:Y:S02]  /*9b90*/  VIADD R227, R8, 0x10 ;  /* 0x0000001008e37836 */ /* 0x000fe40000000000 */
[----:B-1----:R-:W-:Y:S01]  /*9ba0*/  FADD.FTZ R129, R45, -R229 ;  /* 0x800000e52d817221 */ /* 0x002fe20000010000 */
[----:B------:R-:W-:Y:S01]  /*9bb0*/  FFMA.FTZ R45, -R231, R231, 1 ;  /* 0x3f800000e72d7423 */ /* 0x000fe200000101e7 */
[----:B------:R-:W-:Y:S01]  /*9bc0*/  FFMA.FTZ R226, -R226, R226, 1 ;  /* 0x3f800000e2e27423 */ /* 0x000fe200000101e2 */
[----:B------:R-:W-:Y:S02]  /*9bd0*/  FMUL.FTZ R52, R111, R43 ;  /* 0x0000002b6f347220 */ /* 0x000fe40000410000 */
[----:B------:R-:W-:Y:S01]  /*9be0*/  FMUL.FTZ R45, R45, R49 ;  /* 0x000000312d2d7220 */ /* 0x000fe20000410000 */
[----:B------:R-:W-:Y:S01]  /*9bf0*/  FFMA.FTZ R49, -R90, R90, 1 ;  /* 0x3f8000005a317423 */ /* 0x000fe2000001015a */
[--C-:B------:R-:W-:Y:S01]  /*9c00*/  FADD.FTZ R44, R44, -R213.reuse ;  /* 0x800000d52c2c7221 */ /* 0x100fe20000010000 */
[----:B------:R-:W-:Y:S01]  /*9c10*/  FFMA.FTZ R225, -R225, R225, 1 ;  /* 0x3f800000e1e17423 */ /* 0x000fe200000101e1 */
[----:B------:R-:W-:Y:S01]  /*9c20*/  FMUL.FTZ R221, R106, R221 ;  /* 0x000000dd6add7220 */ /* 0x000fe20000410000 */
[----:B------:R-:W-:Y:S01]  /*9c30*/  FADD.FTZ R46, R46, -R213 ;  /* 0x800000d52e2e7221 */ /* 0x000fe20000010000 */
[----:B------:R1:W2:Y:S01]  /*9c40*/  MUFU.EX2 R35, R131 ;  /* 0x0000008300237308 */ /* 0x0002a20000000800 */
[----:B------:R-:W-:Y:S01]  /*9c50*/  FMUL.FTZ R49, R49, R52 ;  /* 0x0000003431317220 */ /* 0x000fe20000410000 */
[----:B------:R-:W-:Y:S01]  /*9c60*/  FFMA.FTZ R52, -R237, R237, 1 ;  /* 0x3f800000ed347423 */ /* 0x000fe200000101ed */
[----:B------:R-:W-:Y:S01]  /*9c70*/  FMUL.FTZ R44, R110, R44 ;  /* 0x0000002c6e2c7220 */ /* 0x000fe20000410000 */
[----:B------:R-:W3:Y:S01]  /*9c80*/  SHFL.IDX PT, R227, R223, R227, 0x1f ;  /* 0x00001fe3dfe37589 */ /* 0x000ee200000e0000 */
[----:B------:R-:W-:Y:S01]  /*9c90*/  FFMA.FTZ R92, -R92, R92, 1 ;  /* 0x3f8000005c5c7423 */ /* 0x000fe2000001015c */
[----:B------:R-:W-:Y:S01]  /*9ca0*/  FFMA.FTZ R91, -R91, R91, 1 ;  /* 0x3f8000005b5b7423 */ /* 0x000fe2000001015b */
[----:B------:R-:W-:Y:S01]  /*9cb0*/  FMUL.FTZ R46, R14, R46 ;  /* 0x0000002e0e2e7220 */ /* 0x000fe20000410000 */
[----:B-1----:R-:W-:-:S02]  /*9cc0*/  FMUL.FTZ R131, R226, R36 ;  /* 0x00000024e2837220 */ /* 0x002fc40000410000 */
[----:B------:R1:W-:Y:S01]  /*9cd0*/  MUFU.EX2 R36, R130 ;  /* 0x0000008200247308 */ /* 0x0003e20000000800 */
[----:B----4-:R-:W-:Y:S01]  /*9ce0*/  FMUL.FTZ R129, R109, R129 ;  /* 0x000000816d817220 */ /* 0x010fe20000410000 */
[----:B------:R-:W4:Y:S01]  /*9cf0*/  SHFL.IDX PT, R223, R223, R234, 0x1f ;  /* 0x00001feadfdf7589 */ /* 0x000f2200000e0000 */
[----:B------:R-:W-:Y:S01]  /*9d00*/  FMUL.FTZ R52, R52, R44 ;  /* 0x0000002c34347220 */ /* 0x000fe20000410000 */
[----:B------:R-:W-:Y:S01]  /*9d10*/  FMUL.FTZ R44, R92, R46 ;  /* 0x0000002e5c2c7220 */ /* 0x000fe20000410000 */
[----:B-1----:R-:W-:Y:S01]  /*9d20*/  FMUL.FTZ R130, R225, R221 ;  /* 0x000000dde1827220 */ /* 0x002fe20000410000 */
[----:B------:R-:W-:Y:S02]  /*9d30*/  VIADD R221, R8, 0x8 ;  /* 0x0000000808dd7836 */ /* 0x000fe40000000000 */
[----:B------:R-:W-:-:S03]  /*9d40*/  FMUL.FTZ R46, R91, R129 ;  /* 0x000000815b2e7220 */ /* 0x000fc60000410000 */
[----:B------:R-:W1:Y:S01]  /*9d50*/  SHFL.IDX PT, R91, R17, R221, 0x1f ;  /* 0x00001fdd115b7589 */ /* 0x000e6200000e0000 */
[----:B------:R-:W-:Y:S01]  /*9d60*/  FFMA.FTZ R232, -R232, R232, 1 ;  /* 0x3f800000e8e87423 */ /* 0x000fe200000101e8 */
[----:B------:R-:W-:Y:S01]  /*9d70*/  FMUL.FTZ R41, R15, R41 ;  /* 0x000000290f297220 */ /* 0x000fe20000410000 */
[----:B------:R-:W-:Y:S01]  /*9d80*/  FADD.FTZ R47, R47, -R229 ;  /* 0x800000e52f2f7221 */ /* 0x000fe20000010000 */
[--C-:B---3--:R-:W-:Y:S01]  /*9d90*/  FADD.FTZ R48, R48, -R227.reuse ;  /* 0x800000e330307221 */ /* 0x108fe20000010000 */
[----:B------:R-:W-:Y:S01]  /*9da0*/  FADD.FTZ R50, R50, -R227 ;  /* 0x800000e332327221 */ /* 0x000fe20000010000 */
[----:B------:R-:W-:Y:S01]  /*9db0*/  FMUL.FTZ R43, R232, R41 ;  /* 0x00000029e82b7220 */ /* 0x000fe20000410000 */
[----:B------:R-:W-:Y:S01]  /*9dc0*/  FFMA.FTZ R236, -R236, R236, 1 ;  /* 0x3f800000ecec7423 */ /* 0x000fe200000101ec */
[----:B------:R-:W-:Y:S01]  /*9dd0*/  FFMA.FTZ R93, -R93, R93, 1 ;  /* 0x3f8000005d5d7423 */ /* 0x000fe2000001015d */
[----:B------:R-:W-:Y:S01]  /*9de0*/  FMUL.FTZ R47, R24, R47 ;  /* 0x0000002f182f7220 */ /* 0x000fe20000410000 */
[----:B------:R-:W-:Y:S01]  /*9df0*/  FMUL.FTZ R48, R25, R48 ;  /* 0x0000003019307220 */ /* 0x000fe20000410000 */
[----:B----4-:R-:W-:Y:S01]  /*9e00*/  FADD.FTZ R40, R53, -R223 ;  /* 0x800000df35287221 */ /* 0x010fe20000010000 */
[----:B------:R-:W-:Y:S01]  /*9e10*/  FFMA.FTZ R53, -R164, R164, 1 ;  /* 0x3f800000a4357423 */ /* 0x000fe200000101a4 */
[----:B------:R-:W-:Y:S01]  /*9e20*/  FMUL.FTZ R41, R26, R50 ;  /* 0x000000321a297220 */ /* 0x000fe20000410000 */
[----:B------:R-:W-:Y:S01]  /*9e30*/  FFMA.FTZ R94, -R94, R94, 1 ;  /* 0x3f8000005e5e7423 */ /* 0x000fe2000001015e */
[----:B------:R-:W-:Y:S01]  /*9e40*/  FMUL.FTZ R209, R27, R209 ;  /* 0x000000d11bd17220 */ /* 0x000fe20000410000 */
[----:B------:R-:W-:-:S02]  /*9e50*/  VIADD R225, R8, 0x4 ;  /* 0x0000000408e17836 */ /* 0x000fc40000000000 */
[----:B------:R-:W-:Y:S02]  /*9e60*/  VIADD R235, R8, 0x10 ;  /* 0x0000001008eb7836 */ /* 0x000fe40000000000 */
[----:B------:R-:W-:Y:S01]  /*9e70*/  FMUL.FTZ R53, R53, R47 ;  /* 0x0000002f35357220 */ /* 0x000fe20000410000 */
[----:B------:R-:W-:Y:S01]  /*9e80*/  FMUL.FTZ R50, R236, R48 ;  /* 0x00000030ec327220 */ /* 0x000fe20000410000 */
[----:B------:R-:W-:Y:S01]  /*9e90*/  FMUL.FTZ R47, R94, R41 ;  /* 0x000000295e2f7220 */ /* 0x000fe20000410000 */
[--C-:B-1----:R-:W-:Y:S01]  /*9ea0*/  FADD.FTZ R60, R60, -R91.reuse ;  /* 0x8000005b3c3c7221 */ /* 0x102fe20000010000 */
[----:B------:R-:W-:Y:S01]  /*9eb0*/  FADD.FTZ R62, R62, -R91 ;  /* 0x8000005b3e3e7221 */ /* 0x000fe20000010000 */
[----:B------:R-:W-:Y:S01]  /*9ec0*/  IADD3 R226, R8, 0xc, RZ ;  /* 0x0000000c08e27810 */ /* 0x000fe20007ffe0ff */
[----:B------:R-:W-:Y:S01]  /*9ed0*/  LDS R91, [R12+0x400] ;  /* 0x000400000c5b7984 */ /* 0x000fe20000000800 */
[----:B------:R-:W-:-:S03]  /*9ee0*/  FMUL.FTZ R48, R93, R209 ;  /* 0x000000d15d307220 */ /* 0x000fc60000410000 */
[----:B------:R-:W1:Y:S04]  /*9ef0*/  SHFL.IDX PT, R41, R17, R8, 0x1f ;  /* 0x00001f0811297589 */ /* 0x000e6800000e0000 */
[----:B------:R-:W3:Y:S04]  /*9f00*/  SHFL.IDX PT, R90, R17, R225, 0x1f ;  /* 0x00001fe1115a7589 */ /* 0x000ee800000e0000 */
[----:B------:R-:W4:Y:S04]  /*9f10*/  SHFL.IDX PT, R93, R17, R235, 0x1f ;  /* 0x00001feb115d7589 */ /* 0x000f2800000e0000 */
[----:B------:R-:W2:Y:S04]  /*9f20*/  SHFL.IDX PT, R129, R17, R233, 0x1f ;  /* 0x00001fe911817589 */ /* 0x000ea800000e0000 */
[----:B------:R-:W2:Y:S04]  /*9f30*/  SHFL.IDX PT, R92, R17, R230, 0x1f ;  /* 0x00001fe6115c7589 */ /* 0x000ea800000e0000 */
[----:B------:R-:W2:Y:S04]  /*9f40*/  SHFL.IDX PT, R209, R17, R226, 0x1f ;  /* 0x00001fe211d17589 */ /* 0x000ea800000e0000 */
[----:B------:R1:W2:Y:S01]  /*9f50*/  SHFL.IDX PT, R94, R17, R234, 0x1f ;  /* 0x00001fea115e7589 */ /* 0x0002a200000e0000 */
[----:B------:R-:W-:Y:S01]  /*9f60*/  FADD.FTZ R223, R55, -R223 ;  /* 0x800000df37df7221 */ /* 0x000fe20000010000 */
[----:B------:R-:W2:Y:S01]  /*9f70*/  MUFU.EX2 R127, R127 ;  /* 0x0000007f007f7308 */ /* 0x000ea20000000800 */
        /* <DEDUP_REMOVED lines=14> */
[----:B---3--:R-:W-:Y:S01]  /*a060*/  FADD.FTZ R57, R57, -R90 ;  /* 0x8000005a39397221 */ /* 0x008fe20000010000 */
[--C-:B----4-:R-:W-:Y:S01]  /*a070*/  FADD.FTZ R64, R64, -R93.reuse ;  /* 0x8000005d40407221 */ /* 0x110fe20000010000 */
[----:B------:R1:W-:Y:S01]  /*a080*/  MUFU.EX2 R17, R28 ;  /* 0x0000001c00117308 */ /* 0x0003e20000000800 */
[----:B------:R-:W-:Y:S01]  /*a090*/  FADD.FTZ R93, R66, -R93 ;  /* 0x8000005d425d7221 */ /* 0x000fe20000010000 */
[----:B--2---:R-:W-:Y:S01]  /*a0a0*/  FADD.FTZ R66, R65, -R129 ;  /* 0x8000008141427221 */ /* 0x004fe20000010000 */
[----:B------:R-:W-:Y:S01]  /*a0b0*/  FMUL.FTZ R42, R89, R42 ;  /* 0x0000002a592a7220 */ /* 0x000fe20000410000 */
[----:B------:R-:W-:Y:S01]  /*a0c0*/  FADD.FTZ R65, R68, -R92 ;  /* 0x8000005c44417221 */ /* 0x000fe20000010000 */
[----:B------:R-:W-:Y:S01]  /*a0d0*/  FFMA.FTZ R89, -R163, R163, 1 ;  /* 0x3f800000a3597423 */ /* 0x000fe200000101a3 */
[----:B------:R-:W-:Y:S01]  /*a0e0*/  FMUL.FTZ R51, R19, R51 ;  /* 0x0000003313337220 */ /* 0x000fe20000410000 */
[--C-:B------:R-:W-:Y:S01]  /*a0f0*/  FADD.FTZ R63, R63, -R209.reuse ;  /* 0x800000d13f3f7221 */ /* 0x100fe20000010000 */
        /* <DEDUP_REMOVED lines=23> */
[----:B------:R-:W3:Y:S01]  /*a270*/  MUFU.EX2 R124, R124 ;  /* 0x0000007c007c7308 */ /* 0x000ee20000000800 */
[----:B------:R-:W-:Y:S01]  /*a280*/  FMUL.FTZ R89, R89, R212 ;  /* 0x000000d459597220 */ /* 0x000fe20000410000 */
[----:B------:R-:W-:Y:S01]  /*a290*/  FADD.FTZ R61, R61, -R209 ;  /* 0x800000d13d3d7221 */ /* 0x000fe20000010000 */
[----:B------:R-:W-:Y:S01]  /*a2a0*/  FADD.FTZ R67, R67, -R129 ;  /* 0x8000008143437221 */ /* 0x000fe20000010000 */
[----:B------:R-:W-:Y:S01]  /*a2b0*/  FMUL.FTZ R57, R57, R63 ;  /* 0x0000003f39397220 */ /* 0x000fe20000410000 */
[----:B------:R-:W-:Y:S01]  /*a2c0*/  FMUL.FTZ R56, R56, R93 ;  /* 0x0000005d38387220 */ /* 0x000fe20000410000 */
[----:B------:R-:W1:Y:S01]  /*a2d0*/  SHFL.IDX PT, R62, R91, R221, 0x1f ;  /* 0x00001fdd5b3e7589 */ /* 0x000e6200000e0000 */
[----:B------:R-:W-:-:S03]  /*a2e0*/  FADD.FTZ R58, R58, -R41 ;  /* 0x800000293a3a7221 */ /* 0x000fc60000010000 */
[----:B------:R-:W-:Y:S01]  /*a2f0*/  SHFL.IDX PT, R212, R91, R8, 0x1f ;  /* 0x00001f085bd47589 */ /* 0x000fe200000e0000 */
[----:B------:R-:W1:Y:S03]  /*a300*/  MUFU.EX2 R126, R126 ;  /* 0x0000007e007e7308 */ /* 0x000e660000000800 */
[----:B------:R-:W-:Y:S04]  /*a310*/  SHFL.IDX PT, R63, R91, R225, 0x1f ;  /* 0x00001fe15b3f7589 */ /* 0x000fe800000e0000 */
[----:B------:R-:W-:Y:S04]  /*a320*/  SHFL.IDX PT, R112, R91, R226, 0x1f ;  /* 0x00001fe25b707589 */ /* 0x000fe800000e0000 */
[----:B------:R-:W-:Y:S04]  /*a330*/  SHFL.IDX PT, R209, R91, R235, 0x1f ;  /* 0x00001feb5bd17589 */ /* 0x000fe800000e0000 */
[----:B------:R-:W-:Y:S04]  /*a340*/  SHFL.IDX PT, R93, R91, R233, 0x1f ;  /* 0x00001fe95b5d7589 */ /* 0x000fe800000e0000 */
[----:B------:R-:W-:Y:S04]  /*a350*/  SHFL.IDX PT, R129, R91, R230, 0x1f ;  /* 0x00001fe65b817589 */ /* 0x000fe800000e0000 */
[----:B------:R-:W1:Y:S01]  /*a360*/  SHFL.IDX PT, R91, R91, R234, 0x1f ;  /* 0x00001fea5b5b7589 */ /* 0x000e6200000e0000 */
[----:B------:R-:W1:Y:S01]  /*a370*/  MUFU.EX2 R122, R122 ;  /* 0x0000007a007a7308 */ /* 0x000e620000000800 */
[----:B------:R-:W-:Y:S01]  /*a380*/  FFMA.FTZ R69, -R157, R157, 1 ;  /* 0x3f8000009d457423 */ /* 0x000fe2000001019d */
[----:B------:R-:W-:Y:S01]  /*a390*/  FMUL.FTZ R58, R23, R58 ;  /* 0x0000003a173a7220 */ /* 0x000fe20000410000 */
[----:B------:R1:W5:Y:S04]  /*a3a0*/  LDL.LU R163, [R1+0xe4] ;  /* 0x0000e40001a37983 */ /* 0x0003680000300800 */
[----:B------:R1:W5:Y:S01]  /*a3b0*/  LDL.LU R162, [R1+0xe0] ;  /* 0x0000e00001a27983 */ /* 0x0003620000300800 */
[----:B------:R-:W1:Y:S03]  /*a3c0*/  MUFU.EX2 R125, R125 ;  /* 0x0000007d007d7308 */ /* 0x000e660000000800 */
[----:B------:R1:W5:Y:S01]  /*a3d0*/  LDL.LU R161, [R1+0xdc] ;  /* 0x0000dc0001a17983 */ /* 0x0003620000300800 */
[----:B------:R-:W-:Y:S01]  /*a3e0*/  FMUL.FTZ R59, R33, R59 ;  /* 0x0000003b213b7220 */ /* 0x000fe20000410000 */
[----:B------:R-:W-:-:S02]  /*a3f0*/  FMUL.FTZ R69, R69, R58 ;  /* 0x0000003a45457220 */ /* 0x000fc40000410000 */
[----:B------:R1:W5:Y:S01]  /*a400*/  LDL.LU R160, [R1+0xd8] ;  /* 0x0000d80001a07983 */ /* 0x0003620000300800 */
[----:B------:R4:W-:Y:S01]  /*a410*/  MUFU.EX2 R41, R29 ;  /* 0x0000001d00297308 */ /* 0x0009e20000000800 */
[----:B------:R-:W-:Y:S02]  /*a420*/  FFMA.FTZ R58, -R150, R150, 1 ;  /* 0x3f800000963a7423 */ /* 0x000fe40000010196 */
[----:B------:R1:W5:Y:S01]  /*a430*/  LDL.LU R159, [R1+0xd4] ;  /* 0x0000d400019f7983 */ /* 0x0003620000300800 */
[----:B--2---:R-:W-:Y:S01]  /*a440*/  FMUL.FTZ R64, R128, R64 ;  /* 0x0000004080407220 */ /* 0x004fe20000410000 */
[----:B------:R-:W-:Y:S02]  /*a450*/  FADD.FTZ R92, R70, -R92 ;  /* 0x8000005c465c7221 */ /* 0x000fe40000010000 */
[----:B------:R2:W5:Y:S01]  /*a460*/  LDL.LU R158, [R1+0xd0] ;  /* 0x0000d000019e7983 */ /* 0x0005620000300800 */
[----:B----4-:R-:W-:-:S03]  /*a470*/  FFMA.FTZ R29, -R155, R155, 1 ;  /* 0x3f8000009b1d7423 */ /* 0x010fc6000001019b */
[----:B------:R2:W5:Y:S01]  /*a480*/  LDL.LU R157, [R1+0xcc] ;  /* 0x0000cc00019d7983 */ /* 0x0005620000300800 */
[----:B------:R-:W-:Y:S01]  /*a490*/  FFMA.FTZ R70, -R154, R154, 1 ;  /* 0x3f8000009a467423 */ /* 0x000fe2000001019a */
[----:B------:R4:W2:Y:S02]  /*a4a0*/  MUFU.EX2 R12, R31 ;  /* 0x0000001f000c7308 */ /* 0x0008a40000000800 */
[----:B------:R1:W5:Y:S01]  /*a4b0*/  LDL.LU R156, [R1+0xc8] ;  /* 0x0000c800019c7983 */ /* 0x0003620000300800 */
[----:B------:R-:W-:Y:S01]  /*a4c0*/  FMUL.FTZ R29, R29, R59 ;  /* 0x0000003b1d1d7220 */ /* 0x000fe20000410000 */
[----:B------:R-:W-:Y:S02]  /*a4d0*/  FMUL.FTZ R64, R58, R64 ;  /* 0x000000403a407220 */ /* 0x000fe40000410000 */
[----:B------:R1:W5:Y:S01]  /*a4e0*/  LDL.LU R155, [R1+0xc4] ;  /* 0x0000c400019b7983 */ /* 0x0003620000300800 */
[----:B------:R-:W-:Y:S01]  /*a4f0*/  FFMA.FTZ R59, -R149, R149, 1 ;  /* 0x3f800000953b7423 */ /* 0x000fe20000010195 */
[----:B------:R-:W-:Y:S01]  /*a500*/  FMUL.FTZ R66, R121, R66 ;  /* 0x0000004279427220 */ /* 0x000fe20000410000 */
[----:B----4-:R-:W-:Y:S01]  /*a510*/  FFMA.FTZ R31, -R152, R152, 1 ;  /* 0x3f800000981f7423 */ /* 0x010fe20000010198 */
[----:B------:R4:W5:Y:S01]  /*a520*/  LDL.LU R154, [R1+0xc0] ;  /* 0x0000c000019a7983 */ /* 0x0009620000300800 */
[----:B------:R-:W-:Y:S01]  /*a530*/  FFMA.FTZ R58, -R148, R148, 1 ;  /* 0x3f800000943a7423 */ /* 0x000fe20000010194 */
[----:B---3--:R-:W-:-:S02]  /*a540*/  FMUL.FTZ R67, R124, R67 ;  /* 0x000000437c437220 */ /* 0x008fc40000410000 */
[----:B------:R4:W5:Y:S01]  /*a550*/  LDL.LU R153, [R1+0xbc] ;  /* 0x0000bc0001997983 */ /* 0x0009620000300800 */
[----:B------:R-:W-:Y:S01]  /*a560*/  FMUL.FTZ R61, R36, R61 ;  /* 0x0000003d243d7220 */ /* 0x000fe20000410000 */
[----:B------:R-:W-:Y:S02]  /*a570*/  FMUL.FTZ R60, R34, R60 ;  /* 0x0000003c223c7220 */ /* 0x000fe40000410000 */
[----:B------:R4:W5:Y:S01]  /*a580*/  LDL.LU R152, [R1+0xb8] ;  /* 0x0000b80001987983 */ /* 0x0009620000300800 */
[----:B------:R-:W-:-:S03]  /*a590*/  FMUL.FTZ R59, R59, R66 ;  /* 0x000000423b3b7220 */ /* 0x000fc60000410000 */
[----:B------:R4:W5:Y:S01]  /*a5a0*/  LDL.LU R151, [R1+0xb4] ;  /* 0x0000b40001977983 */ /* 0x0009620000300800 */
[----:B------:R-:W-:Y:S01]  /*a5b0*/  FMUL.FTZ R58, R58, R67 ;  /* 0x000000433a3a7220 */ /* 0x000fe20000410000 */
[----:B------:R-:W-:Y:S02]  /*a5c0*/  FFMA.FTZ R66, -R147, R147, 1 ;  /* 0x3f80000093427423 */ /* 0x000fe40000010193 */
[----:B------:R4:W5:Y:S01]  /*a5d0*/  LDL.LU R150, [R1+0xb0] ;  /* 0x0000b00001967983 */ /* 0x0009620000300800 */
[----:B-1----:R-:W-:Y:S01]  /*a5e0*/  FMUL.FTZ R65, R126, R65 ;  /* 0x000000417e417220 */ /* 0x002fe20000410000 */
[----:B------:R-:W-:Y:S02]  /*a5f0*/  FMUL.FTZ R31, R31, R61 ;  /* 0x0000003d1f1f7220 */ /* 0x000fe40000410000 */
[----:B------:R4:W5:Y:S01]  /*a600*/  LDL.LU R149, [R1+0xac] ;  /* 0x0000ac0001957983 */ /* 0x0009620000300800 */
[----:B------:R-:W-:Y:S01]  /*a610*/  FFMA.FTZ R67, -R146, R146, 1 ;  /* 0x3f80000092437423 */ /* 0x000fe20000010192 */
[----:B------:R-:W-:-:S02]  /*a620*/  FMUL.FTZ R70, R70, R60 ;  /* 0x0000003c46467220 */ /* 0x000fc40000410000 */
[----:B------:R4:W5:Y:S01]  /*a630*/  LDL.LU R148, [R1+0xa8] ;  /* 0x0000a80001947983 */ /* 0x0009620000300800 */
[----:B------:R-:W-:Y:S01]  /*a640*/  FFMA.FTZ R61, -R145, R145, 1 ;  /* 0x3f800000913d7423 */ /* 0x000fe20000010191 */
[----:B------:R-:W-:Y:S02]  /*a650*/  FMUL.FTZ R90, R122, R90 ;  /* 0x0000005a7a5a7220 */ /* 0x000fe40000410000 */
[----:B------:R4:W5:Y:S01]  /*a660*/  LDL.LU R147, [R1+0xa4] ;  /* 0x0000a40001937983 */ /* 0x0009620000300800 */
[----:B------:R-:W-:Y:S01]  /*a670*/  FFMA.FTZ R60, -R144, R144, 1 ;  /* 0x3f800000903c7423 */ /* 0x000fe20000010190 */
[--C-:B------:R-:W-:Y:S01]  /*a680*/  FADD.FTZ R76, R76, -R62.reuse ;  /* 0x8000003e4c4c7221 */ /* 0x100fe20000010000 */
[----:B------:R-:W-:Y:S01]  /*a690*/  FADD.FTZ R78, R78, -R62 ;  /* 0x8000003e4e4e7221 */ /* 0x000fe20000010000 */
        /* <DEDUP_REMOVED lines=35> */
[----:B------:R-:W-:-:S03]  /*a8d0*/  FFMA.FTZ R212, -R2, R2, 1 ;  /* 0x3f80000002d47423 */ /* 0x000fc60000010102 */
[----:B------:R4:W5:Y:S04]  /*a8e0*/  LDL.LU R4, [R1+0x78] ;  /* 0x0000780001047983 */ /* 0x0009680000300800 */
[----:B------:R4:W5:Y:S04]  /*a8f0*/  LDL.LU R3, [R1+0x74] ;  /* 0x0000740001037983 */ /* 0x0009680000300800 */
[----:B------:R4:W5:Y:S04]  /*a900*/  LDL.LU R2, [R1+0x70] ;  /* 0x0000700001027983 */ /* 0x0009680000300800 */
[----:B------:R-:W3:Y:S01]  /*a910*/  LDL R213, [R1+0x54] ;  /* 0x0000540001d57983 */ /* 0x000ee20000100800 */
[----:B------:R-:W1:Y:S01]  /*a920*/  MUFU.EX2 R123, R123 ;  /* 0x0000007b007b7308 */ /* 0x000e620000000800 */
[----:B------:R-:W-:Y:S01]  /*a930*/  FADD.FTZ R73, R73, -R63 ;  /* 0x8000003f49497221 */ /* 0x000fe20000010000 */
[----:B------:R-:W-:-:S06]  /*a940*/  FMUL.FTZ R72, R17, R72 ;  /* 0x0000004811487220 */ /* 0x000fcc0000410000 */
[----:B------:R-:W4:Y:S01]  /*a950*/  MUFU.EX2 R205, R205 ;  /* 0x000000cd00cd7308 */ /* 0x000f220000000800 */
[----:B------:R-:W-:-:S07]  /*a960*/  FADD.FTZ R63, R75, -R63 ;  /* 0x8000003f4b3f7221 */ /* 0x000fce0000010000 */
[----:B------:R-:W4:Y:S08]  /*a970*/  MUFU.EX2 R204, R204 ;  /* 0x000000cc00cc7308 */ /* 0x000f300000000800 */
[----:B------:R-:W4:Y:S08]  /*a980*/  MUFU.EX2 R222, R222 ;  /* 0x000000de00de7308 */ /* 0x000f300000000800 */
[----:B------:R-:W4:Y:S08]  /*a990*/  MUFU.EX2 R139, R139 ;  /* 0x0000008b008b7308 */ /* 0x000f300000000800 */
[----:B------:R-:W4:Y:S08]  /*a9a0*/  MUFU.EX2 R224, R224 ;  /* 0x000000e000e07308 */ /* 0x000f300000000800 */
[----:B------:R-:W4:Y:S08]  /*a9b0*/  MUFU.EX2 R216, R216 ;  /* 0x000000d800d87308 */ /* 0x000f300000000800 */
[----:B------:R-:W4:Y:S08]  /*a9c0*/  MUFU.EX2 R211, R211 ;  /* 0x000000d300d37308 */ /* 0x000f300000000800 */
[----:B------:R-:W4:Y:S08]  /*a9d0*/  MUFU.EX2 R210, R210 ;  /* 0x000000d200d27308 */ /* 0x000f300000000800 */
[----:B------:R-:W4:Y:S08]  /*a9e0*/  MUFU.EX2 R220, R220 ;  /* 0x000000dc00dc7308 */ /* 0x000f300000000800 */
[----:B------:R-:W4:Y:S01]  /*a9f0*/  MUFU.EX2 R219, R219 ;  /* 0x000000db00db7308 */ /* 0x000f220000000800 */
[----:B------:R-:W-:-:S07]  /*aa00*/  FMUL.FTZ R62, R62, R72 ;  /* 0x000000483e3e7220 */ /* 0x000fce0000410000 */
[----:B------:R-:W4:Y:S08]  /*aa10*/  MUFU.EX2 R215, R215 ;  /* 0x000000d700d77308 */ /* 0x000f300000000800 */
[----:B------:R-:W4:Y:S01]  /*aa20*/  MUFU.EX2 R214, R214 ;  /* 0x000000d600d67308 */ /* 0x000f220000000800 */
[----:B------:R-:W-:Y:S01]  /*aa30*/  FMUL.FTZ R74, R40, R74 ;  /* 0x0000004a284a7220 */ /* 0x000fe20000410000 */
[----:B--2---:R-:W-:Y:S01]  /*aa40*/  FMUL.FTZ R72, R12, R63 ;  /* 0x0000003f0c487220 */ /* 0x004fe20000410000 */
[----:B------:R-:W-:-:S02]  /*aa50*/  F2FP.BF16.F32.PACK_AB R69, R29, R69 ;  /* 0x000000451d45723e */ /* 0x000fc400000010ff */
[----:B------:R-:W-:Y:S01]  /*aa60*/  FMUL.FTZ R63, R65, R74 ;  /* 0x0000004a413f7220 */ /* 0x000fe20000410000 */
[----:B------:R-:W-:Y:S01]  /*aa70*/  FMUL.FTZ R90, R90, R72 ;  /* 0x000000485a5a7220 */ /* 0x000fe20000410000 */
[----:B------:R-:W-:Y:S01]  /*aa80*/  FFMA.FTZ R72, -R115, R115, 1 ;  /* 0x3f80000073487423 */ /* 0x000fe20000010173 */
[----:B------:R-:W-:Y:S01]  /*aa90*/  FFMA.FTZ R65, -R116, R116, 1 ;  /* 0x3f80000074417423 */ /* 0x000fe20000010174 */
[----:B-1----:R-:W-:Y:S01]  /*aaa0*/  FMUL.FTZ R92, R123, R92 ;  /* 0x0000005c7b5c7220 */ /* 0x002fe20000410000 */
[----:B------:R-:W-:Y:S01]  /*aab0*/  FFMA.FTZ R115, -R117, R117, 1 ;  /* 0x3f80000075737423 */ /* 0x000fe20000010175 */
[----:B------:R-:W-:Y:S01]  /*aac0*/  FFMA.FTZ R116, -R120, R120, 1 ;  /* 0x3f80000078747423 */ /* 0x000fe20000010178 */
[----:B----4-:R-:W-:Y:S01]  /*aad0*/  FMUL.FTZ R86, R205, R86 ;  /* 0x00000056cd567220 */ /* 0x010fe20000410000 */
        /* <DEDUP_REMOVED lines=208> */
.L_x_1897:
        /* <DEDUP_REMOVED lines=68> */
.L_x_1898:
        /* <DEDUP_REMOVED lines=12> */
.L_x_1888:
[----:B------:R-:W-:-:S06]  /*bce0*/  UISETP.GE.AND UP0, UPT, UR43, UR42, UPT ;  /* 0x0000002a2b00728c */ /* 0x000fcc000bf06270 */
[----:B------:R-:W-:-:S13]  /*bcf0*/  PLOP3.LUT P0, PT, PT, PT, UP0, 0x80, 0x0 ;  /* 0x000000000000781c */ /* 0x000fda0003f0f008 */
[----:B------:R-:W-:Y:S05]  /*bd00*/  @P0 BRA `(.L_x_1900) ;  /* 0x0000005800000947 */ /* 0x000fea0003800000 */
[----:B------:R-:W2:Y:S01]  /*bd10*/  LDL.LU R21, [R1+0x48] ;  /* 0x0000480001157983 */ /* 0x000ea20000300800 */
[----:B------:R-:W3:Y:S01]  /*bd20*/  S2UR UR4, SR_CTAID.X ;  /* 0x00000000000479c3 */ /* 0x000ee20000002500 */
[----:B------:R-:W-:Y:S01]  /*bd30*/  MOV R19, 0x40000040 ;  /* 0x4000004000137802 */ /* 0x000fe20000000f00 */
[----:B------:R-:W4:Y:S01]  /*bd40*/  S2R R6, SR_TID.X ;  /* 0x0000000000067919 */ /* 0x000f220000002100 */
[----:B------:R-:W5:Y:S01]  /*bd50*/  S2R R5, SR_TID.X ;  /* 0x0000000000057919 */ /* 0x000f620000002100 */
[----:B---3--:R-:W-:Y:S01]  /*bd60*/  UIMAD UR4, UR4, -0x80, UR40 ;  /* 0xffffff80040478a4 */ /* 0x008fe2000f8e0228 */
[----:B----4-:R-:W-:Y:S01]  /*bd70*/  VIADD R9, R6, 0xffffff80 ;  /* 0xffffff8006097836 */ /* 0x010fe20000000000 */
[----:B-----5:R-:W-:-:S04]  /*bd80*/  IADD3 R5, R5, -0x80, RZ ;  /* 0xffffff8005057810 */ /* 0x020fc80007ffe0ff */
[----:B------:R-:W-:Y:S02]  /*bd90*/  SHF.R.S32.HI R8, RZ, 0x1f, R9 ;  /* 0x0000001fff087819 */ /* 0x000fe40000011409 */
[----:B------:R-:W-:Y:S02]  /*bda0*/  SHF.R.S32.HI R6, RZ, 0x1f, R5 ;  /* 0x0000001fff067819 */ /* 0x000fe40000011405 */
[----:B------:R-:W-:Y:S02]  /*bdb0*/  LEA.HI R11, R8, R9, RZ, 0x7 ;  /* 0x00000009080b7211 */ /* 0x000fe400078f38ff */
[----:B------:R-:W-:Y:S02]  /*bdc0*/  LEA.HI R7, R6, R5, RZ, 0x5 ;  /* 0x0000000506077211 */ /* 0x000fe400078f28ff */
[----:B------:R-:W-:Y:S02]  /*bdd0*/  LOP3.LUT R10, R11, 0xffffff80, RZ, 0xc0, !PT ;  /* 0xffffff800b0a7812 */ /* 0x000fe400078ec0ff */
[----:B------:R-:W-:-:S02]  /*bde0*/  LOP3.LUT R8, R7, 0xffffffe0, RZ, 0xc0, !PT ;  /* 0xffffffe007087812 */ /* 0x000fc400078ec0ff */
[----:B------:R-:W-:Y:S01]  /*bdf0*/  LEA.HI R6, R6, R5, RZ, 0x2 ;  /* 0x0000000506067211 */ /* 0x000fe200078f10ff */
[----:B------:R-:W-:Y:S01]  /*be00*/  IMAD.IADD R9, R9, 0x1, -R10 ;  /* 0x0000000109097824 */ /* 0x000fe200078e0a0a */
[----:B------:R-:W-:Y:S01]  /*be10*/  SHF.R.S32.HI R22, RZ, 0x7, R11 ;  /* 0x00000007ff167819 */ /* 0x000fe2000001140b */
[C---:B------:R-:W-:Y:S01]  /*be20*/  IMAD.IADD R8, R5.reuse, 0x1, -R8 ;  /* 0x0000000105087824 */ /* 0x040fe200078e0a08 */
[----:B------:R-:W-:Y:S02]  /*be30*/  LOP3.LUT R6, R6, 0xfffffffc, RZ, 0xc0, !PT ;  /* 0xfffffffc06067812 */ /* 0x000fe400078ec0ff */
[----:B------:R-:W-:Y:S02]  /*be40*/  SHF.R.S32.HI R12, RZ, 0x1f, R9 ;  /* 0x0000001fff0c7819 */ /* 0x000fe40000011409 */
[----:B------:R-:W-:Y:S02]  /*be50*/  SHF.R.S32.HI R7, RZ, 0x1f, R8 ;  /* 0x0000001fff077819 */ /* 0x000fe40000011408 */
[----:B------:R-:W-:-:S02]  /*be60*/  IADD3 R10, R5, -R6, RZ ;  /* 0x80000006050a7210 */ /* 0x000fc40007ffe0ff */
[CC--:B------:R-:W-:Y:S02]  /*be70*/  LEA.HI R6, R12.reuse, R9.reuse, RZ, 0x2 ;  /* 0x000000090c067211 */ /* 0x0c0fe400078f10ff */
[----:B------:R-:W-:Y:S02]  /*be80*/  LEA.HI R5, R7, R8, RZ, 0x3 ;  /* 0x0000000807057211 */ /* 0x000fe400078f18ff */
[----:B------:R-:W-:Y:S02]  /*be90*/  LEA.HI R13, R12, R9, RZ, 0x5 ;  /* 0x000000090c0d7211 */ /* 0x000fe400078f28ff */
[--C-:B------:R-:W-:Y:S02]  /*bea0*/  SHF.R.S32.HI R9, RZ, 0x2, R6.reuse ;  /* 0x00000002ff097819 */ /* 0x100fe40000011406 */
[----:B------:R-:W-:Y:S02]  /*beb0*/  SHF.R.S32.HI R12, RZ, 0x1f, R6 ;  /* 0x0000001fff0c7819 */ /* 0x000fe40000011406 */
[----:B------:R-:W-:-:S02]  /*bec0*/  SHF.R.S32.HI R6, RZ, 0x3, R5 ;  /* 0x00000003ff067819 */ /* 0x000fc40000011405 */
[----:B------:R-:W-:Y:S02]  /*bed0*/  SHF.R.S32.HI R5, RZ, 0x1f, R5 ;  /* 0x0000001fff057819 */ /* 0x000fe40000011405 */
[----:B------:R-:W-:Y:S02]  /*bee0*/  LEA.HI R7, R7, R8, RZ, 0x2 ;  /* 0x0000000807077211 */ /* 0x000fe400078f10ff */
[----:B------:R-:W-:Y:S02]  /*bef0*/  LEA.HI R5, R5, R6, RZ, 0x4 ;  /* 0x0000000605057211 */ /* 0x000fe400078f20ff */
[----:B------:R-:W-:Y:S02]  /*bf00*/  SHF.R.S32.HI R8, RZ, 0x2, R7 ;  /* 0x00000002ff087819 */ /* 0x000fe40000011407 */
[----:B------:R-:W-:Y:S02]  /*bf10*/  LEA.HI R12, R12, R9, RZ, 0x3 ;  /* 0x000000090c0c7211 */ /* 0x000fe400078f18ff */
[----:B------:R-:W-:-:S02]  /*bf20*/  LOP3.LUT R5, R5, 0x1ffffff0, RZ, 0xc0, !PT ;  /* 0x1ffffff005057812 */ /* 0x000fc400078ec0ff */
[----:B------:R-:W-:Y:S02]  /*bf30*/  LEA.HI R7, R7, R8, RZ, 0x1 ;  /* 0x0000000807077211 */ /* 0x000fe400078f08ff */
[----:B------:R-:W-:Y:S02]  /*bf40*/  LEA.HI R11, R22, R22, RZ, 0x1 ;  /* 0x00000016160b7211 */ /* 0x000fe400078f08ff */
[----:B------:R-:W-:Y:S02]  /*bf50*/  LOP3.LUT R12, R12, 0xfffffff8, RZ, 0xc0, !PT ;  /* 0xfffffff80c0c7812 */ /* 0x000fe400078ec0ff */
[----:B------:R-:W-:Y:S01]  /*bf60*/  IADD3 R6, R6, -R5, RZ ;  /* 0x8000000506067210 */ /* 0x000fe20007ffe0ff */
[----:B------:R-:W-:Y:S01]  /*bf70*/  VIADD R5, R8, 0x8 ;  /* 0x0000000808057836 */ /* 0x000fe20000000000 */
[----:B------:R-:W-:Y:S01]  /*bf80*/  LOP3.LUT R7, R7, 0xfffffffe, RZ, 0xc0, !PT ;  /* 0xfffffffe07077812 */ /* 0x000fe200078ec0ff */
[----:B------:R-:W-:Y:S01]  /*bf90*/  IMAD.IADD R12, R9, 0x1, -R12 ;  /* 0x00000001090c7824 */ /* 0x000fe200078e0a0c */
[----:B------:R-:W-:-:S02]  /*bfa0*/  LOP3.LUT R11, R11, 0x3fffffe, RZ, 0xc0, !PT ;  /* 0x03fffffe0b0b7812 */ /* 0x000fc400078ec0ff */
[----:B------:R-:W-:Y:S02]  /*bfb0*/  SHF.R.S32.HI R15, RZ, 0x5, R13 ;  /* 0x00000005ff0f7819 */ /* 0x000fe4000001140d */
[----:B------:R-:W-:Y:S01]  /*bfc0*/  IADD3 R7, R8, -R7, RZ ;  /* 0x8000000708077210 */ /* 0x000fe20007ffe0ff */
[----:B------:R-:W-:Y:S01]  /*bfd0*/  IMAD.IADD R22, R22, 0x1, -R11 ;  /* 0x0000000116167824 */ /* 0x000fe200078e0a0b */
[----:B------:R-:W-:Y:S01]  /*bfe0*/  LEA.HI R9, R5, R5, RZ, 0x1 ;  /* 0x0000000505097211 */ /* 0x000fe200078f08ff */
[----:B------:R-:W-:Y:S01]  /*bff0*/  IMAD R17, R15, 0x10, R12 ;  /* 0x000000100f117824 */ /* 0x000fe200078e020c */
[C---:B------:R-:W-:Y:S01]  /*c000*/  IADD3 R15, R8.reuse, 0x18, RZ ;  /* 0x00000018080f7810 */ /* 0x040fe20007ffe0ff */
[----:B------:R-:W-:Y:S01]  /*c010*/  VIADD R11, R8, 0x10 ;  /* 0x00000010080b7836 */ /* 0x000fe20000000000 */
[----:B------:R-:W-:Y:S01]  /*c020*/  LOP3.LUT R12, R9, 0xfffffffe, RZ, 0xc0, !PT ;  /* 0xfffffffe090c7812 */ /* 0x000fe200078ec0ff */
[----:B------:R-:W-:Y:S02]  /*c030*/  IMAD R6, R6, 0x8, R7 ;  /* 0x0000000806067824 */ /* 0x000fe400078e0207 */
[----:B------:R-:W-:Y:S01]  /*c040*/  IMAD R17, R22, 0x40, R17 ;  /* 0x0000004016117824 */ /* 0x000fe200078e0211 */
[----:B------:R-:W-:Y:S01]  /*c050*/  LEA.HI R13, R11, R11, RZ, 0x1 ;  /* 0x0000000b0b0d7211 */ /* 0x000fe200078f08ff */
[----:B------:R-:W-:Y:S01]  /*c060*/  IMAD.IADD R12, R5, 0x1, -R12 ;  /* 0x00000001050c7824 */ /* 0x000fe200078e0a0c */
[----:B------:R3:W-:Y:S01]  /*c070*/  STL [R1+0x64], R6 ;  /* 0x0000640601007387 */ /* 0x0007e20000100800 */
[----:B------:R-:W-:-:S02]  /*c080*/  SHF.R.S32.HI R5, RZ, 0x1, R9 ;  /* 0x00000001ff057819 */ /* 0x000fc40000011409 */
[--C-:B------:R-:W-:Y:S02]  /*c090*/  SHF.R.S32.HI R7, RZ, 0x1, R13.reuse ;  /* 0x00000001ff077819 */ /* 0x100fe4000001140d */
[----:B------:R-:W-:Y:S02]  /*c0a0*/  SHF.R.S32.HI R8, RZ, 0x1f, R13 ;  /* 0x0000001fff087819 */ /* 0x000fe4000001140d */
[----:B------:R-:W-:Y:S01]  /*c0b0*/  LOP3.LUT R14, R13, 0xfffffffe, RZ, 0xc0, !PT ;  /* 0xfffffffe0d0e7812 */ /* 0x000fe200078ec0ff */
[----:B------:R-:W-:Y:S01]  /*c0c0*/  IMAD.MOV.U32 R13, RZ, RZ, 0x40000040 ;  /* 0x40000040ff0d7424 */ /* 0x000fe200078e00ff */
[----:B------:R-:W-:Y:S02]  /*c0d0*/  LEA.HI R8, R8, R7, RZ, 0x4 ;  /* 0x0000000708087211 */ /* 0x000fe400078f20ff */
[----:B---3--:R-:W-:Y:S01]  /*c0e0*/  SHF.R.S32.HI R6, RZ, 0x1f, R9 ;  /* 0x0000001fff067819 */ /* 0x008fe20000011409 */
[----:B------:R-:W-:Y:S01]  /*c0f0*/  IMAD.IADD R14, R11, 0x1, -R14 ;  /* 0x000000010b0e7824 */ /* 0x000fe200078e0a0e */
[----:B------:R-:W-:-:S02]  /*c100*/  LEA.HI R11, R15, R15, RZ, 0x1 ;  /* 0x0000000f0f0b7211 */ /* 0x000fc400078f08ff */
[----:B------:R-:W-:Y:S02]  /*c110*/  LEA.HI R6, R6, R5, RZ, 0x4 ;  /* 0x0000000506067211 */ /* 0x000fe400078f20ff */
[----:B------:R-:W-:Y:S02]  /*c120*/  LOP3.LUT R8, R8, 0x1ffffff0, RZ, 0xc0, !PT ;  /* 0x1ffffff008087812 */ /* 0x000fe400078ec0ff */
[----:B------:R-:W-:Y:S02]  /*c130*/  LOP3.LUT R6, R6, 0x1ffffff0, RZ, 0xc0, !PT ;  /* 0x1ffffff006067812 */ /* 0x000fe400078ec0ff */
[--C-:B------:R-:W-:Y:S02]  /*c140*/  SHF.R.S32.HI R9, RZ, 0x1, R11.reuse ;  /* 0x00000001ff097819 */ /* 0x100fe4000001140b */
[----:B------:R-:W-:Y:S01]  /*c150*/  SHF.R.S32.HI R20, RZ, 0x1f, R11 ;  /* 0x0000001fff147819 */ /* 0x000fe2000001140b */
[----:B------:R-:W-:Y:S01]  /*c160*/  IMAD.IADD R5, R5, 0x1, -R6 ;  /* 0x0000000105057824 */ /* 0x000fe200078e0a06 */
[----:B------:R-:W-:-:S02]  /*c170*/  IADD3 R7, R7, -R8, RZ ;  /* 0x8000000807077210 */ /* 0x000fc40007ffe0ff */
[----:B------:R-:W-:Y:S01]  /*c180*/  LEA.HI R20, R20, R9, RZ, 0x4 ;  /* 0x0000000914147211 */ /* 0x000fe200078f20ff */
[----:B------:R-:W-:Y:S01]  /*c190*/  IMAD R6, R5, 0x8, R12 ;  /* 0x0000000805067824 */ /* 0x000fe200078e020c */
[----:B-1----:R-:W-:Y:S01]  /*c1a0*/  LOP3.LUT R18, R11, 0xfffffffe, RZ, 0xc0, !PT ;  /* 0xfffffffe0b127812 */ /* 0x002fe200078ec0ff */
[----:B------:R-:W-:Y:S01]  /*c1b0*/  IMAD R7, R7, 0x8, R14 ;  /* 0x0000000807077824 */ /* 0x000fe200078e020e */
[----:B------:R-:W-:Y:S01]  /*c1c0*/  LOP3.LUT R20, R20, 0x1ffffff0, RZ, 0xc0, !PT ;  /* 0x1ffffff014147812 */ /* 0x000fe200078ec0ff */
[----:B------:R-:W1:Y:S01]  /*c1d0*/  S2R R8, SR_CTAID.X ;  /* 0x0000000000087919 */ /* 0x000e620000002500 */
[----:B------:R-:W-:Y:S01]  /*c1e0*/  IADD3 R18, R15, -R18, RZ ;  /* 0x800000120f127210 */ /* 0x000fe20007ffe0ff */
[----:B------:R-:W-:Y:S01]  /*c1f0*/  IMAD.MOV.U32 R15, RZ, RZ, 0x40000040 ;  /* 0x40000040ff0f7424 */ /* 0x000fe200078e00ff */
[----:B------:R3:W-:Y:S01]  /*c200*/  STL [R1+0x60], R6 ;  /* 0x0000600601007387 */ /* 0x0007e20000100800 */
[----:B------:R-:W-:-:S03]  /*c210*/  IMAD.IADD R9, R9, 0x1, -R20 ;  /* 0x0000000109097824 */ /* 0x000fc600078e0a14 */
[----:B------:R4:W-:Y:S01]  /*c220*/  STL [R1+0x5c], R7 ;  /* 0x00005c0701007387 */ /* 0x0009e20000100800 */
[----:B------:R-:W-:-:S05]  /*c230*/  IMAD R9, R9, 0x8, R18 ;  /* 0x0000000809097824 */ /* 0x000fca00078e0212 */
[----:B------:R5:W-:Y:S01]  /*c240*/  STL [R1+0x58], R9 ;  /* 0x0000580901007387 */ /* 0x000be20000100800 */
[----:B-1----:R-:W-:Y:S01]  /*c250*/  IMAD R8, R8, -0x80, -R17 ;  /* 0xffffff8008087824 */ /* 0x002fe200078e0a11 */
[----:B--2---:R-:W-:-:S04]  /*c260*/  LEA R5, R21, R16, 0xd ;  /* 0x0000001015057211 */ /* 0x004fc800078e68ff */
[C---:B---3--:R-:W-:Y:S01]  /*c270*/  IADD3 R6, R5.reuse, 0x4000, RZ ;  /* 0x0000400005067810 */ /* 0x048fe20007ffe0ff */
[----:B----4-:R-:W-:Y:S01]  /*c280*/  VIADD R7, R5, 0x20c00 ;  /* 0x00020c0005077836 */ /* 0x010fe20000000000 */
[----:B------:R-:W-:Y:S02]  /*c290*/  SHF.R.U32.HI R5, RZ, 0x4, R5 ;  /* 0x00000004ff057819 */ /* 0x000fe40000011605 */
[----:B------:R-:W-:Y:S02]  /*c2a0*/  SHF.R.U32.HI R6, RZ, 0x4, R6 ;  /* 0x00000004ff067819 */ /* 0x000fe40000011606 */
[----:B------:R-:W-:Y:S02]  /*c2b0*/  SHF.R.U32.HI R7, RZ, 0x4, R7 ;  /* 0x00000004ff077819 */ /* 0x000fe40000011607 */
[----:B------:R-:W-:Y:S02]  /*c2c0*/  LOP3.LUT R6, R6, 0x3fff, RZ, 0xc0, !PT ;  /* 0x00003fff06067812 */ /* 0x000fe400078ec0ff */
[----:B------:R-:W-:-:S02]  /*c2d0*/  LOP3.LUT R5, R5, 0x3fff, RZ, 0xc0, !PT ;  /* 0x00003fff05057812 */ /* 0x000fc400078ec0ff */
[----:B------:R-:W-:Y:S02]  /*c2e0*/  LOP3.LUT R7, R7, 0x3fff, RZ, 0xc0, !PT ;  /* 0x00003fff07077812 */ /* 0x000fe400078ec0ff */
[----:B------:R-:W-:Y:S02]  /*c2f0*/  LOP3.LUT R6, R6, 0x10000, RZ, 0xfc, !PT ;  /* 0x0001000006067812 */ /* 0x000fe400078efcff */
[----:B-----5:R-:W-:Y:S02]  /*c300*/  LOP3.LUT R9, R5, 0x10000, RZ, 0xfc, !PT ;  /* 0x0001000005097812 */ /* 0x020fe400078efcff */
[----:B------:R-:W-:Y:S01]  /*c310*/  LOP3.LUT R5, R7, 0x10000, RZ, 0xfc, !PT ;  /* 0x0001000007057812 */ /* 0x000fe200078efcff */
[C---:B------:R-:W-:Y:S01]  /*c320*/  VIADD R12, R6.reuse, 0x6 ;  /* 0x00000006060c7836 */ /* 0x040fe20000000000 */
[C---:B------:R-:W-:Y:S01]  /*c330*/  IADD3 R14, R6.reuse, 0x4, RZ ;  /* 0x00000004060e7810 */ /* 0x040fe20007ffe0ff */
[----:B------:R-:W-:Y:S01]  /*c340*/  VIADD R18, R6, 0x2 ;  /* 0x0000000206127836 */ /* 0x000fe20000000000 */
[----:B------:R1:W-:Y:S01]  /*c350*/  STL [R1+0x34], R6 ;  /* 0x0000340601007387 */ /* 0x0003e20000100800 */
[----:B------:R-:W-:-:S02]  /*c360*/  IADD3 R7, R10, 0x8, RZ ;  /* 0x000000080a077810 */ /* 0x000fc40007ffe0ff */
[----:B------:R-:W-:Y:S01]  /*c370*/  IADD3 R7, R10, 0x14, RZ ;  /* 0x000000140a077810 */ /* 0x000fe20007ffe0ff */
[----:B------:R2:W-:Y:S01]  /*c380*/  STL [R1+0x50], R5 ;  /* 0x0000500501007387 */ /* 0x0005e20000100800 */
[----:B------:R-:W-:-:S03]  /*c390*/  IADD3 R7, -R17, UR4, RZ ;  /* 0x0000000411077c10 */ /* 0x000fc6000fffe1ff */
[----:B------:R3:W-:Y:S01]  /*c3a0*/  STL.64 [R1+0x38], R12 ;  /* 0x0000380c01007387 */ /* 0x0007e20000100a00 */
[----:B-1----:R-:W-:-:S03]  /*c3b0*/  VIADD R6, R10, 0xc ;  /* 0x0000000c0a067836 */ /* 0x002fc60000000000 */
[----:B------:R3:W-:Y:S01]  /*c3c0*/  STL.64 [R1+0x48], R18 ;  /* 0x0000481201007387 */ /* 0x0007e20000100a00 */
[C---:B------:R-:W-:Y:S02]  /*c3d0*/  VIADD R6, R10.reuse, 0x18 ;  /* 0x000000180a067836 */ /* 0x040fe40000000000 */
[C---:B--2---:R-:W-:Y:S01]  /*c3e0*/  VIADD R5, R10.reuse, 0x4 ;  /* 0x000000040a057836 */ /* 0x044fe20000000000 */
[----:B------:R3:W-:Y:S01]  /*c3f0*/  STL.64 [R1+0x40], R14 ;  /* 0x0000400e01007387 */ /* 0x0007e20000100a00 */
[C---:B------:R-:W-:Y:S02]  /*c400*/  VIADD R5, R10.reuse, 0x10 ;  /* 0x000000100a057836 */ /* 0x040fe40000000000 */
[----:B------:R-:W-:-:S07]  /*c410*/  VIADD R5, R10, 0x1c ;  /* 0x0000001c0a057836 */ /* 0x000fce0000000000 */
.L_x_1911:
[----:B------:R-:W-:-:S04]  /*c420*/  MOV R5, UR36 ;  /* 0x0000002400057c02 */ /* 0x000fc80008000f00 */
[----:B------:R-:W-:-:S04]  /*c430*/  LOP3.LUT R5, R5, 0x1, RZ, 0xfc, !PT ;  /* 0x0000000105057812 */ /* 0x000fc800078efcff */
[----:B------:R-:W-:-:S13]  /*c440*/  ISETP.NE.AND P6, PT, R5, 0x3, PT ;  /* 0x000000030500780c */ /* 0x000fda0003fc5270 */
[----:B------:R-:W-:Y:S05]  /*c450*/  @!P6 BRA `(.L_x_1901) ;  /* 0x000000000004e947 */ /* 0x000fea0003800000 */
[----:B------:R-:W-:Y:S01]  /*c460*/  BPT.TRAP 0x1 ;  /* 0x000000040000795c */ /* 0x000fe20000300000 */
.L_x_1901:
[----:B------:R-:W-:Y:S01]  /*c470*/  IMAD R6, R0, 0x8, R16 ;  /* 0x0000000800067824 */ /* 0x000fe200078e0210 */
[----:B------:R-:W-:-:S04]  /*c480*/  SHF.L.U32 R21, R4, 0x1f, RZ ;  /* 0x0000001f04157819 */ /* 0x000fc800000006ff */
[----:B------:R1:W2:Y:S01]  /*c490*/  SYNCS.PHASECHK.TRANS64.TRYWAIT P0, [R6+URZ+0x30c10], R21 ;  /* 0x030c1015060075a7 */ /* 0x0002a2000800017f */
[----:B------:R-:W-:Y:S05]  /*c4a0*/  @!P6 BRA `(.L_x_1902) ;  /* 0x000000000004e947 */ /* 0x000fea0003800000 */
[----:B------:R-:W-:Y:S01]  /*c4b0*/  BPT.TRAP 0x1 ;  /* 0x000000040000795c */ /* 0x000fe20000300000 */
.L_x_1902:
[----:B------:R-:W-:-:S05]  /*c4c0*/  VIADD R5, R16, 0x10000 ;  /* 0x0001000010057836 */ /* 0x000fca0000000000 */
[----:B------:R-:W-:-:S04]  /*c4d0*/  SHF.R.U32.HI R5, RZ, 0x4, R5 ;  /* 0x00000004ff057819 */ /* 0x000fc80000011605 */
[----:B------:R-:W-:-:S04]  /*c4e0*/  LOP3.LUT R5, R5, 0x3fff, RZ, 0xc0, !PT ;  /* 0x00003fff05057812 */ /* 0x000fc800078ec0ff */
[----:B------:R-:W-:Y:S01]  /*c4f0*/  LOP3.LUT R11, R5, 0x10000, RZ, 0xfc, !PT ;  /* 0x00010000050b7812 */ /* 0x000fe200078efcff */
[----:B--2---:R-:W-:Y:S06]  /*c500*/  @P0 BRA `(.L_x_1903) ;  /* 0x0000000000080947 */ /* 0x004fec0003800000 */
[----:B------:R-:W2:Y:S02]  /*c510*/  SYNCS.PHASECHK.TRANS64.TRYWAIT P0, [R6+URZ+0x30c10], R21 ;  /* 0x030c1015060075a7 */ /* 0x000ea4000800017f */
[----:B--2---:R-:W-:Y:S05]  /*c520*/  @!P0 BRA `(.L_x_1904) ;  /* 0x000000b8006c8947 */ /* 0x004fea0003800000 */
.L_x_1903:
[----:B------:R-:W-:Y:S01]  /*c530*/  LEA R11, R0, R11, 0xa ;  /* 0x0000000b000b7211 */ /* 0x000fe200078e50ff */
[----:B------:R-:W-:Y:S05]  /*c540*/  WARPSYNC.ALL ;  /* 0x0000000000007948 */ /* 0x000fea0003800000 */
[----:B------:R-:W-:Y:S01]  /*c550*/  R2UR UR4, R9 ;  /* 0x00000000090472ca */ /* 0x000fe200000e0000 */
[----:B---3--:R-:W3:Y:S01]  /*c560*/  LDL R18, [R1+0x64] ;  /* 0x0000640001127983 */ /* 0x008ee20000100800 */
        /* <DEDUP_REMOVED lines=9> */
[----:B------:R-:W-:Y:S01]  /*c600*/  UIADD3 UR4, UR6, 0x2, URZ ;  /* 0x0000000206047890 */ /* 0x000fe2000fffe03f */
[----:B------:R-:W-:Y:S01]  /*c610*/  IMAD.MOV.U32 R13, RZ, RZ, 0x40000040 ;  /* 0x40000040ff0d7424 */ /* 0x000fe200078e00ff */
[----:B------:R-:W-:Y:S01]  /*c620*/  UMOV UR11, 0x40000040 ;  /* 0x40000040000b7882 */ /* 0x000fe20000000000 */
[----:B------:R-:W-:Y:S01]  /*c630*/  UMOV UR7, 0x40000040 ;  /* 0x4000004000077882 */ /* 0x000fe20000000000 */
[----:B------:R-:W-:-:S02]  /*c640*/  R2UR UR8, R12 ;  /* 0x000000000c0872ca */ /* 0x000fc400000e0000 */
[----:B------:R-:W-:Y:S01]  /*c650*/  R2UR UR9, R13 ;  /* 0x000000000d0972ca */ /* 0x000fe200000e0000 */
[----:B------:R-:W-:Y:S01]  /*c660*/  UMOV UR10, UR4 ;  /* 0x00000004000a7c82 */ /* 0x000fe20008000000 */
[----:B------:R-:W-:Y:S01]  /*c670*/  IMAD.MOV.U32 R13, RZ, RZ, 0x40000040 ;  /* 0x40000040ff0d7424 */ /* 0x000fe200078e00ff */
[----:B------:R-:W-:Y:S01]  /*c680*/  IADD3 R12, R9, 0x4, RZ ;  /* 0x00000004090c7810 */ /* 0x000fe20007ffe0ff */
        /* <DEDUP_REMOVED lines=17> */
[----:B------:R-:W-:Y:S02]  /*c7a0*/  IMAD R13, R3, 0x2, R12 ;  /* 0x00000002030d7824 */ /* 0x000fe400078e020c */
[C---:B----4-:R-:W-:Y:S01]  /*c7b0*/  IMAD R14, R0.reuse, 0x80, R14 ;  /* 0x00000080000e7824 */ /* 0x050fe200078e020e */
[----:B-----5:R-:W-:-:S04]  /*c7c0*/  LEA R18, R0, R17, 0x7 ;  /* 0x0000001100127211 */ /* 0x020fc800078e38ff */
[C---:B------:R-:W-:Y:S01]  /*c7d0*/  LEA R17, R3.reuse, R14, 0x1 ;  /* 0x0000000e03117211 */ /* 0x040fe200078e08ff */
[----:B--2---:R-:W-:Y:S02]  /*c7e0*/  IMAD R20, R0, 0x80, R15 ;  /* 0x0000008000147824 */ /* 0x004fe400078e020f */
[----:B------:R-:W-:Y:S01]  /*c7f0*/  IMAD R15, R3, 0x2, R18 ;  /* 0x00000002030f7824 */ /* 0x000fe200078e0212 */
[-C--:B------:R-:W-:Y:S01]  /*c800*/  LEA R18, R13, R16.reuse, 0x2 ;  /* 0x000000100d127211 */ /* 0x080fe200078e10ff */
[----:B------:R-:W-:Y:S02]  /*c810*/  IMAD R19, R3, 0x2, R20 ;  /* 0x0000000203137824 */ /* 0x000fe400078e0214 */
[--C-:B------:R-:W-:Y:S02]  /*c820*/  IMAD R12, R17, 0x4, R16.reuse ;  /* 0x00000004110c7824 */ /* 0x100fe400078e0210 */
[----:B------:R-:W-:Y:S01]  /*c830*/  IMAD R11, R15, 0x4, R16 ;  /* 0x000000040f0b7824 */ /* 0x000fe200078e0210 */
[----:B------:R-:W-:Y:S01]  /*c840*/  LEA R14, R19, R16, 0x2 ;  /* 0x00000010130e7211 */ /* 0x000fe200078e10ff */
        /* <DEDUP_REMOVED lines=15> */
.L_x_1905:
[----:B------:R1:W1:Y:S01]  /*c940*/  SYNCS.PHASECHK.TRANS64.TRYWAIT P0, [R6+URZ+0x30c30], R21 ;  /* 0x030c3015060075a7 */ /* 0x000262000800017f */
[----:B------:R-:W-:Y:S05]  /*c950*/  @!P6 BRA `(.L_x_1906) ;  /* 0x000000000004e947 */ /* 0x000fea0003800000 */
[----:B------:R-:W-:Y:S01]  /*c960*/  BPT.TRAP 0x1 ;  /* 0x000000040000795c */ /* 0x000fe20000300000 */
.L_x_1906:
[----:B-1----:R-:W-:Y:S05]  /*c970*/  @P0 BRA `(.L_x_1907) ;  /* 0x0000000000080947 */ /* 0x002fea0003800000 */
[----:B------:R-:W1:Y:S02]  /*c980*/  SYNCS.PHASECHK.TRANS64.TRYWAIT P0, [R6+URZ+0x30c30], R21 ;  /* 0x030c3015060075a7 */ /* 0x000e64000800017f */
[----:B-1----:R-:W-:Y:S05]  /*c990*/  @!P0 BRA `(.L_x_1908) ;  /* 0x000000b400648947 */ /* 0x002fea0003800000 */
.L_x_1907:
[----:B------:R-:W2:Y:S01]  /*c9a0*/  LDL R26, [R1+0x34] ;  /* 0x00003400011a7983 */ /* 0x000ea20000100800 */
[----:B------:R-:W-:Y:S01]  /*c9b0*/  ULDC UR9, c[0x0][0x75c] ;  /* 0x0001d70000097ab9 */ /* 0x000fe20000000800 */
[----:B------:R-:W-:Y:S02]  /*c9c0*/  IADD3 R24, R16, 0x18000, RZ ;  /* 0x0001800010187810 */ /* 0x000fe40007ffe0ff */
[----:B------:R1:W-:Y:S01]  /*c9d0*/  STL [R1+0x110], R200 ;  /* 0x000110c801007387 */ /* 0x0003e20000100800 */
[----:B------:R-:W-:Y:S01]  /*c9e0*/  FMUL.FTZ R88, R88, UR9 ;  /* 0x0000000958587c20 */ /* 0x000fe20008410000 */
[----:B------:R-:W-:Y:S01]  /*c9f0*/  FMUL.FTZ R99, R99, UR9 ;  /* 0x0000000963637c20 */ /* 0x000fe20008410000 */
[----:B------:R-:W-:Y:S01]  /*ca00*/  SHF.R.U32.HI R24, RZ, 0x4, R24 ;  /* 0x00000004ff187819 */ /* 0x000fe20000011618 */
[----:B------:R-:W-:Y:S01]  /*ca10*/  STL [R1+0x10c], R201 ;  /* 0x00010cc901007387 */ /* 0x000fe20000100800 */
[----:B------:R-:W-:Y:S01]  /*ca20*/  FMUL.FTZ R75, R75, UR9 ;  /* 0x000000094b4b7c20 */ /* 0x000fe20008410000 */
[----:B------:R-:W-:Y:S01]  /*ca30*/  FMUL.FTZ R83, R83, UR9 ;  /* 0x0000000953537c20 */ /* 0x000fe20008410000 */
[----:B------:R-:W-:Y:S01]  /*ca40*/  LOP3.LUT R137, R24, 0x3fff, RZ, 0xc0, !PT ;  /* 0x00003fff18897812 */ /* 0x000fe200078ec0ff */
[----:B------:R-:W-:Y:S01]  /*ca50*/  STL [R1+0x108], R202 ;  /* 0x000108ca01007387 */ /* 0x000fe20000100800 */
[----:B------:R-:W-:Y:S01]  /*ca60*/  FMUL.FTZ R85, R85, UR9 ;  /* 0x0000000955557c20 */ /* 0x000fe20008410000 */
[----:B------:R-:W-:Y:S01]  /*ca70*/  FMUL.FTZ R19, R72, UR9 ;  /* 0x0000000948137c20 */ /* 0x000fe20008410000 */
[----:B------:R-:W-:Y:S01]  /*ca80*/  LOP3.LUT R25, R137, 0x10000, RZ, 0xfc, !PT ;  /* 0x0001000089197812 */ /* 0x000fe200078efcff */
[----:B------:R-:W-:Y:S01]  /*ca90*/  STL [R1+0x104], R203 ;  /* 0x000104cb01007387 */ /* 0x000fe20000100800 */
[----:B------:R-:W-:Y:S01]  /*caa0*/  FMUL.FTZ R230, R73, UR9 ;  /* 0x0000000949e67c20 */ /* 0x000fe20008410000 */
[----:B------:R-:W-:Y:S01]  /*cab0*/  FMUL.FTZ R20, R74, UR9 ;  /* 0x000000094a147c20 */ /* 0x000fe20008410000 */
[----:B-1----:R-:W-:Y:S01]  /*cac0*/  MUFU.TANH R200, R75 ;  /* 0x0000004b00c87308 */ /* 0x002fe20000002400 */
[----:B------:R1:W-:Y:S01]  /*cad0*/  STL [R1+0x100], R171 ;  /* 0x000100ab01007387 */ /* 0x0003e20000100800 */
[----:B------:R-:W-:-:S02]  /*cae0*/  IMAD R25, R0, 0x400, R25 ;  /* 0x0000040000197824 */ /* 0x000fc400078e0219 */
        /* <DEDUP_REMOVED lines=12> */
[----:B------:R-:W-:-:S02]  /*cbb0*/  FMUL.FTZ R138, R86, UR9 ;  /* 0x00000009568a7c20 */ /* 0x000fc40008410000 */
[----:B------:R-:W-:Y:S01]  /*cbc0*/  STL [R1+0xf0], R167 ;  /* 0x0000f0a701007387 */ /* 0x000fe20000100800 */
[----:B------:R-:W-:Y:S01]  /*cbd0*/  R2UR UR6, R25 ;  /* 0x00000000190672ca */ /* 0x000fe200000e0000 */
[----:B------:R-:W-:Y:S02]  /*cbe0*/  MUFU.TANH R201, R83 ;  /* 0x0000005300c97308 */ /* 0x000fe40000002400 */
[----:B------:R-:W-:Y:S04]  /*cbf0*/  STL [R1+0xec], R166 ;  /* 0x0000eca601007387 */ /* 0x000fe80000100800 */
[----:B------:R-:W-:Y:S01]  /*cc00*/  STL [R1+0xe8], R165 ;  /* 0x0000e8a501007387 */ /* 0x000fe20000100800 */
[----:B-1----:R-:W-:Y:S01]  /*cc10*/  FMUL.FTZ R88, R93, UR9 ;  /* 0x000000095d587c20 */ /* 0x002fe20008410000 */
[----:B------:R1:W-:Y:S02]  /*cc20*/  MUFU.TANH R202, R85 ;  /* 0x0000005500ca7308 */ /* 0x0003e40000002400 */
[----:B------:R-:W-:Y:S04]  /*cc30*/  STL [R1+0xe4], R164 ;  /* 0x0000e4a401007387 */ /* 0x000fe80000100800 */
[----:B------:R-:W-:Y:S01]  /*cc40*/  STL [R1+0xe0], R163 ;  /* 0x0000e0a301007387 */ /* 0x000fe20000100800 */
[----:B------:R-:W-:Y:S01]  /*cc50*/  FMUL.FTZ R136, R87, UR9 ;  /* 0x0000000957887c20 */ /* 0x000fe20008410000 */
[----:B------:R-:W-:Y:S01]  /*cc60*/  UMOV UR5, 0x40000040 ;  /* 0x4000004000057882 */ /* 0x000fe20000000000 */
[----:B------:R-:W-:Y:S01]  /*cc70*/  UMOV UR7, 0x40000040 ;  /* 0x4000004000077882 */ /* 0x000fe20000000000 */
[----:B------:R-:W-:Y:S01]  /*cc80*/  STL [R1+0xdc], R162 ;  /* 0x0000dca201007387 */ /* 0x000fe20000100800 */
[----:B------:R-:W-:Y:S01]  /*cc90*/  UMOV UR15, 0x40000040 ;  /* 0x40000040000f7882 */ /* 0x000fe20000000000 */
[----:B------:R-:W-:Y:S01]  /*cca0*/  FMUL.FTZ R204, R91, UR9 ;  /* 0x000000095bcc7c20 */ /* 0x000fe20008410000 */
[----:B--2---:R-:W-:Y:S01]  /*ccb0*/  R2UR UR4, R26 ;  /* 0x000000001a0472ca */ /* 0x004fe200000e0000 */
[----:B------:R-:W-:Y:S01]  /*ccc0*/  STL [R1+0xd8], R161 ;  /* 0x0000d8a101007387 */ /* 0x000fe20000100800 */
[----:B------:R-:W-:Y:S01]  /*ccd0*/  FMUL.FTZ R139, R89, UR9 ;  /* 0x00000009598b7c20 */ /* 0x000fe20008410000 */
[----:B------:R-:W-:Y:S01]  /*cce0*/  FMUL.FTZ R126, R126, UR9 ;  /* 0x000000097e7e7c20 */ /* 0x000fe20008410000 */
[----:B------:R-:W2:Y:S01]  /*ccf0*/  MUFU.TANH R19, R19 ;  /* 0x0000001300137308 */ /* 0x000ea20000002400 */
[----:B------:R-:W-:Y:S04]  /*cd00*/  STL [R1+0xd4], R160 ;  /* 0x0000d4a001007387 */ /* 0x000fe80000100800 */
[----:B------:R-:W-:Y:S01]  /*cd10*/  STL [R1+0xd0], R159 ;  /* 0x0000d09f01007387 */ /* 0x000fe20000100800 */
[----:B------:R-:W-:-:S02]  /*cd20*/  ISETP.GT.AND P2, PT, R8, RZ, PT ;  /* 0x000000ff0800720c */ /* 0x000fc40003f44270 */
[----:B------:R-:W3:Y:S01]  /*cd30*/  MUFU.TANH R230, R230 ;  /* 0x000000e600e67308 */ /* 0x000ee20000002400 */
[----:B------:R-:W-:Y:S04]  /*cd40*/  STL [R1+0xcc], R158 ;  /* 0x0000cc9e01007387 */ /* 0x000fe80000100800 */
[----:B------:R-:W-:Y:S01]  /*cd50*/  STL [R1+0xc8], R157 ;  /* 0x0000c89d01007387 */ /* 0x000fe20000100800 */
[C---:B------:R-:W-:Y:S02]  /*cd60*/  ISETP.GT.AND P3, PT, R7.reuse, 0x8, PT ;  /* 0x000000080700780c */ /* 0x040fe40003f64270 */
        /* <DEDUP_REMOVED lines=30> */
[----:B------:R-:W-:Y:S04]  /*cf50*/  STL [R1+0x7c], R6 ;  /* 0x00007c0601007387 */ /* 0x000fe80000100800 */
[----:B------:R-:W-:Y:S04]  /*cf60*/  STL [R1+0x78], R5 ;  /* 0x0000780501007387 */ /* 0x000fe80000100800 */
[----:B------:R1:W-:Y:S04]  /*cf70*/  STL [R1+0x74], R4 ;  /* 0x0000740401007387 */ /* 0x0003e80000100800 */
[----:B------:R2:W-:Y:S04]  /*cf80*/  STL [R1+0x70], R2 ;  /* 0x0000700201007387 */ /* 0x0005e80000100800 */
[----:B-1----:R-:W3:Y:S01]  /*cf90*/  LDL.64 R4, [R1+0x48] ;  /* 0x0000480001047983 */ /* 0x002ee20000100a00 */
[----:B------:R-:W-:Y:S01]  /*cfa0*/  FMUL.FTZ R93, R98, UR9 ;  /* 0x00000009625d7c20 */ /* 0x000fe20008410000 */
[----:B------:R1:W-:Y:S01]  /*cfb0*/  MUFU.TANH R166, R99 ;  /* 0x0000006300a67308 */ /* 0x0003e20000002400 */
[----:B------:R-:W-:Y:S01]  /*cfc0*/  WARPGROUP.ARRIVE ;  /* 0x00000000000079c5 */ /* 0x000fe20000000000 */
[----:B------:R-:W-:Y:S01]  /*cfd0*/  FMUL.FTZ R91, R96, UR9 ;  /* 0x00000009605b7c20 */ /* 0x000fe20008410000 */
[----:B--2---:R-:W2:Y:S01]  /*cfe0*/  LDC R2, c[0x0][0x74c] ;  /* 0x0001d300ff027b82 */ /* 0x004ea20000000800 */
[----:B------:R-:W-:Y:S01]  /*cff0*/  FMUL.FTZ R89, R94, UR9 ;  /* 0x000000095e597c20 */ /* 0x000fe20008410000 */
[----:B------:R-:W-:Y:S01]  /*d000*/  FMUL.FTZ R205, R92, UR9 ;  /* 0x000000095ccd7c20 */ /* 0x000fe20008410000 */
[----:B------:R-:W-:Y:S01]  /*d010*/  FMUL.FTZ R92, R97, UR9 ;  /* 0x00000009615c7c20 */ /* 0x000fe20008410000 */
[----:B------:R-:W-:Y:S01]  /*d020*/  HGMMA.64x128x16.F32.BF16 R24, gdesc[UR4], RZ, !UPT, gsb0 ;  /* 0x01e00000041879f0 */ /* 0x000fe2000c0018ff */
[----:B------:R4:W2:Y:S01]  /*d030*/  MUFU.TANH R203, R138 ;  /* 0x0000008a00cb7308 */ /* 0x0008a20000002400 */
[----:B-1----:R-:W2:Y:S01]  /*d040*/  LDL.64 R98, [R1+0x40] ;  /* 0x0000400001627983 */ /* 0x002ea20000100a00 */
[----:B------:R-:W-:Y:S01]  /*d050*/  UIADD3 UR4, UR6, 0x2, URZ ;  /* 0x0000000206047890 */ /* 0x000fe2000fffe03f */
[----:B------:R-:W-:Y:S01]  /*d060*/  FMUL.FTZ R100, R100, UR9 ;  /* 0x0000000964647c20 */ /* 0x000fe20008410000 */
[----:B------:R-:W-:Y:S01]  /*d070*/  FMUL.FTZ R101, R101, UR9 ;  /* 0x0000000965657c20 */ /* 0x000fe20008410000 */
[----:B------:R-:W-:Y:S01]  /*d080*/  FMUL.FTZ R120, R120, UR9 ;  /* 0x0000000978787c20 */ /* 0x000fe20008410000 */
[----:B------:R-:W-:Y:S01]  /*d090*/  FMUL.FTZ R122, R122, UR9 ;  /* 0x000000097a7a7c20 */ /* 0x000fe20008410000 */
[----:B------:R-:W-:Y:S01]  /*d0a0*/  FMUL.FTZ R123, R123, UR9 ;  /* 0x000000097b7b7c20 */ /* 0x000fe20008410000 */
[----:B------:R1:W-:Y:S01]  /*d0b0*/  MUFU.TANH R9, R126 ;  /* 0x0000007e00097308 */ /* 0x0003e20000002400 */
[----:B------:R-:W-:Y:S01]  /*d0c0*/  UMOV UR14, UR4 ;  /* 0x00000004000e7c82 */ /* 0x000fe20008000000 */
[----:B------:R-:W-:Y:S01]  /*d0d0*/  ULEA UR4, UR43, -UR41, 0x7 ;  /* 0x800000292b047291 */ /* 0x000fe2000f8e383f */
[----:B----4-:R-:W-:Y:S01]  /*d0e0*/  FMUL.FTZ R138, R90, UR9 ;  /* 0x000000095a8a7c20 */ /* 0x010fe20008410000 */
[----:B------:R-:W-:Y:S01]  /*d0f0*/  FMUL.FTZ R90, R95, UR9 ;  /* 0x000000095f5a7c20 */ /* 0x000fe20008410000 */
[----:B------:R-:W-:Y:S01]  /*d100*/  FMUL.FTZ R102, R102, UR9 ;  /* 0x0000000966667c20 */ /* 0x000fe20008410000 */
[----:B------:R-:W1:Y:S01]  /*d110*/  LDC.64 R94, c[0x0][0x748] ;  /* 0x0001d200ff5e7b82 */ /* 0x000e620000000a00 */
[----:B------:R-:W-:Y:S01]  /*d120*/  FMUL.FTZ R103, R103, UR9 ;  /* 0x0000000967677c20 */ /* 0x000fe20008410000 */
[----:B------:R-:W-:Y:S01]  /*d130*/  LEA R96, R3, UR4, 0x1 ;  /* 0x0000000403607c11 */ /* 0x000fe2000f8e08ff */
[----:B------:R-:W-:Y:S01]  /*d140*/  UIADD3 UR4, UR6, 0x4, URZ ;  /* 0x0000000406047890 */ /* 0x000fe2000fffe03f */
[----:B------:R-:W4:Y:S01]  /*d150*/  MUFU.TANH R136, R136 ;  /* 0x0000008800887308 */ /* 0x000f220000002400 */
[----:B------:R-:W-:Y:S01]  /*d160*/  FMUL.FTZ R109, R109, UR9 ;  /* 0x000000096d6d7c20 */ /* 0x000fe20008410000 */
[----:B------:R-:W-:Y:S01]  /*d170*/  FMUL.FTZ R104, R104, UR9 ;  /* 0x0000000968687c20 */ /* 0x000fe20008410000 */
        /* <DEDUP_REMOVED lines=13> */
[----:B------:R-:W-:Y:S08]  /*d250*/  MUFU.TANH R88, R88 ;  /* 0x0000005800587308 */ /* 0x000ff00000002400 */
[----:B------:R-:W-:Y:S01]  /*d260*/  MUFU.TANH R168, R204 ;  /* 0x000000cc00a87308 */ /* 0x000fe20000002400 */
[----:B---3--:R-:W-:Y:S01]  /*d270*/  R2UR UR12, R4 ;  /* 0x00000000040c72ca */ /* 0x008fe200000e0000 */
[----:B------:R-:W-:-:S02]  /*d280*/  WARPGROUP.DEPBAR.LE gsb0, 0x0 ;  /* 0x00008000000079c5 */ /* 0x000fc40000010000 */
[----:B------:R-:W-:-:S04]  /*d290*/  R2UR UR13, R5 ;  /* 0x00000000050d72ca */ /* 0x000fc800000e0000 */
[----:B------:R-:W-:Y:S01]  /*d2a0*/  MUFU.TANH R91, R91 ;  /* 0x0000005b005b7308 */ /* 0x000fe20000002400 */
[----:B------:R-:W3:Y:S01]  /*d2b0*/  LDL.64 R4, [R1+0x38] ;  /* 0x0000380001047983 */ /* 0x000ee20000100a00 */
[----:B------:R-:W-:Y:S01]  /*d2c0*/  WARPGROUP.ARRIVE ;  /* 0x00000000000079c5 */ /* 0x000fe20000000000 */
[----:B------:R-:W-:Y:S02]  /*d2d0*/  IADD3 R96, R7, R96, RZ ;  /* 0x0000006007607210 */ /* 0x000fe40007ffe0ff */
[----:B--2---:R-:W-:Y:S01]  /*d2e0*/  IADD3 R2, -R2, 0x8, RZ ;  /* 0x0000000802027810 */ /* 0x004fe20007ffe1ff */
[----:B------:R-:W-:Y:S01]  /*d2f0*/  UIADD3 UR6, UR6, 0x6, URZ ;  /* 0x0000000606067890 */ /* 0x000fe2000fffe03f */
[----:B------:R-:W-:Y:S01]  /*d300*/  UMOV UR7, 0x40000040 ;  /* 0x4000004000077882 */ /* 0x000fe20000000000 */
[----:B------:R-:W2:Y:S01]  /*d310*/  MUFU.TANH R167, R205 ;  /* 0x000000cd00a77308 */ /* 0x000ea20000002400 */
[----:B------:R-:W-:Y:S01]  /*d320*/  HGMMA.64x128x16.F32.BF16 R24, gdesc[UR12], R24, gsb0 ;  /* 0x01e000000c1879f0 */ /* 0x000fe20008001818 */
[----:B------:R-:W-:-:S02]  /*d330*/  R2UR UR12, R98 ;  /* 0x00000000620c72ca */ /* 0x000fc400000e0000 */
[----:B------:R-:W-:Y:S01]  /*d340*/  R2UR UR13, R99 ;  /* 0x00000000630d72ca */ /* 0x000fe200000e0000 */
[----:B------:R-:W-:Y:S01]  /*d350*/  UMOV UR14, UR4 ;  /* 0x00000004000e7c82 */ /* 0x000fe20008000000 */
[----:B------:R-:W-:Y:S01]  /*d360*/  UMOV UR15, 0x40000040 ;  /* 0x40000040000f7882 */ /* 0x000fe20000000000 */
[--C-:B-1----:R-:W-:Y:S01]  /*d370*/  IMAD.IADD R126, R94, 0x1, -R96.reuse ;  /* 0x000000015e7e7824 */ /* 0x102fe200078e0a60 */
[----:B------:R-:W1:Y:S01]  /*d380*/  MUFU.TANH R92, R92 ;  /* 0x0000005c005c7308 */ /* 0x000e620000002400 */
[--C-:B------:R-:W-:Y:S01]  /*d390*/  IMAD.IADD R221, R2, 0x1, -R96.reuse ;  /* 0x0000000102dd7824 */ /* 0x100fe200078e0a60 */
[----:B------:R-:W-:Y:S02]  /*d3a0*/  IADD3 R95, RZ, -R96, -R95 ;  /* 0x80000060ff5f7210 */ /* 0x000fe40007ffe85f */
[----:B------:R-:W-:Y:S02]  /*d3b0*/  SEL R126, R126, 0x80, !P2 ;  /* 0x000000807e7e7807 */ /* 0x000fe40005000000 */
[----:B------:R-:W-:-:S02]  /*d3c0*/  IADD3 R94, R94, 0x8, -R96 ;  /* 0x000000085e5e7810 */ /* 0x000fc40007ffe860 */
[----:B------:R-:W-:Y:S01]  /*d3d0*/  SEL R221, R221, 0x80, P3 ;  /* 0x00000080dddd7807 */ /* 0x000fe20001800000 */
[----:B------:R-:W-:Y:S01]  /*d3e0*/  MUFU.TANH R169, R138 ;  /* 0x0000008a00a97308 */ /* 0x000fe20000002400 */
[----:B------:R-:W-:Y:S02]  /*d3f0*/  SEL R218, R95, 0x80, P1 ;  /* 0x000000805fda7807 */ /* 0x000fe40000800000 */
[C---:B------:R-:W-:Y:S02]  /*d400*/  ISETP.GE.AND P3, PT, R126.reuse, RZ, PT ;  /* 0x000000ff7e00720c */ /* 0x040fe40003f66270 */
[C---:B------:R-:W-:Y:S02]  /*d410*/  ISETP.GE.AND P4, PT, R126.reuse, 0x1, PT ;  /* 0x000000017e00780c */ /* 0x040fe40003f86270 */
[----:B------:R-:W-:Y:S01]  /*d420*/  ISETP.GE.AND P1, PT, R126, 0x9, PT ;  /* 0x000000097e00780c */ /* 0x000fe20003f26270 */
        /* <DEDUP_REMOVED lines=15> */
[----:B------:R-:W-:Y:S02]  /*d520*/  WARPGROUP.DEPBAR.LE gsb0, 0x0 ;  /* 0x00008000000079c5 */ /* 0x000fe40000010000 */
[----:B------:R-:W4:Y:S01]  /*d530*/  LDS R224, [R224+0x400] ;  /* 0x00040000e0e07984 */ /* 0x000f220000000800 */
[----:B------:R-:W-:-:S04]  /*d540*/  WARPGROUP.ARRIVE ;  /* 0x00000000000079c5 */ /* 0x000fc80000000000 */
[----:B------:R-:W-:Y:S02]  /*d550*/  MUFU.TANH R141, R124 ;  /* 0x0000007c008d7308 */ /* 0x000fe40000002400 */
[----:B------:R-:W-:Y:S01]  /*d560*/  HGMMA.64x128x16.F32.BF16 R24, gdesc[UR12], R24, gsb0 ;  /* 0x01e000000c1879f0 */ /* 0x000fe20008001818 */
[C---:B------:R-:W-:Y:S02]  /*d570*/  ISETP.GT.OR P3, PT, R218.reuse, RZ, !P3 ;  /* 0x000000ffda00720c */ /* 0x040fe40005f64670 */
[----:B------:R-:W-:-:S03]  /*d580*/  ISETP.GT.OR P4, PT, R218, 0x1, !P4 ;  /* 0x00000001da00780c */ /* 0x000fc60006784670 */
[----:B------:R-:W1:Y:S01]  /*d590*/  MUFU.TANH R157, R108 ;  /* 0x0000006c009d7308 */ /* 0x000e620000002400 */
[----:B------:R-:W-:Y:S02]  /*d5a0*/  ISETP.GT.OR P1, PT, R218, 0x9, !P1 ;  /* 0x00000009da00780c */ /* 0x000fe40004f24670 */
[----:B------:R-:W-:Y:S02]  /*d5b0*/  FSEL R216, R19, -INF , !P3 ;  /* 0xff80000013d87808 */ /* 0x000fe40005800000 */
[----:B------:R-:W-:Y:S02]  /*d5c0*/  FSEL R219, R230, -INF , !P4 ;  /* 0xff800000e6db7808 */ /* 0x000fe40006000000 */
[C---:B------:R-:W-:Y:S01]  /*d5d0*/  ISETP.GE.AND P2, PT, R126.reuse, 0x10, PT ;  /* 0x000000107e00780c */ /* 0x040fe20003f46270 */
[----:B------:R-:W1:Y:S01]  /*d5e0*/  MUFU.TANH R152, R113 ;  /* 0x0000007100987308 */ /* 0x000e620000002400 */
[C---:B------:R-:W-:Y:S02]  /*d5f0*/  ISETP.GE.AND P3, PT, R126.reuse, 0x11, PT ;  /* 0x000000117e00780c */ /* 0x040fe40003f66270 */
[----:B------:R-:W-:-:S02]  /*d600*/  ISETP.GE.AND P5, PT, R126, 0x18, PT ;  /* 0x000000187e00780c */ /* 0x000fc40003fa6270 */
[----:B------:R-:W-:Y:S02]  /*d610*/  ISETP.GE.AND P4, PT, R126, 0x19, PT ;  /* 0x000000197e00780c */ /* 0x000fe40003f86270 */
[----:B------:R-:W-:Y:S01]  /*d620*/  FSEL R220, R236, -INF , !P1 ;  /* 0xff800000ecdc7808 */ /* 0x000fe20004800000 */
[----:B------:R-:W-:Y:S01]  /*d630*/  MUFU.TANH R144, R121 ;  /* 0x0000007900907308 */ /* 0x000fe20000002400 */
[C---:B------:R-:W-:Y:S02]  /*d640*/  ISETP.GT.OR P2, PT, R218.reuse, 0x10, !P2 ;  /* 0x00000010da00780c */ /* 0x040fe40005744670 */
[C---:B------:R-:W-:Y:S02]  /*d650*/  ISETP.GT.OR P3, PT, R218.reuse, 0x11, !P3 ;  /* 0x00000011da00780c */ /* 0x040fe40005f64670 */
[C---:B------:R-:W-:Y:S02]  /*d660*/  ISETP.GT.OR P5, PT, R218.reuse, 0x18, !P5 ;  /* 0x00000018da00780c */ /* 0x040fe40006fa4670 */
[----:B------:R-:W-:Y:S01]  /*d670*/  ISETP.GT.OR P4, PT, R218, 0x19, !P4 ;  /* 0x00000019da00780c */ /* 0x000fe20006784670 */
[----:B------:R-:W-:Y:S01]  /*d680*/  MUFU.TANH R140, R125 ;  /* 0x0000007d008c7308 */ /* 0x000fe20000002400 */
[----:B------:R-:W-:-:S02]  /*d690*/  FSEL R215, R233, -INF , !P2 ;  /* 0xff800000e9d77808 */ /* 0x000fc40005000000 */
[----:B------:R-:W-:Y:S02]  /*d6a0*/  FSEL R211, R21, -INF , !P3 ;  /* 0xff80000015d37808 */ /* 0x000fe40005800000 */
[----:B------:R-:W-:Y:S02]  /*d6b0*/  FSEL R208, R23, -INF , !P5 ;  /* 0xff80000017d07808 */ /* 0x000fe40006800000 */
[----:B------:R-:W-:Y:S01]  /*d6c0*/  FSEL R206, R202, -INF , !P4 ;  /* 0xff800000cace7808 */ /* 0x000fe20006000000 */
[----:B------:R-:W1:Y:S01]  /*d6d0*/  MUFU.TANH R150, R116 ;  /* 0x0000007400967308 */ /* 0x000e620000002400 */
[----:B------:R-:W-:Y:S01]  /*d6e0*/  FMUL.FTZ R111, R111, UR9 ;  /* 0x000000096f6f7c20 */ /* 0x000fe20008410000 */
[----:B------:R-:W-:Y:S01]  /*d6f0*/  FMUL.FTZ R119, R119, UR9 ;  /* 0x0000000977777c20 */ /* 0x000fe20008410000 */
[----:B------:R-:W-:-:S05]  /*d700*/  FMUL.FTZ R115, R115, UR9 ;  /* 0x0000000973737c20 */ /* 0x000fca0008410000 */
[----:B------:R-:W1:Y:S01]  /*d710*/  MUFU.TANH R148, R117 ;  /* 0x0000007500947308 */ /* 0x000e620000002400 */
[----:B------:R-:W-:-:S07]  /*d720*/  FMUL.FTZ R118, R118, UR9 ;  /* 0x0000000976767c20 */ /* 0x000fce0008410000 */
[----:B------:R-:W-:Y:S08]  /*d730*/  MUFU.TANH R158, R107 ;  /* 0x0000006b009e7308 */ /* 0x000ff00000002400 */
[----:B------:R-:W-:Y:S08]  /*d740*/  MUFU.TANH R151, R114 ;  /* 0x0000007200977308 */ /* 0x000ff00000002400 */
[----:B------:R-:W1:Y:S08]  /*d750*/  MUFU.TANH R159, R106 ;  /* 0x0000006a009f7308 */ /* 0x000e700000002400 */
[----:B------:R-:W1:Y:S08]  /*d760*/  MUFU.TANH R155, R110 ;  /* 0x0000006e009b7308 */ /* 0x000e700000002400 */
[----:B------:R-:W1:Y:S01]  /*d770*/  MUFU.TANH R154, R111 ;  /* 0x0000006f009a7308 */ /* 0x000e620000002400 */
[----:B------:R-:W-:-:S02]  /*d780*/  WARPGROUP.DEPBAR.LE gsb0, 0x0 ;  /* 0x00008000000079c5 */ /* 0x000fc40000010000 */
[----:B---3--:R-:W-:-:S05]  /*d790*/  R2UR UR5, R5 ;  /* 0x00000000050572ca */ /* 0x008fca00000e0000 */
        /* <DEDUP_REMOVED lines=11> */
[----:B------:R3:W-:Y:S01]  /*d850*/  MUFU.TANH R146, R119 ;  /* 0x0000007700927308 */ /* 0x0007e20000002400 */
[----:B------:R-:W-:Y:S01]  /*d860*/  ISETP.GT.OR P0, PT, R221, RZ, !P0 ;  /* 0x000000ffdd00720c */ /* 0x000fe20004704670 */
[----:B------:R-:W-:Y:S01]  /*d870*/  FMUL.FTZ R127, R127, UR9 ;  /* 0x000000097f7f7c20 */ /* 0x000fe20008410000 */
[----:B------:R-:W-:Y:S01]  /*d880*/  ISETP.GE.AND P2, PT, R128, 0x8, PT ;  /* 0x000000088000780c */ /* 0x000fe20003f46270 */
[----:B------:R-:W-:Y:S01]  /*d890*/  FMUL.FTZ R130, R130, UR9 ;  /* 0x0000000982827c20 */ /* 0x000fe20008410000 */
[C---:B------:R-:W-:Y:S01]  /*d8a0*/  ISETP.GE.AND P3, PT, R128.reuse, 0x9, PT ;  /* 0x000000098000780c */ /* 0x040fe20003f66270 */
[----:B------:R-:W-:Y:S01]  /*d8b0*/  FMUL.FTZ R212, R131, UR9 ;  /* 0x0000000983d47c20 */ /* 0x000fe20008410000 */
[C---:B------:R-:W-:Y:S01]  /*d8c0*/  ISETP.GE.AND P5, PT, R128.reuse, 0x10, PT ;  /* 0x000000108000780c */ /* 0x040fe20003fa6270 */
[----:B------:R-:W3:Y:S01]  /*d8d0*/  MUFU.TANH R149, R115 ;  /* 0x0000007300957308 */ /* 0x000ee20000002400 */
[----:B------:R-:W-:Y:S01]  /*d8e0*/  ISETP.GE.AND P4, PT, R128, 0x11, PT ;  /* 0x000000118000780c */ /* 0x000fe20003f86270 */
[----:B------:R-:W-:Y:S01]  /*d8f0*/  IMAD R137, R0, 0x400, R137 ;  /* 0x0000040000897824 */ /* 0x000fe200078e0289 */
[----:B------:R-:W-:Y:S01]  /*d900*/  FSEL R214, R20, -INF , !P0 ;  /* 0xff80000014d67808 */ /* 0x000fe20004000000 */
[----:B------:R-:W-:Y:S01]  /*d910*/  FMUL.FTZ R129, R129, UR9 ;  /* 0x0000000981817c20 */ /* 0x000fe20008410000 */
[----:B------:R-:W-:-:S02]  /*d920*/  FSEL R228, R200, -INF , !P1 ;  /* 0xff800000c8e47808 */ /* 0x000fc40004800000 */
[----:B------:R-:W-:Y:S01]  /*d930*/  IADD3 R223, R10, 0x4, RZ ;  /* 0x000000040adf7810 */ /* 0x000fe20007ffe0ff */
[----:B------:R-:W3:Y:S01]  /*d940*/  MUFU.TANH R147, R118 ;  /* 0x0000007600937308 */ /* 0x000ee20000002400 */
[C---:B------:R-:W-:Y:S01]  /*d950*/  ISETP.GE.AND P0, PT, R128.reuse, 0x18, PT ;  /* 0x000000188000780c */ /* 0x040fe20003f06270 */
[----:B----4-:R-:W4:Y:S01]  /*d960*/  SHFL.IDX PT, R226, R224, R10, 0x1f ;  /* 0x00001f0ae0e27589 */ /* 0x010f2200000e0000 */
[----:B------:R-:W-:Y:S01]  /*d970*/  ISETP.GE.AND P1, PT, R128, 0x19, PT ;  /* 0x000000198000780c */ /* 0x000fe20003f26270 */
[C---:B------:R-:W-:Y:S01]  /*d980*/  VIADD R231, R10.reuse, 0x8 ;  /* 0x000000080ae77836 */ /* 0x040fe20000000000 */
        /* <DEDUP_REMOVED lines=28> */
[----:B--2---:R-:W-:-:S02]  /*db50*/  FSEL R123, R167, -INF , !P5 ;  /* 0xff800000a77b7808 */ /* 0x004fc40006800000 */
[----:B------:R-:W-:Y:S02]  /*db60*/  FSEL R120, R88, -INF , !P4 ;  /* 0xff80000058787808 */ /* 0x000fe40006000000 */
[C---:B------:R-:W-:Y:S02]  /*db70*/  ISETP.GE.AND P2, PT, R126.reuse, 0x38, PT ;  /* 0x000000387e00780c */ /* 0x040fe40003f46270 */
[----:B------:R-:W-:Y:S02]  /*db80*/  ISETP.GE.AND P3, PT, R126, 0x39, PT ;  /* 0x000000397e00780c */ /* 0x000fe40003f66270 */
[C---:B------:R-:W-:Y:S02]  /*db90*/  ISETP.GE.AND P5, PT, R128.reuse, 0x20, PT ;  /* 0x000000208000780c */ /* 0x040fe40003fa6270 */
[----:B------:R-:W-:Y:S02]  /*dba0*/  ISETP.GE.AND P4, PT, R128, 0x21, PT ;  /* 0x000000218000780c */ /* 0x000fe40003f86270 */
[----:B------:R-:W-:-:S02]  /*dbb0*/  FSEL R103, R91, -INF , !P0 ;  /* 0xff8000005b677808 */ /* 0x000fc40004000000 */
[----:B-1----:R-:W-:Y:S02]  /*dbc0*/  FSEL R109, R92, -INF , !P1 ;  /* 0xff8000005c6d7808 */ /* 0x002fe40004800000 */
        /* <DEDUP_REMOVED lines=80> */
[----:B------:R1:W2:Y:S01]  /*e0d0*/  MUFU.TANH R6, R127 ;  /* 0x0000007f00067308 */ /* 0x0002a20000002400 */
        /* <DEDUP_REMOVED lines=8> */
[----:B------:R3:W4:Y:S01]  /*e160*/  MUFU.TANH R2, R130 ;  /* 0x0000008200027308 */ /* 0x0007220000002400 */
[----:B-1----:R-:W-:-:S02]  /*e170*/  FSEL R127, R141, -INF , !P0 ;  /* 0xff8000008d7f7808 */ /* 0x002fc40004000000 */
[----:B------:R-:W-:Y:S02]  /*e180*/  FSEL R126, R140, -INF , !P1 ;  /* 0xff8000008c7e7808 */ /* 0x000fe40004800000 */
[C---:B------:R-:W-:Y:S02]  /*e190*/  ISETP.GE.AND P0, PT, R128.reuse, 0x60, PT ;  /* 0x000000608000780c */ /* 0x040fe40003f06270 */
[----:B------:R-:W-:Y:S02]  /*e1a0*/  ISETP.GE.AND P1, PT, R128, 0x61, PT ;  /* 0x000000618000780c */ /* 0x000fe40003f26270 */
[----:B------:R-:W-:Y:S02]  /*e1b0*/  ISETP.GT.OR P2, PT, R218, 0x70, !P2 ;  /* 0x00000070da00780c */ /* 0x000fe40005744670 */
[C---:B------:R-:W-:Y:S02]  /*e1c0*/  ISETP.GT.OR P0, PT, R221.reuse, 0x60, !P0 ;  /* 0x00000060dd00780c */ /* 0x040fe40004704670 */
[----:B------:R-:W-:-:S02]  /*e1d0*/  ISETP.GT.OR P1, PT, R221, 0x61, !P1 ;  /* 0x00000061dd00780c */ /* 0x000fc40004f24670 */
[----:B---3--:R-:W-:Y:S02]  /*e1e0*/  FSEL R130, R5, -INF , !P2 ;  /* 0xff80000005827808 */ /* 0x008fe40005000000 */
        /* <DEDUP_REMOVED lines=10> */
[----:B--2---:R-:W-:Y:S02]  /*e290*/  FSEL R139, R6, -INF , !P0 ;  /* 0xff800000068b7808 */ /* 0x004fe40004000000 */
[----:B----4-:R-:W-:-:S02]  /*e2a0*/  FSEL R137, R2, -INF , !P1 ;  /* 0xff80000002897808 */ /* 0x010fc40004800000 */
[C---:B------:R-:W-:Y:S02]  /*e2b0*/  ISETP.GE.AND P0, PT, R128.reuse, 0x78, PT ;  /* 0x000000788000780c */ /* 0x040fe40003f06270 */
[----:B-1----:R-:W-:Y:S02]  /*e2c0*/  FSEL R129, R9, -INF , !P2 ;  /* 0xff80000009817808 */ /* 0x002fe40005000000 */
        /* <DEDUP_REMOVED lines=8> */
[----:B------:R-:W-:Y:S02]  /*e350*/  WARPGROUP.DEPBAR.LE gsb0, 0x0 ;  /* 0x00008000000079c5 */ /* 0x000fe40000010000 */
[----:B------:R-:W-:Y:S01]  /*e360*/  FADD.FTZ R229, R24, -R226 ;  /* 0x800000e218e57221 */ /* 0x000fe20000010000 */
[C---:B------:R-:W-:Y:S01]  /*e370*/  ISETP.GT.OR P2, PT, R221.reuse, 0x71, !P2 ;  /* 0x00000071dd00780c */ /* 0x040fe20005744670 */
[----:B------:R-:W3:Y:S01]  /*e380*/  SHFL.IDX PT, R24, R224, R231, 0x1f ;  /* 0x00001fe7e0187589 */ /* 0x000ee200000e0000 */
[----:B------:R-:W-:-:S02]  /*e390*/  ISETP.GT.OR P0, PT, R221, 0x78, !P0 ;  /* 0x00000078dd00780c */ /* 0x000fc40004704670 */
[----:B------:R-:W-:Y:S01]  /*e3a0*/  ISETP.GT.OR P1, PT, R221, 0x79, !P1 ;  /* 0x00000079dd00780c */ /* 0x000fe20004f24670 */
[----:B------:R-:W-:Y:S01]  /*e3b0*/  LDS R17, [R17+0x400] ;  /* 0x0004000011117984 */ /* 0x000fe20000000800 */
[----:B-1----:R-:W-:-:S03]  /*e3c0*/  FADD.FTZ R227, R25, -R212 ;  /* 0x800000d419e37221 */ /* 0x002fc60000010000 */
[----:B------:R-:W-:Y:S04]  /*e3d0*/  SHFL.IDX PT, R25, R18, R223, 0x1f ;  /* 0x00001fdf12197589 */ /* 0x000fe800000e0000 */
[----:B------:R-:W1:Y:S01]  /*e3e0*/  SHFL.IDX PT, R223, R224, R232, 0x1f ;  /* 0x00001fe8e0df7589 */ /* 0x000e6200000e0000 */
[----:B------:R-:W-:Y:S01]  /*e3f0*/  FADD.FTZ R212, R27, -R212 ;  /* 0x800000d41bd47221 */ /* 0x000fe20000010000 */
[----:B--2---:R-:W-:Y:S01]  /*e400*/  FFMA.FTZ R216, R216, UR4, -R218 ;  /* 0x00000004d8d87c23 */ /* 0x004fe200080108da */
        /* <DEDUP_REMOVED lines=14> */
[----:B------:R-:W-:-:S03]  /*e4f0*/  VIADD R31, R10, 0x10 ;  /* 0x000000100a1f7836 */ /* 0x000fc60000000000 */
[----:B------:R-:W1:Y:S04]  /*e500*/  SHFL.IDX PT, R29, R224, R29, 0x1f ;  /* 0x00001f1de01d7589 */ /* 0x000e6800000e0000 */
[----:B------:R-:W1:Y:S01]  /*e510*/  SHFL.IDX PT, R31, R18, R31, 0x1f ;  /* 0x00001f1f121f7589 */ /* 0x000e6200000e0000 */
[----:B---3--:R-:W-:Y:S01]  /*e520*/  IADD3 R232, R10, 0x1c, RZ ;  /* 0x0000001c0ae87810 */ /* 0x008fe20007ffe0ff */
[----:B------:R3:W1:Y:S01]  /*e530*/  MUFU.EX2 R24, R26 ;  /* 0x0000001a00187308 */ /* 0x0006620000000800 */
[----:B------:R-:W-:-:S04]  /*e540*/  FFMA.FTZ R219, R219, UR4, -R25 ;  /* 0x00000004dbdb7c23 */ /* 0x000fc80008010819 */
[----:B------:R2:W-:Y:S01]  /*e550*/  SHFL.IDX PT, R232, R224, R232, 0x1f ;  /* 0x00001fe8e0e87589 */ /* 0x0005e200000e0000 */
[----:B---3--:R-:W-:Y:S01]  /*e560*/  FFMA.FTZ R26, R228, UR4, -R25 ;  /* 0x00000004e41a7c23 */ /* 0x008fe20008010819 */
[--C-:B----4-:R-:W-:Y:S01]  /*e570*/  FFMA.FTZ R25, R225, UR4, -R231.reuse ;  /* 0x00000004e1197c23 */ /* 0x110fe200080108e7 */
[----:B------:R-:W-:Y:S01]  /*e580*/  FFMA.FTZ R231, R222, UR4, -R231 ;  /* 0x00000004dee77c23 */ /* 0x000fe200080108e7 */
[--C-:B--2---:R-:W-:Y:S01]  /*e590*/  FADD.FTZ R222, R32, -R28.reuse ;  /* 0x8000001c20de7221 */ /* 0x104fe20000010000 */
[----:B------:R-:W-:Y:S01]  /*e5a0*/  FADD.FTZ R224, R34, -R28 ;  /* 0x8000001c22e07221 */ /* 0x000fe20000010000 */
[--C-:B------:R-:W-:Y:S01]  /*e5b0*/  FFMA.FTZ R28, R220, UR4, -R30.reuse ;  /* 0x00000004dc1c7c23 */ /* 0x100fe2000801081e */
[----:B------:R-:W-:Y:S01]  /*e5c0*/  FFMA.FTZ R30, R217, UR4, -R30 ;  /* 0x00000004d91e7c23 */ /* 0x000fe2000801081e */
[----:B------:R-:W-:Y:S02]  /*e5d0*/  VIADD R32, R10, 0x14 ;  /* 0x000000140a207836 */ /* 0x000fe40000000000 */
[--C-:B-1----:R-:W-:Y:S01]  /*e5e0*/  FADD.FTZ R217, R36, -R29.reuse ;  /* 0x8000001d24d97221 */ /* 0x102fe20000010000 */
[----:B------:R-:W-:Y:S01]  /*e5f0*/  FADD.FTZ R220, R38, -R29 ;  /* 0x8000001d26dc7221 */ /* 0x000fe20000010000 */
[--C-:B------:R-:W-:Y:S01]  /*e600*/  FFMA.FTZ R29, R215, UR4, -R31.reuse ;  /* 0x00000004d71d7c23 */ /* 0x100fe2000801081f */
[----:B------:R-:W-:Y:S01]  /*e610*/  FFMA.FTZ R31, R213, UR4, -R31 ;  /* 0x00000004d51f7c23 */ /* 0x000fe2000801081f */
[----:B------:R-:W-:Y:S01]  /*e620*/  FFMA.FTZ R213, -R19, R19, 1 ;  /* 0x3f80000013d57423 */ /* 0x000fe20000010113 */
[----:B------:R-:W-:Y:S01]  /*e630*/  FMUL.FTZ R229, R214, R229 ;  /* 0x000000e5d6e57220 */ /* 0x000fe20000410000 */
[----:B------:R-:W1:Y:S01]  /*e640*/  SHFL.IDX PT, R32, R18, R32, 0x1f ;  /* 0x00001f2012207589 */ /* 0x000e6200000e0000 */
[----:B------:R-:W-:-:S02]  /*e650*/  IADD3 R34, R10, 0x18, RZ ;  /* 0x000000180a227810 */ /* 0x000fc40007ffe0ff */
[----:B------:R-:W-:Y:S01]  /*e660*/  FMUL.FTZ R213, R213, R229 ;  /* 0x000000e5d5d57220 */ /* 0x000fe20000410000 */
[C---:B------:R-:W-:Y:S02]  /*e670*/  VIADD R229, R10.reuse, 0x1c ;  /* 0x0000001c0ae57836 */ /* 0x040fe40000000000 */
[--C-:B------:R-:W-:Y:S02]  /*e680*/  FADD.FTZ R225, R33, -R27.reuse ;  /* 0x8000001b21e17221 */ /* 0x100fe40000010000 */
[----:B------:R-:W2:Y:S04]  /*e690*/  SHFL.IDX PT, R33, R18, R34, 0x1f ;  /* 0x00001f2212217589 */ /* 0x000ea800000e0000 */
[----:B------:R-:W3:Y:S01]  /*e6a0*/  SHFL.IDX PT, R34, R18, R229, 0x1f ;  /* 0x00001fe512227589 */ /* 0x000ee200000e0000 */
[----:B------:R-:W-:Y:S01]  /*e6b0*/  FADD.FTZ R228, R35, -R27 ;  /* 0x8000001b23e47221 */ /* 0x000fe20000010000 */
[----:B------:R-:W-:-:S02]  /*e6c0*/  VIADD R215, R10, 0x4 ;  /* 0x000000040ad77836 */ /* 0x000fc40000000000 */
[----:B------:R-:W4:Y:S01]  /*e6d0*/  SHFL.IDX PT, R35, R12, R10, 0x1f ;  /* 0x00001f0a0c237589 */ /* 0x000f2200000e0000 */
[----:B------:R2:W-:Y:S01]  /*e6e0*/  MUFU.EX2 R19, R31 ;  /* 0x0000001f00137308 */ /* 0x0005e20000000800 */
[--C-:B-1----:R-:W-:Y:S01]  /*e6f0*/  FFMA.FTZ R211, R211, UR4, -R32.reuse ;  /* 0x00000004d3d37c23 */ /* 0x102fe20008010820 */
[----:B------:R-:W-:Y:S01]  /*e700*/  FFMA.FTZ R32, R210, UR4, -R32 ;  /* 0x00000004d2207c23 */ /* 0x000fe20008010820 */
[----:B------:R-:W-:-:S05]  /*e710*/  FFMA.FTZ R210, -R20, R20, 1 ;  /* 0x3f80000014d27423 */ /* 0x000fca0000010114 */
[----:B------:R1:W-:Y:S01]  /*e720*/  MUFU.EX2 R20, R32 ;  /* 0x0000002000147308 */ /* 0x0003e20000000800 */
[--C-:B--2---:R-:W-:Y:S01]  /*e730*/  FFMA.FTZ R31, R208, UR4, -R33.reuse ;  /* 0x00000004d01f7c23 */ /* 0x104fe20008010821 */
[----:B-1----:R-:W-:Y:S01]  /*e740*/  FFMA.FTZ R32, R209, UR4, -R33 ;  /* 0x00000004d1207c23 */ /* 0x002fe20008010821 */
[----:B---3--:R-:W-:-:S05]  /*e750*/  FFMA.FTZ R33, R206, UR4, -R34 ;  /* 0x00000004ce217c23 */ /* 0x008fca0008010822 */
[----:B------:R-:W1:Y:S01]  /*e760*/  MUFU.EX2 R219, R219 ;  /* 0x000000db00db7308 */ /* 0x000e620000000800 */
[----:B------:R-:W2:Y:S01]  /*e770*/  SHFL.IDX PT, R206, R12, R215, 0x1f ;  /* 0x00001fd70cce7589 */ /* 0x000ea200000e0000 */
[----:B------:R-:W-:Y:S01]  /*e780*/  FMUL.FTZ R226, R24, R226 ;  /* 0x000000e218e27220 */ /* 0x000fe20000410000 */
[----:B------:R-:W-:Y:S01]  /*e790*/  FFMA.FTZ R208, -R230, R230, 1 ;  /* 0x3f800000e6d07423 */ /* 0x000fe200000101e6 */
[--C-:B----4-:R-:W-:Y:S01]  /*e7a0*/  FFMA.FTZ R204, R204, UR4, -R35.reuse ;  /* 0x00000004cccc7c23 */ /* 0x110fe20008010823 */
[----:B------:R-:W-:Y:S01]  /*e7b0*/  FFMA.FTZ R36, R205, UR4, -R35 ;  /* 0x00000004cd247c23 */ /* 0x000fe20008010823 */
[----:B------:R-:W-:Y:S01]  /*e7c0*/  FMUL.FTZ R210, R210, R226 ;  /* 0x000000e2d2d27220 */ /* 0x000fe20000410000 */
[C---:B------:R-:W-:Y:S01]  /*e7d0*/  IADD3 R209, R10.reuse, 0x8, RZ ;  /* 0x000000080ad17810 */ /* 0x040fe20007ffe0ff */
[----:B------:R3:W-:Y:S01]  /*e7e0*/  MUFU.EX2 R18, R211 ;  /* 0x000000d300127308 */ /* 0x0007e20000000800 */
[C---:B------:R-:W-:Y:S02]  /*e7f0*/  VIADD R226, R10.reuse, 0xc ;  /* 0x0000000c0ae27836 */ /* 0x040fe40000000000 */
[----:B------:R-:W-:-:S02]  /*e800*/  VIADD R230, R10, 0x18 ;  /* 0x000000180ae67836 */ /* 0x000fc40000000000 */
[----:B-1----:R-:W-:Y:S01]  /*e810*/  FMUL.FTZ R227, R219, R227 ;  /* 0x000000e3dbe37220 */ /* 0x002fe20000410000 */
[----:B---3--:R-:W-:Y:S02]  /*e820*/  VIADD R211, R10, 0x10 ;  /* 0x000000100ad37836 */ /* 0x008fe40000000000 */
[----:B------:R2:W-:Y:S01]  /*e830*/  MUFU.EX2 R35, R204 ;  /* 0x000000cc00237308 */ /* 0x0005e20000000800 */
[----:B------:R-:W-:Y:S01]  /*e840*/  FMUL.FTZ R208, R208, R227 ;  /* 0x000000e3d0d07220 */ /* 0x000fe20000410000 */
[----:B------:R-:W-:Y:S01]  /*e850*/  IADD3 R227, R10, 0x14, RZ ;  /* 0x000000140ae37810 */ /* 0x000fe20007ffe0ff */
[----:B------:R-:W-:-:S05]  /*e860*/  FFMA.FTZ R34, R207, UR4, -R34 ;  /* 0x00000004cf227c23 */ /* 0x000fca0008010822 */
[----:B------:R1:W-:Y:S01]  /*e870*/  MUFU.EX2 R27, R231 ;  /* 0x000000e7001b7308 */ /* 0x0003e20000000800 */
[--C-:B--2---:R-:W-:Y:S01]  /*e880*/  FFMA.FTZ R204, R122, UR4, -R206.reuse ;  /* 0x000000047acc7c23 */ /* 0x104fe200080108ce */
[----:B------:R-:W-:Y:S01]  /*e890*/  FFMA.FTZ R206, R124, UR4, -R206 ;  /* 0x000000047cce7c23 */ /* 0x000fe200080108ce */
[----:B------:R-:W-:Y:S04]  /*e8a0*/  SHFL.IDX PT, R207, R12, R209, 0x1f ;  /* 0x00001fd10ccf7589 */ /* 0x000fe800000e0000 */
[----:B------:R-:W-:Y:S01]  /*e8b0*/  SHFL.IDX PT, R38, R12, R227, 0x1f ;  /* 0x00001fe30c267589 */ /* 0x000fe200000e0000 */
[--C-:B-1----:R-:W-:Y:S01]  /*e8c0*/  FADD.FTZ R231, R37, -R232.reuse ;  /* 0x800000e825e77221 */ /* 0x102fe20000010000 */
[----:B------:R-:W-:Y:S02]  /*e8d0*/  FADD.FTZ R232, R39, -R232 ;  /* 0x800000e827e87221 */ /* 0x000fe40000010000 */
[----:B------:R-:W-:Y:S04]  /*e8e0*/  SHFL.IDX PT, R37, R12, R226, 0x1f ;  /* 0x00001fe20c257589 */ /* 0x000fe800000e0000 */
[----:B------:R-:W-:Y:S04]  /*e8f0*/  SHFL.IDX PT, R39, R12, R211, 0x1f ;  /* 0x00001fd30c277589 */ /* 0x000fe800000e0000 */
[----:B------:R-:W1:Y:S04]  /*e900*/  SHFL.IDX PT, R122, R12, R230, 0x1f ;  /* 0x00001fe60c7a7589 */ /* 0x000e6800000e0000 */
[----:B------:R2:W3:Y:S02]  /*e910*/  SHFL.IDX PT, R124, R12, R229, 0x1f ;  /* 0x00001fe50c7c7589 */ /* 0x0004e400000e0000 */
[----:B--2---:R2:W-:Y:S02]  /*e920*/  MUFU.EX2 R12, R204 ;  /* 0x000000cc000c7308 */ /* 0x0045e40000000800 */
[----:B--2---:R-:W2:Y:S01]  /*e930*/  SHFL.IDX PT, R204, R11, R215, 0x1f ;  /* 0x00001fd70bcc7589 */ /* 0x004ea200000e0000 */
[--C-:B-1----:R-:W-:Y:S01]  /*e940*/  FFMA.FTZ R112, R112, UR4, -R122.reuse ;  /* 0x0000000470707c23 */ /* 0x102fe2000801087a */
[----:B------:R-:W-:-:S02]  /*e950*/  FFMA.FTZ R107, R107, UR4, -R122 ;  /* 0x000000046b6b7c23 */ /* 0x000fc4000801087a */
[----:B------:R-:W1:Y:S01]  /*e960*/  SHFL.IDX PT, R205, R11, R10, 0x1f ;  /* 0x00001f0a0bcd7589 */ /* 0x000e6200000e0000 */
[----:B---3--:R-:W-:-:S03]  /*e970*/  FFMA.FTZ R122, R97, UR4, -R124 ;  /* 0x00000004617a7c23 */ /* 0x008fc6000801087c */
[----:B------:R-:W3:Y:S01]  /*e980*/  SHFL.IDX PT, R97, R11, R211, 0x1f ;  /* 0x00001fd30b617589 */ /* 0x000ee200000e0000 */
[--C-:B------:R-:W-:Y:S01]  /*e990*/  FFMA.FTZ R123, R123, UR4, -R207.reuse ;  /* 0x000000047b7b7c23 */ /* 0x100fe200080108cf */
[----:B------:R-:W-:Y:S02]  /*e9a0*/  FFMA.FTZ R125, R125, UR4, -R207 ;  /* 0x000000047d7d7c23 */ /* 0x000fe400080108cf */
[----:B------:R-:W-:Y:S01]  /*e9b0*/  SHFL.IDX PT, R207, R11, R209, 0x1f ;  /* 0x00001fd10bcf7589 */ /* 0x000fe200000e0000 */
[--C-:B--2---:R-:W-:Y:S01]  /*e9c0*/  FFMA.FTZ R119, R119, UR4, -R204.reuse ;  /* 0x0000000477777c23 */ /* 0x104fe200080108cc */
[----:B------:R-:W-:Y:S02]  /*e9d0*/  FFMA.FTZ R204, R98, UR4, -R204 ;  /* 0x0000000462cc7c23 */ /* 0x000fe400080108cc */
[----:B------:R-:W2:Y:S01]  /*e9e0*/  SHFL.IDX PT, R98, R11, R230, 0x1f ;  /* 0x00001fe60b627589 */ /* 0x000ea200000e0000 */
[--C-:B------:R-:W-:Y:S01]  /*e9f0*/  FFMA.FTZ R120, R120, UR4, -R37.reuse ;  /* 0x0000000478787c23 */ /* 0x100fe20008010825 */
[----:B------:R-:W-:Y:S01]  /*ea00*/  FFMA.FTZ R121, R121, UR4, -R37 ;  /* 0x0000000479797c23 */ /* 0x000fe20008010825 */
[--C-:B------:R-:W-:Y:S01]  /*ea10*/  FFMA.FTZ R109, R109, UR4, -R38.reuse ;  /* 0x000000046d6d7c23 */ /* 0x100fe20008010826 */
[----:B------:R4:W-:Y:S01]  /*ea20*/  MUFU.EX2 R37, R206 ;  /* 0x000000ce00257308 */ /* 0x0009e20000000800 */
[--C-:B------:R-:W-:Y:S01]  /*ea30*/  FFMA.FTZ R103, R103, UR4, -R39.reuse ;  /* 0x0000000467677c23 */ /* 0x100fe20008010827 */
[----:B------:R-:W-:Y:S01]  /*ea40*/  FFMA.FTZ R114, R114, UR4, -R39 ;  /* 0x0000000472727c23 */ /* 0x000fe20008010827 */
[--C-:B-1----:R-:W-:Y:S01]  /*ea50*/  FFMA.FTZ R117, R117, UR4, -R205.reuse ;  /* 0x0000000475757c23 */ /* 0x102fe200080108cd */
[----:B------:R-:W-:Y:S01]  /*ea60*/  FFMA.FTZ R106, R106, UR4, -R205 ;  /* 0x000000046a6a7c23 */ /* 0x000fe200080108cd */
[----:B----4-:R-:W-:-:S03]  /*ea70*/  FFMA.FTZ R206, R94, UR4, -R38 ;  /* 0x000000045ece7c23 */ /* 0x010fc60008010826 */
[----:B------:R1:W-:Y:S01]  /*ea80*/  MUFU.EX2 R38, R123 ;  /* 0x0000007b00267308 */ /* 0x0003e20000000800 */
[----:B------:R-:W-:Y:S01]  /*ea90*/  SHFL.IDX PT, R205, R11, R229, 0x1f ;  /* 0x00001fe50bcd7589 */ /* 0x000fe200000e0000 */
[--C-:B---3--:R-:W-:Y:S01]  /*eaa0*/  FFMA.FTZ R101, R101, UR4, -R97.reuse ;  /* 0x0000000465657c23 */ /* 0x108fe20008010861 */
[----:B------:R-:W-:Y:S02]  /*eab0*/  FFMA.FTZ R100, R100, UR4, -R97 ;  /* 0x0000000464647c23 */ /* 0x000fe40008010861 */
[----:B-1----:R-:W1:Y:S03]  /*eac0*/  SHFL.IDX PT, R123, R11, R226, 0x1f ;  /* 0x00001fe20b7b7589 */ /* 0x002e6600000e0000 */
[----:B------:R3:W-:Y:S02]  /*ead0*/  MUFU.EX2 R39, R125 ;  /* 0x0000007d00277308 */ /* 0x0007e40000000800 */
[----:B---3--:R3:W-:Y:S06]  /*eae0*/  SHFL.IDX PT, R125, R11, R227, 0x1f ;  /* 0x00001fe30b7d7589 */ /* 0x0087ec00000e0000 */
[----:B------:R2:W-:Y:S08]  /*eaf0*/  MUFU.EX2 R97, R114 ;  /* 0x0000007200617308 */ /* 0x0005f00000000800 */
[----:B---3--:R3:W-:Y:S01]  /*eb00*/  MUFU.EX2 R11, R121 ;  /* 0x00000079000b7308 */ /* 0x0087e20000000800 */
[----:B--2---:R-:W-:Y:S01]  /*eb10*/  FFMA.FTZ R114, R95, UR4, -R98 ;  /* 0x000000045f727c23 */ /* 0x004fe20008010862 */
[----:B---3--:R-:W2:Y:S06]  /*eb20*/  SHFL.IDX PT, R121, R14, R215, 0x1f ;  /* 0x00001fd70e797589 */ /* 0x008eac00000e0000 */
[----:B------:R3:W-:Y:S01]  /*eb30*/  MUFU.EX2 R95, R109 ;  /* 0x0000006d005f7308 */ /* 0x0007e20000000800 */
[----:B------:R-:W-:-:S07]  /*eb40*/  FFMA.FTZ R124, R96, UR4, -R124 ;  /* 0x00000004607c7c23 */ /* 0x000fce000801087c */
[----:B------:R4:W-:Y:S01]  /*eb50*/  MUFU.EX2 R94, R120 ;  /* 0x00000078005e7308 */ /* 0x0009e20000000800 */
[----:B---3--:R-:W3:Y:S01]  /*eb60*/  SHFL.IDX PT, R109, R14, R211, 0x1f ;  /* 0x00001fd30e6d7589 */ /* 0x008ee200000e0000 */
[----:B----4-:R-:W-:-:S03]  /*eb70*/  FFMA.FTZ R120, R99, UR4, -R207 ;  /* 0x0000000463787c23 */ /* 0x010fc600080108cf */
[----:B------:R-:W4:Y:S03]  /*eb80*/  SHFL.IDX PT, R99, R14, R10, 0x1f ;  /* 0x00001f0a0e637589 */ /* 0x000f2600000e0000 */
[----:B------:R-:W3:Y:S01]  /*eb90*/  MUFU.EX2 R25, R25 ;  /* 0x0000001900197308 */ /* 0x000ee20000000800 */
[----:B-1----:R-:W-:-:S07]  /*eba0*/  FFMA.FTZ R105, R105, UR4, -R123 ;  /* 0x0000000469697c23 */ /* 0x002fce000801087b */
[----:B------:R1:W-:Y:S01]  /*ebb0*/  MUFU.EX2 R96, R103 ;  /* 0x0000006700607308 */ /* 0x0003e20000000800 */
[----:B------:R-:W-:Y:S01]  /*ebc0*/  FFMA.FTZ R104, R104, UR4, -R123 ;  /* 0x0000000468687c23 */ /* 0x000fe2000801087b */
[----:B-1----:R-:W1:Y:S04]  /*ebd0*/  SHFL.IDX PT, R103, R14, R226, 0x1f ;  /* 0x00001fe20e677589 */ /* 0x002e6800000e0000 */
[----:B------:R-:W1:Y:S01]  /*ebe0*/  SHFL.IDX PT, R123, R14, R209, 0x1f ;  /* 0x00001fd10e7b7589 */ /* 0x000e6200000e0000 */
[--C-:B--2---:R-:W-:Y:S01]  /*ebf0*/  FFMA.FTZ R108, R108, UR4, -R121.reuse ;  /* 0x000000046c6c7c23 */ /* 0x104fe20008010879 */
[----:B------:R-:W-:Y:S02]  /*ec00*/  FFMA.FTZ R138, R138, UR4, -R121 ;  /* 0x000000048a8a7c23 */ /* 0x000fe40008010879 */
[----:B------:R-:W2:Y:S01]  /*ec10*/  SHFL.IDX PT, R121, R14, R227, 0x1f ;  /* 0x00001fe30e797589 */ /* 0x000ea200000e0000 */
        /* <DEDUP_REMOVED lines=13> */
[----:B---3--:R-:W3:Y:S01]  /*ecf0*/  SHFL.IDX PT, R112, R14, R230, 0x1f ;  /* 0x00001fe60e707589 */ /* 0x008ee200000e0000 */
[----:B------:R-:W4:Y:S01]  /*ed00*/  MUFU.TANH R132, R132 ;  /* 0x0000008400847308 */ /* 0x000f220000002400 */
[--C-:B-1----:R-:W-:Y:S01]  /*ed10*/  FFMA.FTZ R126, R126, UR4, -R103.reuse ;  /* 0x000000047e7e7c23 */ /* 0x102fe20008010867 */
[----:B------:R-:W-:-:S02]  /*ed20*/  FFMA.FTZ R139, R139, UR4, -R103 ;  /* 0x000000048b8b7c23 */ /* 0x000fc40008010867 */
[----:B------:R-:W1:Y:S04]  /*ed30*/  SHFL.IDX PT, R103, R14, R229, 0x1f ;  /* 0x00001fe50e677589 */ /* 0x000e6800000e0000 */
[----:B------:R-:W3:Y:S01]  /*ed40*/  MUFU.TANH R134, R134 ;  /* 0x0000008600867308 */ /* 0x000ee20000002400 */
[--C-:B------:R-:W-:Y:S01]  /*ed50*/  FFMA.FTZ R127, R127, UR4, -R123.reuse ;  /* 0x000000047f7f7c23 */ /* 0x100fe2000801087b */
        /* <DEDUP_REMOVED lines=9> */
[----:B--2---:R-:W-:-:S07]  /*edf0*/  FFMA.FTZ R123, R123, UR4, -R121 ;  /* 0x000000047b7b7c23 */ /* 0x004fce0008010879 */
[----:B------:R-:W2:Y:S01]  /*ee00*/  MUFU.EX2 R32, R32 ;  /* 0x0000002000207308 */ /* 0x000ea20000000800 */
[--C-:B------:R-:W-:Y:S01]  /*ee10*/  FFMA.FTZ R110, R110, UR4, -R205.reuse ;  /* 0x000000046e6e7c23 */ /* 0x100fe200080108cd */
[----:B------:R-:W-:Y:S01]  /*ee20*/  FFMA.FTZ R118, R118, UR4, -R205 ;  /* 0x0000000476767c23 */ /* 0x000fe200080108cd */
[----:B------:R-:W-:-:S05]  /*ee30*/  FFMA.FTZ R121, R125, UR4, -R121 ;  /* 0x000000047d797c23 */ /* 0x000fca0008010879 */
[----:B------:R-:W2:Y:S01]  /*ee40*/  MUFU.EX2 R31, R31 ;  /* 0x0000001f001f7308 */ /* 0x000ea20000000800 */
[----:B----4-:R-:W-:Y:S01]  /*ee50*/  FSEL R125, R132, -INF , !P5 ;  /* 0xff800000847d7808 */ /* 0x010fe20006800000 */
[----:B------:R-:W-:Y:S01]  /*ee60*/  FMUL.FTZ R218, R27, R218 ;  /* 0x000000da1bda7220 */ /* 0x000fe20000410000 */
[----:B---3--:R-:W-:Y:S01]  /*ee70*/  FSEL R205, R134, -INF , !P0 ;  /* 0xff80000086cd7808 */ /* 0x008fe20004000000 */
[----:B------:R-:W-:Y:S01]  /*ee80*/  FFMA.FTZ R235, -R235, R235, 1 ;  /* 0x3f800000ebeb7423 */ /* 0x000fe200000101eb */
[----:B------:R-:W-:Y:S01]  /*ee90*/  FFMA.FTZ R116, R116, UR4, -R98 ;  /* 0x0000000474747c23 */ /* 0x000fe20008010862 */
[----:B------:R-:W-:Y:S01]  /*eea0*/  FFMA.FTZ R111, R111, UR4, -R207 ;  /* 0x000000046f6f7c23 */ /* 0x000fe200080108cf */
[--C-:B------:R-:W-:Y:S01]  /*eeb0*/  FFMA.FTZ R125, R125, UR4, -R112.reuse ;  /* 0x000000047d7d7c23 */ /* 0x100fe20008010870 */
[----:B------:R-:W3:Y:S01]  /*eec0*/  MUFU.EX2 R26, R26 ;  /* 0x0000001a001a7308 */ /* 0x000ee20000000800 */
[----:B------:R-:W-:Y:S01]  /*eed0*/  FFMA.FTZ R205, R205, UR4, -R112 ;  /* 0x00000004cdcd7c23 */ /* 0x000fe20008010870 */
[----:B-1----:R-:W-:Y:S01]  /*eee0*/  FSEL R207, R135, -INF , !P1 ;  /* 0xff80000087cf7808 */ /* 0x002fe20004800000 */
[----:B------:R-:W-:Y:S01]  /*eef0*/  FMUL.FTZ R112, R235, R218 ;  /* 0x000000daeb707220 */ /* 0x000fe20000410000 */
[----:B------:R-:W-:Y:S01]  /*ef00*/  FMUL.FTZ R221, R28, R221 ;  /* 0x000000dd1cdd7220 */ /* 0x000fe20000410000 */
[----:B------:R-:W-:Y:S01]  /*ef10*/  FFMA.FTZ R209, -R233, R233, 1 ;  /* 0x3f800000e9d17423 */ /* 0x000fe200000101e9 */
[----:B------:R-:W-:-:S02]  /*ef20*/  FFMA.FTZ R211, -R234, R234, 1 ;  /* 0x3f800000ead37423 */ /* 0x000fc400000101ea */
[----:B------:R1:W-:Y:S01]  /*ef30*/  MUFU.EX2 R98, R206 ;  /* 0x000000ce00627308 */ /* 0x0003e20000000800 */
[----:B------:R-:W-:Y:S01]  /*ef40*/  FMUL.FTZ R222, R29, R222 ;  /* 0x000000de1dde7220 */ /* 0x000fe20000410000 */
[--C-:B------:R-:W-:Y:S01]  /*ef50*/  FADD.FTZ R40, R40, -R216.reuse ;  /* 0x800000d828287221 */ /* 0x100fe20000010000 */
[----:B------:R-:W-:Y:S01]  /*ef60*/  FADD.FTZ R42, R42, -R216 ;  /* 0x800000d82a2a7221 */ /* 0x000fe20000010000 */
[----:B------:R-:W-:Y:S01]  /*ef70*/  FFMA.FTZ R236, -R236, R236, 1 ;  /* 0x3f800000ecec7423 */ /* 0x000fe200000101ec */
[----:B------:R-:W4:Y:S01]  /*ef80*/  SHFL.IDX PT, R218, R17, R215, 0x1f ;  /* 0x00001fd711da7589 */ /* 0x000f2200000e0000 */
[C---:B------:R-:W-:Y:S01]  /*ef90*/  VIADD R234, R10.reuse, 0x8 ;  /* 0x000000080aea7836 */ /* 0x040fe20000000000 */
[----:B------:R-:W-:Y:S02]  /*efa0*/  IADD3 R233, R10, 0xc, RZ ;  /* 0x0000000c0ae97810 */ /* 0x000fe40007ffe0ff */
[----:B-1----:R-:W-:Y:S01]  /*efb0*/  FSEL R206, R133, -INF , !P4 ;  /* 0xff80000085ce7808 */ /* 0x002fe20006000000 */
[----:B------:R-:W1:Y:S01]  /*efc0*/  MUFU.EX2 R30, R30 ;  /* 0x0000001e001e7308 */ /* 0x000e620000000800 */
[----:B------:R1:W-:Y:S01]  /*efd0*/  LDS R216, [R13+0x400] ;  /* 0x000400000dd87984 */ /* 0x0003e20000000800 */
[----:B--2---:R-:W-:Y:S01]  /*efe0*/  FMUL.FTZ R226, R32, R220 ;  /* 0x000000dc20e27220 */ /* 0x004fe20000410000 */
[--C-:B------:R-:W-:Y:S01]  /*eff0*/  FFMA.FTZ R207, R207, UR4, -R103.reuse ;  /* 0x00000004cfcf7c23 */ /* 0x100fe20008010867 */
[----:B------:R-:W-:Y:S01]  /*f000*/  FFMA.FTZ R206, R206, UR4, -R103 ;  /* 0x00000004cece7c23 */ /* 0x000fe20008010867 */
[----:B------:R-:W-:Y:S01]  /*f010*/  FMUL.FTZ R209, R209, R222 ;  /* 0x000000ded1d17220 */ /* 0x000fe20000410000 */
[----:B------:R-:W2:Y:S01]  /*f020*/  SHFL.IDX PT, R220, R17, R229, 0x1f ;  /* 0x00001fe511dc7589 */ /* 0x000ea200000e0000 */
[----:B------:R-:W-:Y:S01]  /*f030*/  FMUL.FTZ R103, R236, R221 ;  /* 0x000000ddec677220 */ /* 0x000fe20000410000 */
[----:B------:R-:W-:-:S02]  /*f040*/  FMUL.FTZ R222, R31, R217 ;  /* 0x000000d91fde7220 */ /* 0x000fc40000410000 */
[----:B------:R-:W2:Y:S04]  /*f050*/  SHFL.IDX PT, R221, R17, R234, 0x1f ;  /* 0x00001fea11dd7589 */ /* 0x000ea800000e0000 */
[----:B------:R-:W2:Y:S01]  /*f060*/  SHFL.IDX PT, R217, R17, R233, 0x1f ;  /* 0x00001fe911d97589 */ /* 0x000ea200000e0000 */
[----:B------:R-:W2:Y:S01]  /*f070*/  MUFU.EX2 R36, R36 ;  /* 0x0000002400247308 */ /* 0x000ea20000000800 */
[----:B------:R-:W-:Y:S01]  /*f080*/  FFMA.FTZ R14, -R200, R200, 1 ;  /* 0x3f800000c80e7423 */ /* 0x000fe200000101c8 */
[----:B---3--:R-:W-:Y:S01]  /*f090*/  FMUL.FTZ R212, R26, R212 ;  /* 0x000000d41ad47220 */ /* 0x008fe20000410000 */
[----:B-1----:R-:W-:Y:S01]  /*f0a0*/  FMUL.FTZ R223, R30, R223 ;  /* 0x000000df1edf7220 */ /* 0x002fe20000410000 */
[----:B------:R-:W-:Y:S02]  /*f0b0*/  VIADD R235, R10, 0x10 ;  /* 0x000000100aeb7836 */ /* 0x000fe40000000000 */
[----:B------:R-:W-:Y:S01]  /*f0c0*/  FMUL.FTZ R224, R19, R224 ;  /* 0x000000e013e07220 */ /* 0x000fe20000410000 */
[----:B------:R-:W-:Y:S01]  /*f0d0*/  FMUL.FTZ R14, R14, R212 ;  /* 0x000000d40e0e7220 */ /* 0x000fe20000410000 */
[----:B------:R-:W-:Y:S01]  /*f0e0*/  FFMA.FTZ R212, -R21, R21, 1 ;  /* 0x3f80000015d47423 */ /* 0x000fe20000010115 */
[----:B------:R-:W-:Y:S01]  /*f0f0*/  FFMA.FTZ R21, -R22, R22, 1 ;  /* 0x3f80000016157423 */ /* 0x000fe20000010116 */
[----:B------:R-:W-:Y:S01]  /*f100*/  FMUL.FTZ R22, R18, R225 ;  /* 0x000000e112167220 */ /* 0x000fe20000410000 */
[----:B------:R-:W-:Y:S01]  /*f110*/  FMUL.FTZ R211, R211, R223 ;  /* 0x000000dfd3d37220 */ /* 0x000fe20000410000 */
[----:B------:R-:W-:Y:S01]  /*f120*/  FFMA.FTZ R13, -R171, R171, 1 ;  /* 0x3f800000ab0d7423 */ /* 0x000fe200000101ab */
[----:B------:R-:W1:Y:S01]  /*f130*/  SHFL.IDX PT, R223, R17, R235, 0x1f ;  /* 0x00001feb11df7589 */ /* 0x000e6200000e0000 */
[----:B------:R-:W-:Y:S01]  /*f140*/  FMUL.FTZ R40, R35, R40 ;  /* 0x0000002823287220 */ /* 0x000fe20000410000 */
[--C-:B----4-:R-:W-:Y:S01]  /*f150*/  FADD.FTZ R41, R41, -R218.reuse ;  /* 0x800000da29297221 */ /* 0x110fe20000010000 */
[----:B------:R-:W-:Y:S01]  /*f160*/  FMUL.FTZ R21, R21, R224 ;  /* 0x000000e015157220 */ /* 0x000fe20000410000 */
[----:B------:R-:W-:Y:S01]  /*f170*/  FMUL.FTZ R22, R212, R22 ;  /* 0x00000016d4167220 */ /* 0x000fe20000410000 */
[----:B------:R-:W-:Y:S01]  /*f180*/  FFMA.FTZ R212, -R23, R23, 1 ;  /* 0x3f80000017d47423 */ /* 0x000fe20000010117 */
[----:B------:R-:W3:Y:S01]  /*f190*/  SHFL.IDX PT, R224, R17, R227, 0x1f ;  /* 0x00001fe311e07589 */ /* 0x000ee200000e0000 */
[----:B------:R-:W-:Y:S01]  /*f1a0*/  FADD.FTZ R43, R43, -R218 ;  /* 0x800000da2b2b7221 */ /* 0x000fe20000010000 */
[--C-:B--2---:R-:W-:Y:S01]  /*f1b0*/  FADD.FTZ R53, R53, -R220.reuse ;  /* 0x800000dc35357221 */ /* 0x104fe20000010000 */
[----:B------:R-:W-:Y:S01]  /*f1c0*/  FADD.FTZ R55, R55, -R220 ;  /* 0x800000dc37377221 */ /* 0x000fe20000010000 */
[----:B------:R-:W-:Y:S01]  /*f1d0*/  FMUL.FTZ R13, R13, R40 ;  /* 0x000000280d0d7220 */ /* 0x000fe20000410000 */
[----:B------:R-:W-:Y:S01]  /*f1e0*/  FFMA.FTZ R218, -R169, R169, 1 ;  /* 0x3f800000a9da7423 */ /* 0x000fe200000101a9 */
[----:B------:R-:W-:Y:S01]  /*f1f0*/  FMUL.FTZ R42, R36, R42 ;  /* 0x0000002a242a7220 */ /* 0x000fe20000410000 */
[----:B------:R-:W-:Y:S01]  /*f200*/  FFMA.FTZ R40, -R170, R170, 1 ;  /* 0x3f800000aa287423 */ /* 0x000fe200000101aa */
[----:B------:R-:W-:Y:S01]  /*f210*/  FMUL.FTZ R220, R12, R41 ;  /* 0x000000290cdc7220 */ /* 0x000fe20000410000 */
[----:B------:R-:W-:Y:S01]  /*f220*/  FADD.FTZ R44, R44, -R221 ;  /* 0x800000dd2c2c7221 */ /* 0x000fe20000010000 */
        /* <DEDUP_REMOVED lines=8> */
[----:B------:R-:W2:Y:S01]  /*f2b0*/  SHFL.IDX PT, R222, R17, R230, 0x1f ;  /* 0x00001fe611de7589 */ /* 0x000ea200000e0000 */
        /* <DEDUP_REMOVED lines=10> */
[----:B------:R-:W-:-:S02]  /*f360*/  VIADD R228, R10, 0x4 ;  /* 0x000000040ae47836 */ /* 0x000fc40000000000 */
[----:B------:R-:W-:Y:S01]  /*f370*/  FMUL.FTZ R45, R40, R44 ;  /* 0x0000002c282d7220 */ /* 0x000fe20000410000 */
[----:B------:R-:W-:Y:S01]  /*f380*/  FMUL.FTZ R44, R89, R46 ;  /* 0x0000002e592c7220 */ /* 0x000fe20000410000 */
[----:B------:R-:W-:Y:S01]  /*f390*/  FMUL.FTZ R46, R88, R217 ;  /* 0x000000d9582e7220 */ /* 0x000fe20000410000 */
[----:B------:R-:W-:Y:S01]  /*f3a0*/  FFMA.FTZ R90, -R90, R90, 1 ;  /* 0x3f8000005a5a7423 */ /* 0x000fe2000001015a */
[----:B------:R-:W4:Y:S01]  /*f3b0*/  SHFL.IDX PT, R88, R216, R228, 0x1f ;  /* 0x00001fe4d8587589 */ /* 0x000f2200000e0000 */
[--C-:B-1----:R-:W-:Y:S01]  /*f3c0*/  FADD.FTZ R48, R48, -R223.reuse ;  /* 0x800000df30307221 */ /* 0x102fe20000010000 */
[----:B------:R-:W-:Y:S01]  /*f3d0*/  FADD.FTZ R50, R50, -R223 ;  /* 0x800000df32327221 */ /* 0x000fe20000010000 */
[--C-:B---3--:R-:W-:Y:S01]  /*f3e0*/  FADD.FTZ R49, R49, -R224.reuse ;  /* 0x800000e031317221 */ /* 0x108fe20000010000 */
        /* <DEDUP_REMOVED lines=9> */
[----:B--2---:R-:W-:Y:S01]  /*f480*/  FADD.FTZ R52, R52, -R222 ;  /* 0x800000de34347221 */ /* 0x004fe20000010000 */
[----:B------:R-:W-:Y:S01]  /*f490*/  FMUL.FTZ R48, R91, R48 ;  /* 0x000000305b307220 */ /* 0x000fe20000410000 */
[----:B------:R-:W-:Y:S01]  /*f4a0*/  FFMA.FTZ R90, -R166, R166, 1 ;  /* 0x3f800000a65a7423 */ /* 0x000fe200000101a6 */
[----:B------:R-:W-:Y:S01]  /*f4b0*/  FMUL.FTZ R47, R93, R40 ;  /* 0x000000285d2f7220 */ /* 0x000fe20000410000 */
[----:B------:R-:W-:Y:S01]  /*f4c0*/  FMUL.FTZ R91, R98, R51 ;  /* 0x00000033625b7220 */ /* 0x000fe20000410000 */
[----:B------:R-:W1:Y:S01]  /*f4d0*/  SHFL.IDX PT, R40, R216, R234, 0x1f ;  /* 0x00001fead8287589 */ /* 0x000e6200000e0000 */
[----:B------:R-:W-:Y:S01]  /*f4e0*/  FMUL.FTZ R49, R92, R49 ;  /* 0x000000315c317220 */ /* 0x000fe20000410000 */
[----:B------:R-:W-:-:S02]  /*f4f0*/  FMUL.FTZ R93, R99, R52 ;  /* 0x00000034635d7220 */ /* 0x000fc40000410000 */
[----:B------:R-:W2:Y:S01]  /*f500*/  SHFL.IDX PT, R89, R216, R10, 0x1f ;  /* 0x00001f0ad8597589 */ /* 0x000ea200000e0000 */
[----:B------:R-:W-:-:S03]  /*f510*/  FMUL.FTZ R52, R90, R91 ;  /* 0x0000005b5a347220 */ /* 0x000fc60000410000 */
[----:B------:R-:W3:Y:S01]  /*f520*/  SHFL.IDX PT, R92, R216, R233, 0x1f ;  /* 0x00001fe9d85c7589 */ /* 0x000ee200000e0000 */
[----:B------:R-:W-:-:S03]  /*f530*/  FFMA.FTZ R51, -R165, R165, 1 ;  /* 0x3f800000a5337423 */ /* 0x000fc600000101a5 */
[----:B------:R-:W3:Y:S01]  /*f540*/  SHFL.IDX PT, R90, R216, R230, 0x1f ;  /* 0x00001fe6d85a7589 */ /* 0x000ee200000e0000 */
[--C-:B----4-:R-:W-:Y:S01]  /*f550*/  FADD.FTZ R57, R57, -R88.reuse ;  /* 0x8000005839397221 */ /* 0x110fe20000010000 */
[----:B------:R-:W-:Y:S01]  /*f560*/  FADD.FTZ R59, R59, -R88 ;  /* 0x800000583b3b7221 */ /* 0x000fe20000010000 */
[----:B------:R-:W-:Y:S01]  /*f570*/  FMUL.FTZ R51, R51, R93 ;  /* 0x0000005d33337220 */ /* 0x000fe20000410000 */
[----:B------:R4:W-:Y:S01]  /*f580*/  LDS R88, [R15+0x400] ;  /* 0x000400000f587984 */ /* 0x0009e20000000800 */
[----:B------:R-:W4:Y:S03]  /*f590*/  MUFU.EX2 R117, R117 ;  /* 0x0000007500757308 */ /* 0x000f260000000800 */
[----:B------:R-:W4:Y:S04]  /*f5a0*/  SHFL.IDX PT, R93, R216, R235, 0x1f ;  /* 0x00001febd85d7589 */ /* 0x000f2800000e0000 */
[----:B------:R-:W-:Y:S01]  /*f5b0*/  SHFL.IDX PT, R91, R216, R227, 0x1f ;  /* 0x00001fe3d85b7589 */ /* 0x000fe200000e0000 */
[----:B------:R-:W4:Y:S03]  /*f5c0*/  MUFU.EX2 R106, R106 ;  /* 0x0000006a006a7308 */ /* 0x000f260000000800 */
[----:B------:R-:W4:Y:S05]  /*f5d0*/  SHFL.IDX PT, R216, R216, R229, 0x1f ;  /* 0x00001fe5d8d87589 */ /* 0x000f2a00000e0000 */
[----:B------:R-:W4:Y:S01]  /*f5e0*/  MUFU.EX2 R119, R119 ;  /* 0x0000007700777308 */ /* 0x000f220000000800 */
[----:B-1----:R-:W-:-:S07]  /*f5f0*/  FADD.FTZ R60, R60, -R40 ;  /* 0x800000283c3c7221 */ /* 0x002fce0000010000 */
[----:B------:R-:W1:Y:S01]  /*f600*/  MUFU.EX2 R204, R204 ;  /* 0x000000cc00cc7308 */ /* 0x000e620000000800 */
[----:B--2---:R-:W-:Y:S01]  /*f610*/  FADD.FTZ R56, R56, -R89 ;  /* 0x8000005938387221 */ /* 0x004fe20000010000 */
[----:B------:R-:W-:-:S06]  /*f620*/  FADD.FTZ R40, R62, -R40 ;  /* 0x800000283e287221 */ /* 0x000fcc0000010000 */
[----:B------:R-:W2:Y:S01]  /*f630*/  MUFU.EX2 R120, R120 ;  /* 0x0000007800787308 */ /* 0x000ea20000000800 */
[----:B---3--:R-:W-:Y:S01]  /*f640*/  FADD.FTZ R62, R61, -R92 ;  /* 0x8000005c3d3e7221 */ /* 0x008fe20000010000 */
[----:B------:R-:W-:-:S06]  /*f650*/  FADD.FTZ R58, R58, -R89 ;  /* 0x800000593a3a7221 */ /* 0x000fcc0000010000 */
[----:B------:R-:W3:Y:S01]  /*f660*/  MUFU.EX2 R111, R111 ;  /* 0x0000006f006f7308 */ /* 0x000ee20000000800 */
[----:B------:R-:W-:-:S07]  /*f670*/  FADD.FTZ R92, R63, -R92 ;  /* 0x8000005c3f5c7221 */ /* 0x000fce0000010000 */
[----:B------:R-:W3:Y:S01]  /*f680*/  MUFU.EX2 R100, R100 ;  /* 0x0000006400647308 */ /* 0x000ee20000000800 */
[----:B------:R-:W-:Y:S01]  /*f690*/  FADD.FTZ R63, R68, -R90 ;  /* 0x8000005a443f7221 */ /* 0x000fe20000010000 */
[----:B------:R-:W-:Y:S01]  /*f6a0*/  FFMA.FTZ R68, -R161, R161, 1 ;  /* 0x3f800000a1447423 */ /* 0x000fe200000101a1 */
[----:B----4-:R-:W-:-:S05]  /*f6b0*/  FMUL.FTZ R56, R117, R56 ;  /* 0x0000003875387220 */ /* 0x010fca0000410000 */
[----:B------:R-:W4:Y:S01]  /*f6c0*/  MUFU.EX2 R102, R102 ;  /* 0x0000006600667308 */ /* 0x000f220000000800 */
[----:B------:R-:W-:Y:S01]  /*f6d0*/  FFMA.FTZ R15, -R159, R159, 1 ;  /* 0x3f8000009f0f7423 */ /* 0x000fe2000001019f */
[----:B------:R-:W-:-:S06]  /*f6e0*/  FMUL.FTZ R58, R106, R58 ;  /* 0x0000003a6a3a7220 */ /* 0x000fcc0000410000 */
[----:B------:R-:W4:Y:S01]  /*f6f0*/  MUFU.EX2 R116, R116 ;  /* 0x0000007400747308 */ /* 0x000f220000000800 */
[----:B------:R-:W-:-:S07]  /*f700*/  FMUL.FTZ R68, R68, R56 ;  /* 0x0000003844447220 */ /* 0x000fce0000410000 */
[----:B------:R-:W4:Y:S01]  /*f710*/  MUFU.EX2 R104, R104 ;  /* 0x0000006800687308 */ /* 0x000f220000000800 */
[----:B------:R-:W-:Y:S01]  /*f720*/  FFMA.FTZ R61, -R160, R160, 1 ;  /* 0x3f800000a03d7423 */ /* 0x000fe200000101a0 */
[----:B------:R-:W-:-:S06]  /*f730*/  FMUL.FTZ R57, R119, R57 ;  /* 0x0000003977397220 */ /* 0x000fcc0000410000 */
[----:B------:R-:W4:Y:S01]  /*f740*/  MUFU.EX2 R107, R107 ;  /* 0x0000006b006b7308 */ /* 0x000f220000000800 */
[----:B------:R-:W-:-:S07]  /*f750*/  FADD.FTZ R66, R66, -R93 ;  /* 0x8000005d42427221 */ /* 0x000fce0000010000 */
[----:B------:R-:W4:Y:S01]  /*f760*/  MUFU.EX2 R122, R122 ;  /* 0x0000007a007a7308 */ /* 0x000f220000000800 */
[----:B-1----:R-:W-:-:S07]  /*f770*/  FMUL.FTZ R56, R204, R59 ;  /* 0x0000003bcc387220 */ /* 0x002fce0000410000 */
[----:B------:R-:W1:Y:S01]  /*f780*/  MUFU.EX2 R101, R101 ;  /* 0x0000006500657308 */ /* 0x000e620000000800 */
[----:B------:R-:W-:Y:S01]  /*f790*/  FMUL.FTZ R59, R15, R58 ;  /* 0x0000003a0f3b7220 */ /* 0x000fe20000410000 */
[----:B------:R-:W-:-:S06]  /*f7a0*/  FADD.FTZ R89, R69, -R216 ;  /* 0x800000d845597221 */ /* 0x000fcc0000010000 */
[----:B------:R-:W1:Y:S01]  /*f7b0*/  MUFU.EX2 R124, R124 ;  /* 0x0000007c007c7308 */ /* 0x000e620000000800 */
[----:B------:R-:W-:Y:S01]  /*f7c0*/  FFMA.FTZ R58, -R157, R157, 1 ;  /* 0x3f8000009d3a7423 */ /* 0x000fe2000001019d */
[----:B--2---:R-:W-:Y:S01]  /*f7d0*/  FMUL.FTZ R60, R120, R60 ;  /* 0x0000003c783c7220 */ /* 0x004fe20000410000 */
[----:B------:R-:W-:Y:S01]  /*f7e0*/  FADD.FTZ R65, R65, -R91 ;  /* 0x8000005b41417221 */ /* 0x000fe20000010000 */
[----:B------:R-:W-:Y:S01]  /*f7f0*/  FADD.FTZ R216, R71, -R216 ;  /* 0x800000d847d87221 */ /* 0x000fe20000010000 */
[----:B------:R-:W-:Y:S01]  /*f800*/  FMUL.FTZ R61, R61, R57 ;  /* 0x000000393d3d7220 */ /* 0x000fe20000410000 */
[----:B------:R-:W-:Y:S01]  /*f810*/  FFMA.FTZ R71, -R155, R155, 1 ;  /* 0x3f8000009b477423 */ /* 0x000fe2000001019b */
[----:B---3--:R-:W-:Y:S01]  /*f820*/  FMUL.FTZ R40, R111, R40 ;  /* 0x000000286f287220 */ /* 0x008fe20000410000 */
[----:B------:R-:W-:Y:S01]  /*f830*/  FFMA.FTZ R57, -R151, R151, 1 ;  /* 0x3f80000097397423 */ /* 0x000fe20000010197 */
[----:B------:R-:W-:Y:S01]  /*f840*/  FMUL.FTZ R66, R100, R66 ;  /* 0x0000004264427220 */ /* 0x000fe20000410000 */
[----:B------:R-:W-:Y:S01]  /*f850*/  FADD.FTZ R54, R54, -R222 ;  /* 0x800000de36367221 */ /* 0x000fe20000010000 */
[----:B------:R-:W-:Y:S01]  /*f860*/  FADD.FTZ R64, R64, -R93 ;  /* 0x8000005d40407221 */ /* 0x000fe20000010000 */
[----:B------:R-:W-:Y:S01]  /*f870*/  FMUL.FTZ R58, R58, R60 ;  /* 0x0000003c3a3a7220 */ /* 0x000fe20000410000 */
[----:B----4-:R-:W-:Y:S01]  /*f880*/  FMUL.FTZ R60, R102, R65 ;  /* 0x00000041663c7220 */ /* 0x010fe20000410000 */
        /* <DEDUP_REMOVED lines=8> */
[----:B------:R-:W2:Y:S01]  /*f910*/  LDL.LU R200, [R1+0x110] ;  /* 0x0001100001c87983 */ /* 0x000ea20000300800 */
[----:B------:R-:W-:Y:S01]  /*f920*/  FMUL.FTZ R220, R107, R54 ;  /* 0x000000366bdc7220 */ /* 0x000fe20000410000 */
[----:B------:R-:W-:Y:S01]  /*f930*/  FMUL.FTZ R221, R122, R53 ;  /* 0x000000357add7220 */ /* 0x000fe20000410000 */
[----:B------:R-:W-:Y:S01]  /*f940*/  FFMA.FTZ R15, -R154, R154, 1 ;  /* 0x3f8000009a0f7423 */ /* 0x000fe2000001019a */
[----:B-1----:R-:W-:Y:S01]  /*f950*/  FMUL.FTZ R64, R101, R64 ;  /* 0x0000004065407220 */ /* 0x002fe20000410000 */
[----:B------:R-:W2:Y:S01]  /*f960*/  LDL.LU R201, [R1+0x10c] ;  /* 0x00010c0001c97983 */ /* 0x000ea20000300800 */
[----:B------:R-:W-:Y:S01]  /*f970*/  FFMA.FTZ R215, -R202, R202, 1 ;  /* 0x3f800000cad77423 */ /* 0x000fe200000101ca */
[----:B------:R-:W-:Y:S01]  /*f980*/  FFMA.FTZ R225, -R203, R203, 1 ;  /* 0x3f800000cbe17423 */ /* 0x000fe200000101cb */
[----:B------:R-:W1:Y:S01]  /*f990*/  MUFU.EX2 R115, R115 ;  /* 0x0000007300737308 */ /* 0x000e620000000800 */
[----:B------:R-:W2:Y:S01]  /*f9a0*/  LDL.LU R202, [R1+0x108] ;  /* 0x0001080001ca7983 */ /* 0x000ea20000300800 */
[----:B------:R-:W-:Y:S01]  /*f9b0*/  FMUL.FTZ R222, R124, R55 ;  /* 0x000000377cde7220 */ /* 0x000fe20000410000 */
[----:B------:R-:W-:Y:S01]  /*f9c0*/  FMUL.FTZ R66, R66, R63 ;  /* 0x0000003f42427220 */ /* 0x000fe20000410000 */
[----:B------:R-:W-:Y:S01]  /*f9d0*/  FMUL.FTZ R53, R218, R220 ;  /* 0x000000dcda357220 */ /* 0x000fe20000410000 */
[----:B------:R-:W2:Y:S01]  /*f9e0*/  LDL.LU R203, [R1+0x104] ;  /* 0x0001040001cb7983 */ /* 0x000ea20000300800 */
[----:B------:R-:W-:Y:S01]  /*f9f0*/  FMUL.FTZ R55, R217, R221 ;  /* 0x000000ddd9377220 */ /* 0x000fe20000410000 */
[----:B------:R-:W-:Y:S01]  /*fa00*/  FADD.FTZ R67, R67, -R91 ;  /* 0x8000005b43437221 */ /* 0x000fe20000010000 */
[----:B------:R-:W3:Y:S01]  /*fa10*/  MUFU.EX2 R105, R105 ;  /* 0x0000006900697308 */ /* 0x000ee20000000800 */
[----:B------:R4:W5:Y:S01]  /*fa20*/  LDL.LU R171, [R1+0x100] ;  /* 0x0001000001ab7983 */ /* 0x0009620000300800 */
[----:B------:R-:W-:Y:S01]  /*fa30*/  FMUL.FTZ R15, R15, R92 ;  /* 0x0000005c0f0f7220 */ /* 0x000fe20000410000 */
[----:B------:R-:W-:-:S02]  /*fa40*/  FMUL.FTZ R64, R40, R64 ;  /* 0x0000004028407220 */ /* 0x000fc40000410000 */
[----:B------:R-:W4:Y:S04]  /*fa50*/  SHFL.IDX PT, R63, R88, R227, 0x1f ;  /* 0x00001fe3583f7589 */ /* 0x000f2800000e0000 */
[----:B------:R1:W5:Y:S01]  /*fa60*/  LDL.LU R170, [R1+0xfc] ;  /* 0x0000fc0001aa7983 */ /* 0x0003620000300800 */
[----:B------:R-:W4:Y:S03]  /*fa70*/  MUFU.EX2 R114, R114 ;  /* 0x0000007200727308 */ /* 0x000f260000000800 */
[----:B------:R-:W-:Y:S04]  /*fa80*/  SHFL.IDX PT, R91, R88, R10, 0x1f ;  /* 0x00001f0a585b7589 */ /* 0x000fe800000e0000 */
        /* <DEDUP_REMOVED lines=12> */
[----:B------:R-:W4:Y:S03]  /*fb50*/  MUFU.EX2 R118, R118 ;  /* 0x0000007600767308 */ /* 0x000f260000000800 */
[----:B------:R1:W5:Y:S04]  /*fb60*/  LDL.LU R165, [R1+0xe8] ;  /* 0x0000e80001a57983 */ /* 0x0003680000300800 */
[----:B------:R1:W5:Y:S04]  /*fb70*/  LDL.LU R164, [R1+0xe4] ;  /* 0x0000e40001a47983 */ /* 0x0003680000300800 */
[----:B------:R1:W5:Y:S01]  /*fb80*/  LDL.LU R163, [R1+0xe0] ;  /* 0x0000e00001a37983 */ /* 0x0003620000300800 */
[----:B------:R-:W-:-:S03]  /*fb90*/  FFMA.FTZ R69, -R158, R158, 1 ;  /* 0x3f8000009e457423 */ /* 0x000fc6000001019e */
[----:B------:R1:W5:Y:S01]  /*fba0*/  LDL.LU R162, [R1+0xdc] ;  /* 0x0000dc0001a27983 */ /* 0x0003620000300800 */
[----:B------:R-:W-:-:S03]  /*fbb0*/  FADD.FTZ R90, R70, -R90 ;  /* 0x8000005a465a7221 */ /* 0x000fc60000010000 */
[----:B------:R1:W5:Y:S01]  /*fbc0*/  LDL.LU R161, [R1+0xd8] ;  /* 0x0000d80001a17983 */ /* 0x0003620000300800 */
[----:B------:R-:W4:Y:S03]  /*fbd0*/  MUFU.EX2 R138, R138 ;  /* 0x0000008a008a7308 */ /* 0x000f260000000800 */
        /* <DEDUP_REMOVED lines=8> */
[----:B---3--:R-:W-:Y:S02]  /*fc60*/  FMUL.FTZ R62, R105, R62 ;  /* 0x0000003e693e7220 */ /* 0x008fe40000410000 */
        /* <DEDUP_REMOVED lines=8> */
[----:B----4-:R-:W-:Y:S02]  /*fcf0*/  FMUL.FTZ R90, R114, R90 ;  /* 0x0000005a725a7220 */ /* 0x010fe40000410000 */
        /* <DEDUP_REMOVED lines=64> */
[----:B------:R-:W2:Y:S08]  /*10100*/  MUFU.EX2 R123, R123 ;  /* 0x0000007b007b7308 */ /* 0x000eb00000000800 */
        /* <DEDUP_REMOVED lines=90> */
[----:B---3--:R-:W-:-:S05]  /*106b0*/  LEA R13, R0, R221, 0xe ;  /* 0x000000dd000d7211 */ /* 0x008fca00078e70ff */
        /* <DEDUP_REMOVED lines=147> */
.L_x_1909:
        /* <DEDUP_REMOVED lines=70> */
.L_x_1910:
[----:B------:R-:W-:Y:S01]  /*11450*/  UIADD3 UR43, UR43, 0x1, URZ ;  /* 0x000000012b2b7890 */ /* 0x000fe2000fffe03f */
[----:B------:R-:W-:Y:S02]  /*11460*/  VIADD R0, R0, 0x1 ;  /* 0x0000000100007836 */ /* 0x000fe40000000000 */
[----:B------:R-:W-:Y:S01]  /*11470*/  VIADD R6, R6, 0x30c20 ;  /* 0x00030c2006067836 */ /* 0x000fe20000000000 */
        /* <DEDUP_REMOVED lines=9> */
.L_x_1900:
        /* <DEDUP_REMOVED lines=34> */
.L_x_1868:
        /* <DEDUP_REMOVED lines=20> */
[----:B------:R-:W-:-:S02]  /*11870*/  F2FP.BF16.F32.PACK_AB R197, R199, R198 ;  /* 0x000000c6c7c5723e */ /* 0x000fc400000010ff */
[----:B--2---:R-:W-:Y:S02]  /*11880*/  IADD3 R11, R0, -0x80, RZ ;  /* 0xffffff80000b7810 */ /* 0x004fe40007ffe0ff */
[----:B------:R-:W-:Y:S02]  /*11890*/  F2FP.BF16.F32.PACK_AB R140, R141, R140 ;  /* 0x0000008c8d8c723e */ /* 0x000fe400000010ff */
[----:B------:R-:W-:Y:S02]  /*118a0*/  SHF.R.S32.HI R10, RZ, 0x1f, R11 ;  /* 0x0000001fff0a7819 */ /* 0x000fe4000001140b */
[----:B------:R-:W-:Y:S02]  /*118b0*/  F2FP.BF16.F32.PACK_AB R198, R201, R200 ;  /* 0x000000c8c9c6723e */ /* 0x000fe400000010ff */
[CC--:B------:R-:W-:Y:S02]  /*118c0*/  LEA.HI R7, R10.reuse, R11.reuse, RZ, 0x4 ;  /* 0x0000000b0a077211 */ /* 0x0c0fe400078f20ff */
[----:B------:R-:W-:-:S02]  /*118d0*/  LEA.HI R4, R10, R11, RZ, 0x5 ;  /* 0x0000000b0a047211 */ /* 0x000fc400078f28ff */
[----:B------:R-:W-:Y:S02]  /*118e0*/  LOP3.LUT R0, R7, 0xfffffff0, RZ, 0xc0, !PT ;  /* 0xfffffff007007812 */ /* 0x000fe400078ec0ff */
[----:B------:R-:W-:Y:S02]  /*118f0*/  SHF.R.U32.HI R7, RZ, 0x1, R7 ;  /* 0x00000001ff077819 */ /* 0x000fe40000011607 */
[----:B------:R-:W-:Y:S01]  /*11900*/  F2FP.BF16.F32.PACK_AB R199, R203, R202 ;  /* 0x000000cacbc7723e */ /* 0x000fe200000010ff */
[----:B------:R-:W-:Y:S01]  /*11910*/  IMAD.IADD R0, R11, 0x1, -R0 ;  /* 0x000000010b007824 */ /* 0x000fe200078e0a00 */
[----:B------:R-:W-:Y:S02]  /*11920*/  F2FP.BF16.F32.PACK_AB R141, R143, R142 ;  /* 0x0000008e8f8d723e */ /* 0x000fe400000010ff */
[----:B------:R-:W-:Y:S02]  /*11930*/  F2FP.BF16.F32.PACK_AB R148, R149, R148 ;  /* 0x000000949594723e */ /* 0x000fe400000010ff */
[----:B------:R-:W-:-:S02]  /*11940*/  SHF.R.S32.HI R3, RZ, 0x1f, R0 ;  /* 0x0000001fff037819 */ /* 0x000fc40000011400 */
[----:B------:R-:W-:Y:S02]  /*11950*/  F2FP.BF16.F32.PACK_AB R142, R145, R144 ;  /* 0x00000090918e723e */ /* 0x000fe400000010ff */
[----:B------:R-:W-:Y:S02]  /*11960*/  LEA.HI R3, R3, R0, RZ, 0x3 ;  /* 0x0000000003037211 */ /* 0x000fe400078f18ff */
[----:B------:R-:W-:Y:S02]  /*11970*/  F2FP.BF16.F32.PACK_AB R143, R147, R146 ;  /* 0x00000092938f723e */ /* 0x000fe400000010ff */
[C---:B------:R-:W-:Y:S01]  /*11980*/  LOP3.LUT R5, R3.reuse, 0xfffffff8, RZ, 0xc0, !PT ;  /* 0xfffffff803057812 */ /* 0x040fe200078ec0ff */
[----:B------:R-:W-:Y:S01]  /*11990*/  IMAD.SHL.U32 R3, R3, 0x40, RZ ;  /* 0x0000004003037824 */ /* 0x000fe200078e00ff */
[----:B------:R-:W-:Y:S02]  /*119a0*/  F2FP.BF16.F32.PACK_AB R149, R151, R150 ;  /* 0x000000969795723e */ /* 0x000fe400000010ff */
[----:B------:R-:W-:Y:S01]  /*119b0*/  F2FP.BF16.F32.PACK_AB R156, R157, R156 ;  /* 0x0000009c9d9c723e */ /* 0x000fe200000010ff */
[----:B------:R-:W-:Y:S01]  /*119c0*/  IMAD.IADD R5, R0, 0x1, -R5 ;  /* 0x0000000100057824 */ /* 0x000fe200078e0a05 */
[----:B------:R-:W-:-:S02]  /*119d0*/  LOP3.LUT R3, R3, 0x7ffffe00, RZ, 0xc0, !PT ;  /* 0x7ffffe0003037812 */ /* 0x000fc400078ec0ff */
[----:B------:R-:W-:Y:S02]  /*119e0*/  F2FP.BF16.F32.PACK_AB R150, R153, R152 ;  /* 0x000000989996723e */ /* 0x000fe400000010ff */
[C---:B------:R-:W-:Y:S02]  /*119f0*/  SHF.L.U32 R0, R5.reuse, 0x6, RZ ;  /* 0x0000000605007819 */ /* 0x040fe400000006ff */
[----:B------:R-:W-:Y:S02]  /*11a00*/  R2P PR, R5, 0x6 ;  /* 0x0000000605007804 */ /* 0x000fe40000000000 */
[----:B------:R-:W-:Y:S02]  /*11a10*/  LOP3.LUT R0, R0, 0x1c0, RZ, 0xc0, !PT ;  /* 0x000001c000007812 */ /* 0x000fe400078ec0ff */
[----:B------:R-:W-:Y:S02]  /*11a20*/  MOV R5, 0x40 ;  /* 0x0000004000057802 */ /* 0x000fe40000000f00 */
[----:B------:R-:W-:-:S02]  /*11a30*/  LOP3.LUT R7, R0, 0x8, R7, 0xf8, !PT ;  /* 0x0000000800077812 */ /* 0x000fc400078ef807 */
[----:B------:R-:W-:Y:S01]  /*11a40*/  SHF.R.U32.HI R2, RZ, 0x3, R0 ;  /* 0x00000003ff027819 */ /* 0x000fe20000011600 */
[----:B------:R-:W-:Y:S01]  /*11a50*/  IMAD.SHL.U32 R0, R4, 0x20, RZ ;  /* 0x0000002004007824 */ /* 0x000fe200078e00ff */
[----:B------:R-:W-:Y:S02]  /*11a60*/  SEL R5, R5, 0xffffffc0, !P2 ;  /* 0xffffffc005057807 */ /* 0x000fe40005000000 */
        /* <DEDUP_REMOVED lines=12> */
[----:B------:R-:W-:Y:S01]  /*11b30*/  IMAD.IADD R3, R3, 0x1, R6 ;  /* 0x0000000103037824 */ /* 0x000fe200078e0206 */
        /* <DEDUP_REMOVED lines=15> */
[----:B------:R-:W-:Y:S01]  /*11c30*/  MOV R4, UR4 ;  /* 0x0000000400047c02 */ /* 0x000fe20008000f00 */
        /* <DEDUP_REMOVED lines=9> */
[----:B--2---:R-:W-:Y:S01]  /*11cd0*/  LOP3.LUT R6, R19, 0x1ffffff8, RZ, 0xc0, !PT ;  /* 0x1ffffff813067812 */ /* 0x004fe200078ec0ff */
[----:B------:R-:W2:Y:S01]  /*11ce0*/  S2R R27, SR_CTAID.X ;  /* 0x00000000001b7919 */ /* 0x000ea20000002500 */
[----:B------:R-:W-:Y:S01]  /*11cf0*/  SHF.R.S32.HI R19, RZ, 0x3, R19 ;  /* 0x00000003ff137819 */ /* 0x000fe20000011413 */
[----:B------:R-:W-:Y:S01]  /*11d00*/  IMAD.U32 R0, RZ, RZ, UR7 ;  /* 0x00000007ff007e24 */ /* 0x000fe2000f8e00ff */
[----:B------:R-:W1:Y:S01]  /*11d10*/  S2R R31, SR_CTAID.Y ;  /* 0x00000000001f7919 */ /* 0x000e620000002600 */
[----:B------:R-:W-:Y:S01]  /*11d20*/  IMAD.IADD R6, R11, 0x1, -R6 ;  /* 0x000000010b067824 */ /* 0x000fe200078e0a06 */
[----:B------:R-:W-:Y:S02]  /*11d30*/  SHF.L.U32 R8, R19, 0x6, RZ ;  /* 0x0000000613087819 */ /* 0x000fe400000006ff */
[----:B------:R-:W-:Y:S02]  /*11d40*/  PLOP3.LUT P0, PT, PT, PT, UP0, 0x80, 0x0 ;  /* 0x000000000000781c */ /* 0x000fe40003f0f008 */
[----:B------:R-:W-:Y:S01]  /*11d50*/  @UP0 ULDC.64 UR4, c[0x0][0x878] ;  /* 0x00021e0000040ab9 */ /* 0x000fe20000000a00 */
[----:B------:R-:W-:Y:S01]  /*11d60*/  IMAD.SHL.U32 R20, R6, 0x8, RZ ;  /* 0x0000000806147824 */ /* 0x000fe200078e00ff */
[----:B------:R-:W-:Y:S01]  /*11d70*/  @UP0 UIMAD.WIDE UR4, UR37, 0x4, UR4 ;  /* 0x00000004250408a5 */ /* 0x000fe2000f8e0204 */
[----:B------:R-:W-:-:S02]  /*11d80*/  LOP3.LUT R9, R8, 0x1c0, RZ, 0xc0, !PT ;  /* 0x000001c008097812 */ /* 0x000fc400078ec0ff */
[----:B------:R-:W-:Y:S02]  /*11d90*/  LEA.HI R8, R10, R11, RZ, 0x6 ;  /* 0x0000000b0a087211 */ /* 0x000fe400078f30ff */
[----:B------:R-:W-:Y:S01]  /*11da0*/  LOP3.LUT R6, R9, 0x38, R20, 0xf8, !PT ;  /* 0x0000003809067812 */ /* 0x000fe200078ef814 */
[----:B---3--:R-:W-:Y:S01]  /*11db0*/  IMAD.U32 R3, RZ, RZ, UR5 ;  /* 0x00000005ff037e24 */ /* 0x008fe2000f8e00ff */
[----:B------:R-:W-:Y:S02]  /*11dc0*/  MOV R2, UR4 ;  /* 0x0000000400027c02 */ /* 0x000fe40008000f00 */
[----:B------:R-:W-:Y:S01]  /*11dd0*/  SHF.R.U32.HI R9, RZ, 0x3, R9 ;  /* 0x00000003ff097819 */ /* 0x000fe20000011609 */
[----:B------:R-:W-:Y:S02]  /*11de0*/  IMAD.SHL.U32 R8, R8, 0x8, RZ ;  /* 0x0000000808087824 */ /* 0x000fe400078e00ff */
[----:B------:R3:W5:Y:S01]  /*11df0*/  @P0 LDG.E R0, desc[UR38][R2.64] ;  /* 0x0000002602000981 */ /* 0x000762000c1e1900 */
[----:B------:R-:W-:-:S04]  /*11e00*/  LOP3.LUT R9, R6, R9, RZ, 0x3c, !PT ;  /* 0x0000000906097212 */ /* 0x000fc800078e3cff */
[----:B------:R-:W-:Y:S02]  /*11e10*/  LOP3.LUT R8, R9, 0x7ffffe00, R8, 0xf8, !PT ;  /* 0x7ffffe0009087812 */ /* 0x000fe400078ef808 */
[----:B---3--:R-:W-:Y:S02]  /*11e20*/  CS2R R2, SRZ ;  /* 0x0000000000027805 */ /* 0x008fe4000001ff00 */
[----:B----4-:R-:W-:Y:S02]  /*11e30*/  @P4 SHF.R.S32.HI R3, RZ, 0x1f, R7 ;  /* 0x0000001fff034819 */ /* 0x010fe40000011407 */
[----:B------:R-:W-:Y:S01]  /*11e40*/  @P4 MOV R2, R7 ;  /* 0x0000000700024202 */ /* 0x000fe20000000f00 */
[----:B-12---:R-:W-:Y:S06]  /*11e50*/  @P0 BRA `(.L_x_1913) ;  /* 0x0000000000100947 */ /* 0x006fec0003800000 */
[----:B------:R-:W-:Y:S05]  /*11e60*/  @!P4 BRA `(.L_x_1913) ;  /* 0x00000000000cc947 */ /* 0x000fea0003800000 */
[----:B------:R-:W2:Y:S04]  /*11e70*/  LDG.E R7, desc[UR38][R4.64] ;  /* 0x0000002604077981 */ /* 0x000ea8000c1e1900 */
[----:B-----5:R-:W2:Y:S02]  /*11e80*/  LDG.E R0, desc[UR38][R4.64+0x4] ;  /* 0x0000042604007981 */ /* 0x020ea4000c1e1900 */
[----:B--2---:R-:W-:-:S07]  /*11e90*/  IMAD.IADD R0, R0, 0x1, -R7 ;  /* 0x0000000100007824 */ /* 0x004fce00078e0a07 */
.L_x_1913:
        /* <DEDUP_REMOVED lines=10> */
[C---:B------:R-:W-:Y:S01]  /*11f40*/  IMAD.WIDE.U32 R16, R31.reuse, UR4, R20 ;  /* 0x000000041f107c25 */ /* 0x040fe2000f8e0014 */
[----:B------:R-:W-:Y:S01]  /*11f50*/  USHF.R.S32.HI UR4, URZ, 0x1f, UR37 ;  /* 0x0000001f3f047899 */ /* 0x000fe20008011425 */
[----:B------:R-:W-:Y:S01]  /*11f60*/  VIMNMX R22, R0, 0x80, PT ;  /* 0x0000008000167848 */ /* 0x000fe20003fe0100 */
[----:B------:R2:W2:Y:S01]  /*11f70*/  LDS.128 R4, [R30+0x3000] ;  /* 0x003000001e047984 */ /* 0x0004a20000000c00 */
[----:B------:R-:W2:Y:S01]  /*11f80*/  LDC R35, c[0x0][0x80c] ;  /* 0x00020300ff237b82 */ /* 0x000ea20000000800 */
[----:B------:R-:W-:Y:S01]  /*11f90*/  IMAD R23, R31, UR5, R18 ;  /* 0x000000051f177c24 */ /* 0x000fe2000f8e0212 */
[C---:B------:R-:W-:Y:S01]  /*11fa0*/  ISETP.GE.AND P3, PT, R19.reuse, R22, PT ;  /* 0x000000161300720c */ /* 0x040fe20003f66270 */
[----:B------:R-:W-:Y:S01]  /*11fb0*/  IMAD.U32 R34, RZ, RZ, UR4 ;  /* 0x00000004ff227e24 */ /* 0x000fe2000f8e00ff */
[----:B------:R-:W-:Y:S01]  /*11fc0*/  ULDC.64 UR4, c[0x0][0x858] ;  /* 0x0002160000047ab9 */ /* 0x000fe20000000a00 */
[----:B------:R-:W-:Y:S01]  /*11fd0*/  VIADD R0, R19, 0x20 ;  /* 0x0000002013007836 */ /* 0x000fe20000000000 */
[----:B------:R-:W-:Y:S01]  /*11fe0*/  IADD3 R17, R17, R23, RZ ;  /* 0x0000001711117210 */ /* 0x000fe20007ffe0ff */
[----:B------:R-:W-:Y:S01]  /*11ff0*/  BSSY B0, `(.L_x_1914) ;  /* 0x000001d000007945 */ /* 0x000fe20003800000 */
[----:B------:R-:W-:-:S02]  /*12000*/  SEL R34, R34, RZ, !P4 ;  /* 0x000000ff22227207 */ /* 0x000fc40006000000 */
[-C--:B------:R-:W-:Y:S02]  /*12010*/  ISETP.GE.AND P2, PT, R0, R22.reuse, PT ;  /* 0x000000160000720c */ /* 0x080fe40003f46270 */
[----:B-1----:R-:W-:Y:S01]  /*12020*/  ISETP.GE.OR P6, PT, R20, R33, P3 ;  /* 0x000000211400720c */ /* 0x002fe20001fc6670 */
[----:B------:R-:W-:Y:S01]  /*12030*/  IMAD R0, R34, UR4, RZ ;  /* 0x0000000422007c24 */ /* 0x000fe2000f8e02ff */
[----:B------:R-:W-:Y:S02]  /*12040*/  SEL R37, RZ, UR37, P4 ;  /* 0x00000025ff257c07 */ /* 0x000fe4000a000000 */
[C---:B------:R-:W-:Y:S02]  /*12050*/  IADD3 R18, R19.reuse, 0x40, RZ ;  /* 0x0000004013127810 */ /* 0x040fe40007ffe0ff */
[C---:B------:R-:W-:Y:S01]  /*12060*/  LEA.HI.X.SX32 R3, R19.reuse, R3, 0x1, P0 ;  /* 0x0000000313037211 */ /* 0x040fe200000f0eff */
[----:B------:R-:W-:Y:S01]  /*12070*/  VIADD R19, R19, 0x60 ;  /* 0x0000006013137836 */ /* 0x000fe20000000000 */
[-C--:B------:R-:W-:Y:S01]  /*12080*/  ISETP.GE.AND P1, PT, R18, R22.reuse, PT ;  /* 0x000000161200720c */ /* 0x080fe20003f26270 */
[C---:B------:R-:W-:Y:S01]  /*12090*/  IMAD R23, R37.reuse, UR5, R0 ;  /* 0x0000000525177c24 */ /* 0x040fe2000f8e0200 */
[----:B------:R-:W-:Y:S01]  /*120a0*/  ISETP.GE.OR P5, PT, R20, R33, P2 ;  /* 0x000000211400720c */ /* 0x000fe200017a6670 */
[----:B------:R-:W-:Y:S01]  /*120b0*/  IMAD.WIDE.U32 R28, R37, UR4, R16 ;  /* 0x00000004251c7c25 */ /* 0x000fe2000f8e0010 */
[----:B------:R-:W-:-:S02]  /*120c0*/  ISETP.GE.AND P0, PT, R19, R22, PT ;  /* 0x000000161300720c */ /* 0x000fc40003f06270 */
[----:B------:R-:W-:Y:S01]  /*120d0*/  ISETP.GE.OR P4, PT, R20, R33, P1 ;  /* 0x000000211400720c */ /* 0x000fe20000f86670 */
[----:B------:R-:W-:-:S04]  /*120e0*/  IMAD.WIDE R26, R27, 0x80, R2 ;  /* 0x000000801b1a7825 */ /* 0x000fc800078e0202 */
[----:B------:R-:W-:Y:S01]  /*120f0*/  IMAD.IADD R23, R29, 0x1, R23 ;  /* 0x000000011d177824 */ /* 0x000fe200078e0217 */
[----:B--234-:R-:W-:Y:S07]  /*12100*/  @P6 BRA `(.L_x_1915) ;  /* 0x00000000002c6947 */ /* 0x01cfee0003800000 */
[----:B------:R-:W1:Y:S01]  /*12110*/  LDS.128 R16, [R30+0x4000] ;  /* 0x004000001e107984 */ /* 0x000e620000000c00 */
        /* <DEDUP_REMOVED lines=9> */
[----:B-1----:R1:W-:Y:S02]  /*121b0*/  STG.E.128 desc[UR38][R24.64], R16 ;  /* 0x0000001018007986 */ /* 0x0023e4000c101d26 */
.L_x_1915:
[----:B------:R-:W-:Y:S05]  /*121c0*/  BSYNC B0 ;  /* 0x0000000000007941 */ /* 0x000fea0003800000 */
.L_x_1914:
        /* <DEDUP_REMOVED lines=17> */
.L_x_1917:
[----:B------:R-:W-:Y:S05]  /*122e0*/  BSYNC B0 ;  /* 0x0000000000007941 */ /* 0x000fea0003800000 */
.L_x_1916:
[----:B--23--:R2:W3:Y:S01]  /*122f0*/  LDS.128 R16, [R30+0x6000] ;  /* 0x006000001e107984 */ /* 0x00c4e20000000c00 */
        /* <DEDUP_REMOVED lines=15> */
.L_x_1919:
[----:B------:R-:W-:Y:S05]  /*123f0*/  BSYNC B0 ;  /* 0x0000000000007941 */ /* 0x000fea0003800000 */
.L_x_1918:
[----:B---34-:R3:W4:Y:S01]  /*12400*/  LDS.128 R16, [R30+0x7000] ;  /* 0x007000001e107984 */ /* 0x0187220000000c00 */
        /* <DEDUP_REMOVED lines=14> */
[----:B----4-:R4:W-:Y:S02]  /*124f0*/  STG.E.128 desc[UR38][R22.64], R16 ;  /* 0x0000001016007986 */ /* 0x0109e4000c101d26 */
.L_x_1921:
[----:B------:R-:W-:Y:S05]  /*12500*/  BSYNC B0 ;  /* 0x0000000000007941 */ /* 0x000fea0003800000 */
.L_x_1920:
        /* <DEDUP_REMOVED lines=27> */
.L_x_1923:
[----:B------:R-:W-:Y:S05]  /*126c0*/  BSYNC B0 ;  /* 0x0000000000007941 */ /* 0x000fea0003800000 */
.L_x_1922:
        /* <DEDUP_REMOVED lines=15> */
.L_x_1925:
[----:B------:R-:W-:Y:S05]  /*127c0*/  BSYNC B0 ;  /* 0x0000000000007941 */ /* 0x000fea0003800000 */
.L_x_1924:
        /* <DEDUP_REMOVED lines=15> */
.L_x_1927:
[----:B------:R-:W-:Y:S05]  /*128c0*/  BSYNC B0 ;  /* 0x0000000000007941 */ /* 0x000fea0003800000 */
.L_x_1926:
        /* <DEDUP_REMOVED lines=15> */
.L_x_1912:
        /* <DEDUP_REMOVED lines=16> */
[----:B------:R-:W-:Y:S01]  /*12ac0*/  IMAD.U32 R6, RZ, RZ, UR4 ;  /* 0x00000004ff067e24 */ /* 0x000fe2000f8e00ff */
[----:B------:R-:W-:-:S05]  /*12ad0*/  MOV R7, UR5 ;  /* 0x0000000500077c02 */ /* 0x000fca0008000f00 */
        /* <DEDUP_REMOVED lines=8> */
[----:B------:R-:W-:-:S05]  /*12b60*/  LOP3.LUT R11, R10, 0x1ffffff8, RZ, 0xc0, !PT ;  /* 0x1ffffff80a0b7812 */ /* 0x000fca00078ec0ff */
[----:B------:R-:W-:Y:S01]  /*12b70*/  IMAD.IADD R11, R8, 0x1, -R11 ;  /* 0x00000001080b7824 */ /* 0x000fe200078e0a0b */
[----:B--2---:R-:W-:Y:S02]  /*12b80*/  @P4 SHF.R.S32.HI R3, RZ, 0x1f, R9 ;  /* 0x0000001fff034819 */ /* 0x004fe40000011409 */
[----:B------:R-:W-:Y:S01]  /*12b90*/  @P4 MOV R2, R9 ;  /* 0x0000000900024202 */ /* 0x000fe20000000f00 */
[----:B-1-3--:R-:W-:Y:S06]  /*12ba0*/  @P0 BRA `(.L_x_1928) ;  /* 0x0000000000100947 */ /* 0x00afec0003800000 */
[----:B------:R-:W-:Y:S05]  /*12bb0*/  @!P4 BRA `(.L_x_1928) ;  /* 0x00000000000cc947 */ /* 0x000fea0003800000 */
[----:B------:R-:W2:Y:S04]  /*12bc0*/  LDG.E R7, desc[UR38][R4.64] ;  /* 0x0000002604077981 */ /* 0x000ea8000c1e1900 */
[----:B-----5:R-:W2:Y:S02]  /*12bd0*/  LDG.E R0, desc[UR38][R4.64+0x4] ;  /* 0x0000042604007981 */ /* 0x020ea4000c1e1900 */
[----:B--2---:R-:W-:-:S07]  /*12be0*/  IMAD.IADD R0, R0, 0x1, -R7 ;  /* 0x0000000100007824 */ /* 0x004fce00078e0a07 */
.L_x_1928:
[----:B------:R-:W1:Y:S01]  /*12bf0*/  LDC R21, c[0x0][0x80c] ;  /* 0x00020300ff157b82 */ /* 0x000e620000000800 */
[----:B------:R-:W-:Y:S01]  /*12c00*/  SHF.R.S32.HI R7, RZ, 0x3, R10 ;  /* 0x00000003ff077819 */ /* 0x000fe2000001140a */
[----:B------:R-:W-:Y:S01]  /*12c10*/  IMAD.SHL.U32 R10, R11, 0x8, RZ ;  /* 0x000000080b0a7824 */ /* 0x000fe200078e00ff */
[----:B------:R-:W-:Y:S01]  /*12c20*/  SHF.R.S32.HI R14, RZ, 0x1f, R19 ;  /* 0x0000001fff0e7819 */ /* 0x000fe20000011413 */
[----:B------:R-:W-:Y:S01]  /*12c30*/  ULDC.64 UR4, c[0x0][0x820] ;  /* 0x0002080000047ab9 */ /* 0x000fe20000000a00 */
[----:B-----5:R-:W-:Y:S01]  /*12c40*/  IMAD R0, R15, -0x80, R0 ;  /* 0xffffff800f007824 */ /* 0x020fe200078e0200 */
[C---:B------:R-:W-:Y:S01]  /*12c50*/  IADD3 R2, P0, R7.reuse, R2, RZ ;  /* 0x0000000207027210 */ /* 0x040fe20007f1e0ff */
[C---:B------:R-:W-:Y:S01]  /*12c60*/  VIADD R17, R7.reuse, 0x40 ;  /* 0x0000004007117836 */ /* 0x040fe20000000000 */
[--C-:B------:R-:W-:Y:S01]  /*12c70*/  SHF.R.S32.HI R11, RZ, 0x1f, R10.reuse ;  /* 0x0000001fff0b7819 */ /* 0x100fe2000001140a */
[----:B------:R-:W-:Y:S01]  /*12c80*/  IMAD R6, R14, UR4, RZ ;  /* 0x000000040e067c24 */ /* 0x000fe2000f8e02ff */
[----:B------:R-:W2:Y:S01]  /*12c90*/  LDC R23, c[0x0][0x83c] ;  /* 0x00020f00ff177b82 */ /* 0x000ea20000000800 */
[----:B------:R-:W-:Y:S01]  /*12ca0*/  ISETP.GE.AND P3, PT, R7, R0, PT ;  /* 0x000000000700720c */ /* 0x000fe20003f66270 */
[----:B------:R-:W-:Y:S01]  /*12cb0*/  BSSY B0, `(.L_x_1929) ;  /* 0x0000022000007945 */ /* 0x000fe20003800000 */
[----:B------:R-:W-:Y:S01]  /*12cc0*/  IMAD.WIDE.U32 R4, R19, UR4, R10 ;  /* 0x0000000413047c25 */ /* 0x000fe2000f8e000a */
[----:B------:R-:W-:Y:S01]  /*12cd0*/  USHF.R.S32.HI UR4, URZ, 0x1f, UR37 ;  /* 0x0000001f3f047899 */ /* 0x000fe20008011425 */
[----:B------:R-:W-:-:S02]  /*12ce0*/  LEA.HI.X.SX32 R3, R7, R3, 0x1, P0 ;  /* 0x0000000307037211 */ /* 0x000fc400000f0eff */
[C---:B------:R-:W-:Y:S01]  /*12cf0*/  IADD3 R13, R7.reuse, 0x20, RZ ;  /* 0x00000020070d7810 */ /* 0x040fe20007ffe0ff */
[----:B------:R-:W-:Y:S01]  /*12d00*/  VIADD R7, R7, 0x60 ;  /* 0x0000006007077836 */ /* 0x000fe20000000000 */
[-C--:B------:R-:W-:Y:S01]  /*12d10*/  ISETP.GE.AND P1, PT, R17, R0.reuse, PT ;  /* 0x000000001100720c */ /* 0x080fe20003f26270 */
[----:B------:R-:W-:Y:S01]  /*12d20*/  IMAD R9, R19, UR5, R6 ;  /* 0x0000000513097c24 */ /* 0x000fe2000f8e0206 */
[----:B------:R-:W-:Y:S01]  /*12d30*/  MOV R12, UR4 ;  /* 0x00000004000c7c02 */ /* 0x000fe20008000f00 */
[----:B------:R-:W-:Y:S01]  /*12d40*/  ULDC.64 UR4, c[0x0][0x828] ;  /* 0x00020a0000047ab9 */ /* 0x000fe20000000a00 */
[----:B------:R-:W-:Y:S01]  /*12d50*/  ISETP.GE.AND P2, PT, R13, R0, PT ;  /* 0x000000000d00720c */ /* 0x000fe20003f46270 */
[----:B------:R-:W-:Y:S01]  /*12d60*/  IMAD.IADD R5, R5, 0x1, R9 ;  /* 0x0000000105057824 */ /* 0x000fe200078e0209 */
[----:B-1----:R-:W-:Y:S02]  /*12d70*/  ISETP.GE.OR P6, PT, R10, R21, P3 ;  /* 0x000000150a00720c */ /* 0x002fe40001fc6670 */
[----:B------:R-:W-:-:S02]  /*12d80*/  SEL R12, R12, RZ, !P4 ;  /* 0x000000ff0c0c7207 */ /* 0x000fc40006000000 */
[----:B------:R-:W-:Y:S01]  /*12d90*/  ISETP.GE.AND P0, PT, R7, R0, PT ;  /* 0x000000000700720c */ /* 0x000fe20003f06270 */
[----:B------:R-:W-:Y:S01]  /*12da0*/  IMAD.WIDE R6, R15, 0x80, R2 ;  /* 0x000000800f067825 */ /* 0x000fe200078e0202 */
[----:B------:R-:W-:Y:S02]  /*12db0*/  SEL R17, RZ, UR37, P4 ;  /* 0x00000025ff117c07 */ /* 0x000fe4000a000000 */
[-C--:B------:R-:W-:Y:S01]  /*12dc0*/  ISETP.GE.OR P5, PT, R10, R21.reuse, P2 ;  /* 0x000000150a00720c */ /* 0x080fe200017a6670 */
[----:B------:R-:W-:Y:S01]  /*12dd0*/  IMAD R0, R12, UR4, RZ ;  /* 0x000000040c007c24 */ /* 0x000fe2000f8e02ff */
[----:B------:R-:W-:Y:S01]  /*12de0*/  ISETP.GE.OR P4, PT, R10, R21, P1 ;  /* 0x000000150a00720c */ /* 0x000fe20000f86670 */
[----:B------:R-:W-:-:S04]  /*12df0*/  IMAD.WIDE.U32 R8, R17, UR4, R4 ;  /* 0x0000000411087c25 */ /* 0x000fc8000f8e0004 */
[----:B------:R-:W-:-:S04]  /*12e00*/  IMAD R13, R17, UR5, R0 ;  /* 0x00000005110d7c24 */ /* 0x000fc8000f8e0200 */
[----:B------:R-:W-:Y:S01]  /*12e10*/  IMAD.IADD R5, R9, 0x1, R13 ;  /* 0x0000000109057824 */ /* 0x000fe200078e020d */
[----:B--2---:R-:W-:Y:S06]  /*12e20*/  @P6 BRA `(.L_x_1930) ;  /* 0x0000000000286947 */ /* 0x004fec0003800000 */
        /* <DEDUP_REMOVED lines=10> */
.L_x_1930:
[----:B------:R-:W-:Y:S05]  /*12ed0*/  BSYNC B0 ;  /* 0x0000000000007941 */ /* 0x000fea0003800000 */
.L_x_1929:
        /* <DEDUP_REMOVED lines=16> */
.L_x_1932:
[----:B------:R-:W-:Y:S05]  /*12fe0*/  BSYNC B0 ;  /* 0x0000000000007941 */ /* 0x000fea0003800000 */
.L_x_1931:
        /* <DEDUP_REMOVED lines=11> */
[----:B--2---:R-:W-:Y:S02]  /*130a0*/  LEA R20, P4, R2, UR4, 0x1 ;  /* 0x0000000402147c11 */ /* 0x004fe4000f8808ff */
[----:B------:R-:W-:-:S04]  /*130b0*/  IADD3 R3, R3, R13, RZ ;  /* 0x0000000d03037210 */ /* 0x000fc80007ffe0ff */
[----:B------:R-:W-:-:S05]  /*130c0*/  LEA.HI.X R21, R2, UR5, R3, 0x1, P4 ;  /* 0x0000000502157c11 */ /* 0x000fca000a0f0c03 */
[----:B------:R3:W-:Y:S02]  /*130d0*/  STG.E.128 desc[UR38][R20.64], RZ ;  /* 0x000000ff14007986 */ /* 0x0007e4000c101d26 */
.L_x_1934:
[----:B------:R-:W-:Y:S05]  /*130e0*/  BSYNC B0 ;  /* 0x0000000000007941 */ /* 0x000fea0003800000 */
.L_x_1933:
        /* <DEDUP_REMOVED lines=15> */
.L_x_1936:
[----:B------:R-:W-:Y:S05]  /*131e0*/  BSYNC B0 ;  /* 0x0000000000007941 */ /* 0x000fea0003800000 */
.L_x_1935:
        /* <DEDUP_REMOVED lines=26> */
.L_x_1938:
[----:B------:R-:W-:Y:S05]  /*13390*/  BSYNC B0 ;  /* 0x0000000000007941 */ /* 0x000fea0003800000 */
.L_x_1937:
[----:B------:R-:W-:Y:S04]  /*133a0*/  BSSY B0, `(.L_x_1939) ;  /* 0x000000f000007945 */ /* 0x000fe80003800000 */
[----:B------:R-:W-:Y:S05]  /*133b0*/  @P2 BRA `(.L_x_1940) ;  /* 0x0000000000342947 */ /* 0x000fea0003800000 */
[----:B----4-:R-:W-:Y:S01]  /*133c0*/  IADD3 R11, P2, R6, 0x20, RZ ;  /* 0x00000020060b7810 */ /* 0x010fe20007f5e0ff */
        /* <DEDUP_REMOVED lines=12> */
.L_x_1940:
[----:B------:R-:W-:Y:S05]  /*13490*/  BSYNC B0 ;  /* 0x0000000000007941 */ /* 0x000fea0003800000 */
.L_x_1939:
        /* <DEDUP_REMOVED lines=15> */
.L_x_1942:
[----:B------:R-:W-:Y:S05]  /*13590*/  BSYNC B0 ;  /* 0x0000000000007941 */ /* 0x000fea0003800000 */
.L_x_1941:
        /* <DEDUP_REMOVED lines=13> */
[----:B------:R1:W-:Y:S01]  /*13670*/  STG.E.128 desc[UR38][R4.64], RZ ;  /* 0x000000ff04007986 */ /* 0x0003e2000c101d26 */
[----:B------:R-:W-:Y:S05]  /*13680*/  BRA `(.L_x_1862) ;  /* 0x0000004400887947 */ /* 0x000fea0003800000 */
.L_x_1857:
        /* <DEDUP_REMOVED lines=21> */
.L_x_1944:
        /* <DEDUP_REMOVED lines=13> */
.L_x_1946:
[----:B------:R-:W-:-:S05]  /*138b0*/  ULDC UR4, c[0x0][0x8bc] ;  /* 0x00022f0000047ab9 */ /* 0x000fca0000000800 */
.L_x_1945:
        /* <DEDUP_REMOVED lines=13> */
[----:B------:R-:W-:Y:S01]  /*13990*/  IMAD.U32 R2, RZ, RZ, UR4 ;  /* 0x00000004ff027e24 */ /* 0x000fe2000f8e00ff */
[----:B------:R-:W-:Y:S01]  /*139a0*/  MOV R3, UR5 ;  /* 0x0000000500037c02 */ /* 0x000fe20008000f00 */
[----:B------:R-:W-:Y:S02]  /*139b0*/  ULDC.64 UR4, c[0x0][0x780] ;  /* 0x0001e00000047ab9 */ /* 0x000fe40000000a00 */
[----:B------:R-:W-:-:S04]  /*139c0*/  UISETP.NE.U32.AND UP1, UPT, UR4, URZ, UPT ;  /* 0x0000003f0400728c */ /* 0x000fc8000bf25070 */
[----:B------:R-:W2:Y:S01]  /*139d0*/  @P1 LDG.E R0, desc[UR38][R2.64] ;  /* 0x0000002602001981 */ /* 0x000ea2000c1e1900 */
[----:B------:R-:W-:-:S06]  /*139e0*/  UISETP.NE.AND.EX UP1, UPT, UR5, URZ, UPT, UP1 ;  /* 0x0000003f0500728c */ /* 0x000fcc000bf25310 */
[----:B------:R-:W-:-:S05]  /*139f0*/  PLOP3.LUT P2, PT, PT, PT, UP1, 0x80, 0x0 ;  /* 0x000000000000781c */ /* 0x000fca0003f4f018 */
[----:B------:R-:W-:Y:S02]  /*13a00*/  @UP1 ULDC.64 UR4, c[0x0][0x780] ;  /* 0x0001e00000041ab9 */ /* 0x000fe40000000a00 */
[----:B------:R-:W-:-:S06]  /*13a10*/  @UP1 UIMAD.WIDE UR4, UR16, 0x4, UR4 ;  /* 0x00000004100418a5 */ /* 0x000fcc000f8e0204 */
[----:B------:R-:W-:Y:S02]  /*13a20*/  IMAD.U32 R4, RZ, RZ, UR4 ;  /* 0x00000004ff047e24 */ /* 0x000fe4000f8e00ff */
[----:B------:R-:W-:-:S05]  /*13a30*/  IMAD.U32 R5, RZ, RZ, UR5 ;  /* 0x00000005ff057e24 */ /* 0x000fca000f8e00ff */
[----:B------:R-:W3:Y:S01]  /*13a40*/  @P2 LDG.E R4, desc[UR38][R4.64] ;  /* 0x0000002604042981 */ /* 0x000ee2000c1e1900 */
[----:B------:R-:W-:Y:S01]  /*13a50*/  PLOP3.LUT P0, PT, PT, PT, UP0, 0x80, 0x0 ;  /* 0x000000000000781c */ /* 0x000fe20003f0f008 */
[----:B------:R-:W-:Y:S01]  /*13a60*/  ULDC UR10, c[0x0][0x280] ;  /* 0x0000a000000a7ab9 */ /* 0x000fe20000000800 */
[----:B-1----:R-:W-:-:S11]  /*13a70*/  USHF.R.S32.HI UR17, URZ, 0x1f, UR7 ;  /* 0x0000001f3f117899 */ /* 0x002fd60008011407 */
[----:B--2---:R-:W-:Y:S02]  /*13a80*/  @P0 R2UR UR4, R0 ;  /* 0x00000000000402ca */ /* 0x004fe400000e0000 */
[----:B------:R-:W-:-:S04]  /*13a90*/  ISETP.NE.U32.AND P0, PT, RZ, UR8, PT ;  /* 0x00000008ff007c0c */ /* 0x000fc8000bf05070 */
        /* <DEDUP_REMOVED lines=14> */
.L_x_1947:
        /* <DEDUP_REMOVED lines=8> */
[----:B------:R-:W-:Y:S02]  /*13c00*/  IMAD.U32 R2, RZ, RZ, UR8 ;  /* 0x00000008ff027e24 */ /* 0x000fe4000f8e00ff */
[----:B------:R-:W-:-:S05]  /*13c10*/  IMAD.U32 R3, RZ, RZ, UR9 ;  /* 0x00000009ff037e24 */ /* 0x000fca000f8e00ff */
[----:B------:R-:W2:Y:S02]  /*13c20*/  LDG.E R2, desc[UR38][R2.64] ;  /* 0x0000002602027981 */ /* 0x000ea4000c1e1900 */
[----:B--2---:R-:W-:Y:S01]  /*13c30*/  R2UR UR11, R2 ;  /* 0x00000000020b72ca */ /* 0x004fe200000e0000 */
[----:B------:R-:W-:-:S14]  /*13c40*/  BRA `(.L_x_1949) ;  /* 0x0000000000307947 */ /* 0x000fdc0003800000 */
.L_x_1948:
        /* <DEDUP_REMOVED lines=8> */
[----:B------:R-:W2:Y:S04]  /*13cd0*/  LDG.E R0, desc[UR38][R2.64] ;  /* 0x0000002602007981 */ /* 0x000ea8000c1e1900 */
[----:B------:R-:W2:Y:S02]  /*13ce0*/  LDG.E R5, desc[UR38][R2.64+0x4] ;  /* 0x0000042602057981 */ /* 0x000ea4000c1e1900 */
[----:B--2---:R-:W-:-:S05]  /*13cf0*/  IMAD.IADD R0, R5, 0x1, -R0 ;  /* 0x0000000105007824 */ /* 0x004fca00078e0a00 */
[----:B------:R-:W-:-:S15]  /*13d00*/  R2UR UR11, R0 ;  /* 0x00000000000b72ca */ /* 0x000fde00000e0000 */
.L_x_1949:
[----:B------:R-:W-:Y:S01]  /*13d10*/  UIADD3 UR8, -UR11, UR10, UR6 ;  /* 0x0000000a0b087290 */ /* 0x000fe2000fffe106 */
[----:B------:R-:W-:Y:S01]  /*13d20*/  ISETP.LE.AND P0, PT, RZ, UR22, PT ;  /* 0x00000016ff007c0c */ /* 0x000fe2000bf03270 */
[----:B------:R-:W-:Y:S01]  /*13d30*/  ULDC UR9, c[0x0][0x74c] ;  /* 0x0001d30000097ab9 */ /* 0x000fe20000000800 */
[----:B------:R-:W-:Y:S02]  /*13d40*/  USHF.R.S32.HI UR13, URZ, 0x1f, UR16 ;  /* 0x0000001f3f0d7899 */ /* 0x000fe40008011410 */
[----:B------:R-:W-:Y:S02]  /*13d50*/  UIADD3 UR9, UR8, -UR9, URZ ;  /* 0x8000000908097290 */ /* 0x000fe4000fffe03f */
[----:B------:R-:W-:Y:S02]  /*13d60*/  UIADD3 UR8, UR10, 0x7f, URZ ;  /* 0x0000007f0a087890 */ /* 0x000fe4000fffe03f */
[----:B------:R-:W-:Y:S01]  /*13d70*/  USHF.R.S32.HI UR12, URZ, 0x1f, UR9 ;  /* 0x0000001f3f0c7899 */ /* 0x000fe20008011409 */
[----:B------:R-:W-:Y:S01]  /*13d80*/  ULDC UR15, c[0x0][0x288] ;  /* 0x0000a200000f7ab9 */ /* 0x000fe20000000800 */
[----:B------:R-:W-:-:S02]  /*13d90*/  USEL UR20, UR13, URZ, !UP0 ;  /* 0x0000003f0d147287 */ /* 0x000fc4000c000000 */
[----:B------:R-:W-:Y:S02]  /*13da0*/  ULEA.HI UR12, UR12, UR9, URZ, 0x7 ;  /* 0x000000090c0c7291 */ /* 0x000fe4000f8f383f */
[----:B------:R-:W-:Y:S02]  /*13db0*/  USHF.R.S32.HI UR9, URZ, 0x1f, UR8 ;  /* 0x0000001f3f097899 */ /* 0x000fe40008011408 */
[----:B------:R-:W-:Y:S02]  /*13dc0*/  USHF.R.S32.HI UR12, URZ, 0x7, UR12 ;  /* 0x000000073f0c7899 */ /* 0x000fe4000801140c */
[----:B------:R-:W-:Y:S02]  /*13dd0*/  ULEA.HI UR8, UR9, UR8, URZ, 0x7 ;  /* 0x0000000809087291 */ /* 0x000fe4000f8f383f */
[----:B------:R-:W-:Y:S02]  /*13de0*/  UIMAD UR13, UR16, UR15, URZ ;  /* 0x0000000f100d72a4 */ /* 0x000fe4000f8e023f */
[----:B------:R-:W-:-:S02]  /*13df0*/  UISETP.LT.AND UP1, UPT, URZ, UR12, UPT ;  /* 0x0000000c3f00728c */ /* 0x000fc4000bf21270 */
[----:B------:R-:W-:Y:S02]  /*13e00*/  USHF.R.S32.HI UR8, URZ, 0x7, UR8 ;  /* 0x000000073f087899 */ /* 0x000fe40008011408 */
[----:B------:R-:W-:Y:S02]  /*13e10*/  USEL UR14, UR16, URZ, !UP0 ;  /* 0x0000003f100e7287 */ /* 0x000fe4000c000000 */
[----:B------:R-:W-:Y:S02]  /*13e20*/  UIADD3 UR23, UP0, UR13, UR7, URZ ;  /* 0x000000070d177290 */ /* 0x000fe4000ff1e03f */
[----:B------:R-:W-:Y:S01]  /*13e30*/  USEL UR9, URZ, UR12, !UP1 ;  /* 0x0000000c3f097287 */ /* 0x000fe2000c800000 */
[----:B------:R-:W-:Y:S01]  /*13e40*/  MOV R9, UR8 ;  /* 0x0000000800097c02 */ /* 0x000fe20008000f00 */
[----:B------:R-:W-:Y:S10]  /*13e50*/  @!P0 BRA `(.L_x_1950) ;  /* 0x0000000000248947 */ /* 0x000ff40003800000 */
[----:B------:R-:W-:-:S03]  /*13e60*/  UIADD3 UR6, UR6, 0xff, UR10 ;  /* 0x000000ff06067890 */ /* 0x000fc6000fffe00a */
[----:B------:R-:W-:Y:S02]  /*13e70*/  ULDC UR10, c[0x0][0x748] ;  /* 0x0001d200000a7ab9 */ /* 0x000fe40000000800 */
[----:B------:R-:W-:-:S04]  /*13e80*/  UIADD3 UR6, UR6, UR10, -UR11 ;  /* 0x0000000a06067290 */ /* 0x000fc8000fffe80b */
[----:B------:R-:W-:-:S04]  /*13e90*/  USHF.R.S32.HI UR10, URZ, 0x1f, UR6 ;  /* 0x0000001f3f0a7899 */ /* 0x000fc80008011406 */
[----:B------:R-:W-:-:S04]  /*13ea0*/  ULEA.HI UR10, UR10, UR6, URZ, 0x7 ;  /* 0x000000060a0a7291 */ /* 0x000fc8000f8f383f */
[----:B------:R-:W-:-:S04]  /*13eb0*/  USHF.R.S32.HI UR10, URZ, 0x7, UR10 ;  /* 0x000000073f0a7899 */ /* 0x000fc8000801140a */
[----:B------:R-:W-:-:S04]  /*13ec0*/  UISETP.LT.AND UP1, UPT, UR8, UR10, UPT ;  /* 0x0000000a0800728c */ /* 0x000fc8000bf21270 */
[----:B------:R-:W-:-:S06]  /*13ed0*/  USEL UR10, UR8, UR10, UP1 ;  /* 0x0000000a080a7287 */ /* 0x000fcc0008800000 */
[----:B------:R-:W-:-:S07]  /*13ee0*/  IMAD.U32 R9, RZ, RZ, UR10 ;  /* 0x0000000aff097e24 */ /* 0x000fce000f8e00ff */
.L_x_1950:
[----:B------:R-:W-:Y:S02]  /*13ef0*/  ISETP.GT.AND P1, PT, R9, UR9, PT ;  /* 0x0000000909007c0c */ /* 0x000fe4000bf24270 */
[----:B------:R-:W-:Y:S01]  /*13f00*/  ELECT P0, URZ, PT ;  /* 0x00000000003f782f */ /* 0x000fe20003800000 */
[----:B------:R-:W-:-:S10]  /*13f10*/  ULEA.HI.X.SX32 UR10, UR13, UR17, 0x1, UP0 ;  /* 0x000000110d0a7291 */ /* 0x000fd400080f0e3f */
[----:B------:R-:W-:Y:S05]  /*13f20*/  @!P1 BRA `(.L_x_1951) ;  /* 0x0000001000849947 */ /* 0x000fea0003800000 */
[----:B------:R-:W1:Y:S01]  /*13f30*/  S2R R2, SR_TID.X ;  /* 0x0000000000027919 */ /* 0x000e620000002100 */
[----:B------:R-:W-:Y:S01]  /*13f40*/  ULDC.64 UR18, c[0x0][0x2d8] ;  /* 0x0000b60000127ab9 */ /* 0x000fe20000000a00 */
[----:B------:R-:W-:Y:S01]  /*13f50*/  VIADD R0, R9, -UR9 ;  /* 0x8000000909007c36 */ /* 0x000fe20008000000 */
[----:B------:R-:W-:Y:S02]  /*13f60*/  UIMAD UR6, UR17, UR18, URZ ;  /* 0x00000012110672a4 */ /* 0x000fe4000f8e023f */
[----:B------:R-:W-:Y:S02]  /*13f70*/  UIMAD.WIDE.U32 UR12, UR7, UR18, URZ ;  /* 0x00000012070c72a5 */ /* 0x000fe4000f8e003f */
[----:B------:R-:W-:Y:S01]  /*13f80*/  UIMAD UR19, UR7, UR19, UR6 ;  /* 0x00000013071372a4 */ /* 0x000fe2000f8e0206 */
[----:B------:R-:W-:Y:S01]  /*13f90*/  LOP3.LUT R0, R0, 0x1, RZ, 0xc0, !PT ;  /* 0x0000000100007812 */ /* 0x000fe200078ec0ff */
[----:B------:R-:W-:Y:S02]  /*13fa0*/  UIADD3 UR6, UP0, UR4, UR12, URZ ;  /* 0x0000000c04067290 */ /* 0x000fe4000ff1e03f */
[----:B------:R-:W-:Y:S01]  /*13fb0*/  UIADD3 UR19, UR13, UR19, URZ ;  /* 0x000000130d137290 */ /* 0x000fe2000fffe03f */
[----:B------:R-:W-:Y:S01]  /*13fc0*/  ISETP.NE.U32.AND P1, PT, R0, 0x1, PT ;  /* 0x000000010000780c */ /* 0x000fe20003f25070 */
[----:B------:R-:W-:Y:S01]  /*13fd0*/  ULDC.64 UR16, c[0x0][0x2e0] ;  /* 0x0000b80000107ab9 */ /* 0x000fe20000000a00 */
[----:B------:R-:W-:Y:S01]  /*13fe0*/  ULDC UR18, c[0x0][0x760] ;  /* 0x0001d80000127ab9 */ /* 0x000fe20000000800 */
[----:B------:R-:W-:-:S02]  /*13ff0*/  UIADD3.X UR7, UR5, UR19, URZ, UP0, !UPT ;  /* 0x0000001305077290 */ /* 0x000fc400087fe43f */
[----:B------:R-:W-:Y:S02]  /*14000*/  UIMAD UR11, UR20, UR16, URZ ;  /* 0x00000010140b72a4 */ /* 0x000fe4000f8e023f */
[----:B------:R-:W-:Y:S02]  /*14010*/  UIMAD.WIDE.U32 UR6, UR14, UR16, UR6 ;  /* 0x000000100e0672a5 */ /* 0x000fe4000f8e0006 */
[----:B------:R-:W-:Y:S02]  /*14020*/  UIMAD UR17, UR14, UR17, UR11 ;  /* 0x000000110e1172a4 */ /* 0x000fe4000f8e020b */
[----:B------:R-:W-:Y:S02]  /*14030*/  UIMAD UR11, UR15, UR18, URZ ;  /* 0x000000120f0b72a4 */ /* 0x000fe4000f8e023f */
[----:B------:R-:W-:Y:S01]  /*14040*/  UIADD3 UR24, UR7, UR17, URZ ;  /* 0x0000001107187290 */ /* 0x000fe2000fffe03f */
[----:B-1----:R-:W-:Y:S01]  /*14050*/  LOP3.LUT R10, R2, 0x1f, RZ, 0xc0, !PT ;  /* 0x0000001f020a7812 */ /* 0x002fe200078ec0ff */
[----:B------:R-:W-:Y:S10]  /*14060*/  @P1 BRA `(.L_x_1952) ;  /* 0x00000004006c1947 */ /* 0x000ff40003800000 */
        /* <DEDUP_REMOVED lines=11> */
.L_x_1955:
[----:B------:R-:W2:Y:S04]  /*14120*/  LDG.E.STRONG.GPU R0, desc[UR38][R2.64] ;  /* 0x0000002602007981 */ /* 0x000ea8000c1ef900 */
[----:B--2---:R-:W-:Y:S01]  /*14130*/  CCTL.IVALL ;  /* 0x00000000ff00798f */ /* 0x004fe20002000000 */
[----:B------:R-:W-:Y:S05]  /*14140*/  YIELD ;  /* 0x0000000000007946 */ /* 0x000fea0003800000 */
[----:B------:R-:W-:-:S13]  /*14150*/  ISETP.NE.AND P1, PT, R0, UR22, PT ;  /* 0x0000001600007c0c */ /* 0x000fda000bf25270 */
[----:B------:R-:W-:Y:S05]  /*14160*/  @P1 BRA `(.L_x_1955) ;  /* 0xfffffffc00ec1947 */ /* 0x000fea000383ffff */
.L_x_1954:
[----:B------:R-:W-:Y:S05]  /*14170*/  BSYNC B0 ;  /* 0x0000000000007941 */ /* 0x000fea0003800000 */
.L_x_1953:
[----:B------:R-:W-:-:S03]  /*14180*/  UMOV UR15, 0xffffffff ;  /* 0xffffffff000f7882 */ /* 0x000fc60000000000 */
[----:B------:R-:W-:Y:S05]  /*14190*/  BRA.DIV UR15, `(.L_x_1956) ;  /* 0x0000003e0f787947 */ /* 0x000fea000b800000 */
[----:B------:R-:W-:Y:S01]  /*141a0*/  NOP ;  /* 0x0000000000007918 */ /* 0x000fe20000000000 */
.L_x_2039:
        /* <DEDUP_REMOVED lines=22> */
.L_x_1958:
[----:B------:R-:W-:Y:S05]  /*14310*/  BSYNC B0 ;  /* 0x0000000000007941 */ /* 0x000fea0003800000 */
.L_x_1957:
        /* <DEDUP_REMOVED lines=20> */
.L_x_1960:
[----:B------:R-:W-:Y:S05]  /*14460*/  BSYNC B0 ;  /* 0x0000000000007941 */ /* 0x000fea0003800000 */
.L_x_1959:
[----:B------:R-:W-:Y:S06]  /*14470*/  BAR.ARV 0xa, 0xa0 ;  /* 0x0282800000007b1d */ /* 0x000fec0000002000 */
[----:B------:R-:W-:Y:S04]  /*14480*/  BSSY B0, `(.L_x_1961) ;  /* 0x0000003000007945 */ /* 0x000fe80003800000 */
[----:B------:R-:W-:Y:S05]  /*14490*/  @!P0 BRA `(.L_x_1962) ;  /* 0x0000000000048947 */ /* 0x000fea0003800000 */
[----:B------:R-:W-:-:S04]  /*144a0*/  DEPBAR.LE SB0, 0x0 ;  /* 0x000080000000791a */ /* 0x000fc80000000000 */
.L_x_1962:
[----:B------:R-:W-:Y:S05]  /*144b0*/  BSYNC B0 ;  /* 0x0000000000007941 */ /* 0x000fea0003800000 */
.L_x_1961:
        /* <DEDUP_REMOVED lines=19> */
.L_x_1964:
[----:B------:R-:W-:Y:S05]  /*145f0*/  BSYNC B0 ;  /* 0x0000000000007941 */ /* 0x000fea0003800000 */
.L_x_1963:
[----:B------:R-:W-:Y:S01]  /*14600*/  UIADD3 UR15, UR9, 0x1, URZ ;  /* 0x00000001090f7890 */ /* 0x000fe2000fffe03f */
[----:B------:R-:W-:Y:S11]  /*14610*/  BRA `(.L_x_1965) ;  /* 0x0000000000047947 */ /* 0x000ff60003800000 */
.L_x_1952:
[----:B------:R-:W-:-:S05]  /*14620*/  UMOV UR15, UR9 ;  /* 0x00000009000f7c82 */ /* 0x000fca0008000000 */
.L_x_1965:
[----:B------:R-:W-:-:S06]  /*14630*/  UIADD3 UR9, UR9, 0x1, URZ ;  /* 0x0000000109097890 */ /* 0x000fcc000fffe03f */
[----:B------:R-:W-:Y:S01]  /*14640*/  ISETP.NE.AND P1, PT, R9, UR9, PT ;  /* 0x0000000909007c0c */ /* 0x000fe2000bf25270 */
[----:B------:R-:W-:-:S12]  /*14650*/  UMOV UR9, UR15 ;  /* 0x0000000f00097c82 */ /* 0x000fd80008000000 */
[----:B------:R-:W-:Y:S05]  /*14660*/  @!P1 BRA `(.L_x_1951) ;  /* 0x0000000800b49947 */ /* 0x000fea0003800000 */
[----:B------:R-:W-:Y:S01]  /*14670*/  UMOV UR18, UR12 ;  /* 0x0000000c00127c82 */ /* 0x000fe20008000000 */
[----:B------:R-:W-:Y:S01]  /*14680*/  UMOV UR9, UR15 ;  /* 0x0000000f00097c82 */ /* 0x000fe20008000000 */
[----:B------:R-:W-:-:S03]  /*14690*/  UIMAD.WIDE.U32 UR12, UR14, UR16, UR18 ;  /* 0x000000100e0c72a5 */ /* 0x000fc6000f8e0012 */
[----:B------:R-:W-:Y:S01]  /*146a0*/  ULDC.64 UR18, c[0x0][0x2c0] ;  /* 0x0000b00000127ab9 */ /* 0x000fe20000000a00 */
[----:B------:R-:W-:-:S04]  /*146b0*/  UIADD3 UR4, UP0, UR4, UR12, URZ ;  /* 0x0000000c04047290 */ /* 0x000fc8000ff1e03f */
[----:B------:R-:W-:Y:S02]  /*146c0*/  UIADD3.X UR5, UR5, UR17, UR13, UP0, !UPT ;  /* 0x0000001105057290 */ /* 0x000fe400087fe40d */
[----:B------:R-:W-:-:S04]  /*146d0*/  ULEA UR14, UP0, UR4, UR18, 0x2 ;  /* 0x00000012040e7291 */ /* 0x000fc8000f80103f */
[----:B------:R-:W-:Y:S02]  /*146e0*/  ULEA.HI.X UR5, UR4, UR19, UR5, 0x2, UP0 ;  /* 0x0000001304057291 */ /* 0x000fe400080f1405 */
[----:B------:R-:W-:Y:S01]  /*146f0*/  UIADD3 UR14, UP0, UR14, 0x4000, URZ ;  /* 0x000040000e0e7890 */ /* 0x000fe2000ff1e03f */
[----:B------:R-:W-:-:S03]  /*14700*/  UMOV UR4, URZ ;  /* 0x0000003f00047c82 */ /* 0x000fc60008000000 */
[----:B------:R-:W-:-:S12]  /*14710*/  UIADD3.X UR5, URZ, UR5, URZ, UP0, !UPT ;  /* 0x000000053f057290 */ /* 0x000fd800087fe43f */
.L_x_1990:
        /* <DEDUP_REMOVED lines=11> */
.L_x_1968:
[----:B------:R-:W2:Y:S04]  /*147d0*/  LDG.E.STRONG.GPU R0, desc[UR38][R2.64] ;  /* 0x0000002602007981 */ /* 0x000ea8000c1ef900 */
[----:B--2---:R-:W-:Y:S01]  /*147e0*/  CCTL.IVALL ;  /* 0x00000000ff00798f */ /* 0x004fe20002000000 */
[----:B------:R-:W-:Y:S05]  /*147f0*/  YIELD ;  /* 0x0000000000007946 */ /* 0x000fea0003800000 */
[----:B------:R-:W-:-:S13]  /*14800*/  ISETP.NE.AND P1, PT, R0, UR22, PT ;  /* 0x0000001600007c0c */ /* 0x000fda000bf25270 */
[----:B------:R-:W-:Y:S05]  /*14810*/  @P1 BRA `(.L_x_1968) ;  /* 0xfffffffc00ec1947 */ /* 0x000fea000383ffff */
.L_x_1967:
[----:B------:R-:W-:Y:S05]  /*14820*/  BSYNC B0 ;  /* 0x0000000000007941 */ /* 0x000fea0003800000 */
.L_x_1966:
[----:B------:R-:W-:-:S03]  /*14830*/  UMOV UR16, 0xffffffff ;  /* 0xffffffff00107882 */ /* 0x000fc60000000000 */
[----:B------:R-:W-:Y:S05]  /*14840*/  BRA.DIV UR16, `(.L_x_1969) ;  /* 0x0000003610e87947 */ /* 0x000fea000b800000 */
[----:B------:R-:W-:Y:S01]  /*14850*/  NOP ;  /* 0x0000000000007918 */ /* 0x000fe20000000000 */
.L_x_2042:
        /* <DEDUP_REMOVED lines=8> */
[----:B------:R-:W-:Y:S01]  /*148e0*/  UIADD3 UR25, UP0, UR16, UR6, URZ ;  /* 0x0000000610197290 */ /* 0x000fe2000ff1e03f */
[----:B------:R-:W-:Y:S01]  /*148f0*/  UMOV UR26, 0x0 ;  /* 0x00000000001a7882 */ /* 0x000fe20000000000 */
[----:B------:R-:W-:Y:S01]  /*14900*/  UMOV UR27, 0x14f00000 ;  /* 0x14f00000001b7882 */ /* 0x000fe20000000000 */
[----:B-1----:R-:W-:Y:S02]  /*14910*/  ULEA UR18, UR18, UR17, 0x18 ;  /* 0x0000001112127291 */ /* 0x002fe4000f8ec03f */
[----:B------:R-:W-:-:S02]  /*14920*/  ULEA.HI.X.SX32 UR17, UR16, UR24, 0x1, UP0 ;  /* 0x0000001810117291 */ /* 0x000fc400080f0e3f */
[----:B------:R-:W-:Y:S02]  /*14930*/  ULEA UR16, UP0, UR25, UR20, 0x2 ;  /* 0x0000001419107291 */ /* 0x000fe4000f80103f */
[----:B------:R-:W-:Y:S02]  /*14940*/  UIADD3 UR18, UR18, 0x8000, URZ ;  /* 0x0000800012127890 */ /* 0x000fe4000fffe03f */
[----:B------:R-:W-:Y:S01]  /*14950*/  ULEA.HI.X UR17, UR25, UR21, UR17, 0x2, UP0 ;  /* 0x0000001519117291 */ /* 0x000fe200080f1411 */
[----:B------:R-:W-:-:S08]  /*14960*/  UMOV UR20, 0x400 ;  /* 0x0000040000147882 */ /* 0x000fd00000000000 */
[----:B------:R1:W-:Y:S02]  /*14970*/  UBLKRED.G.S.ADD.F32.RN [UR16], [UR18], UR20, desc[UR26] ;  /* 0x00001a10120073bb */ /* 0x0003e400080a1414 */
[----:B-1----:R0:W-:Y:S02]  /*14980*/  UTMACMDFLUSH ;  /* 0x00000000000079b7 */ /* 0x0021e40000000000 */
.L_x_1971:
[----:B------:R-:W-:Y:S05]  /*14990*/  BSYNC B0 ;  /* 0x0000000000007941 */ /* 0x000fea0003800000 */
.L_x_1970:
[----:B------:R-:W-:Y:S01]  /*149a0*/  ULEA UR18, UR15, UR4, 0xd ;  /* 0x000000040f127291 */ /* 0x000fe2000f8e683f */
[----:B------:R-:W-:Y:S06]  /*149b0*/  BAR.SYNC.DEFER_BLOCKING 0xe, 0xa0 ;  /* 0x0382800000007b1d */ /* 0x000fec0000010000 */
[----:B------:R-:W-:Y:S01]  /*149c0*/  UMOV UR16, UR14 ;  /* 0x0000000e00107c82 */ /* 0x000fe20008000000 */
[----:B------:R-:W-:Y:S01]  /*149d0*/  UMOV UR17, UR5 ;  /* 0x0000000500117c82 */ /* 0x000fe20008000000 */
[----:B------:R-:W-:Y:S01]  /*149e0*/  BSSY B0, `(.L_x_1972) ;  /* 0x000000d000007945 */ /* 0x000fe20003800000 */
[----:B------:R-:W-:-:S03]  /*149f0*/  UIMAD.WIDE UR16, UR18, 0x4, UR16 ;  /* 0x00000004121078a5 */ /* 0x000fc6000f8e0210 */
[----:B------:R-:W-:Y:S09]  /*14a00*/  @!P0 BRA `(.L_x_1973) ;  /* 0x0000000000288947 */ /* 0x000ff20003800000 */
        /* <DEDUP_REMOVED lines=10> */
.L_x_1973:
[----:B------:R-:W-:Y:S05]  /*14ab0*/  BSYNC B0 ;  /* 0x0000000000007941 */ /* 0x000fea0003800000 */
.L_x_1972:
[----:B------:R-:W-:Y:S06]  /*14ac0*/  BAR.ARV 0xa, 0xa0 ;  /* 0x0282800000007b1d */ /* 0x000fec0000002000 */
[----:B------:R-:W-:Y:S04]  /*14ad0*/  BSSY B0, `(.L_x_1974) ;  /* 0x0000003000007945 */ /* 0x000fe80003800000 */
[----:B------:R-:W-:Y:S05]  /*14ae0*/  @!P0 BRA `(.L_x_1975) ;  /* 0x0000000000048947 */ /* 0x000fea0003800000 */
[----:B------:R-:W-:-:S04]  /*14af0*/  DEPBAR.LE SB0, 0x0 ;  /* 0x000080000000791a */ /* 0x000fc80000000000 */
.L_x_1975:
[----:B------:R-:W-:Y:S05]  /*14b00*/  BSYNC B0 ;  /* 0x0000000000007941 */ /* 0x000fea0003800000 */
.L_x_1974:
        /* <DEDUP_REMOVED lines=19> */
.L_x_1977:
[----:B------:R-:W-:Y:S05]  /*14c40*/  BSYNC B0 ;  /* 0x0000000000007941 */ /* 0x000fea0003800000 */
.L_x_1976:
        /* <DEDUP_REMOVED lines=9> */
.L_x_1980:
[----:B------:R-:W2:Y:S04]  /*14ce0*/  LDG.E.STRONG.GPU R0, desc[UR38][R2.64] ;  /* 0x0000002602007981 */ /* 0x000ea8000c1ef900 */
[----:B--2---:R-:W-:Y:S01]  /*14cf0*/  CCTL.IVALL ;  /* 0x00000000ff00798f */ /* 0x004fe20002000000 */
[----:B------:R-:W-:Y:S05]  /*14d00*/  YIELD ;  /* 0x0000000000007946 */ /* 0x000fea0003800000 */
[----:B------:R-:W-:-:S13]  /*14d10*/  ISETP.NE.AND P1, PT, R0, UR22, PT ;  /* 0x0000001600007c0c */ /* 0x000fda000bf25270 */
[----:B------:R-:W-:Y:S05]  /*14d20*/  @P1 BRA `(.L_x_1980) ;  /* 0xfffffffc00ec1947 */ /* 0x000fea000383ffff */
.L_x_1979:
[----:B------:R-:W-:Y:S05]  /*14d30*/  BSYNC B0 ;  /* 0x0000000000007941 */ /* 0x000fea0003800000 */
.L_x_1978:
[----:B------:R-:W-:-:S03]  /*14d40*/  UMOV UR12, 0xffffffff ;  /* 0xffffffff000c7882 */ /* 0x000fc60000000000 */
[----:B------:R-:W-:Y:S05]  /*14d50*/  BRA.DIV UR12, `(.L_x_1981) ;  /* 0x000000320cc07947 */ /* 0x000fea000b800000 */
[----:B------:R-:W-:Y:S01]  /*14d60*/  NOP ;  /* 0x0000000000007918 */ /* 0x000fe20000000000 */
.L_x_2045:
        /* <DEDUP_REMOVED lines=15> */
.L_x_1983:
[----:B------:R-:W-:Y:S05]  /*14e60*/  BSYNC B0 ;  /* 0x0000000000007941 */ /* 0x000fea0003800000 */
.L_x_1982:
        /* <DEDUP_REMOVED lines=15> */
.L_x_1985:
[----:B------:R-:W-:Y:S05]  /*14f60*/  BSYNC B0 ;  /* 0x0000000000007941 */ /* 0x000fea0003800000 */
.L_x_1984:
[----:B------:R-:W-:Y:S06]  /*14f70*/  BAR.ARV 0xa, 0xa0 ;  /* 0x0282800000007b1d */ /* 0x000fec0000002000 */
[----:B------:R-:W-:Y:S04]  /*14f80*/  BSSY B0, `(.L_x_1986) ;  /* 0x0000003000007945 */ /* 0x000fe80003800000 */
[----:B------:R-:W-:Y:S05]  /*14f90*/  @!P0 BRA `(.L_x_1987) ;  /* 0x0000000000048947 */ /* 0x000fea0003800000 */
[----:B------:R-:W-:-:S04]  /*14fa0*/  DEPBAR.LE SB0, 0x0 ;  /* 0x000080000000791a */ /* 0x000fc80000000000 */
.L_x_1987:
[----:B------:R-:W-:Y:S05]  /*14fb0*/  BSYNC B0 ;  /* 0x0000000000007941 */ /* 0x000fea0003800000 */
.L_x_1986:
        /* <DEDUP_REMOVED lines=19> */
.L_x_1989:
[----:B------:R-:W-:Y:S05]  /*150f0*/  BSYNC B0 ;  /* 0x0000000000007941 */ /* 0x000fea0003800000 */
.L_x_1988:
[----:B------:R-:W-:Y:S02]  /*15100*/  UIADD3 UR9, UR9, 0x2, URZ ;  /* 0x0000000209097890 */ /* 0x000fe4000fffe03f */
[----:B------:R-:W-:-:S04]  /*15110*/  UIADD3 UR4, UR4, 0x4000, URZ ;  /* 0x0000400004047890 */ /* 0x000fc8000fffe03f */
[----:B------:R-:W-:-:S13]  /*15120*/  ISETP.LE.AND P1, PT, R9, UR9, PT ;  /* 0x0000000909007c0c */ /* 0x000fda000bf23270 */
[----:B------:R-:W-:Y:S05]  /*15130*/  @!P1 BRA `(.L_x_1990) ;  /* 0xfffffff400789947 */ /* 0x000fea000383ffff */
.L_x_1951:
        /* <DEDUP_REMOVED lines=35> */
[----:B------:R-:W-:Y:S01]  /*15370*/  MOV R3, UR6 ;  /* 0x0000000600037c02 */ /* 0x000fe20008000f00 */
[----:B------:R-:W-:-:S02]  /*15380*/  UFLO.U32 UR11, UR5 ;  /* 0x00000005000b72bd */ /* 0x000fc400080e0000 */
[----:B------:R-:W2:Y:S04]  /*15390*/  POPC R5, UR5 ;  /* 0x0000000500057d09 */ /* 0x000ea80008000000 */
[----:B-1----:R-:W-:Y:S01]  /*153a0*/  ISETP.EQ.U32.AND P0, PT, R2, UR11, PT ;  /* 0x0000000b02007c0c */ /* 0x002fe2000bf02070 */
[----:B------:R-:W-:-:S12]  /*153b0*/  IMAD.U32 R2, RZ, RZ, UR7 ;  /* 0x00000007ff027e24 */ /* 0x000fd8000f8e00ff */
[----:B--2---:R2:W-:Y:S02]  /*153c0*/  @P0 REDG.E.ADD.S32.STRONG.GPU desc[UR38][R2.64], R5 ;  /* 0x000000050200098e */ /* 0x0045e4000c10e3a6 */
.L_x_1993:
[----:B------:R-:W-:Y:S05]  /*153d0*/  BSYNC B0 ;  /* 0x0000000000007941 */ /* 0x000fea0003800000 */
.L_x_1992:
[----:B------:R-:W-:Y:S05]  /*153e0*/  BRA `(.L_x_1994) ;  /* 0x0000000000047947 */ /* 0x000fea0003800000 */
.L_x_1991:
[----:B------:R-:W-:-:S05]  /*153f0*/  UMOV UR4, UR9 ;  /* 0x0000000900047c82 */ /* 0x000fca0008000000 */
.L_x_1994:
        /* <DEDUP_REMOVED lines=11> */
.L_x_1999:
        /* <DEDUP_REMOVED lines=18> */
[----:B-12---:R-:W-:Y:S01]  /*155d0*/  IMAD.U32 R2, RZ, RZ, UR16 ;  /* 0x00000010ff027e24 */ /* 0x006fe2000f8e00ff */
[----:B------:R-:W-:-:S02]  /*155e0*/  UFLO.U32 UR13, UR11 ;  /* 0x0000000b000d72bd */ /* 0x000fc400080e0000 */
[----:B------:R-:W1:Y:S01]  /*155f0*/  POPC R5, UR11 ;  /* 0x0000000b00057d09 */ /* 0x000e620008000000 */
[----:B------:R-:W-:-:S03]  /*15600*/  IMAD.U32 R3, RZ, RZ, UR12 ;  /* 0x0000000cff037e24 */ /* 0x000fc6000f8e00ff */
[----:B---3--:R-:W-:-:S13]  /*15610*/  ISETP.EQ.U32.AND P0, PT, R0, UR13, PT ;  /* 0x0000000d00007c0c */ /* 0x008fda000bf02070 */
[----:B-1----:R3:W-:Y:S02]  /*15620*/  @P0 REDG.E.ADD.S32.STRONG.GPU desc[UR38][R2.64], R5 ;  /* 0x000000050200098e */ /* 0x0027e4000c10e3a6 */
.L_x_1996:
[----:B------:R-:W-:Y:S05]  /*15630*/  BSYNC B0 ;  /* 0x0000000000007941 */ /* 0x000fea0003800000 */
.L_x_1995:
        /* <DEDUP_REMOVED lines=24> */
.L_x_1998:
[----:B------:R-:W-:Y:S05]  /*157c0*/  BSYNC B0 ;  /* 0x0000000000007941 */ /* 0x000fea0003800000 */
.L_x_1997:
[----:B------:R-:W-:Y:S02]  /*157d0*/  UIADD3 UR7, UR7, 0x2, URZ ;  /* 0x0000000207077890 */ /* 0x000fe4000fffe03f */
[----:B------:R-:W-:Y:S02]  /*157e0*/  ULEA UR5, UR19, UR5, 0x1 ;  /* 0x0000000513057291 */ /* 0x000fe4000f8e083f */
[----:B------:R-:W-:Y:S02]  /*157f0*/  ULEA UR6, UR19, UR6, 0x1 ;  /* 0x0000000613067291 */ /* 0x000fe4000f8e083f */
[----:B------:R-:W-:-:S13]  /*15800*/  ISETP.NE.AND P0, PT, RZ, UR7, PT ;  /* 0x00000007ff007c0c */ /* 0x000fda000bf05270 */
[----:B------:R-:W-:Y:S05]  /*15810*/  @!P0 BRA `(.L_x_1862) ;  /* 0x0000002400248947 */ /* 0x000fea0003800000 */
[----:B------:R-:W-:Y:S05]  /*15820*/  BRA `(.L_x_1999) ;  /* 0xfffffffc00207947 */ /* 0x000fea000383ffff */
.L_x_1943:
        /* <DEDUP_REMOVED lines=14> */
.L_x_2000:
        /* <DEDUP_REMOVED lines=9> */
[----:B------:R-:W4:Y:S01]  /*159a0*/  LDG.E R4, desc[UR38][R2.64+0x4] ;  /* 0x0000042602047981 */ /* 0x000f22000c1e1900 */
[----:B--2---:R-:W-:Y:S02]  /*159b0*/  R2UR UR4, R0 ;  /* 0x00000000000472ca */ /* 0x004fe400000e0000 */
[----:B----4-:R-:W-:-:S13]  /*159c0*/  R2UR UR5, R4 ;  /* 0x00000000040572ca */ /* 0x010fda00000e0000 */
[----:B------:R-:W-:Y:S01]  /*159d0*/  UIADD3 UR4, -UR4, UR5, URZ ;  /* 0x0000000504047290 */ /* 0x000fe2000fffe13f */
[----:B------:R-:W-:Y:S11]  /*159e0*/  BRA `(.L_x_2001) ;  /* 0x0000000000047947 */ /* 0x000ff60003800000 */
.L_x_2002:
[----:B------:R-:W-:-:S05]  /*159f0*/  ULDC UR4, c[0x0][0x8bc] ;  /* 0x00022f0000047ab9 */ /* 0x000fca0000000800 */
.L_x_2001:
        /* <DEDUP_REMOVED lines=14> */
[----:B------:R-:W-:Y:S01]  /*15ae0*/  IMAD.U32 R2, RZ, RZ, UR14 ;  /* 0x0000000eff027e24 */ /* 0x000fe2000f8e00ff */
[----:B------:R-:W-:Y:S01]  /*15af0*/  MOV R3, UR15 ;  /* 0x0000000f00037c02 */ /* 0x000fe20008000f00 */
[----:B------:R-:W-:Y:S01]  /*15b00*/  ULDC.64 UR16, c[0x0][0x778] ;  /* 0x0001de0000107ab9 */ /* 0x000fe20000000a00 */
[----:B------:R-:W-:Y:S01]  /*15b10*/  PLOP3.LUT P1, PT, PT, PT, UP1, 0x80, 0x0 ;  /* 0x000000000000781c */ /* 0x000fe20003f2f018 */
[----:B------:R-:W-:-:S02]  /*15b20*/  UISETP.NE.U32.AND UP0, UPT, UR4, URZ, UPT ;  /* 0x0000003f0400728c */ /* 0x000fc4000bf05070 */
[----:B------:R-:W-:Y:S02]  /*15b30*/  UISETP.NE.U32.AND UP2, UPT, UR6, URZ, UPT ;  /* 0x0000003f0600728c */ /* 0x000fe4000bf45070 */
[----:B------:R-:W-:Y:S02]  /*15b40*/  UISETP.NE.AND.EX UP0, UPT, UR5, URZ, UPT, UP0 ;  /* 0x0000003f0500728c */ /* 0x000fe4000bf05300 */
[----:B------:R-:W-:Y:S01]  /*15b50*/  UISETP.NE.AND.EX UP2, UPT, UR7, URZ, UPT, UP2 ;  /* 0x0000003f0700728c */ /* 0x000fe2000bf45320 */
[----:B------:R-:W-:-:S05]  /*15b60*/  ULDC.64 UR22, c[0x0][0x788] ;  /* 0x0001e20000167ab9 */ /* 0x000fca0000000a00 */
[----:B------:R-:W2:Y:S01]  /*15b70*/  @P1 LDG.E R6, desc[UR38][R2.64] ;  /* 0x0000002602061981 */ /* 0x000ea2000c1e1900 */
[----:B------:R-:W-:Y:S01]  /*15b80*/  PLOP3.LUT P2, PT, PT, PT, UP0, 0x80, 0x0 ;  /* 0x000000000000781c */ /* 0x000fe20003f4f008 */
[----:B------:R-:W-:Y:S01]  /*15b90*/  UIMAD.WIDE UR16, UR13, 0x4, UR16 ;  /* 0x000000040d1078a5 */ /* 0x000fe2000f8e0210 */
[----:B------:R-:W-:Y:S01]  /*15ba0*/  PLOP3.LUT P3, PT, PT, PT, UP2, 0x80, 0x0 ;  /* 0x000000000000781c */ /* 0x000fe20003f6f028 */
[----:B------:R1:W4:Y:S01]  /*15bb0*/  @P1 LDG.E R0, desc[UR38][R2.64] ;  /* 0x0000002602001981 */ /* 0x000322000c1e1900 */
[----:B------:R-:W-:Y:S02]  /*15bc0*/  @UP2 ULDC.64 UR4, c[0x0][0x780] ;  /* 0x0001e00000042ab9 */ /* 0x000fe40000000a00 */
[----:B------:R-:W-:Y:S01]  /*15bd0*/  @UP2 UIMAD.WIDE UR4, UR13, 0x4, UR4 ;  /* 0x000000040d0428a5 */ /* 0x000fe2000f8e0204 */
[----:B-1----:R-:W-:Y:S02]  /*15be0*/  IMAD.U32 R2, RZ, RZ, UR16 ;  /* 0x00000010ff027e24 */ /* 0x002fe4000f8e00ff */
        /* <DEDUP_REMOVED lines=13> */
[----:B------:R-:W-:-:S04]  /*15cc0*/  @UP1 USHF.R.S32.HI UR5, URZ, 0x1f, UR4 ;  /* 0x0000001f3f051899 */ /* 0x000fc80008011404 */
[----:B------:R-:W-:Y:S01]  /*15cd0*/  @UP1 ULEA.HI UR5, UR5, UR4, URZ, 0x7 ;  /* 0x0000000405051291 */ /* 0x000fe2000f8f383f */
[----:B-----5:R-:W-:-:S03]  /*15ce0*/  @P2 R2UR UR11, R4 ;  /* 0x00000000040b22ca */ /* 0x020fc600000e0000 */
[----:B------:R-:W-:-:S04]  /*15cf0*/  @UP1 ULOP3.LUT UR6, UR5, 0xffffff80, URZ, 0xc0, !UPT ;  /* 0xffffff8005061892 */ /* 0x000fc8000f8ec03f */
[----:B------:R-:W-:Y:S01]  /*15d00*/  @UP1 USHF.R.S32.HI UR12, URZ, 0x1f, UR6 ;  /* 0x0000001f3f0c1899 */ /* 0x000fe20008011406 */
[----:B---3--:R-:W-:Y:S01]  /*15d10*/  @P3 R2UR UR9, R5 ;  /* 0x00000000050932ca */ /* 0x008fe200000e0000 */
[----:B------:R-:W-:-:S14]  /*15d20*/  @P3 BRA `(.L_x_2004) ;  /* 0x0000000000203947 */ /* 0x000fdc0003800000 */
[----:B------:R-:W-:Y:S05]  /*15d30*/  @!P1 BRA `(.L_x_2004) ;  /* 0x00000000001c9947 */ /* 0x000fea0003800000 */
[----:B------:R-:W-:Y:S01]  /*15d40*/  IMAD.U32 R2, RZ, RZ, UR14 ;  /* 0x0000000eff027e24 */ /* 0x000fe2000f8e00ff */
[----:B------:R-:W-:-:S05]  /*15d50*/  MOV R3, UR15 ;  /* 0x0000000f00037c02 */ /* 0x000fca0008000f00 */
[----:B------:R-:W2:Y:S04]  /*15d60*/  LDG.E R0, desc[UR38][R2.64] ;  /* 0x0000002602007981 */ /* 0x000ea8000c1e1900 */
[----:B------:R-:W3:Y:S01]  /*15d70*/  LDG.E R4, desc[UR38][R2.64+0x4] ;  /* 0x0000042602047981 */ /* 0x000ee2000c1e1900 */
[----:B--2---:R-:W-:Y:S02]  /*15d80*/  R2UR UR4, R0 ;  /* 0x00000000000472ca */ /* 0x004fe400000e0000 */
[----:B---3--:R-:W-:-:S13]  /*15d90*/  R2UR UR9, R4 ;  /* 0x00000000040972ca */ /* 0x008fda00000e0000 */
[----:B------:R-:W-:-:S12]  /*15da0*/  UIADD3 UR9, -UR4, UR9, URZ ;  /* 0x0000000904097290 */ /* 0x000fd8000fffe13f */
.L_x_2004:
        /* <DEDUP_REMOVED lines=13> */
.L_x_2005:
        /* <DEDUP_REMOVED lines=8> */
.L_x_2006:
        /* <DEDUP_REMOVED lines=21> */
.L_x_2007:
[----:B------:R-:W-:Y:S01]  /*16050*/  ISETP.LT.AND P0, PT, R4, UR6, PT ;  /* 0x0000000604007c0c */ /* 0x000fe2000bf01270 */
[----:B------:R-:W-:-:S12]  /*16060*/  IMAD.MOV.U32 R0, RZ, RZ, RZ ;  /* 0x000000ffff007224 */ /* 0x000fd800078e00ff */
[----:B------:R-:W-:Y:S05]  /*16070*/  @!P0 BRA `(.L_x_2003) ;  /* 0x0000001800788947 */ /* 0x000fea0003800000 */
[----:B------:R-:W-:Y:S01]  /*16080*/  USHF.R.S32.HI UR10, URZ, 0x1f, UR20 ;  /* 0x0000001f3f0a7899 */ /* 0x000fe20008011414 */
[----:B------:R-:W-:Y:S01]  /*16090*/  BSSY B0, `(.L_x_2003) ;  /* 0x000019c000007945 */ /* 0x000fe20003800000 */
[----:B------:R-:W-:Y:S01]  /*160a0*/  ULDC.64 UR16, c[0x0][0x718] ;  /* 0x0001c60000107ab9 */ /* 0x000fe20000000a00 */
[----:B------:R-:W-:Y:S01]  /*160b0*/  UISETP.NE.U32.AND UP1, UPT, UR18, URZ, UPT ;  /* 0x0000003f1200728c */ /* 0x000fe2000bf25070 */
[----:B------:R-:W-:Y:S01]  /*160c0*/  MOV R0, RZ ;  /* 0x000000ff00007202 */ /* 0x000fe20000000f00 */
        /* <DEDUP_REMOVED lines=42> */
.L_x_2046:
[----:B------:R-:W2:Y:S01]  /*16370*/  S2R R2, SR_TID.X ;  /* 0x0000000000027919 */ /* 0x000ea20000002100 */
[----:B------:R-:W-:Y:S01]  /*16380*/  MOV R11, UR4 ;  /* 0x00000004000b7c02 */ /* 0x000fe20008000f00 */
[----:B------:R-:W-:Y:S01]  /*16390*/  IMAD.U32 R14, RZ, RZ, UR5 ;  /* 0x00000005ff0e7e24 */ /* 0x000fe2000f8e00ff */
[----:B------:R-:W-:-:S03]  /*163a0*/  MOV R10, 0x1 ;  /* 0x00000001000a7802 */ /* 0x000fc60000000f00 */
[----:B------:R-:W-:Y:S02]  /*163b0*/  VIADD R14, R14, UR23 ;  /* 0x000000170e0e7c36 */ /* 0x000fe40008000000 */
        /* <DEDUP_REMOVED lines=10> */
.L_x_2010:
[----:B------:R-:W-:Y:S01]  /*16460*/  R2UR UR19, R4 ;  /* 0x00000000041372ca */ /* 0x000fe200000e0000 */
[----:B------:R-:W2:Y:S01]  /*16470*/  LDC.64 R12, c[0x0][0x198] ;  /* 0x00006600ff0c7b82 */ /* 0x000ea20000000a00 */
[----:B------:R-:W-:Y:S01]  /*16480*/  ULDC.64 UR16, c[0x0][0x700] ;  /* 0x0001c00000107ab9 */ /* 0x000fe20000000a00 */
[----:B------:R-:W-:Y:S01]  /*16490*/  UMOV UR34, 0x0 ;  /* 0x0000000000227882 */ /* 0x000fe20000000000 */
[----:B------:R-:W-:Y:S01]  /*164a0*/  MOV R9, UR16 ;  /* 0x0000001000097c02 */ /* 0x000fe20008000f00 */
[----:B------:R-:W-:Y:S01]  /*164b0*/  IMAD.U32 R8, RZ, RZ, UR17 ;  /* 0x00000011ff087e24 */ /* 0x000fe2000f8e00ff */
[----:B------:R-:W-:Y:S01]  /*164c0*/  UMOV UR35, 0x14f00000 ;  /* 0x14f0000000237882 */ /* 0x000fe20000000000 */
[----:B------:R-:W-:Y:S01]  /*164d0*/  UMOV UR18, URZ ;  /* 0x0000003f00127c82 */ /* 0x000fe20008000000 */
[----:B------:R-:W-:Y:S01]  /*164e0*/  UMOV UR37, 0x20 ;  /* 0x0000002000257882 */ /* 0x000fe20000000000 */
[----:B------:R-:W-:Y:S01]  /*164f0*/  UMOV UR40, 0x0 ;  /* 0x0000000000287882 */ /* 0x000fe20000000000 */
[----:B------:R-:W-:Y:S01]  /*16500*/  UMOV UR41, 0x10000000 ;  /* 0x1000000000297882 */ /* 0x000fe20000000000 */
[----:B------:R-:W-:Y:S01]  /*16510*/  UMOV UR10, UR18 ;  /* 0x00000012000a7c82 */ /* 0x000fe20008000000 */
[----:B------:R-:W-:Y:S01]  /*16520*/  UMOV UR27, UR11 ;  /* 0x0000000b001b7c82 */ /* 0x000fe20008000000 */
[----:B------:R-:W-:Y:S01]  /*16530*/  USHF.L.U32 UR19, UR19, 0x7, URZ ;  /* 0x0000000713137899 */ /* 0x000fe2000800063f */
[----:B------:R-:W-:Y:S01]  /*16540*/  MOV R16, RZ ;  /* 0x000000ff00107202 */ /* 0x000fe20000000f00 */
        /* <DEDUP_REMOVED lines=23> */
[----:B------:R-:W-:Y:S01]  /*166c0*/  UIADD3 UR9, UR8, 0x30c00, URZ ;  /* 0x00030c0008097890 */ /* 0x000fe2000fffe03f */
[----:B------:R-:W-:Y:S01]  /*166d0*/  IADD3.X R0, RZ, R6, RZ, P1, !PT ;  /* 0x00000006ff007210 */ /* 0x000fe20000ffe4ff */
[----:B------:R-:W-:Y:S01]  /*166e0*/  UIADD3 UR24, UR8, 0x4000, URZ ;  /* 0x0000400008187890 */ /* 0x000fe2000fffe03f */
[----:B------:R-:W-:Y:S01]  /*166f0*/  IADD3 R2, P1, R7, 0xf0, RZ ;  /* 0x000000f007027810 */ /* 0x000fe20007f3e0ff */
[----:B------:R-:W-:Y:S01]  /*16700*/  UMOV UR43, UR17 ;  /* 0x00000011002b7c82 */ /* 0x000fe20008000000 */
[----:B------:R-:W-:-:S02]  /*16710*/  R2UR UR45, R0 ;  /* 0x00000000002d72ca */ /* 0x000fc400000e0000 */
[----:B------:R-:W-:Y:S01]  /*16720*/  R2UR UR32, R2 ;  /* 0x00000000022072ca */ /* 0x000fe200000e0000 */
[----:B------:R-:W-:Y:S01]  /*16730*/  IMAD.X R3, RZ, RZ, R6, P1 ;  /* 0x000000ffff037224 */ /* 0x000fe200008e0606 */
[----:B------:R-:W-:Y:S01]  /*16740*/  IADD3.X R0, RZ, R6, RZ, P2, !PT ;  /* 0x00000006ff007210 */ /* 0x000fe200017fe4ff */
[----:B------:R-:W-:-:S03]  /*16750*/  UMOV UR25, UR9 ;  /* 0x0000000900197c82 */ /* 0x000fc60008000000 */
[----:B------:R-:W-:Y:S02]  /*16760*/  R2UR UR33, R3 ;  /* 0x00000000032172ca */ /* 0x000fe400000e0000 */
[----:B------:R-:W-:Y:S01]  /*16770*/  R2UR UR47, R0 ;  /* 0x00000000002f72ca */ /* 0x000fe200000e0000 */
[----:B------:R-:W-:-:S10]  /*16780*/  IMAD.MOV.U32 R0, RZ, RZ, 0x8000 ;  /* 0x00008000ff007424 */ /* 0x000fd400078e00ff */
[----:B------:R1:W-:Y:S01]  /*16790*/  UTMALDG.4D [UR16], [UR32], desc[UR34] ;  /* 0x00002210200075b4 */ /* 0x0003e20008019000 */
[----:B------:R1:W-:Y:S01]  /*167a0*/  UBLKCP.S.G [UR42], [UR30], UR37 ;  /* 0x0000002a1e0073ba */ /* 0x0003e20008000225 */
[----:B------:R2:W-:Y:S01]  /*167b0*/  SYNCS.ARRIVE.TRANS64 RZ, [R15+URZ+0x30c00], R0 ;  /* 0x030c00000fff79a7 */ /* 0x0005e2000800003f */
[----:B------:R1:W-:Y:S01]  /*167c0*/  UTMALDG.4D [UR8], [UR44], desc[UR40] ;  /* 0x000028082c0075b4 */ /* 0x0003e20008019000 */
[----:B--2---:R-:W-:-:S05]  /*167d0*/  MOV R0, UR6 ;  /* 0x0000000600007c02 */ /* 0x004fca0008000f00 */
[----:B------:R-:W-:Y:S01]  /*167e0*/  VIADD R5, R0, 0xffffffff ;  /* 0xffffffff00057836 */ /* 0x000fe20000000000 */
[----:B------:R1:W-:Y:S04]  /*167f0*/  UTMALDG.4D [UR24], [UR46], desc[UR40] ;  /* 0x000028182e0075b4 */ /* 0x0003e80008019000 */
[----:B------:R-:W-:Y:S01]  /*16800*/  ISETP.GE.AND P1, PT, R4, R5, PT ;  /* 0x000000050400720c */ /* 0x000fe20003f26270 */
[----:B------:R1:W-:-:S12]  /*16810*/  STL [R1], R5 ;  /* 0x0000000501007387 */ /* 0x0003d80000100800 */
[----:B-1----:R-:W-:Y:S05]  /*16820*/  @P1 BRA `(.L_x_2011) ;  /* 0x0000000c00c81947 */ /* 0x002fea0003800000 */
[----:B------:R-:W-:Y:S01]  /*16830*/  R2UR UR8, R4 ;  /* 0x00000000040872ca */ /* 0x000fe200000e0000 */
[----:B------:R-:W-:Y:S01]  /*16840*/  UIADD3 UR9, UR6, -0x2, URZ ;  /* 0xfffffffe06097890 */ /* 0x000fe2000fffe03f */
[----:B------:R-:W-:-:S05]  /*16850*/  MOV R10, 0x1 ;  /* 0x00000001000a7802 */ /* 0x000fca0000000f00 */
[----:B------:R-:W-:-:S06]  /*16860*/  ISETP.NE.AND P1, PT, R4, UR9, PT ;  /* 0x0000000904007c0c */ /* 0x000fcc000bf25270 */
[----:B------:R-:W-:-:S04]  /*16870*/  ULOP3.LUT UR8, URZ, UR8, URZ, 0x33, !UPT ;  /* 0x000000083f087292 */ /* 0x000fc8000f8e333f */
[----:B------:R-:W-:-:S06]  /*16880*/  UIADD3 UR8, UR8, UR6, URZ ;  /* 0x0000000608087290 */ /* 0x000fcc000fffe03f */
[----:B------:R-:W-:-:S05]  /*16890*/  IMAD.U32 R0, RZ, RZ, UR8 ;  /* 0x00000008ff007e24 */ /* 0x000fca000f8e00ff */
[----:B------:R-:W-:Y:S01]  /*168a0*/  LOP3.LUT R5, R0, 0x1, RZ, 0xc0, !PT ;  /* 0x0000000100057812 */ /* 0x000fe200078ec0ff */
[----:B------:R-:W-:-:S04]  /*168b0*/  IMAD.MOV.U32 R0, RZ, RZ, R4 ;  /* 0x000000ffff007224 */ /* 0x000fc800078e0004 */
[----:B------:R1:W-:Y:S01]  /*168c0*/  STL [R1+0x4], R5 ;  /* 0x0000040501007387 */ /* 0x0003e20000100800 */
[----:B------:R-:W-:Y:S05]  /*168d0*/  @!P1 BRA `(.L_x_2012) ;  /* 0x0000000800689947 */ /* 0x000fea0003800000 */
[----:B------:R-:W-:Y:S01]  /*168e0*/  R2UR UR9, R5 ;  /* 0x00000000050972ca */ /* 0x000fe200000e0000 */
[----:B------:R-:W-:Y:S01]  /*168f0*/  IMAD.MOV.U32 R10, RZ, RZ, 0x1 ;  /* 0x00000001ff0a7424 */ /* 0x000fe200078e00ff */
[----:B------:R-:W-:-:S11]  /*16900*/  MOV R0, R4 ;  /* 0x0000000400007202 */ /* 0x000fd60000000f00 */
[----:B------:R-:W-:-:S06]  /*16910*/  UIADD3 UR8, UR8, -UR9, URZ ;  /* 0x8000000908087290 */ /* 0x000fcc000fffe03f */
[----:B------:R-:W-:-:S07]  /*16920*/  MOV R17, UR8 ;  /* 0x0000000800117c02 */ /* 0x000fce0008000f00 */
.L_x_2021:
[----:B-123--:R-:W-:-:S04]  /*16930*/  SHF.L.U32 R18, R10, 0x1f, RZ ;  /* 0x0000001f0a127819 */ /* 0x00efc800000006ff */
[----:B------:R-:W2:Y:S02]  /*16940*/  SYNCS.PHASECHK.TRANS64.TRYWAIT P1, [R15+URZ+0x30c40], R18 ;  /* 0x030c40120f0075a7 */ /* 0x000ea4000802017f */
[----:B--2---:R-:W-:Y:S05]  /*16950*/  @!P1 BRA `(.L_x_2013) ;  /* 0x0000001400f09947 */ /* 0x004fea0003800000 */
.L_x_2047:
        /* <DEDUP_REMOVED lines=8> */
.L_x_2014:
[----:B------:R-:W3:Y:S01]  /*169e0*/  LDC.64 R12, c[0x0][0x728] ;  /* 0x0001ca00ff0c7b82 */ /* 0x000ee20000000a00 */
[----:B------:R-:W-:Y:S01]  /*169f0*/  SHF.L.U32 R19, R0, 0x7, RZ ;  /* 0x0000000700137819 */ /* 0x000fe200000006ff */
[----:B------:R-:W-:Y:S01]  /*16a00*/  UMOV UR28, 0x0 ;  /* 0x00000000001c7882 */ /* 0x000fe20000000000 */
[----:B------:R-:W-:Y:S01]  /*16a10*/  R2UR UR8, R15 ;  /* 0x000000000f0872ca */ /* 0x000fe200000e0000 */
[----:B------:R-:W-:Y:S01]  /*16a20*/  UMOV UR29, 0x14f00000 ;  /* 0x14f00000001d7882 */ /* 0x000fe20000000000 */
[C---:B------:R-:W-:Y:S01]  /*16a30*/  IADD3 R2, P1, R19.reuse, UR14, RZ ;  /* 0x0000000e13027c10 */ /* 0x040fe2000ff3e0ff */
[----:B------:R-:W-:Y:S01]  /*16a40*/  UMOV UR18, URZ ;  /* 0x0000003f00127c82 */ /* 0x000fe20008000000 */
[----:B------:R-:W-:Y:S01]  /*16a50*/  R2UR UR19, R19 ;  /* 0x00000000131372ca */ /* 0x000fe200000e0000 */
[----:B-1----:R-:W1:Y:S01]  /*16a60*/  LDC.64 R4, c[0x0][0x198] ;  /* 0x00006600ff047b82 */ /* 0x002e620000000a00 */
[----:B------:R-:W-:-:S07]  /*16a70*/  UMOV UR10, 0x20 ;  /* 0x00000020000a7882 */ /* 0x000fce0000000000 */
[----:B------:R-:W-:Y:S02]  /*16a80*/  UIADD3 UR16, UR8, 0x18000, URZ ;  /* 0x0001800008107890 */ /* 0x000fe4000fffe03f */
[----:B------:R-:W-:Y:S02]  /*16a90*/  UIADD3 UR17, UR8, 0x30c30, URZ ;  /* 0x00030c3008117890 */ /* 0x000fe4000fffe03f */
[----:B------:R-:W-:Y:S02]  /*16aa0*/  UIADD3 UR19, UR19, UR7, URZ ;  /* 0x0000000713137290 */ /* 0x000fe4000fffe03f */
[----:B------:R-:W-:Y:S01]  /*16ab0*/  UIADD3 UR8, UR8, 0x20400, URZ ;  /* 0x0002040008087890 */ /* 0x000fe2000fffe03f */
[----:B---3--:R-:W-:Y:S02]  /*16ac0*/  LEA R3, P2, R2, R12, 0x2 ;  /* 0x0000000c02037211 */ /* 0x008fe400078410ff */
[----:B------:R-:W-:Y:S02]  /*16ad0*/  UMOV UR9, UR17 ;  /* 0x0000001100097c82 */ /* 0x000fe40008000000 */
[----:B------:R-:W-:-:S02]  /*16ae0*/  R2UR UR24, R3 ;  /* 0x00000000031872ca */ /* 0x000fc400000e0000 */
[----:B------:R-:W-:Y:S01]  /*16af0*/  LEA.HI.X.SX32 R3, R19, R11, 0x1, P1 ;  /* 0x0000000b13037211 */ /* 0x000fe200008f0eff */
[----:B-1----:R-:W-:Y:S01]  /*16b00*/  IMAD.MOV.U32 R7, RZ, RZ, R4 ;  /* 0x000000ffff077224 */ /* 0x002fe200078e0004 */
[----:B------:R-:W-:Y:S02]  /*16b10*/  MOV R6, R5 ;  /* 0x0000000500067202 */ /* 0x000fe40000000f00 */
        /* <DEDUP_REMOVED lines=9> */
[----:B-1-3--:R-:W-:Y:S05]  /*16bb0*/  @!P1 BRA `(.L_x_2015) ;  /* 0x00000014006c9947 */ /* 0x00afea0003800000 */
.L_x_2048:
        /* <DEDUP_REMOVED lines=8> */
.L_x_2016:
[----:B------:R-:W-:Y:S01]  /*16c40*/  VIADD R19, R19, 0x80 ;  /* 0x0000008013137836 */ /* 0x000fe20000000000 */
[----:B------:R-:W-:Y:S01]  /*16c50*/  ULDC.64 UR8, c[0x0][0x700] ;  /* 0x0001c00000087ab9 */ /* 0x000fe20000000a00 */
[----:B------:R-:W-:Y:S01]  /*16c60*/  R2UR UR26, R15 ;  /* 0x000000000f1a72ca */ /* 0x000fe200000e0000 */
[----:B------:R-:W-:Y:S01]  /*16c70*/  IMAD.U32 R8, RZ, RZ, UR9 ;  /* 0x00000009ff087e24 */ /* 0x000fe2000f8e00ff */
[----:B------:R-:W-:Y:S01]  /*16c80*/  MOV R9, UR8 ;  /* 0x0000000800097c02 */ /* 0x000fe20008000f00 */
[----:B------:R-:W-:Y:S01]  /*16c90*/  UMOV UR24, 0x0 ;  /* 0x0000000000187882 */ /* 0x000fe20000000000 */
[C---:B------:R-:W-:Y:S01]  /*16ca0*/  IADD3 R2, P1, R19.reuse, UR22, RZ ;  /* 0x0000001613027c10 */ /* 0x040fe2000ff3e0ff */
[----:B------:R-:W-:Y:S01]  /*16cb0*/  UMOV UR25, 0x14f00000 ;  /* 0x14f0000000197882 */ /* 0x000fe20000000000 */
[----:B------:R-:W-:Y:S01]  /*16cc0*/  SHF.R.S32.HI R20, RZ, 0x1f, R19 ;  /* 0x0000001fff147819 */ /* 0x000fe20000011413 */
[----:B------:R-:W-:Y:S01]  /*16cd0*/  UMOV UR18, URZ ;  /* 0x0000003f00127c82 */ /* 0x000fe20008000000 */
[----:B------:R-:W-:Y:S01]  /*16ce0*/  LEA R3, P2, R2, R9, 0x2 ;  /* 0x0000000902037211 */ /* 0x000fe200078410ff */
[----:B------:R-:W-:Y:S01]  /*16cf0*/  UMOV UR10, 0x20 ;  /* 0x00000020000a7882 */ /* 0x000fe20000000000 */
[----:B------:R-:W-:-:S02]  /*16d00*/  IADD3 R21, R19, UR7, RZ ;  /* 0x0000000713157c10 */ /* 0x000fc4000fffe0ff */
[----:B------:R-:W-:Y:S01]  /*16d10*/  R2UR UR28, R3 ;  /* 0x00000000031c72ca */ /* 0x000fe200000e0000 */
[----:B------:R-:W-:Y:S01]  /*16d20*/  UIADD3 UR16, UR26, 0x14000, URZ ;  /* 0x000140001a107890 */ /* 0x000fe2000fffe03f */
[----:B------:R-:W-:Y:S01]  /*16d30*/  IADD3.X R3, R20, R14, RZ, P1, !PT ;  /* 0x0000000e14037210 */ /* 0x000fe20000ffe4ff */
[----:B------:R-:W-:Y:S01]  /*16d40*/  UIADD3 UR17, UR26, 0x30c18, URZ ;  /* 0x00030c181a117890 */ /* 0x000fe2000fffe03f */
[----:B------:R-:W-:Y:S01]  /*16d50*/  R2UR UR19, R21 ;  /* 0x00000000151372ca */ /* 0x000fe200000e0000 */
        /* <DEDUP_REMOVED lines=12> */
.L_x_2049:
[----:B------:R-:W-:Y:S05]  /*16e20*/  @P0 BRA `(.L_x_2018) ;  /* 0x00000000001c0947 */ /* 0x000fea0003800000 */
[----:B-123--:R-:W-:-:S04]  /*16e30*/  IMAD.MOV.U32 R18, RZ, RZ, 0x4200 ;  /* 0x00004200ff127424 */ /* 0x00efc800078e00ff */
[----:B------:R1:W-:Y:S02]  /*16e40*/  SYNCS.ARRIVE.TRANS64 RZ, [R15+URZ+0x30c38], R18 ;  /* 0x030c38120fff79a7 */ /* 0x0003e4000800003f */
[----:B-1----:R-:W1:Y:S02]  /*16e50*/  S2R R18, SR_TID.X ;  /* 0x0000000000127919 */ /* 0x002e640000002100 */
[----:B-1----:R-:W-:-:S04]  /*16e60*/  LOP3.LUT R18, R18, 0x1f, RZ, 0xc0, !PT ;  /* 0x0000001f12127812 */ /* 0x002fc800078ec0ff */
[----:B------:R-:W-:-:S13]  /*16e70*/  ISETP.NE.AND P1, PT, R18, RZ, PT ;  /* 0x000000ff1200720c */ /* 0x000fda0003f25270 */
[----:B------:R-:W-:Y:S05]  /*16e80*/  @!P1 BRA `(.L_x_2018) ;  /* 0x0000000000049947 */ /* 0x000fea0003800000 */
[----:B------:R-:W-:Y:S01]  /*16e90*/  BPT.TRAP 0x1 ;  /* 0x000000040000795c */ /* 0x000fe20000300000 */
.L_x_2018:
[----:B------:R-:W-:Y:S01]  /*16ea0*/  IADD3 R19, P1, R19, UR14, RZ ;  /* 0x0000000e13137c10 */ /* 0x000fe2000ff3e0ff */
[----:B------:R-:W-:Y:S01]  /*16eb0*/  UMOV UR24, 0x0 ;  /* 0x0000000000187882 */ /* 0x000fe20000000000 */
[----:B------:R-:W-:Y:S01]  /*16ec0*/  R2UR UR26, R15 ;  /* 0x000000000f1a72ca */ /* 0x000fe200000e0000 */
[----:B------:R-:W-:Y:S01]  /*16ed0*/  UMOV UR25, 0x14f00000 ;  /* 0x14f0000000197882 */ /* 0x000fe20000000000 */
[----:B------:R-:W-:Y:S01]  /*16ee0*/  IADD3.X R20, R20, R11, RZ, P1, !PT ;  /* 0x0000000b14147210 */ /* 0x000fe20000ffe4ff */
[----:B------:R-:W-:Y:S01]  /*16ef0*/  UMOV UR18, URZ ;  /* 0x0000003f00127c82 */ /* 0x000fe20008000000 */
[----:B------:R-:W-:Y:S01]  /*16f00*/  LEA R12, P1, R19, R12, 0x2 ;  /* 0x0000000c130c7211 */ /* 0x000fe200078210ff */
[----:B------:R-:W-:Y:S01]  /*16f10*/  UMOV UR10, 0x20 ;  /* 0x00000020000a7882 */ /* 0x000fe20000000000 */
[----:B------:R-:W-:Y:S02]  /*16f20*/  R2UR UR19, R21 ;  /* 0x00000000151372ca */ /* 0x000fe400000e0000 */
[----:B------:R-:W-:-:S02]  /*16f30*/  LEA.HI.X R20, R19, R13, R20, 0x2, P1 ;  /* 0x0000000d13147211 */ /* 0x000fc400008f1414 */
[----:B------:R-:W-:Y:S02]  /*16f40*/  R2UR UR8, R4 ;  /* 0x00000000040872ca */ /* 0x000fe400000e0000 */
[----:B------:R-:W-:Y:S01]  /*16f50*/  R2UR UR9, R5 ;  /* 0x00000000050972ca */ /* 0x000fe200000e0000 */
[----:B------:R-:W-:Y:S01]  /*16f60*/  UIADD3 UR16, UR26, 0x1c000, URZ ;  /* 0x0001c0001a107890 */ /* 0x000fe2000fffe03f */
[----:B------:R-:W-:Y:S01]  /*16f70*/  R2UR UR28, R12 ;  /* 0x000000000c1c72ca */ /* 0x000fe200000e0000 */
[----:B------:R-:W-:Y:S01]  /*16f80*/  UIADD3 UR17, UR26, 0x30c38, URZ ;  /* 0x00030c381a117890 */ /* 0x000fe2000fffe03f */
[----:B------:R-:W-:Y:S01]  /*16f90*/  R2UR UR29, R20 ;  /* 0x00000000141d72ca */ /* 0x000fe200000e0000 */
[----:B------:R-:W-:Y:S01]  /*16fa0*/  UIADD3 UR26, UR26, 0x20600, URZ ;  /* 0x000206001a1a7890 */ /* 0x000fe2000fffe03f */
[----:B------:R-:W-:-:S04]  /*16fb0*/  LOP3.LUT R10, R10, 0x1, RZ, 0x3c, !PT ;  /* 0x000000010a0a7812 */ /* 0x000fc800078e3cff */
[----:B------:R-:W-:Y:S01]  /*16fc0*/  SHF.L.U32 R4, R10, 0x1f, RZ ;  /* 0x0000001f0a047819 */ /* 0x000fe200000006ff */
[----:B------:R-:W-:Y:S02]  /*16fd0*/  UMOV UR27, UR17 ;  /* 0x00000011001b7c82 */ /* 0x000fe40008000000 */
[----:B------:R4:W-:Y:S04]  /*16fe0*/  UTMALDG.4D [UR16], [UR8], desc[UR24] ;  /* 0x00001810080075b4 */ /* 0x0009e80008019000 */
[----:B------:R4:W-:Y:S01]  /*16ff0*/  UBLKCP.S.G [UR26], [UR28], UR10 ;  /* 0x0000001a1c0073ba */ /* 0x0009e2000800020a */
[----:B------:R-:W5:Y:S02]  /*17000*/  SYNCS.PHASECHK.TRANS64.TRYWAIT P1, [R15+URZ+0x30c20], R4 ;  /* 0x030c20040f0075a7 */ /* 0x000f64000802017f */
[----:B----45:R-:W-:Y:S05]  /*17010*/  @!P1 BRA `(.L_x_2019) ;  /* 0x00000010007c9947 */ /* 0x030fea0003800000 */
.L_x_2051:
[----:B------:R-:W-:Y:S05]  /*17020*/  @P0 BRA `(.L_x_2020) ;  /* 0x00000000001c0947 */ /* 0x000fea0003800000 */
[----:B------:R-:W5:Y:S01]  /*17030*/  S2R R5, SR_TID.X ;  /* 0x0000000000057919 */ /* 0x000f620000002100 */
[----:B----4-:R-:W-:-:S04]  /*17040*/  IMAD.MOV.U32 R4, RZ, RZ, 0x4200 ;  /* 0x00004200ff047424 */ /* 0x010fc800078e00ff */
[----:B------:R4:W-:Y:S01]  /*17050*/  SYNCS.ARRIVE.TRANS64 RZ, [R15+URZ+0x30c10], R4 ;  /* 0x030c10040fff79a7 */ /* 0x0009e2000800003f */
[----:B-----5:R-:W-:-:S04]  /*17060*/  LOP3.LUT R5, R5, 0x1f, RZ, 0xc0, !PT ;  /* 0x0000001f05057812 */ /* 0x020fc800078ec0ff */
[----:B------:R-:W-:-:S13]  /*17070*/  ISETP.NE.AND P1, PT, R5, RZ, PT ;  /* 0x000000ff0500720c */ /* 0x000fda0003f25270 */
[----:B----4-:R-:W-:Y:S05]  /*17080*/  @!P1 BRA `(.L_x_2020) ;  /* 0x0000000000049947 */ /* 0x010fea0003800000 */
[----:B------:R-:W-:Y:S01]  /*17090*/  BPT.TRAP 0x1 ;  /* 0x000000040000795c */ /* 0x000fe20000300000 */
.L_x_2020:
[----:B------:R-:W-:Y:S01]  /*170a0*/  R2UR UR10, R0 ;  /* 0x00000000000a72ca */ /* 0x000fe200000e0000 */
[----:B------:R-:W-:Y:S01]  /*170b0*/  UMOV UR24, 0x0 ;  /* 0x0000000000187882 */ /* 0x000fe20000000000 */
[----:B------:R-:W-:Y:S01]  /*170c0*/  R2UR UR26, R15 ;  /* 0x000000000f1a72ca */ /* 0x000fe200000e0000 */
[----:B------:R-:W-:Y:S01]  /*170d0*/  UMOV UR25, 0x14f00000 ;  /* 0x14f0000000197882 */ /* 0x000fe20000000000 */
[----:B------:R-:W-:Y:S01]  /*170e0*/  IADD3 R17, R17, -0x2, RZ ;  /* 0xfffffffe11117810 */ /* 0x000fe20007ffe0ff */
[----:B------:R-:W-:Y:S01]  /*170f0*/  UMOV UR18, URZ ;  /* 0x0000003f00127c82 */ /* 0x000fe20008000000 */
[----:B------:R-:W-:Y:S01]  /*17100*/  R2UR UR9, R3 ;  /* 0x00000000030972ca */ /* 0x000fe200000e0000 */
[----:B------:R-:W-:-:S06]  /*17110*/  UMOV UR28, 0x20 ;  /* 0x00000020001c7882 */ /* 0x000fcc0000000000 */
[----:B------:R-:W-:Y:S02]  /*17120*/  UIADD3 UR10, UR10, 0x2, URZ ;  /* 0x000000020a0a7890 */ /* 0x000fe4000fffe03f */
[----:B------:R-:W-:Y:S02]  /*17130*/  UIADD3 UR16, UR26, 0x10000, URZ ;  /* 0x000100001a107890 */ /* 0x000fe4000fffe03f */
[----:B------:R-:W-:Y:S02]  /*17140*/  USHF.L.U32 UR19, UR10, 0x7, URZ ;  /* 0x000000070a137899 */ /* 0x000fe4000800063f */
[----:B------:R-:W-:Y:S02]  /*17150*/  UIADD3 UR17, UR26, 0x30c10, URZ ;  /* 0x00030c101a117890 */ /* 0x000fe4000fffe03f */
[----:B------:R-:W-:Y:S02]  /*17160*/  UIADD3 UR8, UP0, UR19, UR22, URZ ;  /* 0x0000001613087290 */ /* 0x000fe4000ff1e03f */
[----:B------:R-:W-:Y:S01]  /*17170*/  IMAD.U32 R5, RZ, RZ, UR19 ;  /* 0x00000013ff057e24 */ /* 0x000fe2000f8e00ff */
[----:B------:R-:W-:-:S02]  /*17180*/  UIADD3 UR19, UR19, UR7, URZ ;  /* 0x0000000713137290 */ /* 0x000fc4000fffe03f */
[----:B------:R-:W-:Y:S01]  /*17190*/  UIADD3 UR26, UR26, 0x20000, URZ ;  /* 0x000200001a1a7890 */ /* 0x000fe2000fffe03f */
[----:B------:R-:W-:Y:S01]  /*171a0*/  MOV R0, UR8 ;  /* 0x0000000800007c02 */ /* 0x000fe20008000f00 */
[----:B------:R-:W-:Y:S01]  /*171b0*/  UMOV UR27, UR17 ;  /* 0x00000011001b7c82 */ /* 0x000fe20008000000 */
[----:B------:R-:W-:Y:S02]  /*171c0*/  PLOP3.LUT P2, PT, PT, PT, UP0, 0x80, 0x0 ;  /* 0x000000000000781c */ /* 0x000fe40003f4f008 */
[----:B----4-:R-:W-:Y:S02]  /*171d0*/  LEA R4, P1, R0, R9, 0x2 ;  /* 0x0000000900047211 */ /* 0x010fe400078210ff */
[----:B------:R-:W-:Y:S02]  /*171e0*/  LEA.HI.X.SX32 R5, R5, R14, 0x1, P2 ;  /* 0x0000000e05057211 */ /* 0x000fe400010f0eff */
[----:B------:R-:W-:Y:S02]  /*171f0*/  R2UR UR8, R2 ;  /* 0x00000000020872ca */ /* 0x000fe400000e0000 */
[----:B------:R-:W-:-:S02]  /*17200*/  LEA.HI.X R0, R0, R8, R5, 0x2, P1 ;  /* 0x0000000800007211 */ /* 0x000fc400008f1405 */
[----:B------:R-:W-:Y:S02]  /*17210*/  R2UR UR30, R4 ;  /* 0x00000000041e72ca */ /* 0x000fe400000e0000 */
[----:B------:R-:W-:Y:S01]  /*17220*/  R2UR UR31, R0 ;  /* 0x00000000001f72ca */ /* 0x000fe200000e0000 */
[----:B------:R-:W-:Y:S01]  /*17230*/  IMAD.U32 R0, RZ, RZ, UR10 ;  /* 0x0000000aff007e24 */ /* 0x000fe2000f8e00ff */
[----:B------:R-:W-:-:S05]  /*17240*/  ISETP.NE.AND P1, PT, R17, RZ, PT ;  /* 0x000000ff1100720c */ /* 0x000fca0003f25270 */
[----:B------:R4:W-:Y:S06]  /*17250*/  UTMALDG.4D [UR16], [UR8], desc[UR24] ;  /* 0x00001810080075b4 */ /* 0x0009ec0008019000 */
[----:B------:R4:W-:Y:S02]  /*17260*/  UBLKCP.S.G [UR26], [UR30], UR28 ;  /* 0x0000001a1e0073ba */ /* 0x0009e4000800021c */
[----:B----4-:R-:W-:Y:S05]  /*17270*/  @P1 BRA `(.L_x_2021) ;  /* 0xfffffff400ac1947 */ /* 0x010fea000383ffff */
.L_x_2012:
[----:B------:R-:W4:Y:S02]  /*17280*/  LDL.LU R4, [R1+0x4] ;  /* 0x0000040001047983 */ /* 0x000f240000300800 */
[----:B----4-:R-:W-:Y:S02]  /*17290*/  ISETP.NE.AND P1, PT, R4, RZ, PT ;  /* 0x000000ff0400720c */ /* 0x010fe40003f25270 */
[----:B------:R4:W5:Y:S11]  /*172a0*/  LDL R4, [R1] ;  /* 0x0000000001047983 */ /* 0x0009760000100800 */
[----:B----4-:R-:W-:Y:S05]  /*172b0*/  @!P1 BRA `(.L_x_2011) ;  /* 0x0000000400249947 */ /* 0x010fea0003800000 */
[----:B------:R-:W-:-:S04]  /*172c0*/  SHF.L.U32 R12, R10, 0x1f, RZ ;  /* 0x0000001f0a0c7819 */ /* 0x000fc800000006ff */
[----:B------:R-:W4:Y:S02]  /*172d0*/  SYNCS.PHASECHK.TRANS64.TRYWAIT P1, [R15+URZ+0x30c40], R12 ;  /* 0x030c400c0f0075a7 */ /* 0x000f24000802017f */
[----:B----4-:R-:W-:Y:S05]  /*172e0*/  @!P1 BRA `(.L_x_2022) ;  /* 0x0000000c00e09947 */ /* 0x010fea0003800000 */
.L_x_2052:
[----:B------:R-:W-:Y:S05]  /*172f0*/  @P0 BRA `(.L_x_2023) ;  /* 0x00000000001c0947 */ /* 0x000fea0003800000 */
[----:B-----5:R-:W1:Y:S02]  /*17300*/  S2R R4, SR_TID.X ;  /* 0x0000000000047919 */ /* 0x020e640000002100 */
[----:B-1----:R-:W-:Y:S02]  /*17310*/  LOP3.LUT R5, R4, 0x1f, RZ, 0xc0, !PT ;  /* 0x0000001f04057812 */ /* 0x002fe400078ec0ff */
[----:B------:R-:W-:Y:S02]  /*17320*/  MOV R4, 0x4200 ;  /* 0x0000420000047802 */ /* 0x000fe40000000f00 */
[----:B------:R-:W-:Y:S02]  /*17330*/  ISETP.NE.AND P1, PT, R5, RZ, PT ;  /* 0x000000ff0500720c */ /* 0x000fe40003f25270 */
[----:B------:R1:W-:Y:S11]  /*17340*/  SYNCS.ARRIVE.TRANS64 RZ, [R15+URZ+0x30c30], R4 ;  /* 0x030c30040fff79a7 */ /* 0x0003f6000800003f */
[----:B-1----:R-:W-:Y:S05]  /*17350*/  @!P1 BRA `(.L_x_2023) ;  /* 0x0000000000049947 */ /* 0x002fea0003800000 */
[----:B------:R-:W-:Y:S01]  /*17360*/  BPT.TRAP 0x1 ;  /* 0x000000040000795c */ /* 0x000fe20000300000 */
.L_x_2023:
[----:B-1---5:R-:W1:Y:S01]  /*17370*/  LDC.64 R4, c[0x0][0x728] ;  /* 0x0001ca00ff047b82 */ /* 0x022e620000000a00 */
        /* <DEDUP_REMOVED lines=10> */
[----:B------:R-:W-:Y:S02]  /*17420*/  UIADD3 UR26, UR26, 0x20400, URZ ;  /* 0x000204001a1a7890 */ /* 0x000fe4000fffe03f */
[----:B------:R-:W-:Y:S01]  /*17430*/  UIADD3 UR19, UR19, UR7, URZ ;  /* 0x0000000713137290 */ /* 0x000fe2000fffe03f */
[----:B-1----:R-:W-:Y:S02]  /*17440*/  LEA R4, P2, R13, R4, 0x2 ;  /* 0x000000040d047211 */ /* 0x002fe400078410ff */
        /* <DEDUP_REMOVED lines=13> */
.L_x_2053:
[----:B------:R-:W-:Y:S05]  /*17520*/  @P0 BRA `(.L_x_2025) ;  /* 0x00000000001c0947 */ /* 0x000fea0003800000 */
[----:B------:R-:W2:Y:S02]  /*17530*/  S2R R4, SR_TID.X ;  /* 0x0000000000047919 */ /* 0x000ea40000002100 */
[----:B--2---:R-:W-:Y:S01]  /*17540*/  LOP3.LUT R5, R4, 0x1f, RZ, 0xc0, !PT ;  /* 0x0000001f04057812 */ /* 0x004fe200078ec0ff */
[----:B------:R-:W-:-:S03]  /*17550*/  IMAD.MOV.U32 R4, RZ, RZ, 0x4200 ;  /* 0x00004200ff047424 */ /* 0x000fc600078e00ff */
[----:B------:R-:W-:Y:S01]  /*17560*/  ISETP.NE.AND P0, PT, R5, RZ, PT ;  /* 0x000000ff0500720c */ /* 0x000fe20003f05270 */
[----:B------:R2:W-:-:S12]  /*17570*/  SYNCS.ARRIVE.TRANS64 RZ, [R15+URZ+0x30c18], R4 ;  /* 0x030c18040fff79a7 */ /* 0x0005d8000800003f */
[----:B--2---:R-:W-:Y:S05]  /*17580*/  @!P0 BRA `(.L_x_2025) ;  /* 0x0000000000048947 */ /* 0x004fea0003800000 */
[----:B------:R-:W-:Y:S01]  /*17590*/  BPT.TRAP 0x1 ;  /* 0x000000040000795c */ /* 0x000fe20000300000 */
.L_x_2025:
        /* <DEDUP_REMOVED lines=11> */
[----:B------:R-:W-:Y:S01]  /*17650*/  MOV R5, UR19 ;  /* 0x0000001300057c02 */ /* 0x000fe20008000f00 */
[----:B------:R-:W-:Y:S02]  /*17660*/  UIADD3 UR17, UR26, 0x30c18, URZ ;  /* 0x00030c181a117890 */ /* 0x000fe4000fffe03f */
[----:B------:R-:W-:Y:S01]  /*17670*/  UIADD3 UR19, UR19, UR7, URZ ;  /* 0x0000000713137290 */ /* 0x000fe2000fffe03f */
[----:B------:R-:W-:Y:S01]  /*17680*/  PLOP3.LUT P0, PT, PT, PT, UP0, 0x80, 0x0 ;  /* 0x000000000000781c */ /* 0x000fe20003f0f008 */
[----:B------:R-:W-:Y:S01]  /*17690*/  IMAD.U32 R0, RZ, RZ, UR8 ;  /* 0x00000008ff007e24 */ /* 0x000fe2000f8e00ff */
[----:B------:R-:W-:Y:S01]  /*176a0*/  R2UR UR8, R2 ;  /* 0x00000000020872ca */ /* 0x000fe200000e0000 */
[----:B------:R-:W-:Y:S01]  /*176b0*/  UIADD3 UR26, UR26, 0x20200, URZ ;  /* 0x000202001a1a7890 */ /* 0x000fe2000fffe03f */
[----:B------:R-:W-:Y:S01]  /*176c0*/  LEA.HI.X.SX32 R5, R5, R14, 0x1, P0 ;  /* 0x0000000e05057211 */ /* 0x000fe200000f0eff */
[----:B------:R-:W-:Y:S01]  /*176d0*/  UMOV UR27, UR17 ;  /* 0x00000011001b7c82 */ /* 0x000fe20008000000 */
[----:B------:R-:W-:-:S04]  /*176e0*/  LEA R9, P0, R0, R9, 0x2 ;  /* 0x0000000900097211 */ /* 0x000fc800078010ff */
[----:B------:R-:W-:Y:S02]  /*176f0*/  LEA.HI.X R8, R0, R8, R5, 0x2, P0 ;  /* 0x0000000800087211 */ /* 0x000fe400000f1405 */
[----:B------:R-:W-:Y:S02]  /*17700*/  R2UR UR28, R9 ;  /* 0x00000000091c72ca */ /* 0x000fe400000e0000 */
[----:B------:R-:W-:Y:S01]  /*17710*/  R2UR UR29, R8 ;  /* 0x00000000081d72ca */ /* 0x000fe200000e0000 */
[----:B------:R2:W-:-:S12]  /*17720*/  UTMALDG.4D [UR16], [UR8], desc[UR24] ;  /* 0x00001810080075b4 */ /* 0x0005d80008019000 */
[----:B------:R2:W-:Y:S02]  /*17730*/  UBLKCP.S.G [UR26], [UR28], UR10 ;  /* 0x0000001a1c0073ba */ /* 0x0005e4000800020a */
[----:B--2---:R-:W-:-:S07]  /*17740*/  MOV R16, 0x1 ;  /* 0x0000000100107802 */ /* 0x004fce0000000f00 */
.L_x_2011:
[----:B------:R-:W1:Y:S01]  /*17750*/  S2R R0, SR_TID.X ;  /* 0x0000000000007919 */ /* 0x000e620000002100 */
[----:B------:R-:W-:Y:S01]  /*17760*/  IMAD R3, R16, 0x8, R15 ;  /* 0x0000000810037824 */ /* 0x000fe200078e020f */
[----:B-1----:R-:W-:Y:S02]  /*17770*/  LOP3.LUT R2, R0, 0x7f, RZ, 0xc0, !PT ;  /* 0x0000007f00027812 */ /* 0x002fe400078ec0ff */
[----:B------:R-:W-:Y:S02]  /*17780*/  SHF.L.U32 R0, R10, 0x1f, RZ ;  /* 0x0000001f0a007819 */ /* 0x000fe400000006ff */
[----:B------:R-:W-:Y:S02]  /*17790*/  ISETP.NE.AND P1, PT, R2, RZ, PT ;  /* 0x000000ff0200720c */ /* 0x000fe40003f25270 */
[----:B------:R-:W1:Y:S02]  /*177a0*/  SYNCS.PHASECHK.TRANS64.TRYWAIT P0, [R3+URZ+0x30c40], R0 ;  /* 0x030c4000030075a7 */ /* 0x000e64000800017f */
[----:B-1----:R-:W-:Y:S09]  /*177b0*/  @!P0 BRA `(.L_x_2026) ;  /* 0x0000000800d48947 */ /* 0x002ff20003800000 */
.L_x_2054:
[----:B------:R-:W-:Y:S05]  /*177c0*/  @P1 BRA `(.L_x_2027) ;  /* 0x0000000000181947 */ /* 0x000fea0003800000 */
[----:B------:R-:W1:Y:S01]  /*177d0*/  S2R R2, SR_TID.X ;  /* 0x0000000000027919 */ /* 0x000e620000002100 */
[----:B------:R-:W-:-:S04]  /*177e0*/  MOV R0, 0x4200 ;  /* 0x0000420000007802 */ /* 0x000fc80000000f00 */
[----:B------:R1:W-:Y:S02]  /*177f0*/  SYNCS.ARRIVE.TRANS64 RZ, [R3+URZ+0x30c30], R0 ;  /* 0x030c300003ff79a7 */ /* 0x0003e4000800003f */
[----:B-1----:R-:W-:-:S13]  /*17800*/  LOP3.LUT P0, RZ, R2, 0x1f, RZ, 0xc0, !PT ;  /* 0x0000001f02ff7812 */ /* 0x002fda000780c0ff */
[----:B------:R-:W-:Y:S05]  /*17810*/  @!P0 BRA `(.L_x_2027) ;  /* 0x0000000000048947 */ /* 0x000fea0003800000 */
[----:B------:R-:W-:Y:S01]  /*17820*/  BPT.TRAP 0x1 ;  /* 0x000000040000795c */ /* 0x000fe20000300000 */
.L_x_2027:
[----:B-----5:R-:W-:Y:S01]  /*17830*/  R2UR UR19, R4 ;  /* 0x00000000041372ca */ /* 0x020fe200000e0000 */
[C---:B------:R-:W-:Y:S01]  /*17840*/  IMAD R0, R16.reuse, 0x4000, R15 ;  /* 0x0000400010007824 */ /* 0x040fe200078e020f */
[----:B------:R-:W-:Y:S01]  /*17850*/  R2UR UR9, R11 ;  /* 0x000000000b0972ca */ /* 0x000fe200000e0000 */
[----:B------:R-:W-:Y:S01]  /*17860*/  ULDC.64 UR26, c[0x0][0x728] ;  /* 0x0001ca00001a7ab9 */ /* 0x000fe20000000a00 */
[----:B--234-:R-:W-:Y:S02]  /*17870*/  LEA R15, R16, R15, 0x9 ;  /* 0x0000000f100f7211 */ /* 0x01cfe400078e48ff */
        /* <DEDUP_REMOVED lines=10> */
[----:B------:R-:W-:Y:S01]  /*17920*/  ULEA.HI.X.SX32 UR9, UR19, UR9, 0x1, UP0 ;  /* 0x0000000913097291 */ /* 0x000fe200080f0e3f */
[C---:B------:R-:W-:Y:S01]  /*17930*/  ISETP.NE.AND P0, PT, R0.reuse, 0x2, PT ;  /* 0x000000020000780c */ /* 0x040fe20003f05270 */
[----:B------:R-:W-:Y:S02]  /*17940*/  ULEA UR8, UP0, UR18, UR26, 0x2 ;  /* 0x0000001a12087291 */ /* 0x000fe4000f80103f */
[----:B------:R-:W-:Y:S01]  /*17950*/  UIADD3 UR17, UR17, 0x30c30, URZ ;  /* 0x00030c3011117890 */ /* 0x000fe2000fffe03f */
        /* <DEDUP_REMOVED lines=15> */
.L_x_2008:
[----:B------:R-:W-:Y:S05]  /*17a50*/  BSYNC B0 ;  /* 0x0000000000007941 */ /* 0x000fea0003800000 */
.L_x_2003:
[----:B------:R-:W-:-:S03]  /*17a60*/  UMOV UR8, 0xffffffff ;  /* 0xffffffff00087882 */ /* 0x000fc60000000000 */
[----:B------:R-:W-:Y:S05]  /*17a70*/  BRA.DIV UR8, `(.L_x_2028) ;  /* 0x0000000a08387947 */ /* 0x000fea000b800000 */
[----:B------:R-:W-:-:S13]  /*17a80*/  ELECT P6, URZ, PT ;  /* 0x00000000003f782f */ /* 0x000fda00038c0000 */
.L_x_2057:
[----:B------:R-:W-:Y:S05]  /*17a90*/  @!P6 BRA `(.L_x_1862) ;  /* 0x000000000084e947 */ /* 0x000fea0003800000 */
[----:B------:R-:W-:-:S06]  /*17aa0*/  ULOP3.LUT UR8, UR36, 0x2, URZ, 0xfc, !UPT ;  /* 0x0000000224087892 */ /* 0x000fcc000f8efc3f */
[----:B------:R-:W-:-:S05]  /*17ab0*/  IMAD.U32 R2, RZ, RZ, UR8 ;  /* 0x00000008ff027e24 */ /* 0x000fca000f8e00ff */
[----:B------:R-:W-:-:S13]  /*17ac0*/  ISETP.NE.AND P2, PT, R2, 0x3, PT ;  /* 0x000000030200780c */ /* 0x000fda0003f45270 */
[----:B------:R-:W-:Y:S05]  /*17ad0*/  @!P2 BRA `(.L_x_2029) ;  /* 0x000000000004a947 */ /* 0x000fea0003800000 */
[----:B---3--:R-:W-:Y:S01]  /*17ae0*/  BPT.TRAP 0x1 ;  /* 0x000000040000795c */ /* 0x008fe20000300000 */
.L_x_2029:
        /* <DEDUP_REMOVED lines=15> */
.L_x_2058:
[----:B------:R-:W2:Y:S02]  /*17be0*/  SYNCS.PHASECHK.TRANS64.TRYWAIT P0, [R3+URZ], R2 ;  /* 0x00000002030075a7 */ /* 0x000ea4000800017f */
[----:B--2---:R-:W-:Y:S05]  /*17bf0*/  @!P0 BRA `(.L_x_2031) ;  /* 0x00000008000c8947 */ /* 0x004fea0003800000 */
.L_x_2059:
[----:B------:R-:W-:Y:S05]  /*17c00*/  @!P2 BRA `(.L_x_2032) ;  /* 0x000000000004a947 */ /* 0x000fea0003800000 */
[----:B---3--:R-:W-:Y:S01]  /*17c10*/  BPT.TRAP 0x1 ;  /* 0x000000040000795c */ /* 0x008fe20000300000 */
.L_x_2032:
[----:B--2---:R-:W-:-:S05]  /*17c20*/  IADD3 R3, R8, 0x30c40, RZ ;  /* 0x00030c4008037810 */ /* 0x004fca0007ffe0ff */
[----:B------:R-:W-:-:S04]  /*17c30*/  IMAD R5, R0, 0x8, R3 ;  /* 0x0000000800057824 */ /* 0x000fc800078e0203 */
[----:B------:R-:W2:Y:S02]  /*17c40*/  SYNCS.PHASECHK.TRANS64.TRYWAIT P0, [R5+URZ], R4 ;  /* 0x00000004050075a7 */ /* 0x000ea4000800017f */
[----:B--2---:R-:W-:Y:S05]  /*17c50*/  @!P0 BRA `(.L_x_2033) ;  /* 0x0000000800088947 */ /* 0x004fea0003800000 */
.L_x_2060:
[----:B------:R-:W-:-:S07]  /*17c60*/  LEA R3, R6, R3, 0x3 ;  /* 0x0000000306037211 */ /* 0x000fce00078e18ff */
.L_x_2034:
[----:B----4-:R4:W1:Y:S02]  /*17c70*/  SYNCS.PHASECHK.TRANS64.TRYWAIT P0, [R3+URZ], R2 ;  /* 0x00000002030075a7 */ /* 0x010864000800017f */
[----:B-1----:R-:W-:Y:S05]  /*17c80*/  @!P0 NANOSLEEP.SYNCS 0x989680 ;  /* 0x009896800000895d */ /* 0x002fea0003900000 */
[----:B------:R-:W1:Y:S02]  /*17c90*/  @!P0 SYNCS.PHASECHK.TRANS64 P0, [R3+URZ], R2 ;  /* 0x00000002030085a7 */ /* 0x000e64000800007f */
[----:B-1----:R-:W-:Y:S05]  /*17ca0*/  @!P0 BRA `(.L_x_2034) ;  /* 0xfffffffc00f08947 */ /* 0x002fea000383ffff */
.L_x_1862:
[----:B---3--:R-:W-:Y:S05]  /*17cb0*/  BSYNC B6 ;  /* 0x0000000000067941 */ /* 0x008fea0003800000 */
.L_x_1856:
[----:B------:R-:W-:Y:S05]  /*17cc0*/  EXIT ;  /* 0x000000000000794d */ /* 0x000fea0003800000 */
.L_x_1873:
[----:B------:R-:W-:Y:S01]  /*17cd0*/  IMAD.MOV.U32 R13, RZ, RZ, R18 ;  /* 0x000000ffff0d7224 */ /* 0x000fe200078e0012 */
[----:B------:R-:W-:Y:S01]  /*17ce0*/  MOV R12, RZ ;  /* 0x000000ff000c7202 */ /* 0x000fe20000000f00 */
[----:B------:R-:W-:Y:S01]  /*17cf0*/  IMAD.MOV.U32 R11, RZ, RZ, 0x1f ;  /* 0x0000001fff0b7424 */ /* 0x000fe200078e00ff */
[----:B------:R-:W-:-:S07]  /*17d00*/  MOV R15, 0xffffffff ;  /* 0xffffffff000f7802 */ /* 0x000fce0000000f00 */
[----:B------:R-:W-:Y:S05]  /*17d10*/  WARPSYNC.COLLECTIVE R15, `(.L_x_2035) ;  /* 0x000000000f087348 */ /* 0x000fea0003c00000 */
[----:B------:R1:W2:Y:S02]  /*17d20*/  SHFL.IDX P6, R14, R13, R12, R11 ;  /* 0x0000000c0d0e7389 */ /* 0x0002a400000c000b */
[----:B-12---:R-:W-:Y:S01]  /*17d30*/  ENDCOLLECTIVE ;  /* 0x000000000000791b */ /* 0x006fe20003800000 */
.L_x_2035:
[----:B------:R-:W-:Y:S05]  /*17d40*/  BRA `(.L_x_2036) ;  /* 0xfffffe9400b47947 */ /* 0x000fea000383ffff */
.L_x_1875:
[----:B--2---:R2:W3:Y:S02]  /*17d50*/  SYNCS.PHASECHK.TRANS64.TRYWAIT P0, [R16+URZ+0x30c00], R11 ;  /* 0x030c000b100075a7 */ /* 0x0044e4000800017f */
[----:B---3--:R-:W-:Y:S05]  /*17d60*/  @!P0 NANOSLEEP.SYNCS 0x989680 ;  /* 0x009896800000895d */ /* 0x008fea0003900000 */
[----:B------:R-:W3:Y:S02]  /*17d70*/  @!P0 SYNCS.PHASECHK.TRANS64 P0, [R16+URZ+0x30c00], R11 ;  /* 0x030c000b100085a7 */ /* 0x000ee4000800007f */
[----:B---3--:R-:W-:Y:S05]  /*17d80*/  @!P0 BRA `(.L_x_1875) ;  /* 0xfffffffc00f08947 */ /* 0x008fea000383ffff */
[----:B------:R-:W-:Y:S05]  /*17d90*/  BRA `(.L_x_1874) ;  /* 0xfffffe9800007947 */ /* 0x000fea000383ffff */
.L_x_1880:
[----:B--2---:R2:W3:Y:S02]  /*17da0*/  SYNCS.PHASECHK.TRANS64.TRYWAIT P0, [R6+URZ+0x30c10], R23 ;  /* 0x030c1017060075a7 */ /* 0x0044e4000800017f */
[----:B---3--:R-:W-:Y:S05]  /*17db0*/  @!P0 NANOSLEEP.SYNCS 0x989680 ;  /* 0x009896800000895d */ /* 0x008fea0003900000 */
[----:B------:R-:W3:Y:S02]  /*17dc0*/  @!P0 SYNCS.PHASECHK.TRANS64 P0, [R6+URZ+0x30c10], R23 ;  /* 0x030c1017060085a7 */ /* 0x000ee4000800007f */
[----:B---3--:R-:W-:Y:S05]  /*17dd0*/  @!P0 BRA `(.L_x_1880) ;  /* 0xfffffffc00f08947 */ /* 0x008fea000383ffff */
[----:B------:R-:W-:Y:S05]  /*17de0*/  BRA `(.L_x_1879) ;  /* 0xfffffea000387947 */ /* 0x000fea000383ffff */
.L_x_1884:
[----:B------:R1:W1:Y:S02]  /*17df0*/  SYNCS.PHASECHK.TRANS64.TRYWAIT P0, [R6+URZ+0x30c30], R23 ;  /* 0x030c3017060075a7 */ /* 0x000264000800017f */
[----:B-1----:R-:W-:Y:S05]  /*17e00*/  @!P0 NANOSLEEP.SYNCS 0x989680 ;  /* 0x009896800000895d */ /* 0x002fea0003900000 */
[----:B------:R-:W1:Y:S02]  /*17e10*/  @!P0 SYNCS.PHASECHK.TRANS64 P0, [R6+URZ+0x30c30], R23 ;  /* 0x030c3017060085a7 */ /* 0x000e64000800007f */
[----:B-1----:R-:W-:Y:S05]  /*17e20*/  @!P0 BRA `(.L_x_1884) ;  /* 0xfffffffc00f08947 */ /* 0x002fea000383ffff */
[----:B------:R-:W-:Y:S05]  /*17e30*/  BRA `(.L_x_1883) ;  /* 0xfffffea400407947 */ /* 0x000fea000383ffff */
.L_x_1892:
[----:B--2---:R2:W3:Y:S02]  /*17e40*/  SYNCS.PHASECHK.TRANS64.TRYWAIT P1, [R6+URZ+0x30c10], R21 ;  /* 0x030c1015060075a7 */ /* 0x0044e4000802017f */
[----:B---3--:R-:W-:Y:S05]  /*17e50*/  @!P1 NANOSLEEP.SYNCS 0x989680 ;  /* 0x009896800000995d */ /* 0x008fea0003900000 */
[----:B------:R-:W3:Y:S02]  /*17e60*/  @!P1 SYNCS.PHASECHK.TRANS64 P1, [R6+URZ+0x30c10], R21 ;  /* 0x030c1015060095a7 */ /* 0x000ee4000802007f */
[----:B---3--:R-:W-:Y:S05]  /*17e70*/  @!P1 BRA `(.L_x_1892) ;  /* 0xfffffffc00f09947 */ /* 0x008fea000383ffff */
[----:B------:R-:W-:Y:S05]  /*17e80*/  BRA `(.L_x_1891) ;  /* 0xfffffef800487947 */ /* 0x000fea000383ffff */
.L_x_1896:
[----:B------:R1:W1:Y:S02]  /*17e90*/  SYNCS.PHASECHK.TRANS64.TRYWAIT P1, [R6+URZ+0x30c30], R21 ;  /* 0x030c3015060075a7 */ /* 0x000264000802017f */
[----:B-1----:R-:W-:Y:S05]  /*17ea0*/  @!P1 NANOSLEEP.SYNCS 0x989680 ;  /* 0x009896800000995d */ /* 0x002fea0003900000 */
[----:B------:R-:W1:Y:S02]  /*17eb0*/  @!P1 SYNCS.PHASECHK.TRANS64 P1, [R6+URZ+0x30c30], R21 ;  /* 0x030c3015060095a7 */ /* 0x000e64000802007f */
[----:B-1----:R-:W-:Y:S05]  /*17ec0*/  @!P1 BRA `(.L_x_1896) ;  /* 0xfffffffc00f09947 */ /* 0x002fea000383ffff */
[----:B------:R-:W-:Y:S05]  /*17ed0*/  BRA `(.L_x_1895) ;  /* 0xfffffefc00487947 */ /* 0x000fea000383ffff */
.L_x_1904:
[----:B--2---:R2:W4:Y:S02]  /*17ee0*/  SYNCS.PHASECHK.TRANS64.TRYWAIT P0, [R6+URZ+0x30c10], R21 ;  /* 0x030c1015060075a7 */ /* 0x004524000800017f */
[----:B----4-:R-:W-:Y:S05]  /*17ef0*/  @!P0 NANOSLEEP.SYNCS 0x989680 ;  /* 0x009896800000895d */ /* 0x010fea0003900000 */
[----:B------:R-:W4:Y:S02]  /*17f00*/  @!P0 SYNCS.PHASECHK.TRANS64 P0, [R6+URZ+0x30c10], R21 ;  /* 0x030c1015060085a7 */ /* 0x000f24000800007f */
[----:B----4-:R-:W-:Y:S05]  /*17f10*/  @!P0 BRA `(.L_x_1904) ;  /* 0xfffffffc00f08947 */ /* 0x010fea000383ffff */
[----:B------:R-:W-:Y:S05]  /*17f20*/  BRA `(.L_x_1903) ;  /* 0xffffff4400807947 */ /* 0x000fea000383ffff */
.L_x_1908:
[----:B------:R1:W1:Y:S02]  /*17f30*/  SYNCS.PHASECHK.TRANS64.TRYWAIT P0, [R6+URZ+0x30c30], R21 ;  /* 0x030c3015060075a7 */ /* 0x000264000800017f */
[----:B-1----:R-:W-:Y:S05]  /*17f40*/  @!P0 NANOSLEEP.SYNCS 0x989680 ;  /* 0x009896800000895d */ /* 0x002fea0003900000 */
[----:B------:R-:W1:Y:S02]  /*17f50*/  @!P0 SYNCS.PHASECHK.TRANS64 P0, [R6+URZ+0x30c30], R21 ;  /* 0x030c3015060085a7 */ /* 0x000e64000800007f */
[----:B-1----:R-:W-:Y:S05]  /*17f60*/  @!P0 BRA `(.L_x_1908) ;  /* 0xfffffffc00f08947 */ /* 0x002fea000383ffff */
[----:B------:R-:W-:Y:S05]  /*17f70*/  BRA `(.L_x_1907) ;  /* 0xffffff4800887947 */ /* 0x000fea000383ffff */
.L_x_1956:
[----:B------:R-:W-:Y:S01]  /*17f80*/  BSSY B0, `(.L_x_2037) ;  /* 0x0000005000007945 */ /* 0x000fe20003800000 */
[----:B------:R-:W-:-:S07]  /*17f90*/  IMAD.MOV.U32 R15, RZ, RZ, -0x1 ;  /* 0xffffffffff0f7424 */ /* 0x000fce00078e00ff */
[----:B------:R-:W-:Y:S05]  /*17fa0*/  WARPSYNC.COLLECTIVE R15, `(.L_x_2038) ;  /* 0x000000000f087348 */ /* 0x000fea0003c00000 */
[----:B------:R-:W-:Y:S01]  /*17fb0*/  NOP ;  /* 0x0000000000007918 */ /* 0x000fe20000000000 */
[----:B------:R-:W-:Y:S01]  /*17fc0*/  ENDCOLLECTIVE ;  /* 0x000000000000791b */ /* 0x000fe20003800000 */
.L_x_2038:
[----:B------:R-:W-:Y:S05]  /*17fd0*/  BSYNC B0 ;  /* 0x0000000000007941 */ /* 0x000fea0003800000 */
.L_x_2037:
[----:B------:R-:W-:Y:S05]  /*17fe0*/  BRA `(.L_x_2039) ;  /* 0xffffffc000707947 */ /* 0x000fea000383ffff */
.L_x_1969:
[----:B------:R-:W-:Y:S01]  /*17ff0*/  BSSY B0, `(.L_x_2040) ;  /* 0x0000005000007945 */ /* 0x000fe20003800000 */
[----:B------:R-:W-:-:S07]  /*18000*/  MOV R15, 0xffffffff ;  /* 0xffffffff000f7802 */ /* 0x000fce0000000f00 */
[----:B------:R-:W-:Y:S05]  /*18010*/  WARPSYNC.COLLECTIVE R15, `(.L_x_2041) ;  /* 0x000000000f087348 */ /* 0x000fea0003c00000 */
[----:B------:R-:W-:Y:S01]  /*18020*/  NOP ;  /* 0x0000000000007918 */ /* 0x000fe20000000000 */
[----:B------:R-:W-:Y:S01]  /*18030*/  ENDCOLLECTIVE ;  /* 0x000000000000791b */ /* 0x000fe20003800000 */
.L_x_2041:
[----:B------:R-:W-:Y:S05]  /*18040*/  BSYNC B0 ;  /* 0x0000000000007941 */ /* 0x000fea0003800000 */
.L_x_2040:
[----:B------:R-:W-:Y:S05]  /*18050*/  BRA `(.L_x_2042) ;  /* 0xffffffc800007947 */ /* 0x000fea000383ffff */
.L_x_1981:
[----:B------:R-:W-:Y:S01]  /*18060*/  BSSY B0, `(.L_x_2043) ;  /* 0x0000005000007945 */ /* 0x000fe20003800000 */
[----:B------:R-:W-:-:S07]  /*18070*/  IMAD.MOV.U32 R15, RZ, RZ, -0x1 ;  /* 0xffffffffff0f7424 */ /* 0x000fce00078e00ff */
[----:B------:R-:W-:Y:S05]  /*18080*/  WARPSYNC.COLLECTIVE R15, `(.L_x_2044) ;  /* 0x000000000f087348 */ /* 0x000fea0003c00000 */
[----:B------:R-:W-:Y:S01]  /*18090*/  NOP ;  /* 0x0000000000007918 */ /* 0x000fe20000000000 */
[----:B------:R-:W-:Y:S01]  /*180a0*/  ENDCOLLECTIVE ;  /* 0x000000000000791b */ /* 0x000fe20003800000 */
.L_x_2044:
[----:B------:R-:W-:Y:S05]  /*180b0*/  BSYNC B0 ;  /* 0x0000000000007941 */ /* 0x000fea0003800000 */
.L_x_2043:
[----:B------:R-:W-:Y:S05]  /*180c0*/  BRA `(.L_x_2045) ;  /* 0xffffffcc00287947 */ /* 0x000fea000383ffff */
.L_x_2009:
[----:B-1----:R1:W2:Y:S02]  /*180d0*/  SYNCS.PHASECHK.TRANS64.TRYWAIT P0, [R15+URZ+0x30c20], R0 ;  /* 0x030c20000f0075a7 */ /* 0x0022a4000800017f */
[----:B--2---:R-:W-:Y:S05]  /*180e0*/  @!P0 NANOSLEEP.SYNCS 0x989680 ;  /* 0x009896800000895d */ /* 0x004fea0003900000 */
[----:B------:R-:W2:Y:S02]  /*180f0*/  @!P0 SYNCS.PHASECHK.TRANS64 P0, [R15+URZ+0x30c20], R0 ;  /* 0x030c20000f0085a7 */ /* 0x000ea4000800007f */
[----:B--2---:R-:W-:Y:S05]  /*18100*/  @!P0 BRA `(.L_x_2009) ;  /* 0xfffffffc00f08947 */ /* 0x004fea000383ffff */
[----:B------:R-:W-:Y:S05]  /*18110*/  BRA `(.L_x_2046) ;  /* 0xffffffe000947947 */ /* 0x000fea000383ffff */
.L_x_2013:
[----:B--2---:R2:W3:Y:S02]  /*18120*/  SYNCS.PHASECHK.TRANS64.TRYWAIT P1, [R15+URZ+0x30c40], R18 ;  /* 0x030c40120f0075a7 */ /* 0x0044e4000802017f */
[----:B---3--:R-:W-:Y:S05]  /*18130*/  @!P1 NANOSLEEP.SYNCS 0x989680 ;  /* 0x009896800000995d */ /* 0x008fea0003900000 */
[----:B------:R-:W3:Y:S02]  /*18140*/  @!P1 SYNCS.PHASECHK.TRANS64 P1, [R15+URZ+0x30c40], R18 ;  /* 0x030c40120f0095a7 */ /* 0x000ee4000802007f */
[----:B---3--:R-:W-:Y:S05]  /*18150*/  @!P1 BRA `(.L_x_2013) ;  /* 0xfffffffc00f09947 */ /* 0x008fea000383ffff */
[----:B------:R-:W-:Y:S05]  /*18160*/  BRA `(.L_x_2047) ;  /* 0xffffffe400fc7947 */ /* 0x000fea000383ffff */
.L_x_2015:
[----:B-1----:R1:W3:Y:S02]  /*18170*/  SYNCS.PHASECHK.TRANS64.TRYWAIT P1, [R15+URZ+0x30c28], R18 ;  /* 0x030c28120f0075a7 */ /* 0x0022e4000802017f */
[----:B---3--:R-:W-:Y:S05]  /*18180*/  @!P1 NANOSLEEP.SYNCS 0x989680 ;  /* 0x009896800000995d */ /* 0x008fea0003900000 */
[----:B------:R-:W3:Y:S02]  /*18190*/  @!P1 SYNCS.PHASECHK.TRANS64 P1, [R15+URZ+0x30c28], R18 ;  /* 0x030c28120f0095a7 */ /* 0x000ee4000802007f */
[----:B---3--:R-:W-:Y:S05]  /*181a0*/  @!P1 BRA `(.L_x_2015) ;  /* 0xfffffffc00f09947 */ /* 0x008fea000383ffff */
[----:B------:R-:W-:Y:S05]  /*181b0*/  BRA `(.L_x_2048) ;  /* 0xffffffe800807947 */ /* 0x000fea000383ffff */
.L_x_2017:
[----:B---3--:R3:W4:Y:S02]  /*181c0*/  SYNCS.PHASECHK.TRANS64.TRYWAIT P1, [R15+URZ+0x30c48], R18 ;  /* 0x030c48120f0075a7 */ /* 0x008724000802017f */
[----:B----4-:R-:W-:Y:S05]  /*181d0*/  @!P1 NANOSLEEP.SYNCS 0x989680 ;  /* 0x009896800000995d */ /* 0x010fea0003900000 */
[----:B------:R-:W4:Y:S02]  /*181e0*/  @!P1 SYNCS.PHASECHK.TRANS64 P1, [R15+URZ+0x30c48], R18 ;  /* 0x030c48120f0095a7 */ /* 0x000f24000802007f */
[----:B----4-:R-:W-:Y:S05]  /*181f0*/  @!P1 BRA `(.L_x_2017) ;  /* 0xfffffffc00f09947 */ /* 0x010fea000383ffff */
[----:B------:R-:W-:Y:S05]  /*18200*/  BRA `(.L_x_2049) ;  /* 0xffffffec00047947 */ /* 0x000fea000383ffff */
.L_x_2019:
[----:B------:R-:W-:-:S07]  /*18210*/  SHF.L.U32 R4, R10, 0x1f, RZ ;  /* 0x0000001f0a047819 */ /* 0x000fce00000006ff */
.L_x_2050:
[----:B----4-:R4:W1:Y:S02]  /*18220*/  SYNCS.PHASECHK.TRANS64.TRYWAIT P1, [R15+URZ+0x30c20], R4 ;  /* 0x030c20040f0075a7 */ /* 0x010864000802017f */
[----:B-1----:R-:W-:Y:S05]  /*18230*/  @!P1 NANOSLEEP.SYNCS 0x989680 ;  /* 0x009896800000995d */ /* 0x002fea0003900000 */
[----:B------:R-:W1:Y:S02]  /*18240*/  @!P1 SYNCS.PHASECHK.TRANS64 P1, [R15+URZ+0x30c20], R4 ;  /* 0x030c20040f0095a7 */ /* 0x000e64000802007f */
[----:B-1----:R-:W-:Y:S05]  /*18250*/  @!P1 BRA `(.L_x_2050) ;  /* 0xfffffffc00f09947 */ /* 0x002fea000383ffff */
[----:B------:R-:W-:Y:S05]  /*18260*/  BRA `(.L_x_2051) ;  /* 0xffffffec006c7947 */ /* 0x000fea000383ffff */
.L_x_2022:
[----:B----4-:R4:W1:Y:S02]  /*18270*/  SYNCS.PHASECHK.TRANS64.TRYWAIT P1, [R15+URZ+0x30c40], R12 ;  /* 0x030c400c0f0075a7 */ /* 0x010864000802017f */
[----:B-1----:R-:W-:Y:S05]  /*18280*/  @!P1 NANOSLEEP.SYNCS 0x989680 ;  /* 0x009896800000995d */ /* 0x002fea0003900000 */
[----:B------:R-:W1:Y:S02]  /*18290*/  @!P1 SYNCS.PHASECHK.TRANS64 P1, [R15+URZ+0x30c40], R12 ;  /* 0x030c400c0f0095a7 */ /* 0x000e64000802007f */
[----:B-1----:R-:W-:Y:S05]  /*182a0*/  @!P1 BRA `(.L_x_2022) ;  /* 0xfffffffc00f09947 */ /* 0x002fea000383ffff */
[----:B------:R-:W-:Y:S05]  /*182b0*/  BRA `(.L_x_2052) ;  /* 0xfffffff0000c7947 */ /* 0x000fea000383ffff */
.L_x_2024:
[----:B-1----:R1:W2:Y:S02]  /*182c0*/  SYNCS.PHASECHK.TRANS64.TRYWAIT P1, [R15+URZ+0x30c28], R12 ;  /* 0x030c280c0f0075a7 */ /* 0x0022a4000802017f */
[----:B--2---:R-:W-:Y:S05]  /*182d0*/  @!P1 NANOSLEEP.SYNCS 0x989680 ;  /* 0x009896800000995d */ /* 0x004fea0003900000 */
[----:B------:R-:W2:Y:S02]  /*182e0*/  @!P1 SYNCS.PHASECHK.TRANS64 P1, [R15+URZ+0x30c28], R12 ;  /* 0x030c280c0f0095a7 */ /* 0x000ea4000802007f */
[----:B--2---:R-:W-:Y:S05]  /*182f0*/  @!P1 BRA `(.L_x_2024) ;  /* 0xfffffffc00f09947 */ /* 0x004fea000383ffff */
[----:B------:R-:W-:Y:S05]  /*18300*/  BRA `(.L_x_2053) ;  /* 0xfffffff000847947 */ /* 0x000fea000383ffff */
.L_x_2026:
[----:B------:R1:W1:Y:S02]  /*18310*/  SYNCS.PHASECHK.TRANS64.TRYWAIT P0, [R3+URZ+0x30c40], R0 ;  /* 0x030c4000030075a7 */ /* 0x000264000800017f */
[----:B-1----:R-:W-:Y:S05]  /*18320*/  @!P0 NANOSLEEP.SYNCS 0x989680 ;  /* 0x009896800000895d */ /* 0x002fea0003900000 */
[----:B------:R-:W1:Y:S02]  /*18330*/  @!P0 SYNCS.PHASECHK.TRANS64 P0, [R3+URZ+0x30c40], R0 ;  /* 0x030c4000030085a7 */ /* 0x000e64000800007f */
[----:B-1----:R-:W-:Y:S05]  /*18340*/  @!P0 BRA `(.L_x_2026) ;  /* 0xfffffffc00f08947 */ /* 0x002fea000383ffff */
[----:B------:R-:W-:Y:S05]  /*18350*/  BRA `(.L_x_2054) ;  /* 0xfffffff400187947 */ /* 0x000fea000383ffff */
.L_x_2028:
[----:B------:R-:W-:Y:S01]  /*18360*/  BSSY B0, `(.L_x_2055) ;  /* 0x0000006000007945 */ /* 0x000fe20003800000 */
[----:B------:R-:W-:-:S07]  /*18370*/  MOV R15, 0xffffffff ;  /* 0xffffffff000f7802 */ /* 0x000fce0000000f00 */
[----:B---3--:R-:W-:Y:S05]  /*18380*/  WARPSYNC.COLLECTIVE R15, `(.L_x_2056) ;  /* 0x000000000f0c7348 */ /* 0x008fea0003c00000 */
[----:B------:R-:W-:Y:S02]  /*18390*/  ELECT P6, UR62, PT ;  /* 0x00000000003e782f */ /* 0x000fe400038c0000 */
[----:B------:R-:W-:Y:S01]  /*183a0*/  MOV R14, UR62 ;  /* 0x0000003e000e7c02 */ /* 0x000fe20008000f00 */
[----:B---3--:R-:W-:Y:S10]  /*183b0*/  ENDCOLLECTIVE ;  /* 0x000000000000791b */ /* 0x008ff40003800000 */
.L_x_2056:
[----:B------:R-:W-:Y:S05]  /*183c0*/  BSYNC B0 ;  /* 0x0000000000007941 */ /* 0x000fea0003800000 */
.L_x_2055:
[----:B------:R-:W-:Y:S05]  /*183d0*/  BRA `(.L_x_2057) ;  /* 0xfffffff400ac7947 */ /* 0x000fea000383ffff */
.L_x_2030:
[----:B-1----:R1:W2:Y:S02]  /*183e0*/  SYNCS.PHASECHK.TRANS64.TRYWAIT P0, [R7+URZ], R4 ;  /* 0x00000004070075a7 */ /* 0x0022a4000800017f */
[----:B--2---:R-:W-:Y:S05]  /*183f0*/  @!P0 NANOSLEEP.SYNCS 0x989680 ;  /* 0x009896800000895d */ /* 0x004fea0003900000 */
[----:B------:R-:W2:Y:S02]  /*18400*/  @!P0 SYNCS.PHASECHK.TRANS64 P0, [R7+URZ], R4 ;  /* 0x00000004070085a7 */ /* 0x000ea4000800007f */
[----:B--2---:R-:W-:Y:S05]  /*18410*/  @!P0 BRA `(.L_x_2030) ;  /* 0xfffffffc00f08947 */ /* 0x004fea000383ffff */
[----:B------:R-:W-:Y:S05]  /*18420*/  BRA `(.L_x_2058) ;  /* 0xfffffff400ec7947 */ /* 0x000fea000383ffff */
.L_x_2031:
[----:B--2---:R2:W4:Y:S02]  /*18430*/  SYNCS.PHASECHK.TRANS64.TRYWAIT P0, [R3+URZ], R2 ;  /* 0x00000002030075a7 */ /* 0x004524000800017f */
[----:B----4-:R-:W-:Y:S05]  /*18440*/  @!P0 NANOSLEEP.SYNCS 0x989680 ;  /* 0x009896800000895d */ /* 0x010fea0003900000 */
[----:B------:R-:W4:Y:S02]  /*18450*/  @!P0 SYNCS.PHASECHK.TRANS64 P0, [R3+URZ], R2 ;  /* 0x00000002030085a7 */ /* 0x000f24000800007f */
[----:B----4-:R-:W-:Y:S05]  /*18460*/  @!P0 BRA `(.L_x_2031) ;  /* 0xfffffffc00f08947 */ /* 0x010fea000383ffff */
[----:B------:R-:W-:Y:S05]  /*18470*/  BRA `(.L_x_2059) ;  /* 0xfffffff400e07947 */ /* 0x000fea000383ffff */
.L_x_2033:
[----:B--2---:R2:W4:Y:S02]  /*18480*/  SYNCS.PHASECHK.TRANS64.TRYWAIT P0, [R5+URZ], R4 ;  /* 0x00000004050075a7 */ /* 0x004524000800017f */
[----:B----4-:R-:W-:Y:S05]  /*18490*/  @!P0 NANOSLEEP.SYNCS 0x989680 ;  /* 0x009896800000895d */ /* 0x010fea0003900000 */
[----:B------:R-:W4:Y:S02]  /*184a0*/  @!P0 SYNCS.PHASECHK.TRANS64 P0, [R5+URZ], R4 ;  /* 0x00000004050085a7 */ /* 0x000f24000800007f */
[----:B----4-:R-:W-:Y:S05]  /*184b0*/  @!P0 BRA `(.L_x_2033) ;  /* 0xfffffffc00f08947 */ /* 0x010fea000383ffff */
[----:B------:R-:W-:Y:S05]  /*184c0*/  BRA `(.L_x_2060) ;  /* 0xfffffff400e47947 */ /* 0x000fea000383ffff */
.L_x_2061:
        /* <DEDUP_REMOVED lines=11> */
.L_x_3732:


//--------------------- .text._ZN7cutlass13device_kernelIN5flash11enable_sm90INS1_16FlashAttnBwdSm90INS1_25CollectiveMainloopBwdSm90ILi2ELi2ELi2EN4cute5tupleIJNS5_1CILi1EEES8_S8_EEENS6_IJNS7_ILi128EEESA_NS7_ILi64EEEEEENS_10bfloat16_tEfNS_4arch4Sm90ELb0ELb1ELb1ELb1ELb0ELb1ELb0ELb0ELi2ELi1ELi2ELi2ELb0EEENS1_24CollectiveEpilogueBwdGQAISC_fSF_Li256ELb1ELb0EEENS1_19SingleTileSchedulerILb1ELb0ELb0ELi128EEEEEEEEEvNT_6ParamsE --------------------------
	.section	.text._ZN7cutlass13device_kernelIN5flash11enable_sm90INS1_16FlashAttnBwdSm90INS1_25CollectiveMainloopBwdSm90ILi2ELi2ELi2EN4cute5tupleIJNS5_1CILi1EEES8_S8_EEENS6_IJNS7_ILi128EEESA_NS7_ILi64EEEEEENS_10bfloat16_tEfNS_4arch4Sm90ELb0ELb1ELb1ELb1ELb0ELb1ELb0ELb0ELi2ELi1ELi2ELi2ELb0EEENS1_24CollectiveEpilogueBwdGQAISC_fSF_Li256ELb1ELb0EEENS1_19SingleTileSchedulerILb1ELb0ELb0ELi128EEEEEEEEEvNT_6ParamsE,"ax",@progbits
	.align	128
.text._ZN7cutlass13device_kernelIN5flash11enable_sm90INS1_16FlashAttnBwdSm90INS1_25CollectiveMainloopBwdSm90ILi2ELi2ELi2EN4cute5tupleIJNS5_1CILi1EEES8_S8_EEENS6_IJNS7_ILi128EEESA_NS7_ILi64EEEEEENS_10bfloat16_tEfNS_4arch4Sm90ELb0ELb1ELb1ELb1ELb0ELb1ELb0ELb0ELi2ELi1ELi2ELi2ELb0EEENS1_24CollectiveEpilogueBwdGQAISC_fSF_Li256ELb1ELb0EEENS1_19SingleTileSchedulerILb1ELb0ELb0ELi128EEEEEEEEEvNT_6ParamsE:
        .type           _ZN7cutlass13device_kernelIN5flash11enable_sm90INS1_16FlashAttnBwdSm90INS1_25CollectiveMainloopBwdSm90ILi2ELi2ELi2EN4cute5tupleIJNS5_1CILi1EEES8_S8_EEENS6_IJNS7_ILi128EEESA_NS7_ILi64EEEEEENS_10bfloat16_tEfNS_4arch4Sm90ELb0ELb1ELb1ELb1ELb0ELb1ELb0ELb0ELi2ELi1ELi2ELi2ELb0EEENS1_24CollectiveEpilogueBwdGQAISC_fSF_Li256ELb1ELb0EEENS1_19SingleTileSchedulerILb1ELb0ELb0ELi128EEEEEEEEEvNT_6ParamsE,@function
        .size           _ZN7cutlass13device_kernelIN5flash11enable_sm90INS1_16FlashAttnBwdSm90INS1_25CollectiveMainloopBwdSm90ILi2ELi2ELi2EN4cute5tupleIJNS5_1CILi1EEES8_S8_EEENS6_IJNS7_ILi128EEESA_NS7_ILi64EEEEEENS_10bfloat16_tEfNS_4arch4Sm90ELb0ELb1ELb1ELb1ELb0ELb1ELb0ELb0ELi2ELi1ELi2ELi2ELb0EEENS1_24CollectiveEpilogueBwdGQAISC_fSF_Li256ELb1ELb0EEENS1_19SingleTileSchedulerILb1ELb0ELb0ELi128EEEEEEEEEvNT_6ParamsE,(.L_x_3733 - _ZN7cutlass13device_kernelIN5flash11enable_sm90INS1_16FlashAttnBwdSm90INS1_25CollectiveMainloopBwdSm90ILi2ELi2ELi2EN4cute5tupleIJNS5_1CILi1EEES8_S8_EEENS6_IJNS7_ILi128EEESA_NS7_ILi64EEEEEENS_10bfloat16_tEfNS_4arch4Sm90ELb0ELb1ELb1ELb1ELb0ELb1ELb0ELb0ELi2ELi1ELi2ELi2ELb0EEENS1_24CollectiveEpilogueBwdGQAISC_fSF_Li256ELb1ELb0EEENS1_19SingleTileSchedulerILb1ELb0ELb0ELi128EEEEEEEEEvNT_6ParamsE)
        .other          _ZN7cutlass13device_kernelIN5flash11enable_sm90INS1_16FlashAttnBwdSm90INS1_25CollectiveMainloopBwdSm90ILi2ELi2ELi2EN4cute5tupleIJNS5_1CILi1EEES8_S8_EEENS6_IJNS7_ILi128EEESA_NS7_ILi64EEEEEENS_10bfloat16_tEfNS_4arch4Sm90ELb0ELb1ELb1ELb1ELb0ELb1ELb0ELb0ELi2ELi1ELi2ELi2ELb0EEENS1_24CollectiveEpilogueBwdGQAISC_fSF_Li256ELb1ELb0EEENS1_19SingleTileSchedulerILb1ELb0ELb0ELi128EEEEEEEEEvNT_6ParamsE,@"STO_CUDA_ENTRY STV_DEFAULT"
_ZN7cutlass13device_kernelIN5flash11enable_sm90INS1_16FlashAttnBwdSm90INS1_25CollectiveMainloopBwdSm90ILi2ELi2ELi2EN4cute5tupleIJNS5_1CILi1EEES8_S8_EEENS6_IJNS7_ILi128EEESA_NS7_ILi64EEEEEENS_10bfloat16_tEfNS_4arch4Sm90ELb0ELb1ELb1ELb1ELb0ELb1ELb0ELb0ELi2ELi1ELi2ELi2ELb0EEENS1_24CollectiveEpilogueBwdGQAISC_fSF_Li256ELb1ELb0EEENS1_19SingleTileSchedulerILb1ELb0ELb0ELi128EEEEEEEEEvNT_6ParamsE:
        /* <DEDUP_REMOVED lines=24> */
.L_x_2063:
[----:B------:R-:W-:Y:S05]  /*0180*/  BSYNC B0 ;  /* 0x0000000000007941 */ /* 0x000fea0003800000 */
.L_x_2062:
        /* <DEDUP_REMOVED lines=37> */
.L_x_2064:
        /* <DEDUP_REMOVED lines=22> */
.L_x_2065:
[----:B------:R-:W-:Y:S01]  /*0540*/  PLOP3.LUT P0, PT, PT, PT, UP0, 0x80, 0x0 ;  /* 0x000000000000781c */ /* 0x000fe20003f0f008 */
[----:B------:R-:W-:Y:S01]  /*0550*/  NOP ;  /* 0x0000000000007918 */ /* 0x000fe20000000000 */
[----:B------:R-:W-:Y:S01]  /*0560*/  ULDC.64 UR38, c[0x0][0x208] ;  /* 0x0000820000267ab9 */ /* 0x000fe20000000a00 */
[----:B------:R-:W-:Y:S01]  /*0570*/  BSSY B6, `(.L_x_2066) ;  /* 0x0001546000067945 */ /* 0x000fe20003800000 */
[----:B-12-4-:R-:W-:Y:S09]  /*0580*/  BAR.SYNC.DEFER_BLOCKING 0x0 ;  /* 0x0000000000007b1d */ /* 0x016ff20000010000 */
[----:B------:R-:W-:Y:S05]  /*0590*/  @!P0 BRA `(.L_x_2067) ;  /* 0x0000011c00488947 */ /* 0x000fea0003800000 */
.L_x_2068:
        /* <DEDUP_REMOVED lines=24> */
.L_x_2069:
        /* <DEDUP_REMOVED lines=14> */
.L_x_2071:
[----:B------:R-:W-:-:S05]  /*0800*/  ULDC UR4, c[0x0][0x8c4] ;  /* 0x0002310000047ab9 */ /* 0x000fca0000000800 */
.L_x_2070:
        /* <DEDUP_REMOVED lines=19> */
.L_x_2073:
        /* <DEDUP_REMOVED lines=14> */
.L_x_2074:
        /* <DEDUP_REMOVED lines=11> */
.L_x_2075:
        /* <DEDUP_REMOVED lines=13> */
.L_x_2076:
        /* <DEDUP_REMOVED lines=50> */
.L_x_2077:
        /* <DEDUP_REMOVED lines=28> */
.L_x_2080:
        /* <DEDUP_REMOVED lines=15> */
.L_x_2079:
        /* <DEDUP_REMOVED lines=22> */
.L_x_2082:
        /* <DEDUP_REMOVED lines=15> */
.L_x_2081:
[----:B------:R-:W-:Y:S01]  /*13c0*/  SHF.R.S32.HI R6, RZ, 0x1f, R17 ;  /* 0x0000001fff067819 */ /* 0x000fe20000011411 */
[----:B------:R-:W-:-:S03]  /*13d0*/  UMOV UR4, 0xffffffff ;  /* 0xffffffff00047882 */ /* 0x000fc60000000000 */
[----:B------:R-:W-:-:S04]  /*13e0*/  LEA.HI R0, R6, R17, RZ, 0x7 ;  /* 0x0000001106007211 */ /* 0x000fc800078f38ff */
[----:B------:R-:W-:Y:S01]  /*13f0*/  SHF.R.S32.HI R18, RZ, 0x7, R0 ;  /* 0x00000007ff127819 */ /* 0x000fe20000011400 */
[----:B------:R-:W-:Y:S06]  /*1400*/  BRA.DIV UR4, `(.L_x_2083) ;  /* 0x0000014604787947 */ /* 0x000fec000b800000 */
[----:B------:R1:W2:Y:S02]  /*1410*/  SHFL.IDX PT, R14, R18, RZ, 0x1f ;  /* 0x00001fff120e7589 */ /* 0x0002a400000e0000 */
.L_x_2191:
        /* <DEDUP_REMOVED lines=24> */
.L_x_2084:
        /* <DEDUP_REMOVED lines=61> */
[----:B------:R-:W-:Y:S02]  /*1970*/  LOP3.LUT R0, R5, 0xffffffe0, RZ, 0xc0, !PT ;  /* 0xffffffe005007812 */ /* 0x000fe400078ec0ff */
[----:B------:R-:W-:Y:S02]  /*1980*/  CS2R R170, SRZ ;  /* 0x0000000000aa7805 */ /* 0x000fe4000001ff00 */
[--C-:B------:R-:W-:Y:S02]  /*1990*/  SHF.R.S32.HI R7, RZ, 0x2, R8.reuse ;  /* 0x00000002ff077819 */ /* 0x100fe40000011408 */
[----:B------:R-:W-:Y:S02]  /*19a0*/  CS2R R168, SRZ ;  /* 0x0000000000a87805 */ /* 0x000fe4000001ff00 */
[----:B------:R-:W-:Y:S01]  /*19b0*/  SHF.R.S32.HI R4, RZ, 0x1f, R8 ;  /* 0x0000001fff047819 */ /* 0x000fe20000011408 */
[----:B------:R-:W-:Y:S01]  /*19c0*/  IMAD.IADD R0, R17, 0x1, -R0 ;  /* 0x0000000111007824 */ /* 0x000fe200078e0a00 */
[----:B------:R-:W-:-:S02]  /*19d0*/  LEA.HI R6, R6, R17, RZ, 0x2 ;  /* 0x0000001106067211 */ /* 0x000fc400078f10ff */
[----:B------:R-:W-:Y:S02]  /*19e0*/  CS2R R166, SRZ ;  /* 0x0000000000a67805 */ /* 0x000fe4000001ff00 */
[----:B------:R-:W-:Y:S02]  /*19f0*/  LEA.HI R4, R4, R7, RZ, 0x3 ;  /* 0x0000000704047211 */ /* 0x000fe400078f18ff */
[----:B------:R-:W-:Y:S02]  /*1a00*/  CS2R R164, SRZ ;  /* 0x0000000000a47805 */ /* 0x000fe4000001ff00 */
[----:B------:R-:W-:Y:S02]  /*1a10*/  LOP3.LUT R8, R6, 0xfffffffc, RZ, 0xc0, !PT ;  /* 0xfffffffc06087812 */ /* 0x000fe400078ec0ff */
[----:B------:R-:W-:Y:S02]  /*1a20*/  CS2R R162, SRZ ;  /* 0x0000000000a27805 */ /* 0x000fe4000001ff00 */
[----:B------:R-:W-:-:S02]  /*1a30*/  SHF.R.S32.HI R5, RZ, 0x1f, R0 ;  /* 0x0000001fff057819 */ /* 0x000fc40000011400 */
[----:B------:R-:W-:Y:S02]  /*1a40*/  CS2R R160, SRZ ;  /* 0x0000000000a07805 */ /* 0x000fe4000001ff00 */
        /* <DEDUP_REMOVED lines=10> */
[----:B------:R-:W-:Y:S02]  /*1af0*/  SHF.R.S32.HI R11, RZ, 0x5, R8 ;  /* 0x00000005ff0b7819 */ /* 0x000fe40000011408 */
[----:B------:R-:W-:Y:S02]  /*1b00*/  CS2R R150, SRZ ;  /* 0x0000000000967805 */ /* 0x000fe4000001ff00 */
[----:B------:R-:W-:-:S02]  /*1b10*/  LEA.HI R10, R12, R12, RZ, 0x1 ;  /* 0x0000000c0c0a7211 */ /* 0x000fc400078f08ff */
[----:B------:R-:W-:Y:S02]  /*1b20*/  CS2R R148, SRZ ;  /* 0x0000000000947805 */ /* 0x000fe4000001ff00 */
[----:B------:R-:W-:Y:S01]  /*1b30*/  SHF.R.S32.HI R0, RZ, 0x3, R4 ;  /* 0x00000003ff007819 */ /* 0x000fe20000011404 */
[----:B------:R-:W-:Y:S01]  /*1b40*/  IMAD R11, R11, 0x10, R6 ;  /* 0x000000100b0b7824 */ /* 0x000fe200078e0206 */
[----:B------:R-:W-:Y:S02]  /*1b50*/  SHF.R.S32.HI R7, RZ, 0x1f, R4 ;  /* 0x0000001fff077819 */ /* 0x000fe40000011404 */
[----:B------:R-:W-:Y:S02]  /*1b60*/  CS2R R146, SRZ ;  /* 0x0000000000927805 */ /* 0x000fe4000001ff00 */
[----:B------:R-:W-:Y:S02]  /*1b70*/  SHF.R.S32.HI R4, RZ, 0x2, R5 ;  /* 0x00000002ff047819 */ /* 0x000fe40000011405 */
[----:B------:R-:W-:-:S02]  /*1b80*/  CS2R R144, SRZ ;  /* 0x0000000000907805 */ /* 0x000fc4000001ff00 */
[----:B------:R-:W-:Y:S02]  /*1b90*/  LOP3.LUT R10, R10, 0x3fffffe, RZ, 0xc0, !PT ;  /* 0x03fffffe0a0a7812 */ /* 0x000fe400078ec0ff */
[----:B------:R-:W-:Y:S02]  /*1ba0*/  CS2R R142, SRZ ;  /* 0x00000000008e7805 */ /* 0x000fe4000001ff00 */
        /* <DEDUP_REMOVED lines=11> */
[----:B------:R-:W-:Y:S02]  /*1c60*/  CS2R R202, SRZ ;  /* 0x0000000000ca7805 */ /* 0x000fe4000001ff00 */
[----:B------:R-:W-:Y:S02]  /*1c70*/  LOP3.LUT R7, R8, 0xfffffffe, RZ, 0xc0, !PT ;  /* 0xfffffffe08077812 */ /* 0x000fe400078ec0ff */
[----:B------:R-:W-:Y:S02]  /*1c80*/  CS2R R200, SRZ ;  /* 0x0000000000c87805 */ /* 0x000fe4000001ff00 */
[----:B------:R-:W-:Y:S02]  /*1c90*/  LOP3.LUT R5, R5, 0xfffffffe, RZ, 0xc0, !PT ;  /* 0xfffffffe05057812 */ /* 0x000fe400078ec0ff */
[----:B------:R-:W-:Y:S02]  /*1ca0*/  CS2R R198, SRZ ;  /* 0x0000000000c67805 */ /* 0x000fe4000001ff00 */
[----:B------:R-:W-:Y:S01]  /*1cb0*/  SHF.R.S32.HI R11, RZ, 0x1f, R8 ;  /* 0x0000001fff0b7819 */ /* 0x000fe20000011408 */
[----:B------:R-:W-:Y:S01]  /*1cc0*/  IMAD.IADD R7, R6, 0x1, -R7 ;  /* 0x0000000106077824 */ /* 0x000fe200078e0a07 */
[----:B------:R-:W-:-:S02]  /*1cd0*/  IADD3 R5, R4, -R5, RZ ;  /* 0x8000000504057210 */ /* 0x000fc40007ffe0ff */
[----:B------:R-:W-:Y:S02]  /*1ce0*/  CS2R R196, SRZ ;  /* 0x0000000000c47805 */ /* 0x000fe4000001ff00 */
[----:B------:R-:W-:Y:S02]  /*1cf0*/  LEA.HI R6, R10, R10, RZ, 0x1 ;  /* 0x0000000a0a067211 */ /* 0x000fe400078f08ff */
[----:B------:R-:W-:Y:S02]  /*1d00*/  CS2R R194, SRZ ;  /* 0x0000000000c27805 */ /* 0x000fe4000001ff00 */
[----:B------:R-:W-:Y:S01]  /*1d10*/  SHF.R.S32.HI R4, RZ, 0x1, R8 ;  /* 0x00000001ff047819 */ /* 0x000fe20000011408 */
[----:B------:R-:W-:Y:S01]  /*1d20*/  IMAD R0, R0, 0x8, R5 ;  /* 0x0000000800007824 */ /* 0x000fe200078e0205 */
[----:B------:R-:W-:Y:S02]  /*1d30*/  LEA.HI R14, R12, R12, RZ, 0x1 ;  /* 0x0000000c0c0e7211 */ /* 0x000fe400078f08ff */
[----:B------:R-:W-:-:S02]  /*1d40*/  CS2R R192, SRZ ;  /* 0x0000000000c07805 */ /* 0x000fc4000001ff00 */
[----:B------:R-:W-:Y:S02]  /*1d50*/  LOP3.LUT R13, R6, 0xfffffffe, RZ, 0xc0, !PT ;  /* 0xfffffffe060d7812 */ /* 0x000fe400078ec0ff */
[----:B------:R-:W-:Y:S02]  /*1d60*/  CS2R R190, SRZ ;  /* 0x0000000000be7805 */ /* 0x000fe4000001ff00 */
[--C-:B------:R-:W-:Y:S01]  /*1d70*/  SHF.R.S32.HI R8, RZ, 0x1, R6.reuse ;  /* 0x00000001ff087819 */ /* 0x100fe20000011406 */
[----:B------:R1:W-:Y:S01]  /*1d80*/  STL [R1+0x64], R0 ;  /* 0x0000640001007387 */ /* 0x0003e20000100800 */
[----:B------:R-:W-:Y:S01]  /*1d90*/  SHF.R.S32.HI R15, RZ, 0x1f, R6 ;  /* 0x0000001fff0f7819 */ /* 0x000fe20000011406 */
[----:B------:R-:W-:Y:S01]  /*1da0*/  IMAD.IADD R13, R10, 0x1, -R13 ;  /* 0x000000010a0d7824 */ /* 0x000fe200078e0a0d */
[----:B------:R-:W-:Y:S02]  /*1db0*/  LEA.HI R11, R11, R4, RZ, 0x4 ;  /* 0x000000040b0b7211 */ /* 0x000fe400078f20ff */
[----:B------:R-:W-:-:S02]  /*1dc0*/  CS2R R188, SRZ ;  /* 0x0000000000bc7805 */ /* 0x000fc4000001ff00 */
[--C-:B------:R-:W-:Y:S02]  /*1dd0*/  SHF.R.S32.HI R6, RZ, 0x1, R14.reuse ;  /* 0x00000001ff067819 */ /* 0x100fe4000001140e */
[----:B------:R-:W-:Y:S02]  /*1de0*/  CS2R R186, SRZ ;  /* 0x0000000000ba7805 */ /* 0x000fe4000001ff00 */
[----:B------:R-:W-:Y:S02]  /*1df0*/  SHF.R.S32.HI R17, RZ, 0x1f, R14 ;  /* 0x0000001fff117819 */ /* 0x000fe4000001140e */
[----:B------:R-:W-:Y:S02]  /*1e00*/  CS2R R184, SRZ ;  /* 0x0000000000b87805 */ /* 0x000fe4000001ff00 */
[----:B------:R-:W-:Y:S02]  /*1e10*/  LEA.HI R15, R15, R8, RZ, 0x4 ;  /* 0x000000080f0f7211 */ /* 0x000fe400078f20ff */
[----:B------:R-:W-:-:S02]  /*1e20*/  CS2R R182, SRZ ;  /* 0x0000000000b67805 */ /* 0x000fc4000001ff00 */
[----:B------:R-:W-:Y:S02]  /*1e30*/  LOP3.LUT R11, R11, 0x1ffffff0, RZ, 0xc0, !PT ;  /* 0x1ffffff00b0b7812 */ /* 0x000fe400078ec0ff */
[----:B------:R-:W-:Y:S02]  /*1e40*/  CS2R R180, SRZ ;  /* 0x0000000000b47805 */ /* 0x000fe4000001ff00 */
[----:B------:R-:W-:Y:S02]  /*1e50*/  LEA.HI R10, R17, R6, RZ, 0x4 ;  /* 0x00000006110a7211 */ /* 0x000fe400078f20ff */
[----:B------:R-:W-:Y:S02]  /*1e60*/  CS2R R178, SRZ ;  /* 0x0000000000b27805 */ /* 0x000fe4000001ff00 */
[----:B------:R-:W-:Y:S01]  /*1e70*/  LOP3.LUT R15, R15, 0x1ffffff0, RZ, 0xc0, !PT ;  /* 0x1ffffff00f0f7812 */ /* 0x000fe200078ec0ff */
[----:B------:R-:W-:Y:S01]  /*1e80*/  IMAD.IADD R4, R4, 0x1, -R11 ;  /* 0x0000000104047824 */ /* 0x000fe200078e0a0b */
[----:B------:R-:W-:-:S02]  /*1e90*/  LOP3.LUT R17, R14, 0xfffffffe, RZ, 0xc0, !PT ;  /* 0xfffffffe0e117812 */ /* 0x000fc400078ec0ff */
[----:B------:R-:W-:Y:S02]  /*1ea0*/  CS2R R176, SRZ ;  /* 0x0000000000b07805 */ /* 0x000fe4000001ff00 */
[----:B------:R-:W-:Y:S01]  /*1eb0*/  LOP3.LUT R19, R10, 0x1ffffff0, RZ, 0xc0, !PT ;  /* 0x1ffffff00a137812 */ /* 0x000fe200078ec0ff */
[----:B------:R-:W-:Y:S01]  /*1ec0*/  IMAD.IADD R8, R8, 0x1, -R15 ;  /* 0x0000000108087824 */ /* 0x000fe200078e0a0f */
[----:B------:R-:W-:Y:S01]  /*1ed0*/  IADD3 R17, R12, -R17, RZ ;  /* 0x800000110c117210 */ /* 0x000fe20007ffe0ff */
[----:B------:R-:W-:Y:S01]  /*1ee0*/  IMAD R5, R4, 0x8, R7 ;  /* 0x0000000804057824 */ /* 0x000fe200078e0207 */
[----:B------:R-:W-:Y:S02]  /*1ef0*/  IADD3 R6, R6, -R19, RZ ;  /* 0x8000001306067210 */ /* 0x000fe40007ffe0ff */
[----:B------:R-:W-:Y:S02]  /*1f00*/  CS2R R174, SRZ ;  /* 0x0000000000ae7805 */ /* 0x000fe4000001ff00 */
[----:B------:R-:W-:-:S02]  /*1f10*/  LEA R4, R8, R13, 0x3 ;  /* 0x0000000d08047211 */ /* 0x000fc400078e18ff */
[----:B------:R-:W-:Y:S01]  /*1f20*/  CS2R R172, SRZ ;  /* 0x0000000000ac7805 */ /* 0x000fe2000001ff00 */
        /* <DEDUP_REMOVED lines=9> */
.L_x_2097:
[----:B------:R-:W-:-:S06]  /*1fc0*/  ULOP3.LUT UR4, UR36, 0x1, URZ, 0xfc, !UPT ;  /* 0x0000000124047892 */ /* 0x000fcc000f8efc3f */
[----:B------:R-:W-:-:S05]  /*1fd0*/  IMAD.U32 R5, RZ, RZ, UR4 ;  /* 0x00000004ff057e24 */ /* 0x000fca000f8e00ff */
[----:B------:R-:W-:-:S13]  /*1fe0*/  ISETP.NE.AND P6, PT, R5, 0x3, PT ;  /* 0x000000030500780c */ /* 0x000fda0003fc5270 */
[----:B------:R-:W-:Y:S05]  /*1ff0*/  @!P6 BRA `(.L_x_2087) ;  /* 0x000000000004e947 */ /* 0x000fea0003800000 */
[----:B------:R-:W-:Y:S01]  /*2000*/  BPT.TRAP 0x1 ;  /* 0x000000040000795c */ /* 0x000fe20000300000 */
.L_x_2087:
[----:B------:R-:W-:Y:S02]  /*2010*/  LEA R6, R0, R16, 0x3 ;  /* 0x0000001000067211 */ /* 0x000fe400078e18ff */
[----:B------:R-:W-:-:S04]  /*2020*/  SHF.L.U32 R23, R4, 0x1f, RZ ;  /* 0x0000001f04177819 */ /* 0x000fc800000006ff */
[----:B------:R1:W2:Y:S01]  /*2030*/  SYNCS.PHASECHK.TRANS64.TRYWAIT P0, [R6+URZ+0x30c10], R23 ;  /* 0x030c1017060075a7 */ /* 0x0002a2000800017f */
[----:B------:R-:W-:Y:S05]  /*2040*/  @!P6 BRA `(.L_x_2088) ;  /* 0x000000000004e947 */ /* 0x000fea0003800000 */
[----:B------:R-:W-:Y:S01]  /*2050*/  BPT.TRAP 0x1 ;  /* 0x000000040000795c */ /* 0x000fe20000300000 */
.L_x_2088:
[----:B------:R-:W-:-:S05]  /*2060*/  VIADD R5, R16, 0x10000 ;  /* 0x0001000010057836 */ /* 0x000fca0000000000 */
[----:B------:R-:W-:-:S04]  /*2070*/  SHF.R.U32.HI R5, RZ, 0x4, R5 ;  /* 0x00000004ff057819 */ /* 0x000fc80000011605 */
[----:B------:R-:W-:Y:S01]  /*2080*/  LOP3.LUT R5, R5, 0x3fff, RZ, 0xc0, !PT ;  /* 0x00003fff05057812 */ /* 0x000fe200078ec0ff */
[----:B--2---:R-:W-:Y:S06]  /*2090*/  @P0 BRA `(.L_x_2089) ;  /* 0x0000000000080947 */ /* 0x004fec0003800000 */
[----:B------:R-:W2:Y:S02]  /*20a0*/  SYNCS.PHASECHK.TRANS64.TRYWAIT P0, [R6+URZ+0x30c10], R23 ;  /* 0x030c1017060075a7 */ /* 0x000ea4000800017f */
[----:B--2---:R-:W-:Y:S05]  /*20b0*/  @!P0 BRA `(.L_x_2090) ;  /* 0x0000013800808947 */ /* 0x004fea0003800000 */
.L_x_2089:
        /* <DEDUP_REMOVED lines=65> */
.L_x_2091:
[----:B------:R1:W1:Y:S01]  /*24d0*/  SYNCS.PHASECHK.TRANS64.TRYWAIT P0, [R6+URZ+0x30c30], R23 ;  /* 0x030c3017060075a7 */ /* 0x000262000800017f */
[----:B------:R-:W-:Y:S05]  /*24e0*/  @!P6 BRA `(.L_x_2092) ;  /* 0x000000000004e947 */ /* 0x000fea0003800000 */
[----:B------:R-:W-:Y:S01]  /*24f0*/  BPT.TRAP 0x1 ;  /* 0x000000040000795c */ /* 0x000fe20000300000 */
.L_x_2092:
[----:B-1----:R-:W-:Y:S05]  /*2500*/  @P0 BRA `(.L_x_2093) ;  /* 0x0000000000080947 */ /* 0x002fea0003800000 */
[----:B------:R-:W1:Y:S02]  /*2510*/  SYNCS.PHASECHK.TRANS64.TRYWAIT P0, [R6+URZ+0x30c30], R23 ;  /* 0x030c3017060075a7 */ /* 0x000e64000800017f */
[----:B-1----:R-:W-:Y:S05]  /*2520*/  @!P0 BRA `(.L_x_2094) ;  /* 0x0000013400788947 */ /* 0x002fea0003800000 */
.L_x_2093:
        /* <DEDUP_REMOVED lines=49> */
[C---:B------:R-:W-:Y:S01]  /*2840*/  ISETP.GT.AND P2, PT, R7.reuse, RZ, PT ;  /* 0x000000ff0700720c */ /* 0x040fe20003f44270 */
[----:B------:R-:W-:Y:S01]  /*2850*/  FMUL.FTZ R92, R92, UR13 ;  /* 0x0000000d5c5c7c20 */ /* 0x000fe20008410000 */
[C---:B------:R-:W-:Y:S01]  /*2860*/  ISETP.GT.AND P1, PT, R8.reuse, RZ, PT ;  /* 0x000000ff0800720c */ /* 0x040fe20003f24270 */
[----:B------:R3:W-:Y:S01]  /*2870*/  STL [R1+0x124], R200 ;  /* 0x000124c801007387 */ /* 0x0007e20000100800 */
[----:B------:R-:W-:Y:S01]  /*2880*/  ISETP.GT.AND P0, PT, R7, 0x8, PT ;  /* 0x000000080700780c */ /* 0x000fe20003f04270 */
        /* <DEDUP_REMOVED lines=17> */
[----:B---3--:R2:W-:Y:S01]  /*29a0*/  MUFU.TANH R200, R89 ;  /* 0x0000005900c87308 */ /* 0x0085e20000002400 */
[----:B------:R-:W-:Y:S01]  /*29b0*/  UMOV UR11, 0x40000040 ;  /* 0x40000040000b7882 */ /* 0x000fe20000000000 */
        /* <DEDUP_REMOVED lines=17> */
[----:B------:R-:W-:-:S02]  /*2ad0*/  IMAD R132, R0, 0x400, R132 ;  /* 0x0000040000847824 */ /* 0x000fc400078e0284 */
[----:B------:R-:W-:Y:S01]  /*2ae0*/  FMUL.FTZ R104, R104, UR13 ;  /* 0x0000000d68687c20 */ /* 0x000fe20008410000 */
[----:B------:R-:W-:Y:S01]  /*2af0*/  FMUL.FTZ R108, R108, UR13 ;  /* 0x0000000d6c6c7c20 */ /* 0x000fe20008410000 */
[----:B------:R-:W-:Y:S01]  /*2b00*/  STL [R1+0xfc], R165 ;  /* 0x0000fca501007387 */ /* 0x000fe20000100800 */
[----:B------:R-:W-:Y:S01]  /*2b10*/  FMUL.FTZ R109, R109, UR13 ;  /* 0x0000000d6d6d7c20 */ /* 0x000fe20008410000 */
[----:B------:R-:W4:Y:S01]  /*2b20*/  MUFU.TANH R230, R230 ;  /* 0x000000e600e67308 */ /* 0x000f220000002400 */
[----:B------:R-:W-:Y:S01]  /*2b30*/  FMUL.FTZ R121, R121, UR13 ;  /* 0x0000000d79797c20 */ /* 0x000fe20008410000 */
[----:B------:R-:W-:Y:S01]  /*2b40*/  STL [R1+0xf8], R164 ;  /* 0x0000f8a401007387 */ /* 0x000fe20000100800 */
[----:B------:R-:W-:Y:S01]  /*2b50*/  R2UR UR12, R132 ;  /* 0x00000000840c72ca */ /* 0x000fe200000e0000 */
        /* <DEDUP_REMOVED lines=61> */
[----:B------:R-:W-:Y:S02]  /*2f30*/  ULEA UR4, UR43, -UR41, 0x7 ;  /* 0x800000292b047291 */ /* 0x000fe4000f8e383f */
[----:B------:R-:W-:Y:S02]  /*2f40*/  UIADD3 UR6, UR8, 0x4, URZ ;  /* 0x0000000408067890 */ /* 0x000fe4000fffe03f */
[----:B------:R-:W3:Y:S01]  /*2f50*/  MUFU.TANH R23, R23 ;  /* 0x0000001700177308 */ /* 0x000ee20000002400 */
[----:B------:R-:W-:Y:S01]  /*2f60*/  UMOV UR7, 0x40000040 ;  /* 0x4000004000077882 */ /* 0x000fe20000000000 */
[----:B------:R-:W-:Y:S01]  /*2f70*/  UMOV UR5, 0x40000040 ;  /* 0x4000004000057882 */ /* 0x000fe20000000000 */
[----:B------:R-:W-:Y:S01]  /*2f80*/  LEA R91, R3, UR4, 0x1 ;  /* 0x00000004035b7c11 */ /* 0x000fe2000f8e08ff */
[----:B------:R-:W-:Y:S01]  /*2f90*/  UIADD3 UR4, UR9, 0x4, URZ ;  /* 0x0000000409047890 */ /* 0x000fe2000fffe03f */
[----:B------:R-:W-:Y:S01]  /*2fa0*/  STL [R1+0x8c], R4 ;  /* 0x00008c0401007387 */ /* 0x000fe20000100800 */
[----:B------:R-:W-:Y:S01]  /*2fb0*/  UIADD3 UR8, UR9, 0x6, URZ ;  /* 0x0000000609087890 */ /* 0x000fe2000fffe03f */
[----:B------:R-:W-:Y:S01]  /*2fc0*/  IADD3 R91, R8, R91, RZ ;  /* 0x0000005b085b7210 */ /* 0x000fe20007ffe0ff */
[----:B------:R-:W3:Y:S01]  /*2fd0*/  MUFU.TANH R232, R232 ;  /* 0x000000e800e87308 */ /* 0x000ee20000002400 */
[----:B------:R-:W-:Y:S01]  /*2fe0*/  UMOV UR9, 0x40000040 ;  /* 0x4000004000097882 */ /* 0x000fe20000000000 */
[----:B------:R-:W-:Y:S01]  /*2ff0*/  STL [R1+0x88], R2 ;  /* 0x0000880201007387 */ /* 0x000fe20000100800 */
[----:B--2---:R-:W-:Y:S01]  /*3000*/  IADD3 R90, RZ, -R91, -R89 ;  /* 0x8000005bff5a7210 */ /* 0x004fe20007ffe859 */
[C-C-:B-1----:R-:W-:Y:S01]  /*3010*/  IMAD.IADD R115, R88.reuse, 0x1, -R91.reuse ;  /* 0x0000000158737824 */ /* 0x142fe200078e0a5b */
[----:B------:R-:W-:Y:S01]  /*3020*/  IADD3 R215, R88, 0x8, -R91 ;  /* 0x0000000858d77810 */ /* 0x000fe20007ffe85b */
[----:B------:R-:W-:Y:S01]  /*3030*/  FMUL.FTZ R88, R124, UR13 ;  /* 0x0000000d7c587c20 */ /* 0x000fe20008410000 */
[----:B------:R-:W-:Y:S01]  /*3040*/  IADD3 R214, -R91, 0x8, -R89 ;  /* 0x000000085bd67810 */ /* 0x000fe20007ffe959 */
[----:B------:R-:W1:Y:S01]  /*3050*/  MUFU.TANH R228, R228 ;  /* 0x000000e400e47308 */ /* 0x000e620000002400 */
[----:B------:R-:W-:-:S02]  /*3060*/  SEL R115, R115, 0x80, !P2 ;  /* 0x0000008073737807 */ /* 0x000fc40005000000 */
        /* <DEDUP_REMOVED lines=70> */
[----:B------:R-:W3:Y:S01]  /*34d0*/  MUFU.TANH R163, R101 ;  /* 0x0000006500a37308 */ /* 0x000ee20000002400 */
[C---:B------:R-:W-:Y:S01]  /*34e0*/  ISETP.GE.AND P3, PT, R215.reuse, 0x10, PT ;  /* 0x00000010d700780c */ /* 0x040fe20003f66270 */
[----:B------:R-:W-:Y:S02]  /*34f0*/  WARPGROUP.DEPBAR.LE gsb0, 0x0 ;  /* 0x00008000000079c5 */ /* 0x000fe40000010000 */
[----:B------:R-:W4:Y:S01]  /*3500*/  LDS R218, [R218+0x400] ;  /* 0x00040000dada7984 */ /* 0x000f220000000800 */
[----:B------:R-:W-:Y:S01]  /*3510*/  WARPGROUP.ARRIVE ;  /* 0x00000000000079c5 */ /* 0x000fe20000000000 */
[----:B------:R-:W-:Y:S02]  /*3520*/  ISETP.GE.AND P5, PT, R215, 0x11, PT ;  /* 0x00000011d700780c */ /* 0x000fe40003fa6270 */
[C---:B------:R-:W-:Y:S01]  /*3530*/  ISETP.GT.OR P4, PT, R214.reuse, RZ, !P4 ;  /* 0x000000ffd600720c */ /* 0x040fe20006784670 */
[----:B------:R-:W3:Y:S01]  /*3540*/  MUFU.TANH R160, R104 ;  /* 0x0000006800a07308 */ /* 0x000ee20000002400 */
[C---:B------:R-:W-:Y:S01]  /*3550*/  ISETP.GT.OR P2, PT, R214.reuse, 0x1, !P2 ;  /* 0x00000001d600780c */ /* 0x040fe20005744670 */
[----:B------:R-:W-:Y:S01]  /*3560*/  HGMMA.64x128x16.F32.BF16 R24, gdesc[UR4], R24, gsb0 ;  /* 0x01e00000041879f0 */ /* 0x000fe20008001818 */
[C---:B------:R-:W-:Y:S01]  /*3570*/  ISETP.GT.OR P0, PT, R214.reuse, 0x8, !P0 ;  /* 0x00000008d600780c */ /* 0x040fe20004704670 */
[----:B------:R-:W-:Y:S01]  /*3580*/  ULDC UR4, c[0x0][0x744] ;  /* 0x0001d10000047ab9 */ /* 0x000fe20000000800 */
[----:B------:R-:W-:-:S02]  /*3590*/  ISETP.GT.OR P1, PT, R214, 0x9, !P1 ;  /* 0x00000009d600780c */ /* 0x000fc40004f24670 */
[C---:B------:R-:W-:Y:S01]  /*35a0*/  ISETP.GT.OR P3, PT, R214.reuse, 0x10, !P3 ;  /* 0x00000010d600780c */ /* 0x040fe20005f64670 */
[----:B------:R-:W3:Y:S01]  /*35b0*/  MUFU.TANH R156, R108 ;  /* 0x0000006c009c7308 */ /* 0x000ee20000002400 */
[----:B------:R-:W-:Y:S02]  /*35c0*/  ISETP.GT.OR P5, PT, R214, 0x11, !P5 ;  /* 0x00000011d600780c */ /* 0x000fe40006fa4670 */
[----:B------:R-:W-:Y:S02]  /*35d0*/  FSEL R212, R20, -INF , !P4 ;  /* 0xff80000014d47808 */ /* 0x000fe40006000000 */
[C---:B------:R-:W-:Y:S01]  /*35e0*/  FSEL R213, R21.reuse, -INF , !P2 ;  /* 0xff80000015d57808 */ /* 0x040fe20005000000 */
[----:B------:R-:W-:Y:S01]  /*35f0*/  FFMA.FTZ R21, -R21, R21, 1 ;  /* 0x3f80000015157423 */ /* 0x000fe20000010115 */
[C---:B------:R-:W-:Y:S01]  /*3600*/  FSEL R219, R23.reuse, -INF , !P0 ;  /* 0xff80000017db7808 */ /* 0x040fe20004000000 */
[----:B------:R-:W3:Y:S01]  /*3610*/  MUFU.TANH R155, R109 ;  /* 0x0000006d009b7308 */ /* 0x000ee20000002400 */
[----:B------:R-:W-:Y:S01]  /*3620*/  FSEL R224, R232, -INF , !P1 ;  /* 0xff800000e8e07808 */ /* 0x000fe20004800000 */
[----:B------:R-:W-:Y:S01]  /*3630*/  FFMA.FTZ R23, -R23, R23, 1 ;  /* 0x3f80000017177423 */ /* 0x000fe20000010117 */
[----:B------:R-:W-:-:S02]  /*3640*/  ISETP.GE.AND P4, PT, R215, 0x18, PT ;  /* 0x00000018d700780c */ /* 0x000fc40003f86270 */
[C---:B------:R-:W-:Y:S02]  /*3650*/  ISETP.GE.AND P2, PT, R215.reuse, 0x19, PT ;  /* 0x00000019d700780c */ /* 0x040fe40003f46270 */
[C---:B------:R-:W-:Y:S01]  /*3660*/  ISETP.GE.AND P0, PT, R215.reuse, 0x20, PT ;  /* 0x00000020d700780c */ /* 0x040fe20003f06270 */
[----:B------:R1:W-:Y:S01]  /*3670*/  MUFU.TANH R143, R121 ;  /* 0x00000079008f7308 */ /* 0x0003e20000002400 */
[----:B------:R-:W-:Y:S02]  /*3680*/  ISETP.GE.AND P1, PT, R215, 0x21, PT ;  /* 0x00000021d700780c */ /* 0x000fe40003f26270 */
[C---:B------:R-:W-:Y:S01]  /*3690*/  FSEL R208, R228.reuse, -INF , !P3 ;  /* 0xff800000e4d07808 */ /* 0x040fe20005800000 */
[----:B------:R-:W-:Y:S01]  /*36a0*/  FFMA.FTZ R228, -R228, R228, 1 ;  /* 0x3f800000e4e47423 */ /* 0x000fe200000101e4 */
[----:B------:R-:W-:Y:S02]  /*36b0*/  FSEL R206, R237, -INF , !P5 ;  /* 0xff800000edce7808 */ /* 0x000fe40006800000 */
[C---:B------:R-:W-:Y:S01]  /*36c0*/  ISETP.GE.AND P3, PT, R215.reuse, 0x28, PT ;  /* 0x00000028d700780c */ /* 0x040fe20003f66270 */
[----:B------:R-:W3:Y:S01]  /*36d0*/  MUFU.TANH R162, R102 ;  /* 0x0000006600a27308 */ /* 0x000ee20000002400 */
[----:B------:R-:W-:-:S02]  /*36e0*/  ISETP.GE.AND P5, PT, R215, 0x29, PT ;  /* 0x00000029d700780c */ /* 0x000fc40003fa6270 */
[C---:B------:R-:W-:Y:S01]  /*36f0*/  ISETP.GT.OR P4, PT, R214.reuse, 0x18, !P4 ;  /* 0x00000018d600780c */ /* 0x040fe20006784670 */
[----:B----4-:R-:W-:Y:S01]  /*3700*/  SHFL.IDX PT, R223, R218, R9, 0x1f ;  /* 0x00001f09dadf7589 */ /* 0x010fe200000e0000 */
[C---:B------:R-:W-:Y:S02]  /*3710*/  ISETP.GT.OR P2, PT, R214.reuse, 0x19, !P2 ;  /* 0x00000019d600780c */ /* 0x040fe40005744670 */
[C---:B------:R-:W-:Y:S01]  /*3720*/  ISETP.GT.OR P0, PT, R214.reuse, 0x20, !P0 ;  /* 0x00000020d600780c */ /* 0x040fe20004704670 */
[----:B------:R4:W-:Y:S01]  /*3730*/  MUFU.TANH R150, R114 ;  /* 0x0000007200967308 */ /* 0x0009e20000002400 */
[C---:B------:R-:W-:Y:S02]  /*3740*/  ISETP.GT.OR P1, PT, R214.reuse, 0x21, !P1 ;  /* 0x00000021d600780c */ /* 0x040fe40004f24670 */
[C---:B------:R-:W-:Y:S02]  /*3750*/  ISETP.GT.OR P3, PT, R214.reuse, 0x28, !P3 ;  /* 0x00000028d600780c */ /* 0x040fe40005f64670 */
[----:B------:R-:W-:-:S02]  /*3760*/  ISETP.GT.OR P5, PT, R214, 0x29, !P5 ;  /* 0x00000029d600780c */ /* 0x000fc40006fa4670 */
[----:B------:R-:W-:Y:S01]  /*3770*/  FSEL R204, R236, -INF , !P4 ;  /* 0xff800000eccc7808 */ /* 0x000fe20006000000 */
[----:B------:R-:W3:Y:S01]  /*3780*/  MUFU.TANH R161, R103 ;  /* 0x0000006700a17308 */ /* 0x000ee20000002400 */
[----:B------:R-:W-:Y:S02]  /*3790*/  FSEL R139, R234, -INF , !P2 ;  /* 0xff800000ea8b7808 */ /* 0x000fe40005000000 */
[----:B------:R-:W-:Y:S02]  /*37a0*/  FSEL R137, R197, -INF , !P0 ;  /* 0xff800000c5897808 */ /* 0x000fe40004000000 */
[----:B------:R-:W-:Y:S02]  /*37b0*/  FSEL R135, R198, -INF , !P1 ;  /* 0xff800000c6877808 */ /* 0x000fe40004800000 */
[C---:B------:R-:W-:Y:S01]  /*37c0*/  ISETP.GE.AND P4, PT, R215.reuse, 0x30, PT ;  /* 0x00000030d700780c */ /* 0x040fe20003f86270 */
[----:B------:R-:W3:Y:S01]  /*37d0*/  MUFU.TANH R158, R106 ;  /* 0x0000006a009e7308 */ /* 0x000ee20000002400 */
[----:B------:R-:W-:-:S02]  /*37e0*/  ISETP.GE.AND P2, PT, R215, 0x31, PT ;  /* 0x00000031d700780c */ /* 0x000fc40003f46270 */
[C---:B------:R-:W-:Y:S02]  /*37f0*/  ISETP.GE.AND P0, PT, R215.reuse, 0x38, PT ;  /* 0x00000038d700780c */ /* 0x040fe40003f06270 */
[----:B------:R-:W-:Y:S02]  /*3800*/  ISETP.GE.AND P1, PT, R215, 0x39, PT ;  /* 0x00000039d700780c */ /* 0x000fe40003f26270 */
[----:B------:R-:W-:Y:S01]  /*3810*/  FSEL R132, R201, -INF , !P3 ;  /* 0xff800000c9847808 */ /* 0x000fe20005800000 */
[----:B------:R-:W3:Y:S01]  /*3820*/  MUFU.TANH R157, R107 ;  /* 0x0000006b009d7308 */ /* 0x000ee20000002400 */
[----:B-1----:R-:W-:Y:S02]  /*3830*/  FSEL R121, R171, -INF , !P5 ;  /* 0xff800000ab797808 */ /* 0x002fe40006800000 */
[C---:B------:R-:W-:Y:S02]  /*3840*/  ISETP.GE.AND P3, PT, R115.reuse, 0x40, PT ;  /* 0x000000407300780c */ /* 0x040fe40003f66270 */
[----:B------:R-:W-:-:S02]  /*3850*/  ISETP.GE.AND P5, PT, R115, 0x41, PT ;  /* 0x000000417300780c */ /* 0x000fc40003fa6270 */
[C---:B------:R-:W-:Y:S01]  /*3860*/  ISETP.GT.OR P4, PT, R214.reuse, 0x30, !P4 ;  /* 0x00000030d600780c */ /* 0x040fe20006784670 */
[----:B------:R3:W-:Y:S01]  /*3870*/  MUFU.TANH R152, R111 ;  /* 0x0000006f00987308 */ /* 0x0007e20000002400 */
        /* <DEDUP_REMOVED lines=16> */
[----:B--2---:R-:W-:Y:S02]  /*3980*/  FSEL R109, R164, -INF , !P3 ;  /* 0xff800000a46d7808 */ /* 0x004fe40005800000 */
[----:B---3--:R-:W-:Y:S02]  /*3990*/  FSEL R111, R163, -INF , !P5 ;  /* 0xff800000a36f7808 */ /* 0x008fe40006800000 */
[C---:B------:R-:W-:Y:S01]  /*39a0*/  ISETP.GE.AND P3, PT, R115.reuse, 0x58, PT ;  /* 0x000000587300780c */ /* 0x040fe20003f66270 */
[----:B------:R-:W2:Y:S01]  /*39b0*/  MUFU.TANH R144, R120 ;  /* 0x0000007800907308 */ /* 0x000ea20000002400 */
        /* <DEDUP_REMOVED lines=19> */
[----:B------:R-:W-:Y:S02]  /*3af0*/  WARPGROUP.DEPBAR.LE gsb0, 0x0 ;  /* 0x00008000000079c5 */ /* 0x000fe40000010000 */
[----:B------:R-:W-:Y:S01]  /*3b00*/  WARPGROUP.ARRIVE ;  /* 0x00000000000079c5 */ /* 0x000fe20000000000 */
[----:B------:R-:W-:Y:S01]  /*3b10*/  FSEL R103, R151, -INF , !P5 ;  /* 0xff80000097677808 */ /* 0x000fe20006800000 */
[----:B------:R-:W3:Y:S01]  /*3b20*/  MUFU.TANH R141, R123 ;  /* 0x0000007b008d7308 */ /* 0x000ee20000002400 */
[----:B------:R-:W-:-:S02]  /*3b30*/  ISETP.GE.AND P3, PT, R215, 0x50, PT ;  /* 0x00000050d700780c */ /* 0x000fc40003f66270 */
[----:B------:R-:W-:Y:S01]  /*3b40*/  ISETP.GE.AND P5, PT, R215, 0x51, PT ;  /* 0x00000051d700780c */ /* 0x000fe20003fa6270 */
[----:B------:R-:W-:Y:S01]  /*3b50*/  HGMMA.64x128x16.F32.BF16 R24, gdesc[UR8], R24, gsb0 ;  /* 0x01e00000081879f0 */ /* 0x000fe20008001818 */
[C---:B------:R-:W-:Y:S02]  /*3b60*/  ISETP.GT.OR P4, PT, R214.reuse, 0x40, !P4 ;  /* 0x00000040d600780c */ /* 0x040fe40006784670 */
[C---:B------:R-:W-:Y:S01]  /*3b70*/  ISETP.GT.OR P2, PT, R214.reuse, 0x41, !P2 ;  /* 0x00000041d600780c */ /* 0x040fe20005744670 */
[----:B------:R-:W3:Y:S01]  /*3b80*/  MUFU.TANH R5, R126 ;  /* 0x0000007e00057308 */ /* 0x000ee20000002400 */
[C---:B------:R-:W-:Y:S02]  /*3b90*/  ISETP.GT.OR P0, PT, R214.reuse, 0x48, !P0 ;  /* 0x00000048d600780c */ /* 0x040fe40004704670 */
[C---:B------:R-:W-:Y:S02]  /*3ba0*/  ISETP.GT.OR P1, PT, R214.reuse, 0x49, !P1 ;  /* 0x00000049d600780c */ /* 0x040fe40004f24670 */
[----:B------:R-:W-:-:S02]  /*3bb0*/  ISETP.GT.OR P3, PT, R214, 0x50, !P3 ;  /* 0x00000050d600780c */ /* 0x000fc40005f64670 */
[----:B------:R-:W-:Y:S01]  /*3bc0*/  ISETP.GT.OR P5, PT, R214, 0x51, !P5 ;  /* 0x00000051d600780c */ /* 0x000fe20006fa4670 */
[----:B------:R1:W-:Y:S01]  /*3bd0*/  MUFU.TANH R6, R125 ;  /* 0x0000007d00067308 */ /* 0x0003e20000002400 */
[----:B------:R-:W-:Y:S02]  /*3be0*/  FSEL R101, R162, -INF , !P4 ;  /* 0xff800000a2657808 */ /* 0x000fe40006000000 */
[----:B------:R-:W-:Y:S02]  /*3bf0*/  FSEL R90, R161, -INF , !P2 ;  /* 0xff800000a15a7808 */ /* 0x000fe40005000000 */
[----:B------:R-:W-:Y:S02]  /*3c00*/  FSEL R104, R158, -INF , !P0 ;  /* 0xff8000009e687808 */ /* 0x000fe40004000000 */
[----:B------:R-:W-:Y:S01]  /*3c10*/  FSEL R99, R157, -INF , !P1 ;  /* 0xff8000009d637808 */ /* 0x000fe20004800000 */
[----:B------:R4:W-:Y:S01]  /*3c20*/  MUFU.TANH R4, R127 ;  /* 0x0000007f00047308 */ /* 0x0009e20000002400 */
[C---:B------:R-:W-:Y:S01]  /*3c30*/  ISETP.GE.AND P4, PT, R215.reuse, 0x58, PT ;  /* 0x00000058d700780c */ /* 0x040fe20003f86270 */
[----:B-1----:R-:W-:Y:S01]  /*3c40*/  FMUL.FTZ R125, R128, UR13 ;  /* 0x0000000d807d7c20 */ /* 0x002fe20008410000 */
[----:B------:R-:W-:-:S02]  /*3c50*/  ISETP.GE.AND P2, PT, R215, 0x59, PT ;  /* 0x00000059d700780c */ /* 0x000fc40003f46270 */
[C---:B------:R-:W-:Y:S02]  /*3c60*/  ISETP.GE.AND P0, PT, R115.reuse, 0x60, PT ;  /* 0x000000607300780c */ /* 0x040fe40003f06270 */
[C---:B------:R-:W-:Y:S01]  /*3c70*/  ISETP.GE.AND P1, PT, R115.reuse, 0x61, PT ;  /* 0x000000617300780c */ /* 0x040fe20003f26270 */
[----:B------:R1:W-:Y:S01]  /*3c80*/  MUFU.TANH R2, R125 ;  /* 0x0000007d00027308 */ /* 0x0003e20000002400 */
[----:B------:R-:W-:Y:S01]  /*3c90*/  FSEL R96, R154, -INF , !P3 ;  /* 0xff8000009a607808 */ /* 0x000fe20005800000 */
[----:B----4-:R-:W-:Y:S01]  /*3ca0*/  FMUL.FTZ R127, R130, UR13 ;  /* 0x0000000d827f7c20 */ /* 0x010fe20008410000 */
[----:B------:R-:W-:Y:S02]  /*3cb0*/  FSEL R107, R152, -INF , !P5 ;  /* 0xff800000986b7808 */ /* 0x000fe40006800000 */
[C---:B------:R-:W-:Y:S02]  /*3cc0*/  ISETP.GE.AND P3, PT, R115.reuse, 0x68, PT ;  /* 0x000000687300780c */ /* 0x040fe40003f66270 */
[----:B------:R-:W-:Y:S01]  /*3cd0*/  ISETP.GE.AND P5, PT, R115, 0x69, PT ;  /* 0x000000697300780c */ /* 0x000fe20003fa6270 */
[----:B------:R-:W-:Y:S01]  /*3ce0*/  MUFU.TANH R127, R127 ;  /* 0x0000007f007f7308 */ /* 0x000fe20000002400 */
[C---:B------:R-:W-:Y:S01]  /*3cf0*/  ISETP.GT.OR P4, PT, R214.reuse, 0x58, !P4 ;  /* 0x00000058d600780c */ /* 0x040fe20006784670 */
[----:B-1----:R-:W-:Y:S01]  /*3d00*/  VIADD R125, R9, 0xc ;  /* 0x0000000c097d7836 */ /* 0x002fe20000000000 */
[----:B------:R-:W-:-:S02]  /*3d10*/  ISETP.GT.OR P2, PT, R214, 0x59, !P2 ;  /* 0x00000059d600780c */ /* 0x000fc40005744670 */
[C---:B------:R-:W-:Y:S02]  /*3d20*/  ISETP.GT.OR P0, PT, R124.reuse, 0x60, !P0 ;  /* 0x000000607c00780c */ /* 0x040fe40004704670 */
[C---:B------:R-:W-:Y:S01]  /*3d30*/  ISETP.GT.OR P1, PT, R124.reuse, 0x61, !P1 ;  /* 0x000000617c00780c */ /* 0x040fe20004f24670 */
[----:B------:R-:W1:Y:S01]  /*3d40*/  SHFL.IDX PT, R233, R17, R125, 0x1f ;  /* 0x00001f7d11e97589 */ /* 0x000e6200000e0000 */
[C---:B------:R-:W-:Y:S01]  /*3d50*/  ISETP.GT.OR P3, PT, R124.reuse, 0x68, !P3 ;  /* 0x000000687c00780c */ /* 0x040fe20005f64670 */
[----:B------:R-:W-:Y:S01]  /*3d60*/  MUFU.TANH R227, R227 ;  /* 0x000000e300e37308 */ /* 0x000fe20000002400 */
[----:B------:R-:W-:Y:S02]  /*3d70*/  ISETP.GT.OR P5, PT, R124, 0x69, !P5 ;  /* 0x000000697c00780c */ /* 0x000fe40006fa4670 */
[----:B------:R-:W-:Y:S02]  /*3d80*/  FSEL R93, R150, -INF , !P4 ;  /* 0xff800000965d7808 */ /* 0x000fe40006000000 */
[----:B------:R-:W-:-:S02]  /*3d90*/  FSEL R110, R149, -INF , !P2 ;  /* 0xff800000956e7808 */ /* 0x000fc40005000000 */
[----:B------:R-:W-:Y:S01]  /*3da0*/  FSEL R106, R148, -INF , !P0 ;  /* 0xff800000946a7808 */ /* 0x000fe20004000000 */
[----:B------:R-:W-:Y:S01]  /*3db0*/  MUFU.TANH R131, R131 ;  /* 0x0000008300837308 */ /* 0x000fe20000002400 */
[----:B------:R-:W-:Y:S02]  /*3dc0*/  FSEL R94, R147, -INF , !P1 ;  /* 0xff800000935e7808 */ /* 0x000fe40004800000 */
[C---:B------:R-:W-:Y:S02]  /*3dd0*/  ISETP.GE.AND P4, PT, R115.reuse, 0x70, PT ;  /* 0x000000707300780c */ /* 0x040fe40003f86270 */
[C---:B------:R-:W-:Y:S02]  /*3de0*/  ISETP.GE.AND P2, PT, R115.reuse, 0x71, PT ;  /* 0x000000717300780c */ /* 0x040fe40003f46270 */
[C---:B------:R-:W-:Y:S02]  /*3df0*/  ISETP.GE.AND P0, PT, R115.reuse, 0x78, PT ;  /* 0x000000787300780c */ /* 0x040fe40003f06270 */
[----:B------:R-:W-:-:S02]  /*3e00*/  ISETP.GE.AND P1, PT, R115, 0x79, PT ;  /* 0x000000797300780c */ /* 0x000fc40003f26270 */
[----:B--2---:R-:W-:Y:S02]  /*3e10*/  FSEL R115, R144, -INF , !P3 ;  /* 0xff80000090737808 */ /* 0x004fe40005800000 */
[----:B------:R-:W-:Y:S01]  /*3e20*/  FSEL R116, R143, -INF , !P5 ;  /* 0xff8000008f747808 */ /* 0x000fe20006800000 */
[----:B-1----:R-:W-:Y:S01]  /*3e30*/  FFMA.FTZ R224, R224, UR4, -R233 ;  /* 0x00000004e0e07c23 */ /* 0x002fe200080108e9 */
[C---:B------:R-:W-:Y:S02]  /*3e40*/  ISETP.GE.AND P3, PT, R215.reuse, 0x60, PT ;  /* 0x00000060d700780c */ /* 0x040fe40003f66270 */
[----:B------:R-:W-:Y:S02]  /*3e50*/  ISETP.GE.AND P5, PT, R215, 0x61, PT ;  /* 0x00000061d700780c */ /* 0x000fe40003fa6270 */
[----:B------:R-:W-:Y:S02]  /*3e60*/  ISETP.GT.OR P4, PT, R124, 0x70, !P4 ;  /* 0x000000707c00780c */ /* 0x000fe40006784670 */
[----:B------:R-:W-:-:S02]  /*3e70*/  ISETP.GT.OR P3, PT, R214, 0x60, !P3 ;  /* 0x00000060d600780c */ /* 0x000fc40005f64670 */
[----:B------:R-:W-:Y:S02]  /*3e80*/  ISETP.GT.OR P5, PT, R214, 0x61, !P5 ;  /* 0x00000061d600780c */ /* 0x000fe40006fa4670 */
[----:B------:R-:W-:Y:S02]  /*3e90*/  FSEL R118, R140, -INF , !P4 ;  /* 0xff8000008c767808 */ /* 0x000fe40006000000 */
[----:B---3--:R-:W-:Y:S02]  /*3ea0*/  FSEL R119, R146, -INF , !P3 ;  /* 0xff80000092777808 */ /* 0x008fe40005800000 */
[----:B------:R-:W-:Y:S02]  /*3eb0*/  FSEL R122, R145, -INF , !P5 ;  /* 0xff800000917a7808 */ /* 0x000fe40006800000 */
[C---:B------:R-:W-:Y:S02]  /*3ec0*/  ISETP.GE.AND P4, PT, R215.reuse, 0x68, PT ;  /* 0x00000068d700780c */ /* 0x040fe40003f86270 */
[----:B------:R-:W-:-:S02]  /*3ed0*/  ISETP.GE.AND P3, PT, R215, 0x69, PT ;  /* 0x00000069d700780c */ /* 0x000fc40003f66270 */
[----:B------:R-:W-:Y:S02]  /*3ee0*/  ISETP.GE.AND P5, PT, R215, 0x70, PT ;  /* 0x00000070d700780c */ /* 0x000fe40003fa6270 */
[C---:B------:R-:W-:Y:S02]  /*3ef0*/  ISETP.GT.OR P2, PT, R124.reuse, 0x71, !P2 ;  /* 0x000000717c00780c */ /* 0x040fe40005744670 */
[C---:B------:R-:W-:Y:S02]  /*3f00*/  ISETP.GT.OR P0, PT, R124.reuse, 0x78, !P0 ;  /* 0x000000787c00780c */ /* 0x040fe40004704670 */
[----:B------:R-:W-:Y:S01]  /*3f10*/  ISETP.GT.OR P1, PT, R124, 0x79, !P1 ;  /* 0x000000797c00780c */ /* 0x000fe20004f24670 */
[----:B------:R-:W-:Y:S01]  /*3f20*/  VIADD R124, R9, 0x4 ;  /* 0x00000004097c7836 */ /* 0x000fe20000000000 */
[C---:B------:R-:W-:Y:S02]  /*3f30*/  ISETP.GT.OR P4, PT, R214.reuse, 0x68, !P4 ;  /* 0x00000068d600780c */ /* 0x040fe40006784670 */
[----:B------:R-:W-:-:S02]  /*3f40*/  ISETP.GT.OR P3, PT, R214, 0x69, !P3 ;  /* 0x00000069d600780c */ /* 0x000fc40005f64670 */
[----:B------:R-:W-:Y:S01]  /*3f50*/  ISETP.GT.OR P5, PT, R214, 0x70, !P5 ;  /* 0x00000070d600780c */ /* 0x000fe20006fa4670 */
[----:B------:R-:W-:Y:S01]  /*3f60*/  SHFL.IDX PT, R128, R218, R124, 0x1f ;  /* 0x00001f7cda807589 */ /* 0x000fe200000e0000 */
[----:B------:R-:W-:Y:S02]  /*3f70*/  IADD3 R126, R9, 0x8, RZ ;  /* 0x00000008097e7810 */ /* 0x000fe40007ffe0ff */
[----:B------:R-:W-:Y:S01]  /*3f80*/  FSEL R117, R142, -INF , !P4 ;  /* 0xff8000008e757808 */ /* 0x000fe20006000000 */
[----:B------:R-:W1:Y:S01]  /*3f90*/  SHFL.IDX PT, R217, R17, R124, 0x1f ;  /* 0x00001f7c11d97589 */ /* 0x000e6200000e0000 */
[----:B------:R-:W-:Y:S02]  /*3fa0*/  FSEL R123, R141, -INF , !P3 ;  /* 0xff8000008d7b7808 */ /* 0x000fe40005800000 */
[----:B------:R-:W-:Y:S01]  /*3fb0*/  FSEL R120, R5, -INF , !P5 ;  /* 0xff80000005787808 */ /* 0x000fe20006800000 */
[----:B------:R-:W2:Y:S01]  /*3fc0*/  SHFL.IDX PT, R216, R218, R126, 0x1f ;  /* 0x00001f7edad87589 */ /* 0x000ea200000e0000 */
[----:B------:R-:W-:-:S02]  /*3fd0*/  ISETP.GE.AND P4, PT, R215, 0x71, PT ;  /* 0x00000071d700780c */ /* 0x000fc40003f86270 */
[C---:B------:R-:W-:Y:S02]  /*3fe0*/  ISETP.GE.AND P3, PT, R215.reuse, 0x78, PT ;  /* 0x00000078d700780c */ /* 0x040fe40003f66270 */
[----:B------:R-:W-:Y:S02]  /*3ff0*/  ISETP.GE.AND P5, PT, R215, 0x79, PT ;  /* 0x00000079d700780c */ /* 0x000fe40003fa6270 */
[----:B------:R-:W3:Y:S01]  /*4000*/  SHFL.IDX PT, R215, R17, R9, 0x1f ;  /* 0x00001f0911d77589 */ /* 0x000ee200000e0000 */
[C---:B------:R-:W-:Y:S02]  /*4010*/  ISETP.GT.OR P4, PT, R214.reuse, 0x71, !P4 ;  /* 0x00000071d600780c */ /* 0x040fe40006784670 */
[C---:B------:R-:W-:Y:S02]  /*4020*/  ISETP.GT.OR P3, PT, R214.reuse, 0x78, !P3 ;  /* 0x00000078d600780c */ /* 0x040fe40005f64670 */
[----:B------:R-:W-:Y:S02]  /*4030*/  ISETP.GT.OR P5, PT, R214, 0x79, !P5 ;  /* 0x00000079d600780c */ /* 0x000fe40006fa4670 */
[----:B------:R-:W4:Y:S01]  /*4040*/  SHFL.IDX PT, R214, R218, R125, 0x1f ;  /* 0x00001f7ddad67589 */ /* 0x000f2200000e0000 */
[----:B-1----:R-:W-:Y:S01]  /*4050*/  FFMA.FTZ R211, R211, UR4, -R217 ;  /* 0x00000004d3d37c23 */ /* 0x002fe200080108d9 */
[----:B------:R-:W-:-:S02]  /*4060*/  WARPGROUP.DEPBAR.LE gsb0, 0x0 ;  /* 0x00008000000079c5 */ /* 0x000fc40000010000 */
[----:B------:R-:W-:Y:S01]  /*4070*/  FADD.FTZ R221, R25, -R128 ;  /* 0x8000008019dd7221 */ /* 0x000fe20000010000 */
[--C-:B--2---:R-:W-:Y:S01]  /*4080*/  FADD.FTZ R129, R28, -R216.reuse ;  /* 0x800000d81c817221 */ /* 0x104fe20000010000 */
[----:B------:R-:W-:Y:S01]  /*4090*/  FADD.FTZ R130, R30, -R216 ;  /* 0x800000d81e827221 */ /* 0x000fe20000010000 */
[--C-:B------:R-:W-:Y:S01]  /*40a0*/  FADD.FTZ R226, R24, -R223.reuse ;  /* 0x800000df18e27221 */ /* 0x100fe20000010000 */
[----:B------:R-:W-:Y:S01]  /*40b0*/  FADD.FTZ R223, R26, -R223 ;  /* 0x800000df1adf7221 */ /* 0x000fe20000010000 */
[--C-:B---3--:R-:W-:Y:S01]  /*40c0*/  FFMA.FTZ R216, R210, UR4, -R215.reuse ;  /* 0x00000004d2d87c23 */ /* 0x108fe200080108d7 */
[----:B------:R-:W-:Y:S01]  /*40d0*/  FFMA.FTZ R25, R212, UR4, -R215 ;  /* 0x00000004d4197c23 */ /* 0x000fe200080108d7 */
[----:B------:R-:W-:Y:S02]  /*40e0*/  VIADD R215, R9, 0x10 ;  /* 0x0000001009d77836 */ /* 0x000fe40000000000 */
[----:B------:R-:W-:Y:S01]  /*40f0*/  FFMA.FTZ R26, R213, UR4, -R217 ;  /* 0x00000004d51a7c23 */ /* 0x000fe200080108d9 */
[----:B------:R-:W-:Y:S01]  /*4100*/  FADD.FTZ R128, R27, -R128 ;  /* 0x800000801b807221 */ /* 0x000fe20000010000 */
[C---:B------:R-:W-:Y:S01]  /*4110*/  IADD3 R217, R9.reuse, 0x14, RZ ;  /* 0x0000001409d97810 */ /* 0x040fe20007ffe0ff */
[----:B------:R-:W1:Y:S01]  /*4120*/  SHFL.IDX PT, R28, R17, R126, 0x1f ;  /* 0x00001f7e111c7589 */ /* 0x000e6200000e0000 */
[----:B------:R-:W-:-:S02]  /*4130*/  VIADD R213, R9, 0x1c ;  /* 0x0000001c09d57836 */ /* 0x000fc40000000000 */
[--C-:B----4-:R-:W-:Y:S01]  /*4140*/  FADD.FTZ R210, R29, -R214.reuse ;  /* 0x800000d61dd27221 */ /* 0x110fe20000010000 */
[----:B------:R-:W-:Y:S01]  /*4150*/  VIADD R212, R9, 0x18 ;  /* 0x0000001809d47836 */ /* 0x000fe20000000000 */
        /* <DEDUP_REMOVED lines=672> */
.L_x_2095:
        /* <DEDUP_REMOVED lines=68> */
.L_x_2096:
        /* <DEDUP_REMOVED lines=12> */
.L_x_2086:
        /* <DEDUP_REMOVED lines=8> */
[----:B------:R-:W-:-:S05]  /*70e0*/  IMAD.U32 R5, RZ, RZ, UR5 ;  /* 0x00000005ff057e24 */ /* 0x000fca000f8e00ff */
        /* <DEDUP_REMOVED lines=15> */
[C---:B-1----:R-:W-:Y:S01]  /*71e0*/  VIADD R15, R13.reuse, 0xffffff80 ;  /* 0xffffff800d0f7836 */ /* 0x042fe20000000000 */
[----:B------:R-:W-:-:S04]  /*71f0*/  IADD3 R17, R13, -0x80, RZ ;  /* 0xffffff800d117810 */ /* 0x000fc80007ffe0ff */
[----:B------:R-:W-:-:S04]  /*7200*/  SHF.R.S32.HI R15, RZ, 0x1f, R15 ;  /* 0x0000001fff0f7819 */ /* 0x000fc8000001140f */
[----:B------:R-:W-:-:S04]  /*7210*/  LEA.HI R15, R15, R17, RZ, 0x7 ;  /* 0x000000110f0f7211 */ /* 0x000fc800078f38ff */
[----:B------:R-:W-:-:S04]  /*7220*/  SHF.R.S32.HI R15, RZ, 0x7, R15 ;  /* 0x00000007ff0f7819 */ /* 0x000fc8000001140f */
[----:B------:R-:W-:Y:S02]  /*7230*/  LEA.HI R13, R15, R15, RZ, 0x1 ;  /* 0x0000000f0f0d7211 */ /* 0x000fe400078f08ff */
[----:B--2---:R-:W-:Y:S02]  /*7240*/  MOV R14, R10 ;  /* 0x0000000a000e7202 */ /* 0x004fe40000000f00 */
[----:B------:R-:W-:-:S03]  /*7250*/  SHF.R.S32.HI R10, RZ, 0x1f, R7 ;  /* 0x0000001fff0a7819 */ /* 0x000fc60000011407 */
[----:B------:R-:W-:Y:S01]  /*7260*/  IMAD.MOV.U32 R22, RZ, RZ, R14 ;  /* 0x000000ffff167224 */ /* 0x000fe200078e000e */
[----:B------:R-:W-:Y:S02]  /*7270*/  LEA.HI R5, R10, R7, RZ, 0x5 ;  /* 0x000000070a057211 */ /* 0x000fe400078f28ff */
[----:B---3--:R-:W-:Y:S02]  /*7280*/  LEA.HI R6, R6, R11, RZ, 0x5 ;  /* 0x0000000b06067211 */ /* 0x008fe400078f28ff */
[----:B------:R-:W-:Y:S02]  /*7290*/  LEA.HI R10, R10, R7, RZ, 0x2 ;  /* 0x000000070a0a7211 */ /* 0x000fe400078f10ff */
[----:B------:R-:W-:Y:S02]  /*72a0*/  SHF.R.S32.HI R9, RZ, 0x5, R6 ;  /* 0x00000005ff097819 */ /* 0x000fe40000011406 */
[--C-:B----4-:R-:W-:Y:S02]  /*72b0*/  SHF.R.S32.HI R11, RZ, 0x2, R12.reuse ;  /* 0x00000002ff0b7819 */ /* 0x110fe4000001140c */
[----:B------:R-:W-:Y:S01]  /*72c0*/  SHF.R.S32.HI R8, RZ, 0x1f, R12 ;  /* 0x0000001fff087819 */ /* 0x000fe2000001140c */
[----:B------:R-:W-:Y:S01]  /*72d0*/  IMAD.U32 R12, RZ, RZ, UR4 ;  /* 0x00000004ff0c7e24 */ /* 0x000fe2000f8e00ff */
[----:B------:R-:W-:-:S02]  /*72e0*/  LOP3.LUT R6, R5, 0xffffffe0, RZ, 0xc0, !PT ;  /* 0xffffffe005067812 */ /* 0x000fc400078ec0ff */
[----:B------:R-:W-:Y:S02]  /*72f0*/  LEA.HI R5, R8, R11, RZ, 0x3 ;  /* 0x0000000b08057211 */ /* 0x000fe400078f18ff */
[----:B------:R-:W-:Y:S01]  /*7300*/  LOP3.LUT R10, R10, 0xfffffffc, RZ, 0xc0, !PT ;  /* 0xfffffffc0a0a7812 */ /* 0x000fe200078ec0ff */
[----:B------:R-:W-:Y:S02]  /*7310*/  IMAD.IADD R8, R7, 0x1, -R6 ;  /* 0x0000000107087824 */ /* 0x000fe400078e0a06 */
[----:B------:R-:W-:Y:S01]  /*7320*/  IMAD R6, R9, -0x10, R12 ;  /* 0xfffffff009067824 */ /* 0x000fe200078e020c */
[----:B------:R-:W-:Y:S02]  /*7330*/  LOP3.LUT R12, R5, 0xfffffff8, RZ, 0xc0, !PT ;  /* 0xfffffff8050c7812 */ /* 0x000fe400078ec0ff */
[----:B------:R-:W-:Y:S02]  /*7340*/  SHF.R.S32.HI R9, RZ, 0x1f, R8 ;  /* 0x0000001fff097819 */ /* 0x000fe40000011408 */
[----:B------:R-:W-:-:S02]  /*7350*/  IADD3 R6, R6, R12, -R11 ;  /* 0x0000000c06067210 */ /* 0x000fc40007ffe80b */
[-C--:B------:R-:W-:Y:S02]  /*7360*/  LEA.HI R11, R9, R8.reuse, RZ, 0x3 ;  /* 0x00000008090b7211 */ /* 0x080fe400078f18ff */
[----:B------:R-:W-:Y:S02]  /*7370*/  LOP3.LUT R5, R13, 0xfffffffe, RZ, 0xc0, !PT ;  /* 0xfffffffe0d057812 */ /* 0x000fe400078ec0ff */
[----:B------:R-:W-:Y:S02]  /*7380*/  LEA.HI R12, R9, R8, RZ, 0x2 ;  /* 0x00000008090c7211 */ /* 0x000fe400078f10ff */
[--C-:B------:R-:W-:Y:S02]  /*7390*/  SHF.R.S32.HI R9, RZ, 0x3, R11.reuse ;  /* 0x00000003ff097819 */ /* 0x100fe4000001140b */
[----:B------:R-:W-:Y:S02]  /*73a0*/  SHF.R.S32.HI R14, RZ, 0x1f, R11 ;  /* 0x0000001fff0e7819 */ /* 0x000fe4000001140b */
[----:B------:R-:W-:-:S02]  /*73b0*/  IADD3 R5, R15, -R5, RZ ;  /* 0x800000050f057210 */ /* 0x000fc40007ffe0ff */
[----:B------:R-:W-:Y:S02]  /*73c0*/  SHF.R.S32.HI R11, RZ, 0x2, R12 ;  /* 0x00000002ff0b7819 */ /* 0x000fe4000001140c */
[----:B------:R-:W-:Y:S01]  /*73d0*/  LEA.HI R14, R14, R9, RZ, 0x4 ;  /* 0x000000090e0e7211 */ /* 0x000fe200078f20ff */
[----:B------:R-:W-:Y:S01]  /*73e0*/  IMAD R8, R5, -0x40, R6 ;  /* 0xffffffc005087824 */ /* 0x000fe200078e0206 */
[----:B------:R-:W-:Y:S01]  /*73f0*/  LEA.HI R12, R12, R11, RZ, 0x1 ;  /* 0x0000000b0c0c7211 */ /* 0x000fe200078f08ff */
[C---:B------:R-:W-:Y:S01]  /*7400*/  VIADD R5, R11.reuse, 0x8 ;  /* 0x000000080b057836 */ /* 0x040fe20000000000 */
[----:B------:R-:W-:Y:S01]  /*7410*/  LOP3.LUT R14, R14, 0x1ffffff0, RZ, 0xc0, !PT ;  /* 0x1ffffff00e0e7812 */ /* 0x000fe200078ec0ff */
[----:B------:R-:W-:Y:S01]  /*7420*/  VIADD R15, R11, 0x18 ;  /* 0x000000180b0f7836 */ /* 0x000fe20000000000 */
[----:B------:R-:W-:Y:S02]  /*7430*/  LOP3.LUT R12, R12, 0xfffffffe, RZ, 0xc0, !PT ;  /* 0xfffffffe0c0c7812 */ /* 0x000fe400078ec0ff */
[----:B------:R-:W-:Y:S01]  /*7440*/  LEA.HI R6, R5, R5, RZ, 0x1 ;  /* 0x0000000505067211 */ /* 0x000fe200078f08ff */
[----:B------:R-:W-:Y:S01]  /*7450*/  IMAD.IADD R9, R9, 0x1, -R14 ;  /* 0x0000000109097824 */ /* 0x000fe200078e0a0e */
[----:B------:R-:W-:Y:S01]  /*7460*/  IADD3 R7, R7, -R10, RZ ;  /* 0x8000000a07077210 */ /* 0x000fe20007ffe0ff */
[----:B------:R-:W-:Y:S01]  /*7470*/  IMAD.IADD R12, R11, 0x1, -R12 ;  /* 0x000000010b0c7824 */ /* 0x000fe200078e0a0c */
[----:B------:R-:W-:-:S02]  /*7480*/  LOP3.LUT R10, R6, 0xfffffffe, RZ, 0xc0, !PT ;  /* 0xfffffffe060a7812 */ /* 0x000fc400078ec0ff */
[----:B------:R-:W-:Y:S01]  /*7490*/  IADD3 R13, R11, 0x10, RZ ;  /* 0x000000100b0d7810 */ /* 0x000fe20007ffe0ff */
[----:B------:R-:W-:Y:S01]  /*74a0*/  IMAD R11, R9, 0x8, R12 ;  /* 0x00000008090b7824 */ /* 0x000fe200078e020c */
[----:B------:R-:W-:Y:S02]  /*74b0*/  IADD3 R10, R5, -R10, RZ ;  /* 0x8000000a050a7210 */ /* 0x000fe40007ffe0ff */
[----:B------:R-:W-:Y:S02]  /*74c0*/  LEA.HI R9, R13, R13, RZ, 0x1 ;  /* 0x0000000d0d097211 */ /* 0x000fe400078f08ff */
[--C-:B------:R-:W-:Y:S01]  /*74d0*/  SHF.R.S32.HI R5, RZ, 0x1, R6.reuse ;  /* 0x00000001ff057819 */ /* 0x100fe20000011406 */
[----:B------:R1:W-:Y:S01]  /*74e0*/  STL [R1+0x54], R11 ;  /* 0x0000540b01007387 */ /* 0x0003e20000100800 */
[----:B------:R-:W-:Y:S02]  /*74f0*/  SHF.R.S32.HI R6, RZ, 0x1f, R6 ;  /* 0x0000001fff067819 */ /* 0x000fe40000011406 */
[----:B------:R-:W-:-:S02]  /*7500*/  LEA.HI R17, R15, R15, RZ, 0x1 ;  /* 0x0000000f0f117211 */ /* 0x000fc400078f08ff */
[--C-:B------:R-:W-:Y:S02]  /*7510*/  SHF.R.S32.HI R14, RZ, 0x1f, R9.reuse ;  /* 0x0000001fff0e7819 */ /* 0x100fe40000011409 */
[----:B------:R-:W-:Y:S02]  /*7520*/  LOP3.LUT R12, R9, 0xfffffffe, RZ, 0xc0, !PT ;  /* 0xfffffffe090c7812 */ /* 0x000fe400078ec0ff */
[----:B------:R-:W-:Y:S02]  /*7530*/  LEA.HI R6, R6, R5, RZ, 0x4 ;  /* 0x0000000506067211 */ /* 0x000fe400078f20ff */
[----:B-1----:R-:W-:Y:S01]  /*7540*/  SHF.R.S32.HI R11, RZ, 0x1, R9 ;  /* 0x00000001ff0b7819 */ /* 0x002fe20000011409 */
[----:B------:R-:W-:Y:S01]  /*7550*/  IMAD.IADD R12, R13, 0x1, -R12 ;  /* 0x000000010d0c7824 */ /* 0x000fe200078e0a0c */
[--C-:B------:R-:W-:Y:S02]  /*7560*/  SHF.R.S32.HI R9, RZ, 0x1, R17.reuse ;  /* 0x00000001ff097819 */ /* 0x100fe40000011411 */
[----:B------:R-:W-:-:S02]  /*7570*/  SHF.R.S32.HI R18, RZ, 0x1f, R17 ;  /* 0x0000001fff127819 */ /* 0x000fc40000011411 */
[----:B------:R-:W-:Y:S02]  /*7580*/  LEA.HI R14, R14, R11, RZ, 0x4 ;  /* 0x0000000b0e0e7211 */ /* 0x000fe400078f20ff */
[----:B------:R-:W-:Y:S02]  /*7590*/  LOP3.LUT R6, R6, 0x1ffffff0, RZ, 0xc0, !PT ;  /* 0x1ffffff006067812 */ /* 0x000fe400078ec0ff */
[----:B------:R-:W-:Y:S02]  /*75a0*/  LEA.HI R13, R18, R9, RZ, 0x4 ;  /* 0x00000009120d7211 */ /* 0x000fe400078f20ff */
[----:B------:R-:W-:Y:S01]  /*75b0*/  LOP3.LUT R14, R14, 0x1ffffff0, RZ, 0xc0, !PT ;  /* 0x1ffffff00e0e7812 */ /* 0x000fe200078ec0ff */
[----:B------:R-:W-:Y:S01]  /*75c0*/  IMAD.IADD R5, R5, 0x1, -R6 ;  /* 0x0000000105057824 */ /* 0x000fe200078e0a06 */
[----:B------:R-:W-:Y:S01]  /*75d0*/  LOP3.LUT R20, R13, 0x1ffffff0, RZ, 0xc0, !PT ;  /* 0x1ffffff00d147812 */ /* 0x000fe200078ec0ff */
[----:B------:R-:W-:Y:S01]  /*75e0*/  IMAD R6, R22, 0x2000, R16 ;  /* 0x0000200016067824 */ /* 0x000fe200078e0210 */
[----:B------:R-:W-:Y:S01]  /*75f0*/  LOP3.LUT R18, R17, 0xfffffffe, RZ, 0xc0, !PT ;  /* 0xfffffffe11127812 */ /* 0x000fe200078ec0ff */
[----:B------:R-:W-:Y:S01]  /*7600*/  IMAD.IADD R11, R11, 0x1, -R14 ;  /* 0x000000010b0b7824 */ /* 0x000fe200078e0a0e */
[----:B------:R-:W-:Y:S01]  /*7610*/  LEA R10, R5, R10, 0x3 ;  /* 0x0000000a050a7211 */ /* 0x000fe200078e18ff */
[----:B------:R-:W-:Y:S01]  /*7620*/  IMAD.IADD R9, R9, 0x1, -R20 ;  /* 0x0000000109097824 */ /* 0x000fe200078e0a14 */
[----:B------:R-:W-:Y:S01]  /*7630*/  IADD3 R18, R15, -R18, RZ ;  /* 0x800000120f127210 */ /* 0x000fe20007ffe0ff */
[----:B------:R-:W-:Y:S01]  /*7640*/  IMAD R5, R11, 0x8, R12 ;  /* 0x000000080b057824 */ /* 0x000fe200078e020c */
[----:B------:R-:W-:Y:S01]  /*7650*/  MOV R11, 0x40000040 ;  /* 0x40000040000b7802 */ /* 0x000fe20000000f00 */
[----:B------:R1:W-:Y:S01]  /*7660*/  STL [R1+0x4c], R10 ;  /* 0x00004c0a01007387 */ /* 0x0003e20000100800 */
[----:B------:R-:W-:-:S02]  /*7670*/  IMAD.MOV.U32 R15, RZ, RZ, 0x40000040 ;  /* 0x40000040ff0f7424 */ /* 0x000fc400078e00ff */
[----:B------:R-:W-:Y:S01]  /*7680*/  IMAD.MOV.U32 R13, RZ, RZ, 0x40000040 ;  /* 0x40000040ff0d7424 */ /* 0x000fe200078e00ff */
[----:B------:R2:W-:Y:S01]  /*7690*/  STL [R1+0x48], R5 ;  /* 0x0000480501007387 */ /* 0x0005e20000100800 */
[----:B-1----:R-:W-:Y:S01]  /*76a0*/  LEA R10, R9, R18, 0x3 ;  /* 0x00000012090a7211 */ /* 0x002fe200078e18ff */
[C---:B------:R-:W-:Y:S02]  /*76b0*/  VIADD R9, R6.reuse, 0x4000 ;  /* 0x0000400006097836 */ /* 0x040fe40000000000 */
[----:B--2---:R-:W-:Y:S01]  /*76c0*/  VIADD R5, R6, 0x20c00 ;  /* 0x00020c0006057836 */ /* 0x004fe20000000000 */
[----:B------:R-:W-:Y:S01]  /*76d0*/  SHF.R.U32.HI R6, RZ, 0x4, R6 ;  /* 0x00000004ff067819 */ /* 0x000fe20000011606 */
[----:B------:R1:W-:Y:S01]  /*76e0*/  STL [R1+0x44], R10 ;  /* 0x0000440a01007387 */ /* 0x0003e20000100800 */
[----:B------:R-:W-:Y:S02]  /*76f0*/  SHF.R.U32.HI R9, RZ, 0x4, R9 ;  /* 0x00000004ff097819 */ /* 0x000fe40000011609 */
[----:B------:R-:W-:-:S02]  /*7700*/  SHF.R.U32.HI R5, RZ, 0x4, R5 ;  /* 0x00000004ff057819 */ /* 0x000fc40000011605 */
        /* <DEDUP_REMOVED lines=10> */
[----:B------:R-:W-:Y:S01]  /*77b0*/  VIADD R18, R12, 0x6 ;  /* 0x000000060c127836 */ /* 0x000fe20000000000 */
[C---:B------:R-:W-:Y:S01]  /*77c0*/  IADD3 R14, R6.reuse, 0x2, RZ ;  /* 0x00000002060e7810 */ /* 0x040fe20007ffe0ff */
[----:B-1----:R-:W-:Y:S01]  /*77d0*/  VIADD R10, R6, 0x6 ;  /* 0x00000006060a7836 */ /* 0x002fe20000000000 */
[----:B------:R1:W-:Y:S01]  /*77e0*/  STL [R1+0x58], R5 ;  /* 0x0000580501007387 */ /* 0x0003e20000100800 */
[----:B------:R-:W-:-:S03]  /*77f0*/  VIADD R9, R7, 0x14 ;  /* 0x0000001407097836 */ /* 0x000fc60000000000 */
[----:B------:R3:W-:Y:S01]  /*7800*/  STL [R1+0x38], R6 ;  /* 0x0000380601007387 */ /* 0x0007e20000100800 */
[----:B--2---:R-:W-:-:S03]  /*7810*/  VIADD R12, R6, 0x4 ;  /* 0x00000004060c7836 */ /* 0x004fc60000000000 */
[----:B------:R2:W-:Y:S01]  /*7820*/  STL.64 [R1+0x30], R22 ;  /* 0x0000301601007387 */ /* 0x0005e20000100a00 */
[----:B-1----:R-:W-:-:S03]  /*7830*/  IADD3 R5, R7, 0x4, RZ ;  /* 0x0000000407057810 */ /* 0x002fc60007ffe0ff */
        /* <DEDUP_REMOVED lines=9> */
.L_x_2109:
[----:B------:R-:W-:-:S05]  /*78d0*/  IMAD.U32 R5, RZ, RZ, UR36 ;  /* 0x00000024ff057e24 */ /* 0x000fca000f8e00ff */
[----:B------:R-:W-:-:S04]  /*78e0*/  LOP3.LUT R5, R5, 0x1, RZ, 0xfc, !PT ;  /* 0x0000000105057812 */ /* 0x000fc800078efcff */
[----:B------:R-:W-:-:S13]  /*78f0*/  ISETP.NE.AND P0, PT, R5, 0x3, PT ;  /* 0x000000030500780c */ /* 0x000fda0003f05270 */
[----:B------:R-:W-:Y:S05]  /*7900*/  @!P0 BRA `(.L_x_2099) ;  /* 0x0000000000048947 */ /* 0x000fea0003800000 */
[----:B------:R-:W-:Y:S01]  /*7910*/  BPT.TRAP 0x1 ;  /* 0x000000040000795c */ /* 0x000fe20000300000 */
.L_x_2099:
[----:B------:R-:W-:Y:S01]  /*7920*/  IMAD R6, R0, 0x8, R16 ;  /* 0x0000000800067824 */ /* 0x000fe200078e0210 */
[----:B--2---:R-:W-:-:S04]  /*7930*/  SHF.L.U32 R23, R4, 0x1f, RZ ;  /* 0x0000001f04177819 */ /* 0x004fc800000006ff */
[----:B------:R1:W2:Y:S01]  /*7940*/  SYNCS.PHASECHK.TRANS64.TRYWAIT P1, [R6+URZ+0x30c10], R23 ;  /* 0x030c1017060075a7 */ /* 0x0002a2000802017f */
[----:B------:R-:W-:Y:S05]  /*7950*/  @!P0 BRA `(.L_x_2100) ;  /* 0x0000000000048947 */ /* 0x000fea0003800000 */
[----:B------:R-:W-:Y:S01]  /*7960*/  BPT.TRAP 0x1 ;  /* 0x000000040000795c */ /* 0x000fe20000300000 */
.L_x_2100:
[----:B------:R-:W-:-:S04]  /*7970*/  IADD3 R5, R16, 0x10000, RZ ;  /* 0x0001000010057810 */ /* 0x000fc80007ffe0ff */
[----:B------:R-:W-:-:S04]  /*7980*/  SHF.R.U32.HI R5, RZ, 0x4, R5 ;  /* 0x00000004ff057819 */ /* 0x000fc80000011605 */
[----:B------:R-:W-:-:S04]  /*7990*/  LOP3.LUT R5, R5, 0x3fff, RZ, 0xc0, !PT ;  /* 0x00003fff05057812 */ /* 0x000fc800078ec0ff */
[----:B------:R-:W-:Y:S01]  /*79a0*/  LOP3.LUT R9, R5, 0x10000, RZ, 0xfc, !PT ;  /* 0x0001000005097812 */ /* 0x000fe200078efcff */
[----:B--2---:R-:W-:Y:S06]  /*79b0*/  @P1 BRA `(.L_x_2101) ;  /* 0x0000000000081947 */ /* 0x004fec0003800000 */
[----:B------:R-:W2:Y:S02]  /*79c0*/  SYNCS.PHASECHK.TRANS64.TRYWAIT P1, [R6+URZ+0x30c10], R23 ;  /* 0x030c1017060075a7 */ /* 0x000ea4000802017f */
[----:B--2---:R-:W-:Y:S05]  /*79d0*/  @!P1 BRA `(.L_x_2102) ;  /* 0x000000e000609947 */ /* 0x004fea0003800000 */
.L_x_2101:
        /* <DEDUP_REMOVED lines=63> */
.L_x_2103:
[----:B------:R1:W1:Y:S01]  /*7dd0*/  SYNCS.PHASECHK.TRANS64.TRYWAIT P1, [R6+URZ+0x30c30], R23 ;  /* 0x030c3017060075a7 */ /* 0x000262000802017f */
[----:B------:R-:W-:Y:S05]  /*7de0*/  @!P0 BRA `(.L_x_2104) ;  /* 0x0000000000048947 */ /* 0x000fea0003800000 */
[----:B------:R-:W-:Y:S01]  /*7df0*/  BPT.TRAP 0x1 ;  /* 0x000000040000795c */ /* 0x000fe20000300000 */
.L_x_2104:
[----:B-1----:R-:W-:Y:S05]  /*7e00*/  @P1 BRA `(.L_x_2105) ;  /* 0x0000000000081947 */ /* 0x002fea0003800000 */
[----:B------:R-:W1:Y:S02]  /*7e10*/  SYNCS.PHASECHK.TRANS64.TRYWAIT P1, [R6+URZ+0x30c30], R23 ;  /* 0x030c3017060075a7 */ /* 0x000e64000802017f */
[----:B-1----:R-:W-:Y:S05]  /*7e20*/  @!P1 BRA `(.L_x_2106) ;  /* 0x000000dc00609947 */ /* 0x002fea0003800000 */
.L_x_2105:
        /* <DEDUP_REMOVED lines=96> */
[C---:B------:R-:W-:Y:S01]  /*8430*/  VIADD R212, R7.reuse, 0x8 ;  /* 0x0000000807d47836 */ /* 0x040fe20000000000 */
[----:B------:R-:W-:Y:S01]  /*8440*/  ISETP.GT.AND P1, PT, R8, 0x8, PT ;  /* 0x000000080800780c */ /* 0x000fe20003f24270 */
[----:B------:R-:W-:-:S03]  /*8450*/  VIADD R213, R7, 0xc ;  /* 0x0000000c07d57836 */ /* 0x000fc60000000000 */
        /* <DEDUP_REMOVED lines=25> */
[C---:B------:R-:W-:Y:S01]  /*85f0*/  IADD3 R220, R7.reuse, 0x10, RZ ;  /* 0x0000001007dc7810 */ /* 0x040fe20007ffe0ff */
[----:B------:R-:W-:-:S03]  /*8600*/  VIADD R224, R7, 0x14 ;  /* 0x0000001407e07836 */ /* 0x000fc60000000000 */
        /* <DEDUP_REMOVED lines=209> */
[C---:B------:R-:W-:Y:S01]  /*9320*/  VIADD R215, R7.reuse, 0x18 ;  /* 0x0000001807d77836 */ /* 0x040fe20000000000 */
[----:B------:R3:W-:Y:S01]  /*9330*/  MUFU.EX2 R12, R122 ;  /* 0x0000007a000c7308 */ /* 0x0007e20000000800 */
[----:B------:R-:W-:Y:S01]  /*9340*/  FFMA.FTZ R128, R128, UR5, -R127 ;  /* 0x0000000580807c23 */ /* 0x000fe2000801087f */
[----:B------:R-:W4:Y:S06]  /*9350*/  SHFL.IDX PT, R230, R11, R230, 0x1f ;  /* 0x00001fe60be67589 */ /* 0x000f2c00000e0000 */
[----:B------:R-:W4:Y:S01]  /*9360*/  MUFU.TANH R114, R114 ;  /* 0x0000007200727308 */ /* 0x000f220000002400 */
[----:B---3--:R-:W-:Y:S01]  /*9370*/  FSEL R122, R112, -INF , P1 ;  /* 0xff800000707a7808 */ /* 0x008fe20000800000 */
[----:B------:R-:W3:Y:S01]  /*9380*/  SHFL.IDX PT, R215, R217, R215, 0x1f ;  /* 0x00001fd7d9d77589 */ /* 0x000ee200000e0000 */
[----:B------:R-:W-:-:S03]  /*9390*/  IADD3 R26, R7, 0x8, RZ ;  /* 0x00000008071a7810 */ /* 0x000fc60007ffe0ff */
        /* <DEDUP_REMOVED lines=11> */
[----:B------:R-:W-:-:S02]  /*9450*/  VIADD R27, R7, 0xc ;  /* 0x0000000c071b7836 */ /* 0x000fc40000000000 */
        /* <DEDUP_REMOVED lines=68> */
[----:B---3--:R-:W-:Y:S02]  /*98a0*/  VIADD R233, R7, 0x1c ;  /* 0x0000001c07e97836 */ /* 0x008fe40000000000 */
[----:B------:R-:W-:-:S03]  /*98b0*/  FFMA.FTZ R222, R222, UR5, -R230 ;  /* 0x00000005dede7c23 */ /* 0x000fc600080108e6 */
        /* <DEDUP_REMOVED lines=36> */
[----:B------:R-:W-:Y:S02]  /*9b00*/  VIADD R230, R7, 0x8 ;  /* 0x0000000807e67836 */ /* 0x000fe40000000000 */
[----:B------:R-:W-:Y:S01]  /*9b10*/  FMUL.FTZ R205, R205, R231 ;  /* 0x000000e7cdcd7220 */ /* 0x000fe20000410000 */
        /* <DEDUP_REMOVED lines=8> */
[C---:B------:R-:W-:Y:S01]  /*9ba0*/  IADD3 R229, R7.reuse, 0x4, RZ ;  /* 0x0000000407e57810 */ /* 0x040fe20007ffe0ff */
[----:B------:R-:W2:Y:S02]  /*9bb0*/  MUFU.EX2 R105, R105 ;  /* 0x0000006900697308 */ /* 0x000ea40000000800 */
[----:B------:R-:W3:Y:S01]  /*9bc0*/  SHFL.IDX PT, R230, R223, R230, 0x1f ;  /* 0x00001fe6dfe67589 */ /* 0x000ee200000e0000 */
[----:B------:R-:W-:Y:S01]  /*9bd0*/  FMUL.FTZ R88, R88, R215 ;  /* 0x000000d758587220 */ /* 0x000fe20000410000 */
[----:B-1----:R-:W-:-:S04]  /*9be0*/  VIADD R35, R7, 0x18 ;  /* 0x0000001807237836 */ /* 0x002fc80000000000 */
        /* <DEDUP_REMOVED lines=30> */
[----:B------:R-:W-:Y:S02]  /*9dd0*/  VIADD R229, R7, 0x8 ;  /* 0x0000000807e57836 */ /* 0x000fe40000000000 */
[----:B--2---:R-:W-:Y:S01]  /*9de0*/  FMUL.FTZ R124, R110, R124 ;  /* 0x0000007c6e7c7220 */ /* 0x004fe20000410000 */
[----:B------:R-:W2:Y:S01]  /*9df0*/  SHFL.IDX PT, R223, R223, R233, 0x1f ;  /* 0x00001fe9dfdf7589 */ /* 0x000ea200000e0000 */
[----:B------:R-:W-:Y:S01]  /*9e00*/  FMUL.FTZ R52, R52, R44 ;  /* 0x0000002c34347220 */ /* 0x000fe20000410000 */
[----:B------:R-:W-:Y:S01]  /*9e10*/  FMUL.FTZ R44, R92, R46 ;  /* 0x0000002e5c2c7220 */ /* 0x000fe20000410000 */
[----:B------:R-:W-:Y:S01]  /*9e20*/  FMUL.FTZ R46, R91, R124 ;  /* 0x0000007c5b2e7220 */ /* 0x000fe20000410000 */
        /* <DEDUP_REMOVED lines=31> */
[----:B------:R-:W-:Y:S01]  /*a020*/  IADD3 R230, R7, 0x4, RZ ;  /* 0x0000000407e67810 */ /* 0x000fe20007ffe0ff */
[----:B------:R-:W-:Y:S01]  /*a030*/  FMUL.FTZ R131, R131, R214 ;  /* 0x000000d683837220 */ /* 0x000fe20000410000 */
[C---:B------:R-:W-:Y:S01]  /*a040*/  IADD3 R217, R7.reuse, 0x10, RZ ;  /* 0x0000001007d97810 */ /* 0x040fe20007ffe0ff */
[--C-:B------:R-:W-:Y:S01]  /*a050*/  FADD.FTZ R60, R60, -R91.reuse ;  /* 0x8000005b3c3c7221 */ /* 0x100fe20000010000 */
[----:B------:R-:W-:Y:S01]  /*a060*/  FADD.FTZ R62, R62, -R91 ;  /* 0x8000005b3e3e7221 */ /* 0x000fe20000010000 */
[----:B------:R-:W-:Y:S01]  /*a070*/  VIADD R214, R7, 0x14 ;  /* 0x0000001407d67836 */ /* 0x000fe20000000000 */
[----:B------:R-:W-:Y:S01]  /*a080*/  LDS R91, [R14+0x400] ;  /* 0x000400000e5b7984 */ /* 0x000fe20000000800 */
[----:B------:R-:W-:Y:S01]  /*a090*/  FMUL.FTZ R53, R53, R47 ;  /* 0x0000002f35357220 */ /* 0x000fe20000410000 */
[----:B------:R-:W-:Y:S01]  /*a0a0*/  FMUL.FTZ R50, R235, R48 ;  /* 0x00000030eb327220 */ /* 0x000fe20000410000 */
[----:B------:R-:W-:-:S02]  /*a0b0*/  VIADD R232, R7, 0x18 ;  /* 0x0000001807e87836 */ /* 0x000fc40000000000 */
        /* <DEDUP_REMOVED lines=401> */
.L_x_2107:
        /* <DEDUP_REMOVED lines=70> */
.L_x_2108:
[----:B--2---:R-:W2:Y:S01]  /*be30*/  LDL R5, [R1+0x40] ;  /* 0x0000400001057983 */ /* 0x004ea20000100800 */
        /* <DEDUP_REMOVED lines=11> */
.L_x_2098:
[----:B------:R-:W-:-:S06]  /*bef0*/  UISETP.GE.AND UP0, UPT, UR43, UR42, UPT ;  /* 0x0000002a2b00728c */ /* 0x000fcc000bf06270 */
[----:B------:R-:W-:-:S13]  /*bf00*/  PLOP3.LUT P0, PT, PT, PT, UP0, 0x80, 0x0 ;  /* 0x000000000000781c */ /* 0x000fda0003f0f008 */
[----:B------:R-:W-:Y:S05]  /*bf10*/  @P0 BRA `(.L_x_2110) ;  /* 0x0000005800200947 */ /* 0x000fea0003800000 */
[----:B------:R-:W2:Y:S04]  /*bf20*/  LDL.LU R12, [R1+0x68] ;  /* 0x00006800010c7983 */ /* 0x000ea80000300800 */
[----:B------:R-:W3:Y:S01]  /*bf30*/  LDL.LU R20, [R1+0x50] ;  /* 0x0000500001147983 */ /* 0x000ee20000300800 */
[----:B------:R-:W4:Y:S01]  /*bf40*/  S2R R10, SR_TID.X ;  /* 0x00000000000a7919 */ /* 0x000f220000002100 */
[----:B------:R-:W5:Y:S01]  /*bf50*/  S2R R5, SR_TID.X ;  /* 0x0000000000057919 */ /* 0x000f620000002100 */
[C---:B----4-:R-:W-:Y:S02]  /*bf60*/  VIADD R13, R10.reuse, 0xffffff80 ;  /* 0xffffff800a0d7836 */ /* 0x050fe40000000000 */
[----:B------:R-:W-:Y:S01]  /*bf70*/  VIADD R14, R10, 0xffffff80 ;  /* 0xffffff800a0e7836 */ /* 0x000fe20000000000 */
[----:B-----5:R-:W-:-:S02]  /*bf80*/  IADD3 R5, R5, -0x80, RZ ;  /* 0xffffff8005057810 */ /* 0x020fc40007ffe0ff */
[----:B------:R-:W-:Y:S02]  /*bf90*/  SHF.R.S32.HI R13, RZ, 0x1f, R13 ;  /* 0x0000001fff0d7819 */ /* 0x000fe4000001140d */
[----:B------:R-:W-:Y:S02]  /*bfa0*/  SHF.R.S32.HI R6, RZ, 0x1f, R5 ;  /* 0x0000001fff067819 */ /* 0x000fe40000011405 */
[----:B------:R-:W-:Y:S02]  /*bfb0*/  LEA.HI R13, R13, R14, RZ, 0x7 ;  /* 0x0000000e0d0d7211 */ /* 0x000fe400078f38ff */
[----:B------:R-:W-:Y:S02]  /*bfc0*/  LEA.HI R7, R6, R5, RZ, 0x5 ;  /* 0x0000000506077211 */ /* 0x000fe400078f28ff */
        /* <DEDUP_REMOVED lines=15> */
[----:B------:R-:W-:Y:S02]  /*c0c0*/  IADD3 R8, R5, -R8, RZ ;  /* 0x8000000805087210 */ /* 0x000fe40007ffe0ff */
[----:B------:R-:W-:Y:S02]  /*c0d0*/  LOP3.LUT R10, R10, 0xfffffff8, RZ, 0xc0, !PT ;  /* 0xfffffff80a0a7812 */ /* 0x000fe400078ec0ff */
[----:B------:R-:W-:Y:S02]  /*c0e0*/  LOP3.LUT R12, R7, 0x3fffffe, RZ, 0xc0, !PT ;  /* 0x03fffffe070c7812 */ /* 0x000fe400078ec0ff */
[----:B------:R-:W-:Y:S01]  /*c0f0*/  SHF.R.S32.HI R7, RZ, 0x1f, R8 ;  /* 0x0000001fff077819 */ /* 0x000fe20000011408 */
[----:B------:R-:W-:Y:S01]  /*c100*/  IMAD.IADD R10, R9, 0x1, -R10 ;  /* 0x00000001090a7824 */ /* 0x000fe200078e0a0a */
[----:B------:R-:W-:Y:S01]  /*c110*/  LEA.HI R9, R6, R5, RZ, 0x2 ;  /* 0x0000000506097211 */ /* 0x000fe200078f10ff */
[----:B------:R-:W-:Y:S01]  /*c120*/  IMAD.IADD R13, R13, 0x1, -R12 ;  /* 0x000000010d0d7824 */ /* 0x000fe200078e0a0c */
[----:B------:R-:W-:-:S02]  /*c130*/  LEA.HI R6, R7, R8, RZ, 0x3 ;  /* 0x0000000807067211 */ /* 0x000fc400078f18ff */
[----:B------:R-:W-:Y:S02]  /*c140*/  LEA.HI R8, R7, R8, RZ, 0x2 ;  /* 0x0000000807087211 */ /* 0x000fe400078f10ff */
[--C-:B------:R-:W-:Y:S02]  /*c150*/  SHF.R.S32.HI R7, RZ, 0x3, R6.reuse ;  /* 0x00000003ff077819 */ /* 0x100fe40000011406 */
[----:B------:R-:W-:Y:S02]  /*c160*/  LOP3.LUT R12, R9, 0xfffffffc, RZ, 0xc0, !PT ;  /* 0xfffffffc090c7812 */ /* 0x000fe400078ec0ff */
[----:B------:R-:W-:Y:S02]  /*c170*/  SHF.R.S32.HI R6, RZ, 0x1f, R6 ;  /* 0x0000001fff067819 */ /* 0x000fe40000011406 */
[----:B------:R-:W-:Y:S02]  /*c180*/  LEA R10, R11, R10, 0x4 ;  /* 0x0000000a0b0a7211 */ /* 0x000fe400078e20ff */
[----:B------:R-:W-:Y:S01]  /*c190*/  SHF.R.S32.HI R11, RZ, 0x2, R8 ;  /* 0x00000002ff0b7819 */ /* 0x000fe20000011408 */
[----:B------:R-:W-:Y:S01]  /*c1a0*/  IMAD.IADD R9, R5, 0x1, -R12 ;  /* 0x0000000105097824 */ /* 0x000fe200078e0a0c */
[----:B------:R-:W-:-:S02]  /*c1b0*/  LEA.HI R6, R6, R7, RZ, 0x4 ;  /* 0x0000000706067211 */ /* 0x000fc400078f20ff */
[----:B------:R-:W-:Y:S01]  /*c1c0*/  IADD3 R5, R11, 0x8, RZ ;  /* 0x000000080b057810 */ /* 0x000fe20007ffe0ff */
[----:B------:R-:W-:Y:S01]  /*c1d0*/  IMAD R19, R13, 0x40, R10 ;  /* 0x000000400d137824 */ /* 0x000fe200078e020a */
[----:B------:R-:W-:Y:S01]  /*c1e0*/  LOP3.LUT R6, R6, 0x1ffffff0, RZ, 0xc0, !PT ;  /* 0x1ffffff006067812 */ /* 0x000fe200078ec0ff */
[----:B------:R-:W-:Y:S01]  /*c1f0*/  VIADD R12, R11, 0x10 ;  /* 0x000000100b0c7836 */ /* 0x000fe20000000000 */
[----:B------:R-:W-:Y:S02]  /*c200*/  LEA.HI R10, R5, R5, RZ, 0x1 ;  /* 0x00000005050a7211 */ /* 0x000fe400078f08ff */
[----:B------:R-:W-:Y:S01]  /*c210*/  LEA.HI R8, R8, R11, RZ, 0x1 ;  /* 0x0000000b08087211 */ /* 0x000fe200078f08ff */
[----:B------:R-:W-:Y:S01]  /*c220*/  IMAD.IADD R7, R7, 0x1, -R6 ;  /* 0x0000000107077824 */ /* 0x000fe200078e0a06 */
[----:B------:R-:W-:Y:S02]  /*c230*/  LEA.HI R13, R12, R12, RZ, 0x1 ;  /* 0x0000000c0c0d7211 */ /* 0x000fe400078f08ff */
[----:B------:R-:W-:Y:S01]  /*c240*/  LOP3.LUT R6, R10, 0xfffffffe, RZ, 0xc0, !PT ;  /* 0xfffffffe0a067812 */ /* 0x000fe200078ec0ff */
[----:B------:R-:W-:Y:S01]  /*c250*/  VIADD R14, R11, 0x18 ;  /* 0x000000180b0e7836 */ /* 0x000fe20000000000 */
[----:B------:R-:W-:-:S02]  /*c260*/  LOP3.LUT R8, R8, 0xfffffffe, RZ, 0xc0, !PT ;  /* 0xfffffffe08087812 */ /* 0x000fc400078ec0ff */
[----:B------:R-:W-:Y:S01]  /*c270*/  LOP3.LUT R15, R13, 0xfffffffe, RZ, 0xc0, !PT ;  /* 0xfffffffe0d0f7812 */ /* 0x000fe200078ec0ff */
[----:B------:R-:W-:Y:S01]  /*c280*/  IMAD.IADD R6, R5, 0x1, -R6 ;  /* 0x0000000105067824 */ /* 0x000fe200078e0a06 */
[--C-:B------:R-:W-:Y:S02]  /*c290*/  SHF.R.S32.HI R5, RZ, 0x1, R10.reuse ;  /* 0x00000001ff057819 */ /* 0x100fe4000001140a */
[----:B------:R-:W-:Y:S02]  /*c2a0*/  SHF.R.S32.HI R10, RZ, 0x1f, R10 ;  /* 0x0000001fff0a7819 */ /* 0x000fe4000001140a */
[----:B------:R-:W-:Y:S02]  /*c2b0*/  IADD3 R8, R11, -R8, RZ ;  /* 0x800000080b087210 */ /* 0x000fe40007ffe0ff */
[----:B------:R-:W-:Y:S02]  /*c2c0*/  IADD3 R15, R12, -R15, RZ ;  /* 0x8000000f0c0f7210 */ /* 0x000fe40007ffe0ff */
[----:B------:R-:W-:-:S02]  /*c2d0*/  SHF.R.S32.HI R11, RZ, 0x1, R13 ;  /* 0x00000001ff0b7819 */ /* 0x000fc4000001140d */
[----:B------:R-:W-:Y:S02]  /*c2e0*/  SHF.R.S32.HI R12, RZ, 0x1f, R13 ;  /* 0x0000001fff0c7819 */ /* 0x000fe4000001140d */
[----:B------:R-:W-:Y:S02]  /*c2f0*/  LEA.HI R17, R14, R14, RZ, 0x1 ;  /* 0x0000000e0e117211 */ /* 0x000fe400078f08ff */
[----:B------:R-:W-:Y:S02]  /*c300*/  LEA.HI R10, R10, R5, RZ, 0x4 ;  /* 0x000000050a0a7211 */ /* 0x000fe400078f20ff */
[----:B------:R-:W-:Y:S02]  /*c310*/  LEA.HI R12, R12, R11, RZ, 0x4 ;  /* 0x0000000b0c0c7211 */ /* 0x000fe400078f20ff */
[--C-:B------:R-:W-:Y:S02]  /*c320*/  SHF.R.S32.HI R13, RZ, 0x1, R17.reuse ;  /* 0x00000001ff0d7819 */ /* 0x100fe40000011411 */
[----:B-1----:R-:W-:-:S02]  /*c330*/  SHF.R.S32.HI R18, RZ, 0x1f, R17 ;  /* 0x0000001fff127819 */ /* 0x002fc40000011411 */
[----:B------:R-:W-:Y:S02]  /*c340*/  LOP3.LUT R10, R10, 0x1ffffff0, RZ, 0xc0, !PT ;  /* 0x1ffffff00a0a7812 */ /* 0x000fe400078ec0ff */
[----:B------:R-:W-:Y:S02]  /*c350*/  LOP3.LUT R12, R12, 0x1ffffff0, RZ, 0xc0, !PT ;  /* 0x1ffffff00c0c7812 */ /* 0x000fe400078ec0ff */
[----:B------:R-:W-:Y:S01]  /*c360*/  LEA.HI R18, R18, R13, RZ, 0x4 ;  /* 0x0000000d12127211 */ /* 0x000fe200078f20ff */
[----:B------:R-:W-:Y:S01]  /*c370*/  IMAD.IADD R5, R5, 0x1, -R10 ;  /* 0x0000000105057824 */ /* 0x000fe200078e0a0a */
[----:B------:R-:W-:Y:S02]  /*c380*/  IADD3 R12, R11, -R12, RZ ;  /* 0x8000000c0b0c7210 */ /* 0x000fe40007ffe0ff */
[----:B------:R-:W-:Y:S02]  /*c390*/  LOP3.LUT R17, R17, 0xfffffffe, RZ, 0xc0, !PT ;  /* 0xfffffffe11117812 */ /* 0x000fe400078ec0ff */
[----:B------:R-:W-:Y:S01]  /*c3a0*/  LOP3.LUT R18, R18, 0x1ffffff0, RZ, 0xc0, !PT ;  /* 0x1ffffff012127812 */ /* 0x000fe200078ec0ff */
[----:B------:R-:W-:Y:S01]  /*c3b0*/  IMAD R8, R7, 0x8, R8 ;  /* 0x0000000807087824 */ /* 0x000fe200078e0208 */
[----:B------:R-:W-:Y:S01]  /*c3c0*/  LEA R7, R5, R6, 0x3 ;  /* 0x0000000605077211 */ /* 0x000fe200078e18ff */
[----:B------:R-:W-:-:S02]  /*c3d0*/  IMAD R5, R12, 0x8, R15 ;  /* 0x000000080c057824 */ /* 0x000fc400078e020f */
[----:B------:R-:W-:Y:S02]  /*c3e0*/  IMAD.IADD R17, R14, 0x1, -R17 ;  /* 0x000000010e117824 */ /* 0x000fe400078e0a11 */
[----:B------:R-:W-:Y:S01]  /*c3f0*/  IMAD.IADD R18, R13, 0x1, -R18 ;  /* 0x000000010d127824 */ /* 0x000fe200078e0a12 */
[----:B------:R-:W-:Y:S03]  /*c400*/  STL [R1+0x84], R8 ;  /* 0x0000840801007387 */ /* 0x000fe60000100800 */
[----:B------:R-:W-:Y:S01]  /*c410*/  IMAD R6, R18, 0x8, R17 ;  /* 0x0000000812067824 */ /* 0x000fe200078e0211 */
[----:B------:R-:W-:Y:S04]  /*c420*/  STL [R1+0x80], R7 ;  /* 0x0000800701007387 */ /* 0x000fe80000100800 */
[----:B------:R3:W-:Y:S04]  /*c430*/  STL [R1+0x7c], R5 ;  /* 0x00007c0501007387 */ /* 0x0007e80000100800 */
[----:B------:R1:W-:Y:S01]  /*c440*/  STL [R1+0x78], R6 ;  /* 0x0000780601007387 */ /* 0x0003e20000100800 */
[----:B---3--:R-:W-:-:S05]  /*c450*/  LEA R5, R20, R16, 0xd ;  /* 0x0000001014057211 */ /* 0x008fca00078e68ff */
[C---:B-1----:R-:W-:Y:S02]  /*c460*/  VIADD R6, R5.reuse, 0x4000 ;  /* 0x0000400005067836 */ /* 0x042fe40000000000 */
[----:B------:R-:W-:Y:S01]  /*c470*/  VIADD R7, R5, 0x20c00 ;  /* 0x00020c0005077836 */ /* 0x000fe20000000000 */
        /* <DEDUP_REMOVED lines=11> */
[C---:B------:R-:W-:Y:S01]  /*c530*/  IADD3 R24, R12.reuse, 0x2, RZ ;  /* 0x000000020c187810 */ /* 0x040fe20007ffe0ff */
[----:B------:R2:W-:Y:S01]  /*c540*/  STL [R1+0x6c], R12 ;  /* 0x00006c0c01007387 */ /* 0x0005e20000100800 */
[----:B------:R-:W-:Y:S01]  /*c550*/  VIADD R20, R12, 0x6 ;  /* 0x000000060c147836 */ /* 0x000fe20000000000 */
[----:B------:R-:W-:Y:S01]  /*c560*/  MOV R11, 0x40000040 ;  /* 0x40000040000b7802 */ /* 0x000fe20000000f00 */
[C---:B------:R-:W-:Y:S01]  /*c570*/  VIADD R10, R5.reuse, 0x6 ;  /* 0x00000006050a7836 */ /* 0x040fe20000000000 */
[----:B------:R-:W-:Y:S01]  /*c580*/  STL [R1+0x74], R6 ;  /* 0x0000740601007387 */ /* 0x000fe20000100800 */
[----:B------:R-:W-:Y:S01]  /*c590*/  IADD3 R14, R5, 0x2, RZ ;  /* 0x00000002050e7810 */ /* 0x000fe20007ffe0ff */
[----:B------:R-:W-:-:S02]  /*c5a0*/  IMAD.MOV.U32 R15, RZ, RZ, 0x40000040 ;  /* 0x40000040ff0f7424 */ /* 0x000fc400078e00ff */
[----:B------:R3:W-:Y:S01]  /*c5b0*/  STL [R1+0x68], R5 ;  /* 0x0000680501007387 */ /* 0x0007e20000100800 */
[----:B------:R-:W-:Y:S02]  /*c5c0*/  IMAD.MOV.U32 R13, RZ, RZ, 0x40000040 ;  /* 0x40000040ff0d7424 */ /* 0x000fe400078e00ff */
[----:B--2---:R-:W-:Y:S01]  /*c5d0*/  VIADD R12, R5, 0x4 ;  /* 0x00000004050c7836 */ /* 0x004fe20000000000 */
[----:B------:R2:W-:Y:S04]  /*c5e0*/  STL.64 [R1+0x60], R24 ;  /* 0x0000601801007387 */ /* 0x0005e80000100a00 */
[----:B------:R2:W-:Y:S04]  /*c5f0*/  STL.64 [R1+0x58], R22 ;  /* 0x0000581601007387 */ /* 0x0005e80000100a00 */
[----:B------:R2:W-:Y:S04]  /*c600*/  STL.64 [R1+0x50], R20 ;  /* 0x0000501401007387 */ /* 0x0005e80000100a00 */
[----:B------:R2:W-:Y:S04]  /*c610*/  STL.64 [R1+0x38], R10 ;  /* 0x0000380a01007387 */ /* 0x0005e80000100a00 */
[----:B------:R2:W-:Y:S04]  /*c620*/  STL.64 [R1+0x48], R14 ;  /* 0x0000480e01007387 */ /* 0x0005e80000100a00 */
[----:B------:R2:W-:Y:S01]  /*c630*/  STL.64 [R1+0x40], R12 ;  /* 0x0000400c01007387 */ /* 0x0005e20000100a00 */
[C---:B---3--:R-:W-:Y:S01]  /*c640*/  IADD3 R5, R9.reuse, 0x4, RZ ;  /* 0x0000000409057810 */ /* 0x048fe20007ffe0ff */
[C---:B------:R-:W-:Y:S01]  /*c650*/  VIADD R7, R9.reuse, 0x8 ;  /* 0x0000000809077836 */ /* 0x040fe20000000000 */
[C---:B------:R-:W-:Y:S01]  /*c660*/  IADD3 R5, R9.reuse, 0x10, RZ ;  /* 0x0000001009057810 */ /* 0x040fe20007ffe0ff */
[C---:B------:R-:W-:Y:S01]  /*c670*/  VIADD R6, R9.reuse, 0xc ;  /* 0x0000000c09067836 */ /* 0x040fe20000000000 */
[C---:B------:R-:W-:Y:S01]  /*c680*/  IADD3 R5, R9.reuse, 0x1c, RZ ;  /* 0x0000001c09057810 */ /* 0x040fe20007ffe0ff */
[----:B------:R-:W-:Y:S01]  /*c690*/  VIADD R7, R9, 0x14 ;  /* 0x0000001409077836 */ /* 0x000fe20000000000 */
[----:B------:R-:W-:Y:S01]  /*c6a0*/  IADD3 R7, -R19, UR4, RZ ;  /* 0x0000000413077c10 */ /* 0x000fe2000fffe1ff */
[----:B------:R-:W-:-:S02]  /*c6b0*/  VIADD R6, R9, 0x18 ;  /* 0x0000001809067836 */ /* 0x000fc40000000000 */
[----:B-1----:R-:W-:-:S07]  /*c6c0*/  IMAD R8, R8, -0x80, -R19 ;  /* 0xffffff8008087824 */ /* 0x002fce00078e0a13 */
.L_x_2121:
[----:B------:R-:W-:-:S05]  /*c6d0*/  IMAD.U32 R5, RZ, RZ, UR36 ;  /* 0x00000024ff057e24 */ /* 0x000fca000f8e00ff */
[----:B------:R-:W-:-:S04]  /*c6e0*/  LOP3.LUT R5, R5, 0x1, RZ, 0xfc, !PT ;  /* 0x0000000105057812 */ /* 0x000fc800078efcff */
[----:B------:R-:W-:-:S13]  /*c6f0*/  ISETP.NE.AND P6, PT, R5, 0x3, PT ;  /* 0x000000030500780c */ /* 0x000fda0003fc5270 */
[----:B------:R-:W-:Y:S05]  /*c700*/  @!P6 BRA `(.L_x_2111) ;  /* 0x000000000004e947 */ /* 0x000fea0003800000 */
[----:B------:R-:W-:Y:S01]  /*c710*/  BPT.TRAP 0x1 ;  /* 0x000000040000795c */ /* 0x000fe20000300000 */
.L_x_2111:
[----:B------:R-:W-:Y:S01]  /*c720*/  IMAD R6, R0, 0x8, R16 ;  /* 0x0000000800067824 */ /* 0x000fe200078e0210 */
[----:B--2---:R-:W-:-:S04]  /*c730*/  SHF.L.U32 R23, R4, 0x1f, RZ ;  /* 0x0000001f04177819 */ /* 0x004fc800000006ff */
[----:B------:R1:W2:Y:S01]  /*c740*/  SYNCS.PHASECHK.TRANS64.TRYWAIT P0, [R6+URZ+0x30c10], R23 ;  /* 0x030c1017060075a7 */ /* 0x0002a2000800017f */
[----:B------:R-:W-:Y:S05]  /*c750*/  @!P6 BRA `(.L_x_2112) ;  /* 0x000000000004e947 */ /* 0x000fea0003800000 */
[----:B------:R-:W-:Y:S01]  /*c760*/  BPT.TRAP 0x1 ;  /* 0x000000040000795c */ /* 0x000fe20000300000 */
.L_x_2112:
[----:B------:R-:W-:-:S04]  /*c770*/  IADD3 R5, R16, 0x10000, RZ ;  /* 0x0001000010057810 */ /* 0x000fc80007ffe0ff */
[----:B------:R-:W-:-:S04]  /*c780*/  SHF.R.U32.HI R5, RZ, 0x4, R5 ;  /* 0x00000004ff057819 */ /* 0x000fc80000011605 */
[----:B------:R-:W-:-:S04]  /*c790*/  LOP3.LUT R5, R5, 0x3fff, RZ, 0xc0, !PT ;  /* 0x00003fff05057812 */ /* 0x000fc800078ec0ff */
[----:B------:R-:W-:Y:S01]  /*c7a0*/  LOP3.LUT R11, R5, 0x10000, RZ, 0xfc, !PT ;  /* 0x00010000050b7812 */ /* 0x000fe200078efcff */
[----:B--2---:R-:W-:Y:S06]  /*c7b0*/  @P0 BRA `(.L_x_2113) ;  /* 0x0000000000080947 */ /* 0x004fec0003800000 */
[----:B------:R-:W2:Y:S02]  /*c7c0*/  SYNCS.PHASECHK.TRANS64.TRYWAIT P0, [R6+URZ+0x30c10], R23 ;  /* 0x030c1017060075a7 */ /* 0x000ea4000800017f */
[----:B--2---:R-:W-:Y:S05]  /*c7d0*/  @!P0 BRA `(.L_x_2114) ;  /* 0x0000009400088947 */ /* 0x004fea0003800000 */
.L_x_2113:
        /* <DEDUP_REMOVED lines=63> */
.L_x_2115:
[----:B------:R1:W1:Y:S01]  /*cbd0*/  SYNCS.PHASECHK.TRANS64.TRYWAIT P0, [R6+URZ+0x30c30], R23 ;  /* 0x030c3017060075a7 */ /* 0x000262000800017f */
[----:B------:R-:W-:Y:S05]  /*cbe0*/  @!P6 BRA `(.L_x_2116) ;  /* 0x000000000004e947 */ /* 0x000fea0003800000 */
[----:B------:R-:W-:Y:S01]  /*cbf0*/  BPT.TRAP 0x1 ;  /* 0x000000040000795c */ /* 0x000fe20000300000 */
.L_x_2116:
[----:B-1----:R-:W-:Y:S05]  /*cc00*/  @P0 BRA `(.L_x_2117) ;  /* 0x0000000000080947 */ /* 0x002fea0003800000 */
[----:B------:R-:W1:Y:S02]  /*cc10*/  SYNCS.PHASECHK.TRANS64.TRYWAIT P0, [R6+URZ+0x30c30], R23 ;  /* 0x030c3017060075a7 */ /* 0x000e64000800017f */
[----:B-1----:R-:W-:Y:S05]  /*cc20*/  @!P0 BRA `(.L_x_2118) ;  /* 0x0000009000088947 */ /* 0x002fea0003800000 */
.L_x_2117:
        /* <DEDUP_REMOVED lines=139> */
[----:B------:R1:W-:Y:S01]  /*d4e0*/  MUFU.TANH R6, R126 ;  /* 0x0000007e00067308 */ /* 0x0003e20000002400 */
[----:B--2---:R-:W-:Y:S01]  /*d4f0*/  IADD3 R2, -R2, 0x8, RZ ;  /* 0x0000000802027810 */ /* 0x004fe20007ffe1ff */
[----:B------:R-:W1:Y:S01]  /*d500*/  LDC.64 R94, c[0x0][0x748] ;  /* 0x0001d200ff5e7b82 */ /* 0x000e620000000a00 */
        /* <DEDUP_REMOVED lines=11> */
[----:B------:R-:W-:Y:S01]  /*d5c0*/  IMAD.IADD R96, R7, 0x1, R96 ;  /* 0x0000000107607824 */ /* 0x000fe200078e0260 */
[----:B------:R-:W-:-:S03]  /*d5d0*/  UIADD3 UR6, UR6, 0x6, URZ ;  /* 0x0000000606067890 */ /* 0x000fc6000fffe03f */
[----:B------:R-:W4:Y:S01]  /*d5e0*/  MUFU.TANH R90, R90 ;  /* 0x0000005a005a7308 */ /* 0x000f220000002400 */
        /* <DEDUP_REMOVED lines=120> */
[----:B------:R-:W-:-:S02]  /*dd70*/  ISETP.GE.AND P5, PT, R128, 0x20, PT ;  /* 0x000000208000780c */ /* 0x000fc40003fa6270 */
[----:B------:R-:W-:Y:S01]  /*dd80*/  LEA R136, R0, R136, 0xa ;  /* 0x0000008800887211 */ /* 0x000fe200078e50ff */
[----:B------:R-:W-:Y:S01]  /*dd90*/  VIADD R223, R9, 0x4 ;  /* 0x0000000409df7836 */ /* 0x000fe20000000000 */
[----:B------:R-:W-:Y:S01]  /*dda0*/  ISETP.GE.AND P4, PT, R128, 0x21, PT ;  /* 0x000000218000780c */ /* 0x000fe20003f86270 */
[----:B------:R-:W-:Y:S01]  /*ddb0*/  FMUL.FTZ R138, R129, UR9 ;  /* 0x00000009818a7c20 */ /* 0x000fe20008410000 */
[----:B----4-:R-:W-:Y:S01]  /*ddc0*/  FSEL R103, R90, -INF , !P0 ;  /* 0xff8000005a677808 */ /* 0x010fe20004000000 */
[----:B------:R4:W-:Y:S01]  /*ddd0*/  MUFU.TANH R146, R119 ;  /* 0x0000007700927308 */ /* 0x0009e20000002400 */
[----:B-1----:R-:W-:Y:S01]  /*dde0*/  FSEL R109, R91, -INF , !P1 ;  /* 0xff8000005b6d7808 */ /* 0x002fe20004800000 */
[----:B------:R-:W1:Y:S01]  /*ddf0*/  SHFL.IDX PT, R226, R224, R9, 0x1f ;  /* 0x00001f09e0e27589 */ /* 0x000e6200000e0000 */
[C---:B------:R-:W-:Y:S01]  /*de00*/  ISETP.GE.AND P0, PT, R128.reuse, 0x28, PT ;  /* 0x000000288000780c */ /* 0x040fe20003f06270 */
[----:B------:R-:W-:Y:S01]  /*de10*/  VIADD R231, R9, 0x8 ;  /* 0x0000000809e77836 */ /* 0x000fe20000000000 */
[----:B------:R-:W-:Y:S01]  /*de20*/  ISETP.GE.AND P1, PT, R128, 0x29, PT ;  /* 0x000000298000780c */ /* 0x000fe20003f26270 */
[----:B------:R-:W-:Y:S01]  /*de30*/  ULDC UR4, c[0x0][0x744] ;  /* 0x0001d10000047ab9 */ /* 0x000fe20000000800 */
        /* <DEDUP_REMOVED lines=34> */
[----:B----4-:R-:W-:Y:S02]  /*e060*/  FSEL R119, R160, -INF , !P1 ;  /* 0xff800000a0777808 */ /* 0x010fe40004800000 */
        /* <DEDUP_REMOVED lines=8> */
[----:B------:R-:W4:Y:S01]  /*e0f0*/  MUFU.TANH R147, R118 ;  /* 0x0000007600937308 */ /* 0x000f220000002400 */
        /* <DEDUP_REMOVED lines=20> */
[----:B---3--:R-:W-:Y:S02]  /*e240*/  FSEL R111, R155, -INF , !P5 ;  /* 0xff8000009b6f7808 */ /* 0x008fe40006800000 */
        /* <DEDUP_REMOVED lines=16> */
[----:B----4-:R-:W-:-:S02]  /*e350*/  FSEL R98, R147, -INF , !P2 ;  /* 0xff80000093627808 */ /* 0x010fc40005000000 */
        /* <DEDUP_REMOVED lines=21> */
[C---:B------:R-:W-:Y:S02]  /*e4b0*/  ISETP.GT.OR P2, PT, R221.reuse, 0x68, !P2 ;  /* 0x00000068dd00780c */ /* 0x040fe40005744670 */
[C---:B------:R-:W-:Y:S02]  /*e4c0*/  ISETP.GT.OR P0, PT, R221.reuse, 0x69, !P0 ;  /* 0x00000069dd00780c */ /* 0x040fe40004704670 */
[----:B------:R-:W-:Y:S02]  /*e4d0*/  ISETP.GT.OR P1, PT, R221, 0x70, !P1 ;  /* 0x00000070dd00780c */ /* 0x000fe40004f24670 */
[----:B------:R-:W-:-:S02]  /*e4e0*/  R2UR UR8, R136 ;  /* 0x00000000880872ca */ /* 0x000fc400000e0000 */
[----:B------:R-:W-:Y:S02]  /*e4f0*/  FSEL R129, R6, -INF , !P2 ;  /* 0xff80000006817808 */ /* 0x000fe40005000000 */
[----:B--2---:R-:W-:Y:S02]  /*e500*/  FSEL R139, R5, -INF , !P0 ;  /* 0xff800000058b7808 */ /* 0x004fe40004000000 */
[----:B----4-:R-:W-:Y:S02]  /*e510*/  FSEL R136, R2, -INF , !P1 ;  /* 0xff80000002887808 */ /* 0x010fe40004800000 */
[C---:B------:R-:W-:Y:S02]  /*e520*/  ISETP.GE.AND P2, PT, R128.reuse, 0x71, PT ;  /* 0x000000718000780c */ /* 0x040fe40003f46270 */
[C---:B------:R-:W-:Y:S02]  /*e530*/  ISETP.GE.AND P0, PT, R128.reuse, 0x78, PT ;  /* 0x000000788000780c */ /* 0x040fe40003f06270 */
[----:B------:R-:W-:-:S02]  /*e540*/  ISETP.GE.AND P1, PT, R128, 0x79, PT ;  /* 0x000000798000780c */ /* 0x000fc40003f26270 */
[----:B------:R1:W-:Y:S02]  /*e550*/  MUFU.TANH R128, R212 ;  /* 0x000000d400807308 */ /* 0x0003e40000002400 */
[----:B-1----:R-:W1:Y:S01]  /*e560*/  SHFL.IDX PT, R212, R224, R223, 0x1f ;  /* 0x00001fdfe0d47589 */ /* 0x002e6200000e0000 */
[C---:B------:R-:W-:Y:S02]  /*e570*/  ISETP.GT.OR P3, PT, R218.reuse, 0x71, !P3 ;  /* 0x00000071da00780c */ /* 0x040fe40005f64670 */
[C---:B------:R-:W-:Y:S02]  /*e580*/  ISETP.GT.OR P5, PT, R218.reuse, 0x78, !P5 ;  /* 0x00000078da00780c */ /* 0x040fe40006fa4670 */
[----:B------:R-:W-:Y:S02]  /*e590*/  ISETP.GT.OR P4, PT, R218, 0x79, !P4 ;  /* 0x00000079da00780c */ /* 0x000fe40006784670 */
[----:B------:R-:W2:Y:S01]  /*e5a0*/  SHFL.IDX PT, R218, R17, R9, 0x1f ;  /* 0x00001f0911da7589 */ /* 0x000ea200000e0000 */
[----:B------:R-:W-:Y:S01]  /*e5b0*/  IADD3 R232, R9, 0xc, RZ ;  /* 0x0000000c09e87810 */ /* 0x000fe20007ffe0ff */
[----:B------:R-:W-:-:S02]  /*e5c0*/  WARPGROUP.DEPBAR.LE gsb0, 0x0 ;  /* 0x00008000000079c5 */ /* 0x000fc40000010000 */
        /* <DEDUP_REMOVED lines=13> */
[----:B------:R-:W-:-:S02]  /*e6a0*/  VIADD R221, R9, 0x14 ;  /* 0x0000001409dd7836 */ /* 0x000fc40000000000 */
[----:B------:R-:W-:Y:S02]  /*e6b0*/  FFMA.FTZ R26, R214, UR4, -R218 ;  /* 0x00000004d61a7c23 */ /* 0x000fe400080108da */
[----:B------:R2:W4:Y:S01]  /*e6c0*/  MUFU.EX2 R214, R216 ;  /* 0x000000d800d67308 */ /* 0x0005220000000800 */
[----:B------:R-:W4:Y:S01]  /*e6d0*/  SHFL.IDX PT, R231, R17, R231, 0x1f ;  /* 0x00001fe711e77589 */ /* 0x000f2200000e0000 */
[--C-:B---3--:R-:W-:Y:S01]  /*e6e0*/  FADD.FTZ R218, R30, -R24.reuse ;  /* 0x800000181eda7221 */ /* 0x108fe20000010000 */
[----:B--2---:R-:W-:Y:S02]  /*e6f0*/  FADD.FTZ R216, R28, -R24 ;  /* 0x800000181cd87221 */ /* 0x004fe40000010000 */
[----:B------:R-:W2:Y:S04]  /*e700*/  SHFL.IDX PT, R28, R224, R27, 0x1f ;  /* 0x00001f1be01c7589 */ /* 0x000ea800000e0000 */
[----:B------:R1:W-:Y:S04]  /*e710*/  SHFL.IDX PT, R27, R224, R221, 0x1f ;  /* 0x00001fdde01b7589 */ /* 0x0003e800000e0000 */
[----:B------:R3:W2:Y:S01]  /*e720*/  SHFL.IDX PT, R30, R17, R232, 0x1f ;  /* 0x00001fe8111e7589 */ /* 0x0006a200000e0000 */
[--C-:B-1----:R-:W-:Y:S01]  /*e730*/  FADD.FTZ R221, R29, -R223.reuse ;  /* 0x800000df1ddd7221 */ /* 0x102fe20000010000 */
[----:B------:R-:W-:Y:S01]  /*e740*/  IADD3 R29, R9, 0x18, RZ ;  /* 0x00000018091d7810 */ /* 0x000fe20007ffe0ff */
[----:B------:R-:W-:Y:S01]  /*e750*/  FADD.FTZ R223, R31, -R223 ;  /* 0x800000df1fdf7221 */ /* 0x000fe20000010000 */
[----:B------:R-:W-:-:S04]  /*e760*/  VIADD R31, R9, 0x10 ;  /* 0x00000010091f7836 */ /* 0x000fc80000000000 */
        /* <DEDUP_REMOVED lines=10> */
[----:B------:R-:W-:Y:S01]  /*e810*/  IADD3 R32, R9, 0x14, RZ ;  /* 0x0000001409207810 */ /* 0x000fe20007ffe0ff */
        /* <DEDUP_REMOVED lines=12> */
[----:B------:R-:W-:Y:S02]  /*e8e0*/  VIADD R229, R9, 0x1c ;  /* 0x0000001c09e57836 */ /* 0x000fe40000000000 */
[--C-:B------:R-:W-:Y:S02]  /*e8f0*/  FADD.FTZ R225, R33, -R27.reuse ;  /* 0x8000001b21e17221 */ /* 0x100fe40000010000 */
[----:B------:R-:W2:Y:S04]  /*e900*/  SHFL.IDX PT, R33, R17, R34, 0x1f ;  /* 0x00001f2211217589 */ /* 0x000ea800000e0000 */
[----:B------:R-:W3:Y:S01]  /*e910*/  SHFL.IDX PT, R34, R17, R229, 0x1f ;  /* 0x00001fe511227589 */ /* 0x000ee200000e0000 */
[----:B------:R-:W-:Y:S01]  /*e920*/  FMUL.FTZ R226, R24, R226 ;  /* 0x000000e218e27220 */ /* 0x000fe20000410000 */
[--C-:B-1----:R-:W-:Y:S01]  /*e930*/  FFMA.FTZ R211, R211, UR4, -R32.reuse ;  /* 0x00000004d3d37c23 */ /* 0x102fe20008010820 */
[----:B------:R-:W-:Y:S01]  /*e940*/  FFMA.FTZ R32, R210, UR4, -R32 ;  /* 0x00000004d2207c23 */ /* 0x000fe20008010820 */
[----:B------:R-:W-:Y:S01]  /*e950*/  FFMA.FTZ R210, -R19, R19, 1 ;  /* 0x3f80000013d27423 */ /* 0x000fe20000010113 */
[----:B------:R-:W1:Y:S01]  /*e960*/  MUFU.EX2 R219, R219 ;  /* 0x000000db00db7308 */ /* 0x000e620000000800 */
[----:B------:R-:W-:-:S02]  /*e970*/  FADD.FTZ R228, R35, -R27 ;  /* 0x8000001b23e47221 */ /* 0x000fc40000010000 */
[----:B------:R-:W-:Y:S01]  /*e980*/  FMUL.FTZ R210, R210, R226 ;  /* 0x000000e2d2d27220 */ /* 0x000fe20000410000 */
[----:B------:R-:W4:Y:S01]  /*e990*/  SHFL.IDX PT, R35, R15, R9, 0x1f ;  /* 0x00001f090f237589 */ /* 0x000f2200000e0000 */
[----:B------:R-:W-:-:S03]  /*e9a0*/  IADD3 R226, R9, 0x4, RZ ;  /* 0x0000000409e27810 */ /* 0x000fc60007ffe0ff */
[----:B------:R2:W-:Y:S01]  /*e9b0*/  MUFU.EX2 R18, R31 ;  /* 0x0000001f00127308 */ /* 0x0005e20000000800 */
[----:B------:R-:W-:-:S07]  /*e9c0*/  VIADD R36, R9, 0xc ;  /* 0x0000000c09247836 */ /* 0x000fce0000000000 */
[----:B------:R3:W-:Y:S01]  /*e9d0*/  MUFU.EX2 R19, R32 ;  /* 0x0000002000137308 */ /* 0x0007e20000000800 */
[--C-:B--2---:R-:W-:Y:S01]  /*e9e0*/  FFMA.FTZ R31, R208, UR4, -R33.reuse ;  /* 0x00000004d01f7c23 */ /* 0x104fe20008010821 */
[----:B---3--:R-:W-:Y:S01]  /*e9f0*/  FFMA.FTZ R32, R209, UR4, -R33 ;  /* 0x00000004d1207c23 */ /* 0x008fe20008010821 */
[----:B------:R-:W-:Y:S02]  /*ea00*/  FFMA.FTZ R33, R206, UR4, -R34 ;  /* 0x00000004ce217c23 */ /* 0x000fe40008010822 */
[----:B------:R-:W2:Y:S03]  /*ea10*/  SHFL.IDX PT, R206, R15, R226, 0x1f ;  /* 0x00001fe20fce7589 */ /* 0x000ea600000e0000 */
[----:B------:R3:W-:Y:S01]  /*ea20*/  MUFU.EX2 R27, R231 ;  /* 0x000000e7001b7308 */ /* 0x0007e20000000800 */
[----:B------:R-:W-:Y:S01]  /*ea30*/  FFMA.FTZ R208, -R230, R230, 1 ;  /* 0x3f800000e6d07423 */ /* 0x000fe200000101e6 */
[----:B-1----:R-:W-:Y:S01]  /*ea40*/  FMUL.FTZ R227, R219, R227 ;  /* 0x000000e3dbe37220 */ /* 0x002fe20000410000 */
[----:B---3--:R-:W-:-:S02]  /*ea50*/  FADD.FTZ R231, R37, -R232 ;  /* 0x800000e825e77221 */ /* 0x008fc40000010000 */
[----:B------:R1:W3:Y:S01]  /*ea60*/  SHFL.IDX PT, R37, R15, R36, 0x1f ;  /* 0x00001f240f257589 */ /* 0x0002e200000e0000 */
[----:B------:R-:W-:Y:S01]  /*ea70*/  FMUL.FTZ R208, R208, R227 ;  /* 0x000000e3d0d07220 */ /* 0x000fe20000410000 */
[C---:B------:R-:W-:Y:S01]  /*ea80*/  VIADD R215, R9.reuse, 0x8 ;  /* 0x0000000809d77836 */ /* 0x040fe20000000000 */
[C---:B------:R-:W-:Y:S01]  /*ea90*/  IADD3 R227, R9.reuse, 0x10, RZ ;  /* 0x0000001009e37810 */ /* 0x040fe20007ffe0ff */
[--C-:B----4-:R-:W-:Y:S01]  /*eaa0*/  FFMA.FTZ R204, R204, UR4, -R35.reuse ;  /* 0x00000004cccc7c23 */ /* 0x110fe20008010823 */
[----:B------:R-:W-:Y:S02]  /*eab0*/  VIADD R230, R9, 0x18 ;  /* 0x0000001809e67836 */ /* 0x000fe40000000000 */
[----:B------:R-:W4:Y:S01]  /*eac0*/  SHFL.IDX PT, R209, R15, R215, 0x1f ;  /* 0x00001fd70fd17589 */ /* 0x000f2200000e0000 */
[----:B-1----:R-:W-:-:S03]  /*ead0*/  FFMA.FTZ R36, R205, UR4, -R35 ;  /* 0x00000004cd247c23 */ /* 0x002fc60008010823 */
[----:B------:R-:W1:Y:S01]  /*eae0*/  SHFL.IDX PT, R205, R15, R227, 0x1f ;  /* 0x00001fe30fcd7589 */ /* 0x000e6200000e0000 */
[----:B------:R2:W-:Y:S01]  /*eaf0*/  MUFU.EX2 R35, R204 ;  /* 0x000000cc00237308 */ /* 0x0005e20000000800 */
[----:B------:R-:W-:Y:S02]  /*eb00*/  FADD.FTZ R232, R39, -R232 ;  /* 0x800000e827e87221 */ /* 0x000fe40000010000 */
[----:B------:R-:W-:Y:S01]  /*eb10*/  SHFL.IDX PT, R39, R15, R230, 0x1f ;  /* 0x00001fe60f277589 */ /* 0x000fe200000e0000 */
[--C-:B--2---:R-:W-:Y:S01]  /*eb20*/  FFMA.FTZ R204, R122, UR4, -R206.reuse ;  /* 0x000000047acc7c23 */ /* 0x104fe200080108ce */
[----:B------:R-:W-:Y:S02]  /*eb30*/  FFMA.FTZ R206, R124, UR4, -R206 ;  /* 0x000000047cce7c23 */ /* 0x000fe400080108ce */
[----:B------:R-:W2:Y:S01]  /*eb40*/  SHFL.IDX PT, R122, R15, R229, 0x1f ;  /* 0x00001fe50f7a7589 */ /* 0x000ea200000e0000 */
        /* <DEDUP_REMOVED lines=8> */
[----:B-1----:R-:W-:-:S02]  /*ebd0*/  VIADD R211, R9, 0x14 ;  /* 0x0000001409d37836 */ /* 0x002fc40000000000 */
[----:B------:R-:W-:Y:S01]  /*ebe0*/  FFMA.FTZ R125, R125, UR4, -R209 ;  /* 0x000000047d7d7c23 */ /* 0x000fe200080108d1 */
[--C-:B------:R-:W-:Y:S02]  /*ebf0*/  FFMA.FTZ R123, R103, UR4, -R205.reuse ;  /* 0x00000004677b7c23 */ /* 0x100fe400080108cd */
[----:B------:R1:W-:Y:S01]  /*ec00*/  SHFL.IDX PT, R38, R15, R211, 0x1f ;  /* 0x00001fd30f267589 */ /* 0x0003e200000e0000 */
[----:B------:R-:W-:Y:S01]  /*ec10*/  IADD3 R209, R9, 0xc, RZ ;  /* 0x0000000c09d17810 */ /* 0x000fe20007ffe0ff */
[----:B------:R-:W-:Y:S01]  /*ec20*/  FFMA.FTZ R114, R114, UR4, -R205 ;  /* 0x0000000472727c23 */ /* 0x000fe200080108cd */
[----:B--2---:R-:W-:Y:S01]  /*ec30*/  FFMA.FTZ R205, R95, UR4, -R122 ;  /* 0x000000045fcd7c23 */ /* 0x004fe2000801087a */
[--C-:B------:R-:W-:Y:S01]  /*ec40*/  FFMA.FTZ R112, R112, UR4, -R39.reuse ;  /* 0x0000000470707c23 */ /* 0x100fe20008010827 */
[----:B-1----:R1:W-:Y:S01]  /*ec50*/  MUFU.EX2 R15, R204 ;  /* 0x000000cc000f7308 */ /* 0x0023e20000000800 */
        /* <DEDUP_REMOVED lines=39> */
[----:B------:R-:W-:-:S06]  /*eed0*/  VIADD R233, R9, 0xc ;  /* 0x0000000c09e97836 */ /* 0x000fcc0000000000 */
        /* <DEDUP_REMOVED lines=40> */
[----:B------:R-:W4:Y:S01]  /*f160*/  MUFU.EX2 R32, R32 ;  /* 0x0000002000207308 */ /* 0x000f220000000800 */
[----:B------:R-:W-:Y:S01]  /*f170*/  FFMA.FTZ R20, -R20, R20, 1 ;  /* 0x3f80000014147423 */ /* 0x000fe20000010114 */
[----:B------:R-:W-:Y:S01]  /*f180*/  FMUL.FTZ R224, R18, R224 ;  /* 0x000000e012e07220 */ /* 0x000fe20000410000 */
[----:B------:R-:W-:Y:S01]  /*f190*/  FMUL.FTZ R225, R17, R225 ;  /* 0x000000e111e17220 */ /* 0x000fe20000410000 */
[----:B------:R-:W-:Y:S01]  /*f1a0*/  FFMA.FTZ R21, -R21, R21, 1 ;  /* 0x3f80000015157423 */ /* 0x000fe20000010115 */
[C---:B------:R-:W-:Y:S01]  /*f1b0*/  VIADD R235, R9.reuse, 0x10 ;  /* 0x0000001009eb7836 */ /* 0x040fe20000000000 */
[----:B------:R-:W-:Y:S01]  /*f1c0*/  IADD3 R234, R9, 0x14, RZ ;  /* 0x0000001409ea7810 */ /* 0x000fe20007ffe0ff */
[----:B---3--:R-:W-:Y:S01]  /*f1d0*/  FFMA.FTZ R11, -R170, R170, 1 ;  /* 0x3f800000aa0b7423 */ /* 0x008fe200000101aa */
[----:B------:R-:W3:Y:S01]  /*f1e0*/  MUFU.EX2 R30, R30 ;  /* 0x0000001e001e7308 */ /* 0x000ee20000000800 */
[----:B-1----:R-:W-:Y:S01]  /*f1f0*/  FADD.FTZ R40, R40, -R218 ;  /* 0x800000da28287221 */ /* 0x002fe20000010000 */
[----:B------:R-:W-:-:S03]  /*f200*/  FMUL.FTZ R22, R20, R22 ;  /* 0x0000001614167220 */ /* 0x000fc60000410000 */
[----:B------:R-:W-:Y:S01]  /*f210*/  FMUL.FTZ R40, R35, R40 ;  /* 0x0000002823287220 */ /* 0x000fe20000410000 */
[--C-:B--2---:R-:W-:Y:S01]  /*f220*/  FADD.FTZ R41, R41, -R221.reuse ;  /* 0x800000dd29297221 */ /* 0x104fe20000010000 */
[----:B------:R-:W-:Y:S01]  /*f230*/  FMUL.FTZ R20, R211, R224 ;  /* 0x000000e0d3147220 */ /* 0x000fe20000410000 */
[----:B------:R-:W-:Y:S01]  /*f240*/  FMUL.FTZ R21, R21, R225 ;  /* 0x000000e115157220 */ /* 0x000fe20000410000 */
[----:B------:R-:W1:Y:S01]  /*f250*/  SHFL.IDX PT, R224, R14, R235, 0x1f ;  /* 0x00001feb0ee07589 */ /* 0x000e6200000e0000 */
[----:B------:R-:W-:Y:S01]  /*f260*/  FADD.FTZ R43, R43, -R221 ;  /* 0x800000dd2b2b7221 */ /* 0x000fe20000010000 */
[----:B------:R-:W-:Y:S01]  /*f270*/  FMUL.FTZ R11, R11, R40 ;  /* 0x000000280b0b7220 */ /* 0x000fe20000410000 */
[--C-:B------:R-:W-:Y:S01]  /*f280*/  FFMA.FTZ R105, R105, UR4, -R97.reuse ;  /* 0x0000000469697c23 */ /* 0x100fe20008010861 */
[----:B------:R-:W2:Y:S01]  /*f290*/  SHFL.IDX PT, R225, R14, R234, 0x1f ;  /* 0x00001fea0ee17589 */ /* 0x000ea200000e0000 */
[----:B------:R-:W-:Y:S01]  /*f2a0*/  FFMA.FTZ R104, R104, UR4, -R97 ;  /* 0x0000000468687c23 */ /* 0x000fe20008010861 */
[----:B------:R-:W-:Y:S01]  /*f2b0*/  FFMA.FTZ R40, -R169, R169, 1 ;  /* 0x3f800000a9287423 */ /* 0x000fe200000101a9 */
[----:B------:R-:W-:Y:S01]  /*f2c0*/  FMUL.FTZ R221, R15, R41 ;  /* 0x000000290fdd7220 */ /* 0x000fe20000410000 */
[----:B------:R3:W-:Y:S01]  /*f2d0*/  MUFU.EX2 R97, R109 ;  /* 0x0000006d00617308 */ /* 0x0007e20000000800 */
[--C-:B------:R-:W-:Y:S01]  /*f2e0*/  FADD.FTZ R44, R44, -R222.reuse ;  /* 0x800000de2c2c7221 */ /* 0x100fe20000010000 */
[----:B------:R-:W-:Y:S01]  /*f2f0*/  FADD.FTZ R46, R46, -R222 ;  /* 0x800000de2e2e7221 */ /* 0x000fe20000010000 */
[----:B------:R-:W-:Y:S01]  /*f300*/  FMUL.FTZ R222, R37, R43 ;  /* 0x0000002b25de7220 */ /* 0x000fe20000410000 */
[----:B------:R-:W-:Y:S01]  /*f310*/  FMUL.FTZ R43, R40, R221 ;  /* 0x000000dd282b7220 */ /* 0x000fe20000410000 */
[----:B------:R-:W-:Y:S01]  /*f320*/  FFMA.FTZ R40, -R23, R23, 1 ;  /* 0x3f80000017287423 */ /* 0x000fe20000010117 */
[----:B---3--:R4:W-:Y:S01]  /*f330*/  SHFL.IDX PT, R109, R12, R227, 0x1f ;  /* 0x00001fe30c6d7589 */ /* 0x0089e200000e0000 */
[----:B------:R-:W-:Y:S01]  /*f340*/  FFMA.FTZ R23, -R88, R88, 1 ;  /* 0x3f80000058177423 */ /* 0x000fe20000010158 */
[----:B------:R-:W-:Y:S01]  /*f350*/  FMUL.FTZ R46, R39, R46 ;  /* 0x0000002e272e7220 */ /* 0x000fe20000410000 */
[----:B------:R3:W2:Y:S01]  /*f360*/  MUFU.EX2 R10, R121 ;  /* 0x00000079000a7308 */ /* 0x0006a20000000800 */
[----:B----4-:R-:W-:-:S02]  /*f370*/  FMUL.FTZ R227, R32, R220 ;  /* 0x000000dc20e37220 */ /* 0x010fc40000410000 */
[----:B------:R-:W4:Y:S01]  /*f380*/  SHFL.IDX PT, R220, R14, R229, 0x1f ;  /* 0x00001fe50edc7589 */ /* 0x000f2200000e0000 */
[----:B------:R-:W-:Y:S01]  /*f390*/  FMUL.FTZ R23, R23, R46 ;  /* 0x0000002e17177220 */ /* 0x000fe20000410000 */
[----:B------:R-:W-:Y:S01]  /*f3a0*/  FMUL.FTZ R223, R30, R223 ;  /* 0x000000df1edf7220 */ /* 0x000fe20000410000 */
[----:B------:R-:W-:Y:S02]  /*f3b0*/  FFMA.FTZ R46, -R92, R92, 1 ;  /* 0x3f8000005c2e7423 */ /* 0x000fe4000001015c */
[----:B------:R-:W4:Y:S01]  /*f3c0*/  MUFU.EX2 R36, R36 ;  /* 0x0000002400247308 */ /* 0x000f220000000800 */
[----:B------:R-:W4:Y:S01]  /*f3d0*/  SHFL.IDX PT, R92, R217, R233, 0x1f ;  /* 0x00001fe9d95c7589 */ /* 0x000f2200000e0000 */
[----:B------:R-:W-:-:S03]  /*f3e0*/  FMUL.FTZ R209, R209, R223 ;  /* 0x000000dfd1d17220 */ /* 0x000fc60000410000 */
[----:B------:R-:W4:Y:S01]  /*f3f0*/  SHFL.IDX PT, R223, R14, R230, 0x1f ;  /* 0x00001fe60edf7589 */ /* 0x000f2200000e0000 */
[----:B------:R-:W-:-:S03]  /*f400*/  FMUL.FTZ R45, R94, R45 ;  /* 0x0000002d5e2d7220 */ /* 0x000fc60000410000 */
[----:B---3--:R3:W-:Y:S01]  /*f410*/  SHFL.IDX PT, R121, R12, R226, 0x1f ;  /* 0x00001fe20c797589 */ /* 0x0087e200000e0000 */
[----:B------:R-:W-:Y:S01]  /*f420*/  FFMA.FTZ R211, -R200, R200, 1 ;  /* 0x3f800000c8d37423 */ /* 0x000fe200000101c8 */
[----:B------:R-:W-:Y:S01]  /*f430*/  FMUL.FTZ R228, R19, R228 ;  /* 0x000000e413e47220 */ /* 0x000fe20000410000 */
[----:B-1----:R-:W-:Y:S01]  /*f440*/  FADD.FTZ R48, R48, -R224 ;  /* 0x800000e030307221 */ /* 0x002fe20000010000 */
[----:B--2---:R-:W-:Y:S01]  /*f450*/  FADD.FTZ R49, R49, -R225 ;  /* 0x800000e131317221 */ /* 0x004fe20000010000 */
        /* <DEDUP_REMOVED lines=11> */
[--C-:B----4-:R-:W-:Y:S01]  /*f510*/  FADD.FTZ R53, R53, -R220.reuse ;  /* 0x800000dc35357221 */ /* 0x110fe20000010000 */
[----:B------:R-:W-:Y:S01]  /*f520*/  FADD.FTZ R55, R55, -R220 ;  /* 0x800000dc37377221 */ /* 0x000fe20000010000 */
[----:B------:R-:W-:Y:S01]  /*f530*/  FFMA.FTZ R91, -R91, R91, 1 ;  /* 0x3f8000005b5b7423 */ /* 0x000fe2000001015b */
[----:B------:R-:W-:Y:S02]  /*f540*/  VIADD R228, R9, 0x8 ;  /* 0x0000000809e47836 */ /* 0x000fe40000000000 */
[----:B------:R-:W-:Y:S01]  /*f550*/  FFMA.FTZ R218, -R168, R168, 1 ;  /* 0x3f800000a8da7423 */ /* 0x000fe200000101a8 */
[----:B------:R-:W-:Y:S01]  /*f560*/  FMUL.FTZ R220, R36, R42 ;  /* 0x0000002a24dc7220 */ /* 0x000fe20000410000 */
        /* <DEDUP_REMOVED lines=465> */
.L_x_2119:
        /* <DEDUP_REMOVED lines=70> */
.L_x_2120:
        /* <DEDUP_REMOVED lines=12> */
.L_x_2110:
        /* <DEDUP_REMOVED lines=34> */
.L_x_2078:
[----:B------:R-:W-:Y:S05]  /*119c0*/  @P0 BRA `(.L_x_2072) ;  /* 0x0000004000000947 */ /* 0x000fea0003800000 */
[----:B------:R-:W-:Y:S01]  /*119d0*/  ULDC.64 UR4, c[0x0][0x878] ;  /* 0x00021e0000047ab9 */ /* 0x000fe20000000a00 */
[----:B------:R-:W2:Y:S01]  /*119e0*/  S2R R12, SR_TID.X ;  /* 0x00000000000c7919 */ /* 0x000ea20000002100 */
[----:B------:R-:W-:Y:S01]  /*119f0*/  UISETP.NE.U32.AND UP0, UPT, UR4, URZ, UPT ;  /* 0x0000003f0400728c */ /* 0x000fe2000bf05070 */
[----:B------:R-:W3:Y:S01]  /*11a00*/  S2UR UR8, SR_CTAID.Y ;  /* 0x00000000000879c3 */ /* 0x000ee20000002600 */
[----:B------:R-:W-:Y:S02]  /*11a10*/  ULDC.64 UR10, c[0x0][0x848] ;  /* 0x00021200000a7ab9 */ /* 0x000fe40000000a00 */
[----:B------:R-:W-:Y:S01]  /*11a20*/  UISETP.NE.AND.EX UP0, UPT, UR5, URZ, UPT, UP0 ;  /* 0x0000003f0500728c */ /* 0x000fe2000bf05300 */
[----:B------:R-:W4:Y:S04]  /*11a30*/  S2R R0, SR_CTAID.X ;  /* 0x0000000000007919 */ /* 0x000f280000002500 */
[----:B------:R-:W5:Y:S01]  /*11a40*/  LDC.64 R8, c[0x0][0x818] ;  /* 0x00020600ff087b82 */ /* 0x000f620000000a00 */
[----:B------:R-:W-:-:S05]  /*11a50*/  PLOP3.LUT P0, PT, PT, PT, UP0, 0x80, 0x0 ;  /* 0x000000000000781c */ /* 0x000fca0003f0f008 */
[----:B------:R-:W-:Y:S02]  /*11a60*/  @UP0 ULDC.64 UR4, c[0x0][0x878] ;  /* 0x00021e0000040ab9 */ /* 0x000fe40000000a00 */
[----:B------:R-:W-:Y:S01]  /*11a70*/  @UP0 UIMAD.WIDE UR4, UR37, 0x4, UR4 ;  /* 0x00000004250408a5 */ /* 0x000fe2000f8e0204 */
[----:B------:R-:W1:Y:S05]  /*11a80*/  LDC.64 R10, c[0x0][0x840] ;  /* 0x00021000ff0a7b82 */ /* 0x000e6a0000000a00 */
[----:B------:R-:W-:Y:S01]  /*11a90*/  MOV R2, UR4 ;  /* 0x0000000400027c02 */ /* 0x000fe20008000f00 */
[----:B------:R-:W-:Y:S01]  /*11aa0*/  IMAD.U32 R3, RZ, RZ, UR5 ;  /* 0x00000005ff037e24 */ /* 0x000fe2000f8e00ff */
[----:B------:R-:W-:-:S04]  /*11ab0*/  ULDC UR5, c[0x0][0x850] ;  /* 0x0002140000057ab9 */ /* 0x000fc80000000800 */
[----:B------:R-:W3:Y:S01]  /*11ac0*/  @P0 LDG.E R2, desc[UR38][R2.64] ;  /* 0x0000002602020981 */ /* 0x000ee2000c1e1900 */
[----:B------:R-:W-:Y:S01]  /*11ad0*/  UISETP.NE.AND UP1, UPT, UR5, 0x1, UPT ;  /* 0x000000010500788c */ /* 0x000fe2000bf25270 */
[----:B--2---:R-:W-:Y:S01]  /*11ae0*/  VIADD R13, R12, 0xffffff80 ;  /* 0xffffff800c0d7836 */ /* 0x004fe20000000000 */
[----:B------:R-:W-:Y:S01]  /*11af0*/  MOV R14, 0x400 ;  /* 0x00000400000e7802 */ /* 0x000fe20000000f00 */
[----:B------:R-:W2:Y:S01]  /*11b00*/  S2R R15, SR_CgaCtaId ;  /* 0x00000000000f7919 */ /* 0x000ea20000008800 */
[----:B----4-:R-:W-:Y:S02]  /*11b10*/  SHF.L.U32 R0, R0, 0xd, RZ ;  /* 0x0000000d00007819 */ /* 0x010fe400000006ff */
[----:B--2---:R-:W-:Y:S02]  /*11b20*/  LEA R15, R15, R14, 0x18 ;  /* 0x0000000e0f0f7211 */ /* 0x004fe400078ec0ff */
[----:B---3--:R-:W-:Y:S02]  /*11b30*/  @P0 R2UR UR4, R2 ;  /* 0x00000000020402ca */ /* 0x008fe400000e0000 */
[----:B------:R-:W-:-:S04]  /*11b40*/  SHF.R.S32.HI R2, RZ, 0x1f, R13 ;  /* 0x0000001fff027819 */ /* 0x000fc8000001140d */
[----:B------:R-:W-:-:S07]  /*11b50*/  LEA.HI R3, R2, R13, RZ, 0x7 ;  /* 0x0000000d02037211 */ /* 0x000fce00078f38ff */
[----:B------:R-:W-:-:S03]  /*11b60*/  @UP0 ULEA UR6, UR37, UR4, 0x7 ;  /* 0x0000000425060291 */ /* 0x000fc6000f8e383f */
[----:B------:R-:W-:Y:S01]  /*11b70*/  @UP1 ULDC UR4, c[0x0][0x854] ;  /* 0x0002150000041ab9 */ /* 0x000fe20000000800 */
[----:B------:R-:W-:Y:S02]  /*11b80*/  @UP0 USHF.R.S32.HI UR7, URZ, 0x1f, UR6 ;  /* 0x0000001f3f070899 */ /* 0x000fe40008011406 */
[----:B------:R-:W-:Y:S02]  /*11b90*/  UIMAD.WIDE.U32 UR4, UR8, UR4, URZ ;  /* 0x00000004080472a5 */ /* 0x000fe4000f8e003f */
[----:B------:R-:W-:-:S03]  /*11ba0*/  @UP0 ULEA.HI UR7, UR7, UR6, URZ, 0x7 ;  /* 0x0000000607070291 */ /* 0x000fc6000f8f383f */
[----:B------:R-:W-:Y:S01]  /*11bb0*/  UMOV UR6, UR8 ;  /* 0x0000000800067c82 */ /* 0x000fe20008000000 */
[----:B------:R-:W-:Y:S01]  /*11bc0*/  @UP1 ULDC UR8, c[0x0][0x858] ;  /* 0x0002160000081ab9 */ /* 0x000fe20000000800 */
[----:B------:R-:W-:Y:S02]  /*11bd0*/  @UP0 USHF.L.U32 UR7, UR7, 0x6, URZ ;  /* 0x0000000607070899 */ /* 0x000fe4000800063f */
[----:B------:R-:W-:Y:S02]  /*11be0*/  @UP1 USHF.R.U32.HI UR6, URZ, UR8, UR5 ;  /* 0x000000083f061299 */ /* 0x000fe40008011605 */
[----:B------:R-:W-:Y:S02]  /*11bf0*/  @UP0 ULOP3.LUT UR4, UR7, 0xffffe000, URZ, 0xc0, !UPT ;  /* 0xffffe00007040892 */ /* 0x000fe4000f8ec03f */
[----:B------:R-:W-:Y:S02]  /*11c00*/  USHF.R.S32.HI UR7, URZ, 0x1f, UR6 ;  /* 0x0000001f3f077899 */ /* 0x000fe40008011406 */
[----:B------:R-:W-:Y:S01]  /*11c10*/  @UP0 USHF.R.S32.HI UR5, URZ, 0x1f, UR4 ;  /* 0x0000001f3f050899 */ /* 0x000fe20008011404 */
[----:B------:R-:W-:-:S02]  /*11c20*/  ULDC.64 UR8, c[0x0][0x820] ;  /* 0x0002080000087ab9 */ /* 0x000fc40000000a00 */
[----:B------:R-:W-:Y:S01]  /*11c30*/  @!UP0 UMOV UR4, URZ ;  /* 0x0000003f00048c82 */ /* 0x000fe20008000000 */
[----:B-----5:R-:W-:Y:S01]  /*11c40*/  IMAD R2, R8, UR7, RZ ;  /* 0x0000000708027c24 */ /* 0x020fe2000f8e02ff */
[----:B------:R-:W-:Y:S01]  /*11c50*/  IADD3 R4, P0, R0, UR4, RZ ;  /* 0x0000000400047c10 */ /* 0x000fe2000ff1e0ff */
[----:B-1----:R-:W-:Y:S01]  /*11c60*/  IMAD R6, R10, UR7, RZ ;  /* 0x000000070a067c24 */ /* 0x002fe2000f8e02ff */
[----:B------:R-:W-:Y:S01]  /*11c70*/  @!UP0 UMOV UR5, URZ ;  /* 0x0000003f00058c82 */ /* 0x000fe20008000000 */
[----:B------:R-:W-:Y:S01]  /*11c80*/  IMAD R9, R9, UR6, R2 ;  /* 0x0000000609097c24 */ /* 0x000fe2000f8e0202 */
[C---:B------:R-:W-:Y:S01]  /*11c90*/  LOP3.LUT R2, R3.reuse, 0xfffff80, RZ, 0xc0, !PT ;  /* 0x0fffff8003027812 */ /* 0x040fe200078ec0ff */
[----:B------:R-:W-:Y:S01]  /*11ca0*/  IMAD.SHL.U32 R3, R3, 0x20, RZ ;  /* 0x0000002003037824 */ /* 0x000fe200078e00ff */
[----:B------:R-:W-:Y:S01]  /*11cb0*/  LEA.HI.X.SX32 R5, R0, UR5, 0x1, P0 ;  /* 0x0000000500057c11 */ /* 0x000fe200080f0eff */
[----:B------:R-:W-:Y:S02]  /*11cc0*/  USHF.R.S32.HI UR4, URZ, 0x1f, UR37 ;  /* 0x0000001f3f047899 */ /* 0x000fe40008011425 */
[----:B------:R-:W-:Y:S01]  /*11cd0*/  IMAD.IADD R0, R13, 0x1, -R2 ;  /* 0x000000010d007824 */ /* 0x000fe200078e0a02 */
[----:B------:R-:W-:Y:S01]  /*11ce0*/  LOP3.LUT R7, R3, 0x3ffff000, RZ, 0xc0, !PT ;  /* 0x3ffff00003077812 */ /* 0x000fe200078ec0ff */
[----:B------:R-:W-:Y:S01]  /*11cf0*/  IMAD.WIDE.U32 R2, R8, UR6, R4 ;  /* 0x0000000608027c25 */ /* 0x000fe2000f8e0004 */
[----:B------:R-:W-:-:S02]  /*11d00*/  USEL UR4, UR4, URZ, !UP0 ;  /* 0x0000003f04047287 */ /* 0x000fc4000c000000 */
[----:B------:R-:W-:Y:S01]  /*11d10*/  LEA R0, R0, R7, 0x2 ;  /* 0x0000000700007211 */ /* 0x000fe200078e10ff */
[----:B------:R-:W-:Y:S01]  /*11d20*/  IMAD R7, R11, UR6, R6 ;  /* 0x000000060b077c24 */ /* 0x000fe2000f8e0206 */
[----:B------:R-:W-:Y:S01]  /*11d30*/  UIMAD UR5, UR4, UR8, URZ ;  /* 0x00000008040572a4 */ /* 0x000fe2000f8e023f */
[----:B------:R-:W-:Y:S01]  /*11d40*/  IMAD.WIDE.U32 R4, R10, UR6, R4 ;  /* 0x000000060a047c25 */ /* 0x000fe2000f8e0004 */
[----:B------:R-:W-:Y:S01]  /*11d50*/  USEL UR6, UR37, URZ, !UP0 ;  /* 0x0000003f25067287 */ /* 0x000fe2000c000000 */
[----:B------:R-:W-:Y:S01]  /*11d60*/  LEA R0, R0, R15, 0x2 ;  /* 0x0000000f00007211 */ /* 0x000fe200078e10ff */
[----:B------:R-:W-:Y:S01]  /*11d70*/  UIMAD UR4, UR4, UR10, URZ ;  /* 0x0000000a040472a4 */ /* 0x000fe2000f8e023f */
[----:B------:R-:W-:Y:S01]  /*11d80*/  IMAD.IADD R3, R3, 0x1, R9 ;  /* 0x0000000103037824 */ /* 0x000fe200078e0209 */
[----:B------:R-:W-:Y:S01]  /*11d90*/  IADD3 R5, R5, R7, RZ ;  /* 0x0000000705057210 */ /* 0x000fe20007ffe0ff */
[----:B------:R-:W-:Y:S01]  /*11da0*/  IMAD.U32 R7, RZ, RZ, UR10 ;  /* 0x0000000aff077e24 */ /* 0x000fe2000f8e00ff */
[----:B------:R-:W-:Y:S01]  /*11db0*/  UIMAD UR5, UR6, UR9, UR5 ;  /* 0x00000009060572a4 */ /* 0x000fe2000f8e0205 */
[----:B------:R-:W-:Y:S01]  /*11dc0*/  IMAD.U32 R9, RZ, RZ, UR8 ;  /* 0x00000008ff097e24 */ /* 0x000fe2000f8e00ff */
[----:B------:R-:W-:-:S02]  /*11dd0*/  UIMAD UR4, UR6, UR11, UR4 ;  /* 0x0000000b060472a4 */ /* 0x000fc4000f8e0204 */
[----:B------:R-:W-:-:S04]  /*11de0*/  IMAD.WIDE.U32 R4, R7, UR6, R4 ;  /* 0x0000000607047c25 */ /* 0x000fc8000f8e0004 */
[----:B------:R-:W-:Y:S01]  /*11df0*/  IMAD.WIDE.U32 R2, R9, UR6, R2 ;  /* 0x0000000609027c25 */ /* 0x000fe2000f8e0002 */
[----:B------:R-:W-:-:S03]  /*11e00*/  IADD3 R6, R5, UR4, RZ ;  /* 0x0000000405067c10 */ /* 0x000fc6000fffe0ff */
[----:B------:R-:W-:Y:S01]  /*11e10*/  VIADD R7, R3, UR5 ;  /* 0x0000000503077c36 */ /* 0x000fe20008000000 */
[----:B------:R-:W-:Y:S05]  /*11e20*/  WARPSYNC.ALL ;  /* 0x0000000000007948 */ /* 0x000fea0003800000 */
        /* <DEDUP_REMOVED lines=32> */
.L_x_2124:
[----:B------:R-:W-:Y:S01]  /*12030*/  @P0 ELECT P1, URZ, PT ;  /* 0x00000000003f082f */ /* 0x000fe20003820000 */
[----:B------:R1:W-:-:S12]  /*12040*/  UBLKRED.G.S.ADD.F32.RN [UR4], [UR6], UR7, desc[UR8] ;  /* 0x00000804060073bb */ /* 0x0003d800080a1407 */
[----:B------:R-:W-:Y:S02]  /*12050*/  @P1 PLOP3.LUT P0, PT, P1, PT, PT, 0x8, 0x0 ;  /* 0x000000000000181c */ /* 0x000fe40000f0e170 */
[----:B------:R-:W-:-:S11]  /*12060*/  PLOP3.LUT P1, PT, PT, PT, PT, 0x8, 0x0 ;  /* 0x000000000000781c */ /* 0x000fd60003f2e170 */
[----:B-1----:R-:W-:Y:S05]  /*12070*/  @P0 BRA.U.ANY `(.L_x_2124) ;  /* 0xfffffffd00ec0947 */ /* 0x002fea000393ffff */
[----:B------:R0:W-:Y:S01]  /*12080*/  UTMACMDFLUSH ;  /* 0x00000000000079b7 */ /* 0x0001e20000000000 */
[----:B------:R-:W-:-:S04]  /*12090*/  DEPBAR.LE SB0, 0x0 ;  /* 0x000080000000791a */ /* 0x000fc80000000000 */
.L_x_2123:
[----:B------:R-:W-:Y:S05]  /*120a0*/  BSYNC B0 ;  /* 0x0000000000007941 */ /* 0x000fea0003800000 */
.L_x_2122:
        /* <DEDUP_REMOVED lines=25> */
.L_x_2125:
[----:B------:R-:W-:Y:S01]  /*12240*/  @P0 ELECT P1, URZ, PT ;  /* 0x00000000003f082f */ /* 0x000fe20003820000 */
[----:B------:R2:W-:-:S12]  /*12250*/  UBLKRED.G.S.ADD.F32.RN [UR4], [UR6], UR7, desc[UR8] ;  /* 0x00000804060073bb */ /* 0x0005d800080a1407 */
[----:B------:R-:W-:Y:S02]  /*12260*/  @P1 PLOP3.LUT P0, PT, P1, PT, PT, 0x8, 0x0 ;  /* 0x000000000000181c */ /* 0x000fe40000f0e170 */
[----:B------:R-:W-:-:S11]  /*12270*/  PLOP3.LUT P1, PT, PT, PT, PT, 0x8, 0x0 ;  /* 0x000000000000781c */ /* 0x000fd60003f2e170 */
[----:B--2---:R-:W-:Y:S05]  /*12280*/  @P0 BRA.U.ANY `(.L_x_2125) ;  /* 0xfffffffd00ec0947 */ /* 0x004fea000393ffff */
[----:B------:R0:W-:Y:S01]  /*12290*/  UTMACMDFLUSH ;  /* 0x00000000000079b7 */ /* 0x0001e20000000000 */
[----:B------:R-:W-:-:S04]  /*122a0*/  DEPBAR.LE SB0, 0x0 ;  /* 0x000080000000791a */ /* 0x000fc80000000000 */
[----:B------:R-:W-:Y:S05]  /*122b0*/  BRA `(.L_x_2072) ;  /* 0x0000003400c47947 */ /* 0x000fea0003800000 */
.L_x_2067:
        /* <DEDUP_REMOVED lines=21> */
.L_x_2127:
        /* <DEDUP_REMOVED lines=13> */
.L_x_2129:
[----:B------:R-:W-:-:S05]  /*124e0*/  ULDC UR4, c[0x0][0x8c4] ;  /* 0x0002310000047ab9 */ /* 0x000fca0000000800 */
.L_x_2128:
        /* <DEDUP_REMOVED lines=44> */
.L_x_2130:
        /* <DEDUP_REMOVED lines=13> */
.L_x_2131:
        /* <DEDUP_REMOVED lines=12> */
.L_x_2132:
        /* <DEDUP_REMOVED lines=22> */
.L_x_2133:
[----:B------:R-:W-:-:S13]  /*12aa0*/  ISETP.GT.AND P0, PT, R2, UR7, PT ;  /* 0x0000000702007c0c */ /* 0x000fda000bf04270 */
[----:B------:R-:W-:Y:S05]  /*12ab0*/  @!P0 BRA `(.L_x_2072) ;  /* 0x0000002c00c48947 */ /* 0x000fea0003800000 */
[----:B------:R-:W-:Y:S01]  /*12ac0*/  ULDC.64 UR14, c[0x0][0x2d8] ;  /* 0x0000b600000e7ab9 */ /* 0x000fe20000000a00 */
[----:B------:R-:W-:Y:S01]  /*12ad0*/  VIADD R0, R2, -UR7 ;  /* 0x8000000702007c36 */ /* 0x000fe20008000000 */
[----:B------:R-:W-:Y:S02]  /*12ae0*/  UIMAD UR11, UR11, UR14, URZ ;  /* 0x0000000e0b0b72a4 */ /* 0x000fe4000f8e023f */
[----:B------:R-:W-:Y:S02]  /*12af0*/  USHF.R.S32.HI UR6, URZ, 0x1f, UR12 ;  /* 0x0000001f3f067899 */ /* 0x000fe4000801140c */
[----:B------:R-:W-:Y:S01]  /*12b00*/  UIMAD.WIDE.U32 UR8, UR16, UR14, URZ ;  /* 0x0000000e100872a5 */ /* 0x000fe2000f8e003f */
        /* <DEDUP_REMOVED lines=33> */
.L_x_2136:
[----:B------:R-:W-:Y:S05]  /*12d20*/  BSYNC B0 ;  /* 0x0000000000007941 */ /* 0x000fea0003800000 */
.L_x_2135:
        /* <DEDUP_REMOVED lines=19> */
.L_x_2138:
[----:B------:R-:W-:Y:S05]  /*12e60*/  BSYNC B0 ;  /* 0x0000000000007941 */ /* 0x000fea0003800000 */
.L_x_2137:
[----:B------:R-:W-:Y:S06]  /*12e70*/  BAR.ARV 0xa, 0xa0 ;  /* 0x0282800000007b1d */ /* 0x000fec0000002000 */
[----:B------:R-:W-:Y:S04]  /*12e80*/  BSSY B0, `(.L_x_2139) ;  /* 0x0000003000007945 */ /* 0x000fe80003800000 */
[----:B------:R-:W-:Y:S05]  /*12e90*/  @!P0 BRA `(.L_x_2140) ;  /* 0x0000000000048947 */ /* 0x000fea0003800000 */
[----:B------:R-:W-:-:S04]  /*12ea0*/  DEPBAR.LE SB0, 0x0 ;  /* 0x000080000000791a */ /* 0x000fc80000000000 */
.L_x_2140:
[----:B------:R-:W-:Y:S05]  /*12eb0*/  BSYNC B0 ;  /* 0x0000000000007941 */ /* 0x000fea0003800000 */
.L_x_2139:
[----:B------:R-:W-:Y:S06]  /*12ec0*/  BAR.ARV 0xb, 0xa0 ;  /* 0x02c2800000007b1d */ /* 0x000fec0000002000 */
[----:B------:R-:W-:Y:S01]  /*12ed0*/  UIADD3 UR15, UR7, 0x1, URZ ;  /* 0x00000001070f7890 */ /* 0x000fe2000fffe03f */
[----:B------:R-:W-:Y:S11]  /*12ee0*/  BRA `(.L_x_2141) ;  /* 0x0000000000047947 */ /* 0x000ff60003800000 */
.L_x_2134:
[----:B------:R-:W-:-:S05]  /*12ef0*/  UMOV UR15, UR7 ;  /* 0x00000007000f7c82 */ /* 0x000fca0008000000 */
.L_x_2141:
        /* <DEDUP_REMOVED lines=21> */
.L_x_2154:
        /* <DEDUP_REMOVED lines=20> */
.L_x_2143:
[----:B------:R-:W-:Y:S05]  /*13190*/  BSYNC B0 ;  /* 0x0000000000007941 */ /* 0x000fea0003800000 */
.L_x_2142:
        /* <DEDUP_REMOVED lines=13> */
.L_x_2145:
[----:B------:R-:W-:Y:S05]  /*13270*/  BSYNC B0 ;  /* 0x0000000000007941 */ /* 0x000fea0003800000 */
.L_x_2144:
[----:B------:R-:W-:Y:S06]  /*13280*/  BAR.ARV 0xa, 0xa0 ;  /* 0x0282800000007b1d */ /* 0x000fec0000002000 */
[----:B------:R-:W-:Y:S04]  /*13290*/  BSSY B0, `(.L_x_2146) ;  /* 0x0000003000007945 */ /* 0x000fe80003800000 */
[----:B------:R-:W-:Y:S05]  /*132a0*/  @!P0 BRA `(.L_x_2147) ;  /* 0x0000000000048947 */ /* 0x000fea0003800000 */
[----:B------:R-:W-:-:S04]  /*132b0*/  DEPBAR.LE SB0, 0x0 ;  /* 0x000080000000791a */ /* 0x000fc80000000000 */
.L_x_2147:
[----:B------:R-:W-:Y:S05]  /*132c0*/  BSYNC B0 ;  /* 0x0000000000007941 */ /* 0x000fea0003800000 */
.L_x_2146:
        /* <DEDUP_REMOVED lines=13> */
.L_x_2149:
[----:B------:R-:W-:Y:S05]  /*133a0*/  BSYNC B0 ;  /* 0x0000000000007941 */ /* 0x000fea0003800000 */
.L_x_2148:
        /* <DEDUP_REMOVED lines=13> */
.L_x_2151:
[----:B------:R-:W-:Y:S05]  /*13480*/  BSYNC B0 ;  /* 0x0000000000007941 */ /* 0x000fea0003800000 */
.L_x_2150:
[----:B------:R-:W-:Y:S01]  /*13490*/  UIADD3 UR15, UR15, 0x2, URZ ;  /* 0x000000020f0f7890 */ /* 0x000fe2000fffe03f */
[----:B------:R-:W-:Y:S06]  /*134a0*/  BAR.ARV 0xa, 0xa0 ;  /* 0x0282800000007b1d */ /* 0x000fec0000002000 */
[----:B------:R-:W-:Y:S01]  /*134b0*/  BSSY B0, `(.L_x_2152) ;  /* 0x0000004000007945 */ /* 0x000fe20003800000 */
[----:B------:R-:W-:-:S03]  /*134c0*/  ISETP.LE.AND P1, PT, R2, UR15, PT ;  /* 0x0000000f02007c0c */ /* 0x000fc6000bf23270 */
[----:B------:R-:W-:Y:S10]  /*134d0*/  @!P0 BRA `(.L_x_2153) ;  /* 0x0000000000048947 */ /* 0x000ff40003800000 */
[----:B------:R-:W-:-:S04]  /*134e0*/  DEPBAR.LE SB0, 0x0 ;  /* 0x000080000000791a */ /* 0x000fc80000000000 */
.L_x_2153:
[----:B------:R-:W-:Y:S05]  /*134f0*/  BSYNC B0 ;  /* 0x0000000000007941 */ /* 0x000fea0003800000 */
.L_x_2152:
[----:B------:R-:W-:Y:S06]  /*13500*/  BAR.ARV 0xb, 0xa0 ;  /* 0x02c2800000007b1d */ /* 0x000fec0000002000 */
[----:B------:R-:W-:Y:S02]  /*13510*/  UIADD3 UR19, UR19, 0x4000, URZ ;  /* 0x0000400013137890 */ /* 0x000fe4000fffe03f */
[----:B------:R-:W-:Y:S01]  /*13520*/  UIADD3 UR6, UR6, 0x4000, URZ ;  /* 0x0000400006067890 */ /* 0x000fe2000fffe03f */
[----:B------:R-:W-:Y:S11]  /*13530*/  @!P1 BRA `(.L_x_2154) ;  /* 0xfffffff800c49947 */ /* 0x000ff6000383ffff */
[----:B------:R-:W-:Y:S05]  /*13540*/  BRA `(.L_x_2072) ;  /* 0x0000002400207947 */ /* 0x000fea0003800000 */
.L_x_2126:
        /* <DEDUP_REMOVED lines=14> */
.L_x_2155:
        /* <DEDUP_REMOVED lines=14> */
.L_x_2157:
[----:B------:R-:W-:-:S05]  /*13710*/  ULDC UR4, c[0x0][0x8c4] ;  /* 0x0002310000047ab9 */ /* 0x000fca0000000800 */
.L_x_2156:
        /* <DEDUP_REMOVED lines=59> */
.L_x_2159:
        /* <DEDUP_REMOVED lines=13> */
.L_x_2160:
        /* <DEDUP_REMOVED lines=8> */
.L_x_2161:
        /* <DEDUP_REMOVED lines=21> */
.L_x_2162:
        /* <DEDUP_REMOVED lines=50> */
.L_x_2192:
        /* <DEDUP_REMOVED lines=15> */
.L_x_2165:
        /* <DEDUP_REMOVED lines=77> */
.L_x_2176:
[----:B-123--:R-:W-:-:S04]  /*14650*/  SHF.L.U32 R18, R10, 0x1f, RZ ;  /* 0x0000001f0a127819 */ /* 0x00efc800000006ff */
[----:B------:R-:W2:Y:S02]  /*14660*/  SYNCS.PHASECHK.TRANS64.TRYWAIT P1, [R15+URZ+0x30c40], R18 ;  /* 0x030c40120f0075a7 */ /* 0x000ea4000802017f */
[----:B--2---:R-:W-:Y:S05]  /*14670*/  @!P1 BRA `(.L_x_2168) ;  /* 0x00000014009c9947 */ /* 0x004fea0003800000 */
.L_x_2193:
        /* <DEDUP_REMOVED lines=8> */
.L_x_2169:
        /* <DEDUP_REMOVED lines=30> */
.L_x_2194:
        /* <DEDUP_REMOVED lines=8> */
.L_x_2171:
        /* <DEDUP_REMOVED lines=30> */
.L_x_2195:
        /* <DEDUP_REMOVED lines=8> */
.L_x_2173:
        /* <DEDUP_REMOVED lines=24> */
.L_x_2197:
        /* <DEDUP_REMOVED lines=8> */
.L_x_2175:
        /* <DEDUP_REMOVED lines=30> */
.L_x_2167:
[----:B------:R-:W4:Y:S02]  /*14fa0*/  LDL.LU R4, [R1+0x4] ;  /* 0x0000040001047983 */ /* 0x000f240000300800 */
[----:B----4-:R-:W-:Y:S02]  /*14fb0*/  ISETP.NE.AND P1, PT, R4, RZ, PT ;  /* 0x000000ff0400720c */ /* 0x010fe40003f25270 */
[----:B------:R4:W5:Y:S11]  /*14fc0*/  LDL R4, [R1] ;  /* 0x0000000001047983 */ /* 0x0009760000100800 */
[----:B----4-:R-:W-:Y:S05]  /*14fd0*/  @!P1 BRA `(.L_x_2166) ;  /* 0x0000000400249947 */ /* 0x010fea0003800000 */
[----:B------:R-:W-:-:S04]  /*14fe0*/  SHF.L.U32 R12, R10, 0x1f, RZ ;  /* 0x0000001f0a0c7819 */ /* 0x000fc800000006ff */
[----:B------:R-:W4:Y:S02]  /*14ff0*/  SYNCS.PHASECHK.TRANS64.TRYWAIT P1, [R15+URZ+0x30c40], R12 ;  /* 0x030c400c0f0075a7 */ /* 0x000f24000802017f */
[----:B----4-:R-:W-:Y:S05]  /*15000*/  @!P1 BRA `(.L_x_2177) ;  /* 0x0000000c008c9947 */ /* 0x010fea0003800000 */
.L_x_2198:
        /* <DEDUP_REMOVED lines=8> */
.L_x_2178:
        /* <DEDUP_REMOVED lines=27> */
.L_x_2199:
        /* <DEDUP_REMOVED lines=8> */
.L_x_2180:
        /* <DEDUP_REMOVED lines=27> */
.L_x_2166:
[----:B------:R-:W1:Y:S01]  /*15470*/  S2R R0, SR_TID.X ;  /* 0x0000000000007919 */ /* 0x000e620000002100 */
[----:B------:R-:W-:Y:S02]  /*15480*/  LEA R3, R16, R15, 0x3 ;  /* 0x0000000f10037211 */ /* 0x000fe400078e18ff */
[----:B-1----:R-:W-:Y:S02]  /*15490*/  LOP3.LUT R2, R0, 0x7f, RZ, 0xc0, !PT ;  /* 0x0000007f00027812 */ /* 0x002fe400078ec0ff */
[----:B------:R-:W-:Y:S02]  /*154a0*/  SHF.L.U32 R0, R10, 0x1f, RZ ;  /* 0x0000001f0a007819 */ /* 0x000fe400000006ff */
[----:B------:R-:W-:Y:S02]  /*154b0*/  ISETP.NE.AND P1, PT, R2, RZ, PT ;  /* 0x000000ff0200720c */ /* 0x000fe40003f25270 */
[----:B------:R-:W1:Y:S02]  /*154c0*/  SYNCS.PHASECHK.TRANS64.TRYWAIT P0, [R3+URZ+0x30c40], R0 ;  /* 0x030c4000030075a7 */ /* 0x000e64000800017f */
[----:B-1----:R-:W-:Y:S09]  /*154d0*/  @!P0 BRA `(.L_x_2181) ;  /* 0x0000000800808947 */ /* 0x002ff20003800000 */
.L_x_2200:
[----:B------:R-:W-:Y:S05]  /*154e0*/  @P1 BRA `(.L_x_2182) ;  /* 0x0000000000181947 */ /* 0x000fea0003800000 */
[----:B------:R-:W1:Y:S01]  /*154f0*/  S2R R2, SR_TID.X ;  /* 0x0000000000027919 */ /* 0x000e620000002100 */
[----:B------:R-:W-:-:S04]  /*15500*/  IMAD.MOV.U32 R0, RZ, RZ, 0x4200 ;  /* 0x00004200ff007424 */ /* 0x000fc800078e00ff */
[----:B------:R1:W-:Y:S02]  /*15510*/  SYNCS.ARRIVE.TRANS64 RZ, [R3+URZ+0x30c30], R0 ;  /* 0x030c300003ff79a7 */ /* 0x0003e4000800003f */
[----:B-1----:R-:W-:-:S13]  /*15520*/  LOP3.LUT P0, RZ, R2, 0x1f, RZ, 0xc0, !PT ;  /* 0x0000001f02ff7812 */ /* 0x002fda000780c0ff */
[----:B------:R-:W-:Y:S05]  /*15530*/  @!P0 BRA `(.L_x_2182) ;  /* 0x0000000000048947 */ /* 0x000fea0003800000 */
[----:B------:R-:W-:Y:S01]  /*15540*/  BPT.TRAP 0x1 ;  /* 0x000000040000795c */ /* 0x000fe20000300000 */
.L_x_2182:
        /* <DEDUP_REMOVED lines=34> */
.L_x_2163:
[----:B------:R-:W-:Y:S05]  /*15770*/  BSYNC B0 ;  /* 0x0000000000007941 */ /* 0x000fea0003800000 */
.L_x_2158:
[----:B------:R-:W-:-:S03]  /*15780*/  UMOV UR8, 0xffffffff ;  /* 0xffffffff00087882 */ /* 0x000fc60000000000 */
[----:B------:R-:W-:Y:S05]  /*15790*/  BRA.DIV UR8, `(.L_x_2183) ;  /* 0x0000000608e47947 */ /* 0x000fea000b800000 */
[----:B------:R-:W-:-:S13]  /*157a0*/  ELECT P6, URZ, PT ;  /* 0x00000000003f782f */ /* 0x000fda00038c0000 */
.L_x_2203:
[----:B------:R-:W-:Y:S05]  /*157b0*/  @!P6 BRA `(.L_x_2072) ;  /* 0x000000000084e947 */ /* 0x000fea0003800000 */
[----:B------:R-:W-:-:S06]  /*157c0*/  ULOP3.LUT UR8, UR36, 0x2, URZ, 0xfc, !UPT ;  /* 0x0000000224087892 */ /* 0x000fcc000f8efc3f */
[----:B------:R-:W-:-:S04]  /*157d0*/  MOV R2, UR8 ;  /* 0x0000000800027c02 */ /* 0x000fc80008000f00 */
[----:B------:R-:W-:-:S13]  /*157e0*/  ISETP.NE.AND P2, PT, R2, 0x3, PT ;  /* 0x000000030200780c */ /* 0x000fda0003f45270 */
[----:B------:R-:W-:Y:S05]  /*157f0*/  @!P2 BRA `(.L_x_2184) ;  /* 0x000000000004a947 */ /* 0x000fea0003800000 */
[----:B---3--:R-:W-:Y:S01]  /*15800*/  BPT.TRAP 0x1 ;  /* 0x000000040000795c */ /* 0x008fe20000300000 */
.L_x_2184:
        /* <DEDUP_REMOVED lines=15> */
.L_x_2204:
[----:B------:R-:W2:Y:S02]  /*15900*/  SYNCS.PHASECHK.TRANS64.TRYWAIT P0, [R3+URZ], R2 ;  /* 0x00000002030075a7 */ /* 0x000ea4000800017f */
[----:B--2---:R-:W-:Y:S05]  /*15910*/  @!P0 BRA `(.L_x_2186) ;  /* 0x0000000400b88947 */ /* 0x004fea0003800000 */
.L_x_2205:
[----:B------:R-:W-:Y:S05]  /*15920*/  @!P2 BRA `(.L_x_2187) ;  /* 0x000000000004a947 */ /* 0x000fea0003800000 */
[----:B---3--:R-:W-:Y:S01]  /*15930*/  BPT.TRAP 0x1 ;  /* 0x000000040000795c */ /* 0x008fe20000300000 */
.L_x_2187:
[----:B--2---:R-:W-:-:S05]  /*15940*/  VIADD R3, R8, 0x30c40 ;  /* 0x00030c4008037836 */ /* 0x004fca0000000000 */
[----:B------:R-:W-:-:S04]  /*15950*/  LEA R5, R0, R3, 0x3 ;  /* 0x0000000300057211 */ /* 0x000fc800078e18ff */
[----:B------:R-:W2:Y:S02]  /*15960*/  SYNCS.PHASECHK.TRANS64.TRYWAIT P0, [R5+URZ], R4 ;  /* 0x00000004050075a7 */ /* 0x000ea4000800017f */
[----:B--2---:R-:W-:Y:S05]  /*15970*/  @!P0 BRA `(.L_x_2188) ;  /* 0x0000000400b48947 */ /* 0x004fea0003800000 */
.L_x_2206:
[----:B------:R-:W-:-:S07]  /*15980*/  IMAD R3, R6, 0x8, R3 ;  /* 0x0000000806037824 */ /* 0x000fce00078e0203 */
.L_x_2189:
[----:B----4-:R4:W1:Y:S02]  /*15990*/  SYNCS.PHASECHK.TRANS64.TRYWAIT P0, [R3+URZ], R2 ;  /* 0x00000002030075a7 */ /* 0x010864000800017f */
[----:B-1----:R-:W-:Y:S05]  /*159a0*/  @!P0 NANOSLEEP.SYNCS 0x989680 ;  /* 0x009896800000895d */ /* 0x002fea0003900000 */
[----:B------:R-:W1:Y:S02]  /*159b0*/  @!P0 SYNCS.PHASECHK.TRANS64 P0, [R3+URZ], R2 ;  /* 0x00000002030085a7 */ /* 0x000e64000800007f */
[----:B-1----:R-:W-:Y:S05]  /*159c0*/  @!P0 BRA `(.L_x_2189) ;  /* 0xfffffffc00f08947 */ /* 0x002fea000383ffff */
.L_x_2072:
[----:B---3--:R-:W-:Y:S05]  /*159d0*/  BSYNC B6 ;  /* 0x0000000000067941 */ /* 0x008fea0003800000 */
.L_x_2066:
[----:B------:R-:W-:Y:S05]  /*159e0*/  EXIT ;  /* 0x000000000000794d */ /* 0x000fea0003800000 */
.L_x_2083:
[----:B------:R-:W-:Y:S01]  /*159f0*/  MOV R13, R18 ;  /* 0x00000012000d7202 */ /* 0x000fe20000000f00 */
[----:B------:R-:W-:Y:S01]  /*15a00*/  IMAD.MOV.U32 R12, RZ, RZ, RZ ;  /* 0x000000ffff0c7224 */ /* 0x000fe200078e00ff */
[----:B------:R-:W-:Y:S01]  /*15a10*/  MOV R11, 0x1f ;  /* 0x0000001f000b7802 */ /* 0x000fe20000000f00 */
[----:B------:R-:W-:-:S07]  /*15a20*/  IMAD.MOV.U32 R15, RZ, RZ, -0x1 ;  /* 0xffffffffff0f7424 */ /* 0x000fce00078e00ff */
[----:B------:R-:W-:Y:S05]  /*15a30*/  WARPSYNC.COLLECTIVE R15, `(.L_x_2190) ;  /* 0x000000000f087348 */ /* 0x000fea0003c00000 */
[----:B------:R1:W2:Y:S02]  /*15a40*/  SHFL.IDX P6, R14, R13, R12, R11 ;  /* 0x0000000c0d0e7389 */ /* 0x0002a400000c000b */
[----:B-12---:R-:W-:Y:S01]  /*15a50*/  ENDCOLLECTIVE ;  /* 0x000000000000791b */ /* 0x006fe20003800000 */
.L_x_2190:
[----:B------:R-:W-:Y:S05]  /*15a60*/  BRA `(.L_x_2191) ;  /* 0xfffffeb8006c7947 */ /* 0x000fea000383ffff */
.L_x_2085:
[----:B--2---:R2:W3:Y:S02]  /*15a70*/  SYNCS.PHASECHK.TRANS64.TRYWAIT P0, [R16+URZ+0x30c00], R11 ;  /* 0x030c000b100075a7 */ /* 0x0044e4000800017f */
[----:B---3--:R-:W-:Y:S05]  /*15a80*/  @!P0 NANOSLEEP.SYNCS 0x989680 ;  /* 0x009896800000895d */ /* 0x008fea0003900000 */
[----:B------:R-:W3:Y:S02]  /*15a90*/  @!P0 SYNCS.PHASECHK.TRANS64 P0, [R16+URZ+0x30c00], R11 ;  /* 0x030c000b100085a7 */ /* 0x000ee4000800007f */
[----:B---3--:R-:W-:Y:S05]  /*15aa0*/  @!P0 BRA `(.L_x_2085) ;  /* 0xfffffffc00f08947 */ /* 0x008fea000383ffff */
[----:B------:R-:W-:Y:S05]  /*15ab0*/  BRA `(.L_x_2084) ;  /* 0xfffffeb800b87947 */ /* 0x000fea000383ffff */
.L_x_2090:
[----:B--2---:R2:W3:Y:S02]  /*15ac0*/  SYNCS.PHASECHK.TRANS64.TRYWAIT P0, [R6+URZ+0x30c10], R23 ;  /* 0x030c1017060075a7 */ /* 0x0044e4000800017f */
[----:B---3--:R-:W-:Y:S05]  /*15ad0*/  @!P0 NANOSLEEP.SYNCS 0x989680 ;  /* 0x009896800000895d */ /* 0x008fea0003900000 */
[----:B------:R-:W3:Y:S02]  /*15ae0*/  @!P0 SYNCS.PHASECHK.TRANS64 P0, [R6+URZ+0x30c10], R23 ;  /* 0x030c1017060085a7 */ /* 0x000ee4000800007f */
[----:B---3--:R-:W-:Y:S05]  /*15af0*/  @!P0 BRA `(.L_x_2090) ;  /* 0xfffffffc00f08947 */ /* 0x008fea000383ffff */
[----:B------:R-:W-:Y:S05]  /*15b00*/  BRA `(.L_x_2089) ;  /* 0xfffffec4006c7947 */ /* 0x000fea000383ffff */
.L_x_2094:
[----:B------:R1:W1:Y:S02]  /*15b10*/  SYNCS.PHASECHK.TRANS64.TRYWAIT P0, [R6+URZ+0x30c30], R23 ;  /* 0x030c3017060075a7 */ /* 0x000264000800017f */
[----:B-1----:R-:W-:Y:S05]  /*15b20*/  @!P0 NANOSLEEP.SYNCS 0x989680 ;  /* 0x009896800000895d */ /* 0x002fea0003900000 */
[----:B------:R-:W1:Y:S02]  /*15b30*/  @!P0 SYNCS.PHASECHK.TRANS64 P0, [R6+URZ+0x30c30], R23 ;  /* 0x030c3017060085a7 */ /* 0x000e64000800007f */
[----:B-1----:R-:W-:Y:S05]  /*15b40*/  @!P0 BRA `(.L_x_2094) ;  /* 0xfffffffc00f08947 */ /* 0x002fea000383ffff */
[----:B------:R-:W-:Y:S05]  /*15b50*/  BRA `(.L_x_2093) ;  /* 0xfffffec800747947 */ /* 0x000fea000383ffff */
.L_x_2102:
[----:B--2---:R2:W3:Y:S02]  /*15b60*/  SYNCS.PHASECHK.TRANS64.TRYWAIT P1, [R6+URZ+0x30c10], R23 ;  /* 0x030c1017060075a7 */ /* 0x0044e4000802017f */
[----:B---3--:R-:W-:Y:S05]  /*15b70*/  @!P1 NANOSLEEP.SYNCS 0x989680 ;  /* 0x009896800000995d */ /* 0x008fea0003900000 */
[----:B------:R-:W3:Y:S02]  /*15b80*/  @!P1 SYNCS.PHASECHK.TRANS64 P1, [R6+URZ+0x30c10], R23 ;  /* 0x030c1017060095a7 */ /* 0x000ee4000802007f */
[----:B---3--:R-:W-:Y:S05]  /*15b90*/  @!P1 BRA `(.L_x_2102) ;  /* 0xfffffffc00f09947 */ /* 0x008fea000383ffff */
[----:B------:R-:W-:Y:S05]  /*15ba0*/  BRA `(.L_x_2101) ;  /* 0xffffff1c008c7947 */ /* 0x000fea000383ffff */
.L_x_2106:
[----:B------:R1:W1:Y:S02]  /*15bb0*/  SYNCS.PHASECHK.TRANS64.TRYWAIT P1, [R6+URZ+0x30c30], R23 ;  /* 0x030c3017060075a7 */ /* 0x000264000802017f */
[----:B-1----:R-:W-:Y:S05]  /*15bc0*/  @!P1 NANOSLEEP.SYNCS 0x989680 ;  /* 0x009896800000995d */ /* 0x002fea0003900000 */
[----:B------:R-:W1:Y:S02]  /*15bd0*/  @!P1 SYNCS.PHASECHK.TRANS64 P1, [R6+URZ+0x30c30], R23 ;  /* 0x030c3017060095a7 */ /* 0x000e64000802007f */
[----:B-1----:R-:W-:Y:S05]  /*15be0*/  @!P1 BRA `(.L_x_2106) ;  /* 0xfffffffc00f09947 */ /* 0x002fea000383ffff */
[----:B------:R-:W-:Y:S05]  /*15bf0*/  BRA `(.L_x_2105) ;  /* 0xffffff20008c7947 */ /* 0x000fea000383ffff */
.L_x_2114:
[----:B--2---:R2:W3:Y:S02]  /*15c00*/  SYNCS.PHASECHK.TRANS64.TRYWAIT P0, [R6+URZ+0x30c10], R23 ;  /* 0x030c1017060075a7 */ /* 0x0044e4000800017f */
[----:B---3--:R-:W-:Y:S05]  /*15c10*/  @!P0 NANOSLEEP.SYNCS 0x989680 ;  /* 0x009896800000895d */ /* 0x008fea0003900000 */
[----:B------:R-:W3:Y:S02]  /*15c20*/  @!P0 SYNCS.PHASECHK.TRANS64 P0, [R6+URZ+0x30c10], R23 ;  /* 0x030c1017060085a7 */ /* 0x000ee4000800007f */
[----:B---3--:R-:W-:Y:S05]  /*15c30*/  @!P0 BRA `(.L_x_2114) ;  /* 0xfffffffc00f08947 */ /* 0x008fea000383ffff */
[----:B------:R-:W-:Y:S05]  /*15c40*/  BRA `(.L_x_2113) ;  /* 0xffffff6800e47947 */ /* 0x000fea000383ffff */
.L_x_2118:
[----:B------:R1:W1:Y:S02]  /*15c50*/  SYNCS.PHASECHK.TRANS64.TRYWAIT P0, [R6+URZ+0x30c30], R23 ;  /* 0x030c3017060075a7 */ /* 0x000264000800017f */
[----:B-1----:R-:W-:Y:S05]  /*15c60*/  @!P0 NANOSLEEP.SYNCS 0x989680 ;  /* 0x009896800000895d */ /* 0x002fea0003900000 */
[----:B------:R-:W1:Y:S02]  /*15c70*/  @!P0 SYNCS.PHASECHK.TRANS64 P0, [R6+URZ+0x30c30], R23 ;  /* 0x030c3017060085a7 */ /* 0x000e64000800007f */
[----:B-1----:R-:W-:Y:S05]  /*15c80*/  @!P0 BRA `(.L_x_2118) ;  /* 0xfffffffc00f08947 */ /* 0x002fea000383ffff */
[----:B------:R-:W-:Y:S05]  /*15c90*/  BRA `(.L_x_2117) ;  /* 0xffffff6c00e47947 */ /* 0x000fea000383ffff */
.L_x_2164:
[----:B-1----:R1:W2:Y:S02]  /*15ca0*/  SYNCS.PHASECHK.TRANS64.TRYWAIT P0, [R15+URZ+0x30c20], R0 ;  /* 0x030c20000f0075a7 */ /* 0x0022a4000800017f */
[----:B--2---:R-:W-:Y:S05]  /*15cb0*/  @!P0 NANOSLEEP.SYNCS 0x989680 ;  /* 0x009896800000895d */ /* 0x004fea0003900000 */
[----:B------:R-:W2:Y:S02]  /*15cc0*/  @!P0 SYNCS.PHASECHK.TRANS64 P0, [R15+URZ+0x30c20], R0 ;  /* 0x030c20000f0085a7 */ /* 0x000ea4000800007f */
[----:B--2---:R-:W-:Y:S05]  /*15cd0*/  @!P0 BRA `(.L_x_2164) ;  /* 0xfffffffc00f08947 */ /* 0x004fea000383ffff */
[----:B------:R-:W-:Y:S05]  /*15ce0*/  BRA `(.L_x_2192) ;  /* 0xffffffe000e87947 */ /* 0x000fea000383ffff */
.L_x_2168:
[----:B--2---:R2:W3:Y:S02]  /*15cf0*/  SYNCS.PHASECHK.TRANS64.TRYWAIT P1, [R15+URZ+0x30c40], R18 ;  /* 0x030c40120f0075a7 */ /* 0x0044e4000802017f */
[----:B---3--:R-:W-:Y:S05]  /*15d00*/  @!P1 NANOSLEEP.SYNCS 0x989680 ;  /* 0x009896800000995d */ /* 0x008fea0003900000 */
[----:B------:R-:W3:Y:S02]  /*15d10*/  @!P1 SYNCS.PHASECHK.TRANS64 P1, [R15+URZ+0x30c40], R18 ;  /* 0x030c40120f0095a7 */ /* 0x000ee4000802007f */
[----:B---3--:R-:W-:Y:S05]  /*15d20*/  @!P1 BRA `(.L_x_2168) ;  /* 0xfffffffc00f09947 */ /* 0x008fea000383ffff */
[----:B------:R-:W-:Y:S05]  /*15d30*/  BRA `(.L_x_2193) ;  /* 0xffffffe800507947 */ /* 0x000fea000383ffff */
.L_x_2170:
[----:B-1----:R1:W3:Y:S02]  /*15d40*/  SYNCS.PHASECHK.TRANS64.TRYWAIT P1, [R15+URZ+0x30c28], R18 ;  /* 0x030c28120f0075a7 */ /* 0x0022e4000802017f */
[----:B---3--:R-:W-:Y:S05]  /*15d50*/  @!P1 NANOSLEEP.SYNCS 0x989680 ;  /* 0x009896800000995d */ /* 0x008fea0003900000 */
[----:B------:R-:W3:Y:S02]  /*15d60*/  @!P1 SYNCS.PHASECHK.TRANS64 P1, [R15+URZ+0x30c28], R18 ;  /* 0x030c28120f0095a7 */ /* 0x000ee4000802007f */
[----:B---3--:R-:W-:Y:S05]  /*15d70*/  @!P1 BRA `(.L_x_2170) ;  /* 0xfffffffc00f09947 */ /* 0x008fea000383ffff */
[----:B------:R-:W-:Y:S05]  /*15d80*/  BRA `(.L_x_2194) ;  /* 0xffffffe800d47947 */ /* 0x000fea000383ffff */
.L_x_2172:
[----:B---3--:R3:W4:Y:S02]  /*15d90*/  SYNCS.PHASECHK.TRANS64.TRYWAIT P1, [R15+URZ+0x30c48], R18 ;  /* 0x030c48120f0075a7 */ /* 0x008724000802017f */
[----:B----4-:R-:W-:Y:S05]  /*15da0*/  @!P1 NANOSLEEP.SYNCS 0x989680 ;  /* 0x009896800000995d */ /* 0x010fea0003900000 */
[----:B------:R-:W4:Y:S02]  /*15db0*/  @!P1 SYNCS.PHASECHK.TRANS64 P1, [R15+URZ+0x30c48], R18 ;  /* 0x030c48120f0095a7 */ /* 0x000f24000802007f */
[----:B----4-:R-:W-:Y:S05]  /*15dc0*/  @!P1 BRA `(.L_x_2172) ;  /* 0xfffffffc00f09947 */ /* 0x010fea000383ffff */
[----:B------:R-:W-:Y:S05]  /*15dd0*/  BRA `(.L_x_2195) ;  /* 0xffffffec00587947 */ /* 0x000fea000383ffff */
.L_x_2174:
[----:B------:R-:W-:-:S07]  /*15de0*/  SHF.L.U32 R4, R10, 0x1f, RZ ;  /* 0x0000001f0a047819 */ /* 0x000fce00000006ff */
.L_x_2196:
[----:B----4-:R4:W1:Y:S02]  /*15df0*/  SYNCS.PHASECHK.TRANS64.TRYWAIT P1, [R15+URZ+0x30c20], R4 ;  /* 0x030c20040f0075a7 */ /* 0x010864000802017f */
[----:B-1----:R-:W-:Y:S05]  /*15e00*/  @!P1 NANOSLEEP.SYNCS 0x989680 ;  /* 0x009896800000995d */ /* 0x002fea0003900000 */
[----:B------:R-:W1:Y:S02]  /*15e10*/  @!P1 SYNCS.PHASECHK.TRANS64 P1, [R15+URZ+0x30c20], R4 ;  /* 0x030c20040f0095a7 */ /* 0x000e64000802007f */
[----:B-1----:R-:W-:Y:S05]  /*15e20*/  @!P1 BRA `(.L_x_2196) ;  /* 0xfffffffc00f09947 */ /* 0x002fea000383ffff */
[----:B------:R-:W-:Y:S05]  /*15e30*/  BRA `(.L_x_2197) ;  /* 0xffffffec00c07947 */ /* 0x000fea000383ffff */
.L_x_2177:
[----:B----4-:R4:W1:Y:S02]  /*15e40*/  SYNCS.PHASECHK.TRANS64.TRYWAIT P1, [R15+URZ+0x30c40], R12 ;  /* 0x030c400c0f0075a7 */ /* 0x010864000802017f */
[----:B-1----:R-:W-:Y:S05]  /*15e50*/  @!P1 NANOSLEEP.SYNCS 0x989680 ;  /* 0x009896800000995d */ /* 0x002fea0003900000 */
[----:B------:R-:W1:Y:S02]  /*15e60*/  @!P1 SYNCS.PHASECHK.TRANS64 P1, [R15+URZ+0x30c40], R12 ;  /* 0x030c400c0f0095a7 */ /* 0x000e64000802007f */
[----:B-1----:R-:W-:Y:S05]  /*15e70*/  @!P1 BRA `(.L_x_2177) ;  /* 0xfffffffc00f09947 */ /* 0x002fea000383ffff */
[----:B------:R-:W-:Y:S05]  /*15e80*/  BRA `(.L_x_2198) ;  /* 0xfffffff000607947 */ /* 0x000fea000383ffff */
.L_x_2179:
[----:B-1----:R1:W2:Y:S02]  /*15e90*/  SYNCS.PHASECHK.TRANS64.TRYWAIT P1, [R15+URZ+0x30c28], R12 ;  /* 0x030c280c0f0075a7 */ /* 0x0022a4000802017f */
[----:B--2---:R-:W-:Y:S05]  /*15ea0*/  @!P1 NANOSLEEP.SYNCS 0x989680 ;  /* 0x009896800000995d */ /* 0x004fea0003900000 */
[----:B------:R-:W2:Y:S02]  /*15eb0*/  @!P1 SYNCS.PHASECHK.TRANS64 P1, [R15+URZ+0x30c28], R12 ;  /* 0x030c280c0f0095a7 */ /* 0x000ea4000802007f */
[----:B--2---:R-:W-:Y:S05]  /*15ec0*/  @!P1 BRA `(.L_x_2179) ;  /* 0xfffffffc00f09947 */ /* 0x004fea000383ffff */
[----:B------:R-:W-:Y:S05]  /*15ed0*/  BRA `(.L_x_2199) ;  /* 0xfffffff000d87947 */ /* 0x000fea000383ffff */
.L_x_2181:
[----:B------:R1:W1:Y:S02]  /*15ee0*/  SYNCS.PHASECHK.TRANS64.TRYWAIT P0, [R3+URZ+0x30c40], R0 ;  /* 0x030c4000030075a7 */ /* 0x000264000800017f */
[----:B-1----:R-:W-:Y:S05]  /*15ef0*/  @!P0 NANOSLEEP.SYNCS 0x989680 ;  /* 0x009896800000895d */ /* 0x002fea0003900000 */
[----:B------:R-:W1:Y:S02]  /*15f00*/  @!P0 SYNCS.PHASECHK.TRANS64 P0, [R3+URZ+0x30c40], R0 ;  /* 0x030c4000030085a7 */ /* 0x000e64000800007f */
[----:B-1----:R-:W-:Y:S05]  /*15f10*/  @!P0 BRA `(.L_x_2181) ;  /* 0xfffffffc00f08947 */ /* 0x002fea000383ffff */
[----:B------:R-:W-:Y:S05]  /*15f20*/  BRA `(.L_x_2200) ;  /* 0xfffffff4006c7947 */ /* 0x000fea000383ffff */
.L_x_2183:
[----:B------:R-:W-:Y:S01]  /*15f30*/  BSSY B0, `(.L_x_2201) ;  /* 0x0000006000007945 */ /* 0x000fe20003800000 */
[----:B------:R-:W-:-:S07]  /*15f40*/  MOV R15, 0xffffffff ;  /* 0xffffffff000f7802 */ /* 0x000fce0000000f00 */
[----:B---3--:R-:W-:Y:S05]  /*15f50*/  WARPSYNC.COLLECTIVE R15, `(.L_x_2202) ;  /* 0x000000000f0c7348 */ /* 0x008fea0003c00000 */
[----:B------:R-:W-:Y:S02]  /*15f60*/  ELECT P6, UR62, PT ;  /* 0x00000000003e782f */ /* 0x000fe400038c0000 */
[----:B------:R-:W-:Y:S01]  /*15f70*/  MOV R14, UR62 ;  /* 0x0000003e000e7c02 */ /* 0x000fe20008000f00 */
[----:B---3--:R-:W-:Y:S10]  /*15f80*/  ENDCOLLECTIVE ;  /* 0x000000000000791b */ /* 0x008ff40003800000 */
.L_x_2202:
[----:B------:R-:W-:Y:S05]  /*15f90*/  BSYNC B0 ;  /* 0x0000000000007941 */ /* 0x000fea0003800000 */
.L_x_2201:
[----:B------:R-:W-:Y:S05]  /*15fa0*/  BRA `(.L_x_2203) ;  /* 0xfffffff800007947 */ /* 0x000fea000383ffff */
.L_x_2185:
[----:B-1----:R1:W2:Y:S02]  /*15fb0*/  SYNCS.PHASECHK.TRANS64.TRYWAIT P0, [R7+URZ], R4 ;  /* 0x00000004070075a7 */ /* 0x0022a4000800017f */
[----:B--2---:R-:W-:Y:S05]  /*15fc0*/  @!P0 NANOSLEEP.SYNCS 0x989680 ;  /* 0x009896800000895d */ /* 0x004fea0003900000 */
[----:B------:R-:W2:Y:S02]  /*15fd0*/  @!P0 SYNCS.PHASECHK.TRANS64 P0, [R7+URZ], R4 ;  /* 0x00000004070085a7 */ /* 0x000ea4000800007f */
[----:B--2---:R-:W-:Y:S05]  /*15fe0*/  @!P0 BRA `(.L_x_2185) ;  /* 0xfffffffc00f08947 */ /* 0x004fea000383ffff */
[----:B------:R-:W-:Y:S05]  /*15ff0*/  BRA `(.L_x_2204) ;  /* 0xfffffff800407947 */ /* 0x000fea000383ffff */
.L_x_2186:
[----:B--2---:R2:W4:Y:S02]  /*16000*/  SYNCS.PHASECHK.TRANS64.TRYWAIT P0, [R3+URZ], R2 ;  /* 0x00000002030075a7 */ /* 0x004524000800017f */
[----:B----4-:R-:W-:Y:S05]  /*16010*/  @!P0 NANOSLEEP.SYNCS 0x989680 ;  /* 0x009896800000895d */ /* 0x010fea0003900000 */
[----:B------:R-:W4:Y:S02]  /*16020*/  @!P0 SYNCS.PHASECHK.TRANS64 P0, [R3+URZ], R2 ;  /* 0x00000002030085a7 */ /* 0x000f24000800007f */
[----:B----4-:R-:W-:Y:S05]  /*16030*/  @!P0 BRA `(.L_x_2186) ;  /* 0xfffffffc00f08947 */ /* 0x010fea000383ffff */
[----:B------:R-:W-:Y:S05]  /*16040*/  BRA `(.L_x_2205) ;  /* 0xfffffff800347947 */ /* 0x000fea000383ffff */
.L_x_2188:
[----:B--2---:R2:W4:Y:S02]  /*16050*/  SYNCS.PHASECHK.TRANS64.TRYWAIT P0, [R5+URZ], R4 ;  /* 0x00000004050075a7 */ /* 0x004524000800017f */
[----:B----4-:R-:W-:Y:S05]  /*16060*/  @!P0 NANOSLEEP.SYNCS 0x989680 ;  /* 0x009896800000895d */ /* 0x010fea0003900000 */
[----:B------:R-:W4:Y:S02]  /*16070*/  @!P0 SYNCS.PHASECHK.TRANS64 P0, [R5+URZ], R4 ;  /* 0x00000004050085a7 */ /* 0x000f24000800007f */
[----:B----4-:R-:W-:Y:S05]  /*16080*/  @!P0 BRA `(.L_x_2188) ;  /* 0xfffffffc00f08947 */ /* 0x010fea000383ffff */
[----:B------:R-:W-:Y:S05]  /*16090*/  BRA `(.L_x_2206) ;  /* 0xfffffff800387947 */ /* 0x000fea000383ffff */
.L_x_2207:
        /* <DEDUP_REMOVED lines=14> */
.L_x_3733:


//--------------------- .text._ZN7cutlass13device_kernelIN5flash32FlashAttnBwdPostprocessConvertdQIN4cute5tupleIJNS3_1CILi128EEENS5_ILi64EEEEEENS_10bfloat16_tEfNS_4arch4Sm90ELi256ENS3_8TiledMMAINS3_8MMA_AtomIJNS3_4SM904GMMA27MMA_64x64x16_F32BF16BF16_SSILNSF_5MajorE0ELSH_1ELNSF_7ScaleInE1ELSI_1EEEEEENS3_6LayoutINS4_IJNS5_ILi2EEENS5_ILi1EEESN_EEENS4_IJSN_NS5_ILi0EEESP_EEEEENS4_IJNS3_10UnderscoreESS_SS_EEEEELb0EEEEEvNT_6ParamsE --------------------------
	.section	.text._ZN7cutlass13device_kernelIN5flash32FlashAttnBwdPostprocessConvertdQIN4cute5tupleIJNS3_1CILi128EEENS5_ILi64EEEEEENS_10bfloat16_tEfNS_4arch4Sm90ELi256ENS3_8TiledMMAINS3_8MMA_AtomIJNS3_4SM904GMMA27MMA_64x64x16_F32BF16BF16_SSILNSF_5MajorE0ELSH_1ELNSF_7ScaleInE1ELSI_1EEEEEENS3_6LayoutINS4_IJNS5_ILi2EEENS5_ILi1EEESN_EEENS4_IJSN_NS5_ILi0EEESP_EEEEENS4_IJNS3_10UnderscoreESS_SS_EEEEELb0EEEEEvNT_6ParamsE,"ax",@progbits
	.align	128
.text._ZN7cutlass13device_kernelIN5flash32FlashAttnBwdPostprocessConvertdQIN4cute5tupleIJNS3_1CILi128EEENS5_ILi64EEEEEENS_10bfloat16_tEfNS_4arch4Sm90ELi256ENS3_8TiledMMAINS3_8MMA_AtomIJNS3_4SM904GMMA27MMA_64x64x16_F32BF16BF16_SSILNSF_5MajorE0ELSH_1ELNSF_7ScaleInE1ELSI_1EEEEEENS3_6LayoutINS4_IJNS5_ILi2EEENS5_ILi1EEESN_EEENS4_IJSN_NS5_ILi0EEESP_EEEEENS4_IJNS3_10UnderscoreESS_SS_EEEEELb0EEEEEvNT_6ParamsE:
        .type           _ZN7cutlass13device_kernelIN5flash32FlashAttnBwdPostprocessConvertdQIN4cute5tupleIJNS3_1CILi128EEENS5_ILi64EEEEEENS_10bfloat16_tEfNS_4arch4Sm90ELi256ENS3_8TiledMMAINS3_8MMA_AtomIJNS3_4SM904GMMA27MMA_64x64x16_F32BF16BF16_SSILNSF_5MajorE0ELSH_1ELNSF_7ScaleInE1ELSI_1EEEEEENS3_6LayoutINS4_IJNS5_ILi2EEENS5_ILi1EEESN_EEENS4_IJSN_NS5_ILi0EEESP_EEEEENS4_IJNS3_10UnderscoreESS_SS_EEEEELb0EEEEEvNT_6ParamsE,@function
        .size           _ZN7cutlass13device_kernelIN5flash32FlashAttnBwdPostprocessConvertdQIN4cute5tupleIJNS3_1CILi128EEENS5_ILi64EEEEEENS_10bfloat16_tEfNS_4arch4Sm90ELi256ENS3_8TiledMMAINS3_8MMA_AtomIJNS3_4SM904GMMA27MMA_64x64x16_F32BF16BF16_SSILNSF_5MajorE0ELSH_1ELNSF_7ScaleInE1ELSI_1EEEEEENS3_6LayoutINS4_IJNS5_ILi2EEENS5_ILi1EEESN_EEENS4_IJSN_NS5_ILi0EEESP_EEEEENS4_IJNS3_10UnderscoreESS_SS_EEEEELb0EEEEEvNT_6ParamsE,(.L_x_3734 - _ZN7cutlass13device_kernelIN5flash32FlashAttnBwdPostprocessConvertdQIN4cute5tupleIJNS3_1CILi128EEENS5_ILi64EEEEEENS_10bfloat16_tEfNS_4arch4Sm90ELi256ENS3_8TiledMMAINS3_8MMA_AtomIJNS3_4SM904GMMA27MMA_64x64x16_F32BF16BF16_SSILNSF_5MajorE0ELSH_1ELNSF_7ScaleInE1ELSI_1EEEEEENS3_6LayoutINS4_IJNS5_ILi2EEENS5_ILi1EEESN_EEENS4_IJSN_NS5_ILi0EEESP_EEEEENS4_IJNS3_10UnderscoreESS_SS_EEEEELb0EEEEEvNT_6ParamsE)
        .other          _ZN7cutlass13device_kernelIN5flash32FlashAttnBwdPostprocessConvertdQIN4cute5tupleIJNS3_1CILi128EEENS5_ILi64EEEEEENS_10bfloat16_tEfNS_4arch4Sm90ELi256ENS3_8TiledMMAINS3_8MMA_AtomIJNS3_4SM904GMMA27MMA_64x64x16_F32BF16BF16_SSILNSF_5MajorE0ELSH_1ELNSF_7ScaleInE1ELSI_1EEEEEENS3_6LayoutINS4_IJNS5_ILi2EEENS5_ILi1EEESN_EEENS4_IJSN_NS5_ILi0EEESP_EEEEENS4_IJNS3_10UnderscoreESS_SS_EEEEELb0EEEEEvNT_6ParamsE,@"STO_CUDA_ENTRY STV_DEFAULT"
_ZN7cutlass13device_kernelIN5flash32FlashAttnBwdPostprocessConvertdQIN4cute5tupleIJNS3_1CILi128EEENS5_ILi64EEEEEENS_10bfloat16_tEfNS_4arch4Sm90ELi256ENS3_8TiledMMAINS3_8MMA_AtomIJNS3_4SM904GMMA27MMA_64x64x16_F32BF16BF16_SSILNSF_5MajorE0ELSH_1ELNSF_7ScaleInE1ELSI_1EEEEEENS3_6LayoutINS4_IJNS5_ILi2EEENS5_ILi1EEESN_EEENS4_IJSN_NS5_ILi0EEESP_EEEEENS4_IJNS3_10UnderscoreESS_SS_EEEEELb0EEEEEvNT_6ParamsE:
[----:B------:R-:W-:Y:S08]  /*0000*/  LDC R1, c[0x0][0x28] ;  /* 0x00000a00ff017b82 */ /* 0x000ff00000000800 */
[----:B------:R-:W0:Y:S01]  /*0010*/  LDC.64 R2, c[0x0][0x278] ;  /* 0x00009e00ff027b82 */ /* 0x000e220000000a00 */
[----:B------:R-:W1:Y:S01]  /*0020*/  S2R R13, SR_CTAID.Z ;  /* 0x00000000000d7919 */ /* 0x000e620000002700 */
[----:B------:R-:W-:-:S06]  /*0030*/  ULDC.64 UR8, c[0x0][0x208] ;  /* 0x0000820000087ab9 */ /* 0x000fcc0000000a00 */
[----:B------:R-:W2:Y:S08]  /*0040*/  LDC.64 R10, c[0x0][0x270] ;  /* 0x00009c00ff0a7b82 */ /* 0x000eb00000000a00 */
[----:B------:R-:W1:Y:S01]  /*0050*/  LDC.64 R4, c[0x0][0x270] ;  /* 0x00009c00ff047b82 */ /* 0x000e620000000a00 */
[----:B0-----:R-:W-:-:S04]  /*0060*/  ISETP.NE.U32.AND P2, PT, R2, RZ, PT ;  /* 0x000000ff0200720c */ /* 0x001fc80003f45070 */
[----:B------:R-:W-:Y:S02]  /*0070*/  ISETP.NE.AND.EX P2, PT, R3, RZ, PT, P2 ;  /* 0x000000ff0300720c */ /* 0x000fe40003f45320 */
[----:B--2---:R-:W-:-:S04]  /*0080*/  ISETP.NE.U32.AND P1, PT, R10, RZ, PT ;  /* 0x000000ff0a00720c */ /* 0x004fc80003f25070 */
[----:B------:R-:W-:Y:S01]  /*0090*/  ISETP.NE.AND.EX P1, PT, R11, RZ, PT, P1 ;  /* 0x000000ff0b00720c */ /* 0x000fe20003f25310 */
[----:B------:R-:W-:Y:S01]  /*00a0*/  ULDC UR4, c[0x0][0x240] ;  /* 0x0000900000047ab9 */ /* 0x000fe20000000800 */
[----:B-1----:R-:W-:-:S05]  /*00b0*/  IMAD.WIDE R4, R13, 0x4, R4 ;  /* 0x000000040d047825 */ /* 0x002fca00078e0204 */
[----:B------:R-:W0:Y:S01]  /*00c0*/  @P2 LDC.64 R6, c[0x0][0x278] ;  /* 0x00009e00ff062b82 */ /* 0x000e220000000a00 */
[----:B------:R-:W-:-:S05]  /*00d0*/  IMAD.U32 R43, RZ, RZ, UR4 ;  /* 0x00000004ff2b7e24 */ /* 0x000fca000f8e00ff */
[----:B------:R1:W5:Y:S01]  /*00e0*/  @P1 LDG.E R9, desc[UR8][R4.64] ;  /* 0x0000000804091981 */ /* 0x000362000c1e1900 */
[----:B0-----:R-:W-:-:S05]  /*00f0*/  @P2 IMAD.WIDE R6, R13, 0x4, R6 ;  /* 0x000000040d062825 */ /* 0x001fca00078e0206 */
[----:B------:R1:W5:Y:S01]  /*0100*/  @P2 LDG.E R43, desc[UR8][R6.64] ;  /* 0x00000008062b2981 */ /* 0x000362000c1e1900 */
[----:B------:R-:W-:Y:S01]  /*0110*/  ISETP.NE.U32.AND P0, PT, R10, RZ, PT ;  /* 0x000000ff0a00720c */ /* 0x000fe20003f05070 */
[----:B------:R-:W0:Y:S03]  /*0120*/  S2R R3, SR_CTAID.X ;  /* 0x0000000000037919 */ /* 0x000e260000002500 */
[----:B------:R-:W-:Y:S01]  /*0130*/  ISETP.NE.AND.EX P0, PT, R11, RZ, PT, P0 ;  /* 0x000000ff0b00720c */ /* 0x000fe20003f05300 */
[----:B0-----:R-:W-:Y:S01]  /*0140*/  IMAD.SHL.U32 R40, R3, 0x80, RZ ;  /* 0x0000008003287824 */ /* 0x001fe200078e00ff */
[----:B-1----:R-:W-:Y:S11]  /*0150*/  @P2 BRA `(.L_x_2208) ;  /* 0x0000000000102947 */ /* 0x002ff60003800000 */
[----:B------:R-:W-:Y:S05]  /*0160*/  @!P1 BRA `(.L_x_2208) ;  /* 0x00000000000c9947 */ /* 0x000fea0003800000 */
[----:B------:R-:W2:Y:S04]  /*0170*/  LDG.E R0, desc[UR8][R4.64] ;  /* 0x0000000804007981 */ /* 0x000ea8000c1e1900 */
[----:B-----5:R-:W2:Y:S02]  /*0180*/  LDG.E R43, desc[UR8][R4.64+0x4] ;  /* 0x00000408042b7981 */ /* 0x020ea4000c1e1900 */
[----:B--2---:R-:W-:-:S07]  /*0190*/  IMAD.IADD R43, R43, 0x1, -R0 ;  /* 0x000000012b2b7824 */ /* 0x004fce00078e0a00 */
.L_x_2208:
[----:B-----5:R-:W-:-:S13]  /*01a0*/  ISETP.LE.AND P2, PT, R43, R40, PT ;  /* 0x000000282b00720c */ /* 0x020fda0003f43270 */
[----:B------:R-:W-:Y:S05]  /*01b0*/  @P0 EXIT P2 ;  /* 0x000000000000094d */ /* 0x000fea0001000000 */
[----:B------:R-:W0:Y:S01]  /*01c0*/  S2R R6, SR_CTAID.Y ;  /* 0x0000000000067919 */ /* 0x000e220000002600 */
[----:B------:R-:W-:Y:S01]  /*01d0*/  @P1 IMAD R0, R13, 0x80, R9 ;  /* 0x000000800d001824 */ /* 0x000fe200078e0209 */
[----:B------:R-:W1:Y:S01]  /*01e0*/  LDC.64 R14, c[0x0][0x228] ;  /* 0x00008a00ff0e7b82 */ /* 0x000e620000000a00 */
[----:B------:R-:W-:Y:S01]  /*01f0*/  CS2R R10, SRZ ;  /* 0x00000000000a7805 */ /* 0x000fe2000001ff00 */
[----:B------:R-:W2:Y:S01]  /*0200*/  S2R R46, SR_TID.X ;  /* 0x00000000002e7919 */ /* 0x000ea20000002100 */
[----:B------:R-:W-:Y:S01]  /*0210*/  IMAD.SHL.U32 R7, R3, 0x2000, RZ ;  /* 0x0000200003077824 */ /* 0x000fe200078e00ff */
[----:B------:R-:W-:Y:S01]  /*0220*/  @P1 SHF.R.S32.HI R5, RZ, 0x1f, R0 ;  /* 0x0000001fff051819 */ /* 0x000fe20000011400 */
[----:B------:R-:W-:Y:S01]  /*0230*/  BSSY B0, `(.L_x_2209) ;  /* 0x0000030000007945 */ /* 0x000fe20003800000 */
[----:B------:R-:W3:Y:S01]  /*0240*/  S2R R2, SR_CgaCtaId ;  /* 0x0000000000027919 */ /* 0x000ee20000008800 */
[----:B------:R-:W-:Y:S01]  /*0250*/  SEL R4, R13, RZ, !P0 ;  /* 0x000000ff0d047207 */ /* 0x000fe20004000000 */
[----:B------:R-:W4:Y:S01]  /*0260*/  LDC.64 R16, c[0x0][0x230] ;  /* 0x00008c00ff107b82 */ /* 0x000f220000000a00 */
[----:B------:R-:W-:-:S05]  /*0270*/  @P1 LEA.HI R5, R5, R0, RZ, 0x7 ;  /* 0x0000000005051211 */ /* 0x000fca00078f38ff */
[----:B------:R-:W-:Y:S02]  /*0280*/  @P1 IMAD.SHL.U32 R5, R5, 0x40, RZ ;  /* 0x0000004005051824 */ /* 0x000fe400078e00ff */
[----:B------:R-:W5:Y:S03]  /*0290*/  LDC.64 R18, c[0x0][0x210] ;  /* 0x00008400ff127b82 */ /* 0x000f660000000a00 */
[----:B------:R-:W-:-:S04]  /*02a0*/  @P1 LOP3.LUT R5, R5, 0xffffe000, RZ, 0xc0, !PT ;  /* 0xffffe00005051812 */ /* 0x000fc800078ec0ff */
[----:B------:R-:W-:Y:S02]  /*02b0*/  @P1 MOV R10, R5 ;  /* 0x00000005000a1202 */ /* 0x000fe40000000f00 */
[----:B------:R-:W-:Y:S02]  /*02c0*/  @P1 SHF.R.S32.HI R11, RZ, 0x1f, R5 ;  /* 0x0000001fff0b1819 */ /* 0x000fe40000011405 */
[C---:B------:R-:W-:Y:S02]  /*02d0*/  IADD3 R10, P2, R7.reuse, R10, RZ ;  /* 0x0000000a070a7210 */ /* 0x040fe40007f5e0ff */
[----:B0-----:R-:W-:Y:S02]  /*02e0*/  SHF.R.S32.HI R5, RZ, 0x1f, R6 ;  /* 0x0000001fff057819 */ /* 0x001fe40000011406 */
[----:B------:R-:W-:Y:S02]  /*02f0*/  LEA.HI.X.SX32 R11, R7, R11, 0x1, P2 ;  /* 0x0000000b070b7211 */ /* 0x000fe400010f0eff */
[----:B------:R-:W-:Y:S01]  /*0300*/  SHF.R.S32.HI R7, RZ, 0x1f, R13 ;  /* 0x0000001fff077819 */ /* 0x000fe2000001140d */
[----:B-1----:R-:W-:-:S02]  /*0310*/  IMAD R0, R5, R14, RZ ;  /* 0x0000000e05007224 */ /* 0x002fc400078e02ff */
[----:B------:R-:W-:Y:S01]  /*0320*/  IMAD.WIDE.U32 R10, R6, R14, R10 ;  /* 0x0000000e060a7225 */ /* 0x000fe200078e000a */
[----:B------:R-:W-:Y:S02]  /*0330*/  SEL R7, R7, RZ, !P0 ;  /* 0x000000ff07077207 */ /* 0x000fe40004000000 */
[----:B--2---:R-:W-:Y:S01]  /*0340*/  ISETP.NE.AND P0, PT, R46, RZ, PT ;  /* 0x000000ff2e00720c */ /* 0x004fe20003f05270 */
[----:B------:R-:W-:Y:S02]  /*0350*/  IMAD R15, R6, R15, R0 ;  /* 0x0000000f060f7224 */ /* 0x000fe400078e0200 */
[----:B----4-:R-:W-:Y:S02]  /*0360*/  IMAD R0, R7, R16, RZ ;  /* 0x0000001007007224 */ /* 0x010fe400078e02ff */
[----:B------:R-:W-:Y:S02]  /*0370*/  IMAD.IADD R11, R11, 0x1, R15 ;  /* 0x000000010b0b7824 */ /* 0x000fe400078e020f */
[----:B------:R-:W-:-:S02]  /*0380*/  IMAD R13, R4, R17, R0 ;  /* 0x00000011040d7224 */ /* 0x000fc400078e0200 */
[----:B------:R-:W-:-:S04]  /*0390*/  IMAD.WIDE.U32 R10, R4, R16, R10 ;  /* 0x00000010040a7225 */ /* 0x000fc800078e000a */
[----:B------:R-:W-:Y:S01]  /*03a0*/  IMAD.IADD R0, R11, 0x1, R13 ;  /* 0x000000010b007824 */ /* 0x000fe200078e020d */
[----:B-----5:R-:W-:-:S04]  /*03b0*/  LEA R18, P2, R10, R18, 0x2 ;  /* 0x000000120a127211 */ /* 0x020fc800078410ff */
[----:B------:R-:W-:Y:S01]  /*03c0*/  LEA.HI.X R0, R10, R19, R0, 0x2, P2 ;  /* 0x000000130a007211 */ /* 0x000fe200010f1400 */
[----:B---3--:R-:W-:Y:S08]  /*03d0*/  @P0 BRA `(.L_x_2210) ;  /* 0x0000000000540947 */ /* 0x008ff00003800000 */
[----:B------:R-:W0:Y:S01]  /*03e0*/  S2UR UR7, SR_CgaCtaId ;  /* 0x00000000000779c3 */ /* 0x000e220000008800 */
[----:B------:R-:W-:Y:S01]  /*03f0*/  UMOV UR6, 0x400 ;  /* 0x0000040000067882 */ /* 0x000fe20000000000 */
[----:B------:R-:W-:Y:S01]  /*0400*/  UMOV UR4, 0x1 ;  /* 0x0000000100047882 */ /* 0x000fe20000000000 */
[----:B------:R-:W-:Y:S01]  /*0410*/  IMAD.MOV.U32 R8, RZ, RZ, 0x8000 ;  /* 0x00008000ff087424 */ /* 0x000fe200078e00ff */
[----:B------:R-:W-:-:S04]  /*0420*/  UIADD3 UR4, -UR4, 0x100000, URZ ;  /* 0x0010000004047890 */ /* 0x000fc8000fffe13f */
[----:B------:R-:W-:Y:S02]  /*0430*/  USHF.L.U32 UR5, UR4, 0xb, URZ ;  /* 0x0000000b04057899 */ /* 0x000fe4000800063f */
[----:B------:R-:W-:Y:S01]  /*0440*/  USHF.L.U32 UR4, UR4, 0x1, URZ ;  /* 0x0000000104047899 */ /* 0x000fe2000800063f */
[----:B------:R-:W-:Y:S01]  /*0450*/  PLOP3.LUT P0, PT, PT, PT, PT, 0x80, 0x0 ;  /* 0x000000000000781c */ /* 0x000fe20003f0f070 */
[----:B------:R-:W-:Y:S01]  /*0460*/  UMOV UR10, 0x800 ;  /* 0x00000800000a7882 */ /* 0x000fe20000000000 */
[----:B0-----:R-:W-:-:S04]  /*0470*/  ULEA UR6, UR7, UR6, 0x18 ;  /* 0x0000000607067291 */ /* 0x001fc8000f8ec03f */
[----:B------:R-:W-:Y:S01]  /*0480*/  UIADD3 UR7, UR6, 0xc000, URZ ;  /* 0x0000c00006077890 */ /* 0x000fe2000fffe03f */
[----:B------:R-:W0:Y:S07]  /*0490*/  FENCE.VIEW.ASYNC.S ;  /* 0x00000000000073c6 */ /* 0x000e2e0000000000 */
[----:B0-----:R0:W1:Y:S02]  /*04a0*/  SYNCS.EXCH.64 URZ, [UR6+0xc000], UR4 ;  /* 0x00c00004063f75b2 */ /* 0x0010640008000100 */
[----:B0-----:R-:W-:-:S02]  /*04b0*/  R2UR UR4, R18 ;  /* 0x00000000120472ca */ /* 0x001fc400000e0000 */
[----:B------:R-:W-:Y:S01]  /*04c0*/  R2UR UR5, R0 ;  /* 0x00000000000572ca */ /* 0x000fe200000e0000 */
[----:B-1----:R0:W-:-:S14]  /*04d0*/  SYNCS.ARRIVE.TRANS64 RZ, [UR6+0xc000], R8 ;  /* 0x00c00008ffff79a7 */ /* 0x0021dc0008000006 */
.L_x_2211:
[----:B------:R-:W-:Y:S01]  /*04e0*/  @P0 ELECT P2, URZ, PT ;  /* 0x00000000003f082f */ /* 0x000fe20003840000 */
[----:B------:R1:W-:-:S12]  /*04f0*/  UBLKCP.S.G [UR6], [UR4], UR10 ;  /* 0x00000006040073ba */ /* 0x0003d8000800020a */
[----:B------:R-:W-:Y:S02]  /*0500*/  @P2 PLOP3.LUT P0, PT, P2, PT, PT, 0x8, 0x0 ;  /* 0x000000000000281c */ /* 0x000fe4000170e170 */
[----:B------:R-:W-:-:S11]  /*0510*/  PLOP3.LUT P2, PT, PT, PT, PT, 0x8, 0x0 ;  /* 0x000000000000781c */ /* 0x000fd60003f4e170 */
[----:B-1----:R-:W-:Y:S05]  /*0520*/  @P0 BRA.U.ANY `(.L_x_2211) ;  /* 0xfffffffd00ec0947 */ /* 0x002fea000393ffff */
.L_x_2210:
[----:B------:R-:W-:Y:S05]  /*0530*/  BSYNC B0 ;  /* 0x0000000000007941 */ /* 0x000fea0003800000 */
.L_x_2209:
[----:B------:R-:W-:Y:S01]  /*0540*/  BAR.SYNC.DEFER_BLOCKING 0x0 ;  /* 0x0000000000007b1d */ /* 0x000fe20000010000 */
[----:B------:R-:W-:Y:S02]  /*0550*/  MOV R41, 0x400 ;  /* 0x0000040000297802 */ /* 0x000fe40000000f00 */
[----:B------:R-:W-:Y:S02]  /*0560*/  CS2R R50, SRZ ;  /* 0x0000000000327805 */ /* 0x000fe4000001ff00 */
[----:B------:R-:W-:Y:S01]  /*0570*/  SHF.L.U32 R0, RZ, 0x1f, RZ ;  /* 0x0000001fff007819 */ /* 0x000fe200000006ff */
[--C-:B------:R-:W-:Y:S01]  /*0580*/  @P1 IMAD.MOV.U32 R50, RZ, RZ, R9.reuse ;  /* 0x000000ffff321224 */ /* 0x100fe200078e0009 */
[----:B------:R-:W-:Y:S02]  /*0590*/  LEA R41, R2, R41, 0x18 ;  /* 0x0000002902297211 */ /* 0x000fe400078ec0ff */
[----:B------:R-:W-:-:S07]  /*05a0*/  @P1 SHF.R.S32.HI R51, RZ, 0x1f, R9 ;  /* 0x0000001fff331819 */ /* 0x000fce0000011409 */
.L_x_2212:
[----:B-1----:R1:W2:Y:S02]  /*05b0*/  SYNCS.PHASECHK.TRANS64.TRYWAIT P0, [R41+URZ+0xc000], R0 ;  /* 0x00c00000290075a7 */ /* 0x0022a4000800017f */
[----:B--2---:R-:W-:Y:S05]  /*05c0*/  @!P0 NANOSLEEP.SYNCS 0x989680 ;  /* 0x009896800000895d */ /* 0x004fea0003900000 */
[----:B------:R-:W2:Y:S02]  /*05d0*/  @!P0 SYNCS.PHASECHK.TRANS64 P0, [R41+URZ+0xc000], R0 ;  /* 0x00c00000290085a7 */ /* 0x000ea4000800007f */
[----:B--2---:R-:W-:Y:S05]  /*05e0*/  @!P0 BRA `(.L_x_2212) ;  /* 0xfffffffc00f08947 */ /* 0x004fea000383ffff */
[----:B------:R-:W-:Y:S01]  /*05f0*/  SHF.R.S32.HI R37, RZ, 0x1f, R46 ;  /* 0x0000001fff257819 */ /* 0x000fe2000001142e */
[----:B------:R-:W-:Y:S01]  /*0600*/  ULDC UR4, c[0x0][0x268] ;  /* 0x00009a0000047ab9 */ /* 0x000fe20000000800 */
[----:B------:R-:W-:Y:S01]  /*0610*/  ULDC.64 UR6, c[0x0][0x258] ;  /* 0x0000960000067ab9 */ /* 0x000fe20000000a00 */
[----:B------:R-:W-:Y:S01]  /*0620*/  VIADDMNMX R43, R43, -R40, 0x80, PT ;  /* 0x000000802b2b7446 */ /* 0x000fe20003800928 */
[----:B------:R-:W-:Y:S01]  /*0630*/  IMAD R5, R5, UR6, RZ ;  /* 0x0000000605057c24 */ /* 0x000fe2000f8e02ff */
[CC--:B-1----:R-:W-:Y:S01]  /*0640*/  LEA.HI R0, R37.reuse, R46.reuse, RZ, 0x7 ;  /* 0x0000002e25007211 */ /* 0x0c2fe200078f38ff */
[----:B------:R-:W-:Y:S01]  /*0650*/  BSSY B0, `(.L_x_2213) ;  /* 0x0000092000007945 */ /* 0x000fe20003800000 */
[----:B------:R-:W-:Y:S02]  /*0660*/  LEA.HI R48, R37, R46, RZ, 0x4 ;  /* 0x0000002e25307211 */ /* 0x000fe400078f20ff */
[C---:B------:R-:W-:Y:S01]  /*0670*/  LOP3.LUT R9, R0.reuse, 0xfffff80, RZ, 0xc0, !PT ;  /* 0x0fffff8000097812 */ /* 0x040fe200078ec0ff */
[----:B------:R-:W-:Y:S01]  /*0680*/  IMAD.SHL.U32 R0, R0, 0x20, RZ ;  /* 0x0000002000007824 */ /* 0x000fe200078e00ff */
[----:B------:R-:W-:-:S02]  /*0690*/  LOP3.LUT R11, R48, 0xfffffff0, RZ, 0xc0, !PT ;  /* 0xfffffff0300b7812 */ /* 0x000fc400078ec0ff */
[-C--:B------:R-:W-:Y:S02]  /*06a0*/  IADD3 R9, -R9, R46.reuse, RZ ;  /* 0x0000002e09097210 */ /* 0x080fe40007ffe1ff */
[----:B------:R-:W-:Y:S01]  /*06b0*/  LOP3.LUT R0, R0, 0x3ffff000, RZ, 0xc0, !PT ;  /* 0x3ffff00000007812 */ /* 0x000fe200078ec0ff */
[----:B------:R-:W-:Y:S01]  /*06c0*/  IMAD.IADD R42, R46, 0x1, -R11 ;  /* 0x000000012e2a7824 */ /* 0x000fe200078e0a0b */
[-C--:B------:R-:W-:Y:S02]  /*06d0*/  LEA.HI R2, R37, R46.reuse, RZ, 0x5 ;  /* 0x0000002e25027211 */ /* 0x080fe400078f28ff */
[----:B------:R-:W-:Y:S01]  /*06e0*/  SHF.R.U32.HI R48, RZ, 0x1, R48 ;  /* 0x00000001ff307819 */ /* 0x000fe20000011630 */
[----:B------:R-:W-:Y:S01]  /*06f0*/  IMAD R0, R9, 0x4, R0 ;  /* 0x0000000409007824 */ /* 0x000fe200078e0200 */
[----:B------:R-:W-:Y:S01]  /*0700*/  SHF.R.S32.HI R45, RZ, 0x1f, R42 ;  /* 0x0000001fff2d7819 */ /* 0x000fe2000001142a */
[----:B------:R-:W-:Y:S02]  /*0710*/  IMAD.SHL.U32 R2, R2, 0x20, RZ ;  /* 0x0000002002027824 */ /* 0x000fe400078e00ff */
[----:B------:R-:W-:Y:S01]  /*0720*/  IMAD R52, R0, 0x4, R41 ;  /* 0x0000000400347824 */ /* 0x000fe200078e0229 */
[----:B------:R-:W-:-:S02]  /*0730*/  LEA.HI R0, R37, R46, RZ, 0x3 ;  /* 0x0000002e25007211 */ /* 0x000fc400078f18ff */
[----:B------:R-:W-:Y:S02]  /*0740*/  LEA.HI R45, R45, R42, RZ, 0x3 ;  /* 0x0000002a2d2d7211 */ /* 0x000fe400078f18ff */
[----:B------:R-:W-:Y:S01]  /*0750*/  LOP3.LUT R23, R0, 0x1ffffff8, RZ, 0xc0, !PT ;  /* 0x1ffffff800177812 */ /* 0x000fe200078ec0ff */
[----:B------:R-:W1:Y:S01]  /*0760*/  LDS.128 R12, [R52+0x800] ;  /* 0x00080000340c7984 */ /* 0x000e620000000c00 */
[----:B------:R-:W-:Y:S02]  /*0770*/  SHF.R.S32.HI R0, RZ, 0x3, R0 ;  /* 0x00000003ff007819 */ /* 0x000fe40000011400 */
[----:B------:R-:W-:Y:S01]  /*0780*/  LOP3.LUT R21, R45, 0xfffffff8, RZ, 0xc0, !PT ;  /* 0xfffffff82d157812 */ /* 0x000fe200078ec0ff */
[----:B------:R-:W-:Y:S01]  /*0790*/  IMAD.IADD R44, R46, 0x1, -R23 ;  /* 0x000000012e2c7824 */ /* 0x000fe200078e0a17 */
[----:B------:R-:W-:Y:S01]  /*07a0*/  SHF.L.U32 R28, R0, 0x6, RZ ;  /* 0x00000006001c7819 */ /* 0x000fe200000006ff */
[----:B0-----:R-:W0:Y:S01]  /*07b0*/  LDS.128 R8, [R52] ;  /* 0x0000000034087984 */ /* 0x001e220000000c00 */
[----:B------:R-:W-:Y:S01]  /*07c0*/  LEA.HI R46, R37, R46, RZ, 0x6 ;  /* 0x0000002e252e7211 */ /* 0x000fe200078f30ff */
[----:B------:R-:W-:Y:S01]  /*07d0*/  IMAD.SHL.U32 R44, R44, 0x8, RZ ;  /* 0x000000082c2c7824 */ /* 0x000fe200078e00ff */
[----:B------:R-:W-:Y:S01]  /*07e0*/  LOP3.LUT R33, R28, 0x1c0, RZ, 0xc0, !PT ;  /* 0x000001c01c217812 */ /* 0x000fe200078ec0ff */
[----:B------:R-:W-:Y:S01]  /*07f0*/  IMAD.IADD R42, R42, 0x1, -R21 ;  /* 0x000000012a2a7824 */ /* 0x000fe200078e0a15 */
[----:B------:R-:W2:Y:S01]  /*0800*/  LDS.128 R24, [R52+0x2000] ;  /* 0x0020000034187984 */ /* 0x000ea20000000c00 */
[----:B------:R-:W-:Y:S01]  /*0810*/  IMAD.SHL.U32 R45, R45, 0x40, RZ ;  /* 0x000000402d2d7824 */ /* 0x000fe200078e00ff */
[----:B------:R-:W-:Y:S01]  /*0820*/  SHF.R.U32.HI R36, RZ, 0x3, R33 ;  /* 0x00000003ff247819 */ /* 0x000fe20000011621 */
[----:B------:R-:W-:Y:S01]  /*0830*/  IMAD.SHL.U32 R49, R42, 0x40, RZ ;  /* 0x000000402a317824 */ /* 0x000fe200078e00ff */
[----:B------:R-:W3:Y:S01]  /*0840*/  LDS.128 R20, [R52+0x1800] ;  /* 0x0018000034147984 */ /* 0x000ee20000000c00 */
[----:B------:R-:W-:Y:S01]  /*0850*/  LOP3.LUT R47, R33, 0x38, R44, 0xf8, !PT ;  /* 0x00000038212f7812 */ /* 0x000fe200078ef82c */
[----:B------:R-:W-:Y:S01]  /*0860*/  IMAD.SHL.U32 R46, R46, 0x8, RZ ;  /* 0x000000082e2e7824 */ /* 0x000fe200078e00ff */
[----:B------:R-:W-:Y:S01]  /*0870*/  LOP3.LUT R45, R45, 0x7ffffe00, RZ, 0xc0, !PT ;  /* 0x7ffffe002d2d7812 */ /* 0x000fe200078ec0ff */
[----:B------:R-:W4:Y:S01]  /*0880*/  LDS.128 R16, [R52+0x1000] ;  /* 0x0010000034107984 */ /* 0x000f220000000c00 */
[----:B------:R-:W-:-:S02]  /*0890*/  LOP3.LUT R47, R47, R36, RZ, 0x3c, !PT ;  /* 0x000000242f2f7212 */ /* 0x000fc400078e3cff */
[----:B------:R-:W-:Y:S01]  /*08a0*/  LOP3.LUT R49, R49, 0x1c0, RZ, 0xc0, !PT ;  /* 0x000001c031317812 */ /* 0x000fe200078ec0ff */
[----:B------:R-:W5:Y:S01]  /*08b0*/  LDS.128 R32, [R52+0x3000] ;  /* 0x0030000034207984 */ /* 0x000f620000000c00 */
[----:B------:R-:W-:Y:S02]  /*08c0*/  R2P PR, R42, 0x6 ;  /* 0x000000062a007804 */ /* 0x000fe40000000000 */
[----:B------:R-:W-:Y:S01]  /*08d0*/  LOP3.LUT R48, R49, 0x8, R48, 0xf8, !PT ;  /* 0x0000000831307812 */ /* 0x000fe200078ef830 */
[----:B------:R-:W5:Y:S01]  /*08e0*/  LDS.128 R28, [R52+0x2800] ;  /* 0x00280000341c7984 */ /* 0x000f620000000c00 */
[----:B------:R-:W-:-:S03]  /*08f0*/  SHF.R.U32.HI R49, RZ, 0x3, R49 ;  /* 0x00000003ff317819 */ /* 0x000fc60000011631 */
[----:B------:R-:W5:Y:S01]  /*0900*/  LDS.128 R36, [R52+0x3800] ;  /* 0x0038000034247984 */ /* 0x000f620000000c00 */
[----:B------:R-:W-:Y:S02]  /*0910*/  LOP3.LUT R48, R48, R49, RZ, 0x3c, !PT ;  /* 0x0000003130307212 */ /* 0x000fe400078e3cff */
[----:B------:R-:W-:Y:S02]  /*0920*/  LOP3.LUT R49, R2, 0x7ffffc00, RZ, 0xc0, !PT ;  /* 0x7ffffc0002317812 */ /* 0x000fe400078ec0ff */
[----:B------:R-:W-:Y:S02]  /*0930*/  LOP3.LUT R2, R47, 0x7ffffe00, R46, 0xf8, !PT ;  /* 0x7ffffe002f027812 */ /* 0x000fe400078ef82e */
[----:B------:R-:W-:Y:S01]  /*0940*/  IADD3 R42, R48, R45, R49 ;  /* 0x0000002d302a7210 */ /* 0x000fe20007ffe031 */
[----:B-1----:R-:W-:Y:S01]  /*0950*/  FMUL.FTZ R48, R15, UR4 ;  /* 0x000000040f307c20 */ /* 0x002fe20008410000 */
[----:B------:R-:W-:Y:S01]  /*0960*/  FMUL.FTZ R13, R13, UR4 ;  /* 0x000000040d0d7c20 */ /* 0x000fe20008410000 */
[----:B0-----:R-:W-:Y:S01]  /*0970*/  FMUL.FTZ R45, R9, UR4 ;  /* 0x00000004092d7c20 */ /* 0x001fe20008410000 */
[----:B------:R-:W-:Y:S01]  /*0980*/  FMUL.FTZ R46, R11, UR4 ;  /* 0x000000040b2e7c20 */ /* 0x000fe20008410000 */
[----:B------:R-:W-:Y:S01]  /*0990*/  FMUL.FTZ R9, R10, UR4 ;  /* 0x000000040a097c20 */ /* 0x000fe20008410000 */
[----:B------:R-:W-:Y:S01]  /*09a0*/  FMUL.FTZ R11, R14, UR4 ;  /* 0x000000040e0b7c20 */ /* 0x000fe20008410000 */
[----:B------:R-:W-:Y:S01]  /*09b0*/  FMUL.FTZ R10, R12, UR4 ;  /* 0x000000040c0a7c20 */ /* 0x000fe20008410000 */
[----:B--2---:R-:W-:Y:S01]  /*09c0*/  FMUL.FTZ R25, R25, UR4 ;  /* 0x0000000419197c20 */ /* 0x004fe20008410000 */
[----:B------:R-:W-:Y:S01]  /*09d0*/  FMUL.FTZ R8, R8, UR4 ;  /* 0x0000000408087c20 */ /* 0x000fe20008410000 */
[----:B------:R-:W-:Y:S01]  /*09e0*/  F2FP.BF16.F32.PACK_AB R9, R46, R9 ;  /* 0x000000092e09723e */ /* 0x000fe200000010ff */
[----:B---3--:R-:W-:Y:S01]  /*09f0*/  FMUL.FTZ R15, R20, UR4 ;  /* 0x00000004140f7c20 */ /* 0x008fe20008410000 */
[----:B------:R-:W-:Y:S01]  /*0a00*/  FMUL.FTZ R20, R21, UR4 ;  /* 0x0000000415147c20 */ /* 0x000fe20008410000 */
[----:B------:R-:W-:Y:S01]  /*0a10*/  FMUL.FTZ R21, R26, UR4 ;  /* 0x000000041a157c20 */ /* 0x000fe20008410000 */
[----:B------:R-:W-:Y:S01]  /*0a20*/  FMUL.FTZ R26, R27, UR4 ;  /* 0x000000041b1a7c20 */ /* 0x000fe20008410000 */
[----:B----4-:R-:W-:Y:S01]  /*0a30*/  FMUL.FTZ R14, R18, UR4 ;  /* 0x00000004120e7c20 */ /* 0x010fe20008410000 */
[----:B------:R-:W-:Y:S01]  /*0a40*/  FMUL.FTZ R19, R19, UR4 ;  /* 0x0000000413137c20 */ /* 0x000fe20008410000 */
[----:B------:R-:W-:Y:S01]  /*0a50*/  FMUL.FTZ R18, R24, UR4 ;  /* 0x0000000418127c20 */ /* 0x000fe20008410000 */
[----:B------:R-:W-:Y:S01]  /*0a60*/  FMUL.FTZ R12, R16, UR4 ;  /* 0x00000004100c7c20 */ /* 0x000fe20008410000 */
[----:B-----5:R-:W-:Y:S01]  /*0a70*/  FMUL.FTZ R27, R32, UR4 ;  /* 0x00000004201b7c20 */ /* 0x020fe20008410000 */
[----:B------:R-:W-:Y:S01]  /*0a80*/  FMUL.FTZ R32, R33, UR4 ;  /* 0x0000000421207c20 */ /* 0x000fe20008410000 */
[----:B------:R-:W-:Y:S01]  /*0a90*/  FMUL.FTZ R16, R22, UR4 ;  /* 0x0000000416107c20 */ /* 0x000fe20008410000 */
[----:B------:R-:W-:Y:S01]  /*0aa0*/  FMUL.FTZ R23, R23, UR4 ;  /* 0x0000000417177c20 */ /* 0x000fe20008410000 */
[----:B------:R-:W-:Y:S01]  /*0ab0*/  FMUL.FTZ R24, R30, UR4 ;  /* 0x000000041e187c20 */ /* 0x000fe20008410000 */
[----:B------:R-:W-:Y:S01]  /*0ac0*/  FMUL.FTZ R31, R31, UR4 ;  /* 0x000000041f1f7c20 */ /* 0x000fe20008410000 */
[----:B------:R-:W-:Y:S01]  /*0ad0*/  F2FP.BF16.F32.PACK_AB R10, R13, R10 ;  /* 0x0000000a0d0a723e */ /* 0x000fe200000010ff */
[----:B------:R-:W-:Y:S01]  /*0ae0*/  FMUL.FTZ R22, R28, UR4 ;  /* 0x000000041c167c20 */ /* 0x000fe20008410000 */
[----:B------:R-:W-:Y:S01]  /*0af0*/  FMUL.FTZ R33, R38, UR4 ;  /* 0x0000000426217c20 */ /* 0x000fe20008410000 */
[----:B------:R-:W-:Y:S01]  /*0b00*/  FMUL.FTZ R38, R39, UR4 ;  /* 0x0000000427267c20 */ /* 0x000fe20008410000 */
[----:B------:R-:W-:Y:S01]  /*0b10*/  IADD3 R39, R41, 0x8000, RZ ;  /* 0x0000800029277810 */ /* 0x000fe20007ffe0ff */
[----:B------:R-:W-:Y:S01]  /*0b20*/  FMUL.FTZ R29, R29, UR4 ;  /* 0x000000041d1d7c20 */ /* 0x000fe20008410000 */
[----:B------:R-:W-:Y:S01]  /*0b30*/  F2FP.BF16.F32.PACK_AB R13, R19, R14 ;  /* 0x0000000e130d723e */ /* 0x000fe200000010ff */
[----:B------:R-:W-:Y:S01]  /*0b40*/  FMUL.FTZ R30, R36, UR4 ;  /* 0x00000004241e7c20 */ /* 0x000fe20008410000 */
[----:B------:R-:W-:Y:S01]  /*0b50*/  F2FP.BF16.F32.PACK_AB R19, R31, R24 ;  /* 0x000000181f13723e */ /* 0x000fe200000010ff */
[----:B------:R-:W-:Y:S01]  /*0b60*/  IMAD.MOV.U32 R24, RZ, RZ, 0x20 ;  /* 0x00000020ff187424 */ /* 0x000fe200078e00ff */
[----:B------:R-:W-:Y:S01]  /*0b70*/  F2FP.BF16.F32.PACK_AB R14, R20, R15 ;  /* 0x0000000f140e723e */ /* 0x000fe200000010ff */
[----:B------:R-:W-:Y:S01]  /*0b80*/  FMUL.FTZ R37, R37, UR4 ;  /* 0x0000000425257c20 */ /* 0x000fe20008410000 */
[----:B------:R-:W-:Y:S01]  /*0b90*/  F2FP.BF16.F32.PACK_AB R15, R23, R16 ;  /* 0x00000010170f723e */ /* 0x000fe200000010ff */
[----:B------:R-:W-:-:S02]  /*0ba0*/  IMAD R23, R42, 0x2, R39 ;  /* 0x000000022a177824 */ /* 0x000fc400078e0227 */
[----:B------:R-:W-:Y:S01]  /*0bb0*/  FMUL.FTZ R17, R17, UR4 ;  /* 0x0000000411117c20 */ /* 0x000fe20008410000 */
[----:B------:R-:W-:Y:S01]  /*0bc0*/  SEL R24, R24, 0xffffffe0, !P1 ;  /* 0xffffffe018187807 */ /* 0x000fe20004800000 */
[----:B------:R-:W-:Y:S01]  /*0bd0*/  FMUL.FTZ R28, R34, UR4 ;  /* 0x00000004221c7c20 */ /* 0x000fe20008410000 */
[----:B------:R-:W-:Y:S01]  /*0be0*/  FMUL.FTZ R35, R35, UR4 ;  /* 0x0000000423237c20 */ /* 0x000fe20008410000 */
[----:B------:R-:W-:Y:S01]  /*0bf0*/  F2FP.BF16.F32.PACK_AB R16, R25, R18 ;  /* 0x000000121910723e */ /* 0x000fe200000010ff */
[----:B------:R-:W-:Y:S01]  /*0c00*/  VIADD R31, R23, 0x40 ;  /* 0x00000040171f7836 */ /* 0x000fe20000000000 */
[----:B------:R-:W-:Y:S01]  /*0c10*/  F2FP.BF16.F32.PACK_AB R18, R29, R22 ;  /* 0x000000161d12723e */ /* 0x000fe200000010ff */
[----:B------:R-:W-:Y:S01]  /*0c20*/  @P2 VIADD R31, R23, 0xffffffc0 ;  /* 0xffffffc0171f2836 */ /* 0x000fe20000000000 */
[----:B------:R-:W-:Y:S01]  /*0c30*/  F2FP.BF16.F32.PACK_AB R8, R45, R8 ;  /* 0x000000082d08723e */ /* 0x000fe200000010ff */
[--C-:B------:R-:W-:Y:S01]  /*0c40*/  IMAD R42, R42, 0x2, R41.reuse ;  /* 0x000000022a2a7824 */ /* 0x100fe200078e0229 */
[----:B------:R-:W-:Y:S01]  /*0c50*/  F2FP.BF16.F32.PACK_AB R11, R48, R11 ;  /* 0x0000000b300b723e */ /* 0x000fe200000010ff */
[----:B------:R-:W-:Y:S01]  /*0c60*/  IMAD R41, R2, 0x2, R41 ;  /* 0x0000000202297824 */ /* 0x000fe200078e0229 */
[----:B------:R-:W-:Y:S01]  /*0c70*/  F2FP.BF16.F32.PACK_AB R22, R37, R30 ;  /* 0x0000001e2516723e */ /* 0x000fe200000010ff */
[----:B------:R-:W-:Y:S01]  /*0c80*/  ULDC UR4, c[0x0][0x244] ;  /* 0x0000910000047ab9 */ /* 0x000fe20000000800 */
[----:B------:R-:W-:Y:S01]  /*0c90*/  F2FP.BF16.F32.PACK_AB R12, R17, R12 ;  /* 0x0000000c110c723e */ /* 0x000fe200000010ff */
[----:B------:R0:W-:Y:S01]  /*0ca0*/  STSM.16.M88.4 [R42+0x8000], R8 ;  /* 0x008000082a007844 */ /* 0x0001e20000000200 */
[----:B------:R-:W-:-:S02]  /*0cb0*/  IADD3 R30, R23, R24, RZ ;  /* 0x00000018171e7210 */ /* 0x000fc40007ffe0ff */
[----:B------:R-:W-:Y:S02]  /*0cc0*/  F2FP.BF16.F32.PACK_AB R17, R26, R21 ;  /* 0x000000151a11723e */ /* 0x000fe400000010ff */
[----:B------:R-:W-:Y:S01]  /*0cd0*/  F2FP.BF16.F32.PACK_AB R20, R32, R27 ;  /* 0x0000001b2014723e */ /* 0x000fe200000010ff */
[----:B------:R-:W-:Y:S01]  /*0ce0*/  IMAD.IADD R32, R24, 0x1, R31 ;  /* 0x0000000118207824 */ /* 0x000fe200078e021f */
[----:B------:R-:W-:Y:S01]  /*0cf0*/  F2FP.BF16.F32.PACK_AB R21, R35, R28 ;  /* 0x0000001c2315723e */ /* 0x000fe200000010ff */
[----:B------:R1:W-:Y:S01]  /*0d00*/  STSM.16.M88.4 [R30], R12 ;  /* 0x0000000c1e007844 */ /* 0x0003e20000000200 */
[----:B------:R-:W-:Y:S02]  /*0d10*/  F2FP.BF16.F32.PACK_AB R23, R38, R33 ;  /* 0x000000212617723e */ /* 0x000fe400000010ff */
[----:B------:R-:W-:Y:S01]  /*0d20*/  IADD3 R28, P0, R0, R50, RZ ;  /* 0x00000032001c7210 */ /* 0x000fe20007f1e0ff */
[----:B------:R1:W-:Y:S01]  /*0d30*/  STSM.16.M88.4 [R31], R16 ;  /* 0x000000101f007844 */ /* 0x0003e20000000200 */
[----:B------:R-:W-:-:S02]  /*0d40*/  SHF.R.S32.HI R45, RZ, 0x1f, R44 ;  /* 0x0000001fff2d7819 */ /* 0x000fc4000001142c */
[----:B------:R-:W-:Y:S01]  /*0d50*/  LEA.HI.X.SX32 R29, R0, R51, 0x1, P0 ;  /* 0x00000033001d7211 */ /* 0x000fe200000f0eff */
[----:B------:R1:W-:Y:S01]  /*0d60*/  STSM.16.M88.4 [R32], R20 ;  /* 0x0000001420007844 */ /* 0x0003e20000000200 */
[----:B------:R-:W-:Y:S01]  /*0d70*/  BAR.SYNC.DEFER_BLOCKING 0x0 ;  /* 0x0000000000007b1d */ /* 0x000fe20000010000 */
[----:B------:R-:W-:Y:S01]  /*0d80*/  ISETP.GE.AND P0, PT, R44, UR4, PT ;  /* 0x000000042c007c0c */ /* 0x000fe2000bf06270 */
[C---:B0-----:R-:W-:Y:S02]  /*0d90*/  IMAD R9, R6.reuse, UR7, R5 ;  /* 0x0000000706097c24 */ /* 0x041fe4000f8e0205 */
[----:B------:R-:W-:Y:S01]  /*0da0*/  IMAD.WIDE.U32 R44, R6, UR6, R44 ;  /* 0x00000006062c7c25 */ /* 0x000fe2000f8e002c */
[C---:B------:R-:W-:Y:S01]  /*0db0*/  ISETP.GE.OR P3, PT, R0.reuse, R43, P0 ;  /* 0x0000002b0000720c */ /* 0x040fe20000766670 */
[----:B------:R-:W-:Y:S02]  /*0dc0*/  ULDC.64 UR4, c[0x0][0x260] ;  /* 0x0000980000047ab9 */ /* 0x000fe40000000a00 */
[----:B------:R-:W-:Y:S01]  /*0dd0*/  VIADD R5, R0, 0x20 ;  /* 0x0000002000057836 */ /* 0x000fe20000000000 */
[----:B------:R-:W-:Y:S01]  /*0de0*/  IADD3 R45, R45, R9, RZ ;  /* 0x000000092d2d7210 */ /* 0x000fe20007ffe0ff */
[----:B------:R-:W-:-:S02]  /*0df0*/  IMAD R7, R7, UR4, RZ ;  /* 0x0000000407077c24 */ /* 0x000fc4000f8e02ff */
[C---:B------:R-:W-:Y:S01]  /*0e00*/  VIADD R6, R0.reuse, 0x40 ;  /* 0x0000004000067836 */ /* 0x040fe20000000000 */
[-C--:B------:R-:W-:Y:S01]  /*0e10*/  ISETP.GE.OR P2, PT, R5, R43.reuse, P0 ;  /* 0x0000002b0500720c */ /* 0x080fe20000746670 */
[----:B------:R-:W-:Y:S02]  /*0e20*/  VIADD R0, R0, 0x60 ;  /* 0x0000006000007836 */ /* 0x000fe40000000000 */
[----:B------:R-:W-:Y:S01]  /*0e30*/  IMAD R9, R4, UR5, R7 ;  /* 0x0000000504097c24 */ /* 0x000fe2000f8e0207 */
[-C--:B------:R-:W-:Y:S01]  /*0e40*/  ISETP.GE.OR P1, PT, R6, R43.reuse, P0 ;  /* 0x0000002b0600720c */ /* 0x080fe20000726670 */
[----:B------:R-:W-:Y:S01]  /*0e50*/  IMAD.WIDE.U32 R4, R4, UR4, R44 ;  /* 0x0000000404047c25 */ /* 0x000fe2000f8e002c */
[----:B------:R-:W-:-:S03]  /*0e60*/  ISETP.GE.OR P0, PT, R0, R43, P0 ;  /* 0x0000002b0000720c */ /* 0x000fc60000706670 */
[----:B------:R-:W-:Y:S01]  /*0e70*/  IMAD.WIDE R6, R3, 0x80, R28 ;  /* 0x0000008003067825 */ /* 0x000fe200078e021c */
[----:B------:R1:W0:Y:S03]  /*0e80*/  LDS.128 R24, [R41+0xb000] ;  /* 0x00b0000029187984 */ /* 0x0002260000000c00 */
[----:B------:R-:W-:Y:S02]  /*0e90*/  IMAD R8, R2, 0x2, R39 ;  /* 0x0000000202087824 */ /* 0x000fe400078e0227 */
[----:B------:R-:W-:Y:S01]  /*0ea0*/  IMAD.IADD R3, R5, 0x1, R9 ;  /* 0x0000000105037824 */ /* 0x000fe200078e0209 */
[----:B------:R-:W-:Y:S06]  /*0eb0*/  @P3 BRA `(.L_x_2214) ;  /* 0x00000000002c3947 */ /* 0x000fec0003800000 */
[----:B------:R-:W2:Y:S01]  /*0ec0*/  LDS.128 R8, [R8] ;  /* 0x0000000008087984 */ /* 0x000ea20000000c00 */
[----:B------:R-:W-:Y:S01]  /*0ed0*/  ULDC.64 UR4, c[0x0][0x250] ;  /* 0x0000940000047ab9 */ /* 0x000fe20000000a00 */
[----:B------:R-:W-:Y:S02]  /*0ee0*/  IMAD.MOV.U32 R2, RZ, RZ, R4 ;  /* 0x000000ffff027224 */ /* 0x000fe400078e0004 */
[----:B-1----:R-:W-:Y:S02]  /*0ef0*/  IMAD R15, R7, UR4, RZ ;  /* 0x00000004070f7c24 */ /* 0x002fe4000f8e02ff */
[----:B------:R-:W-:-:S04]  /*0f00*/  IMAD.WIDE.U32 R12, R6, UR4, R2 ;  /* 0x00000004060c7c25 */ /* 0x000fc8000f8e0002 */
[----:B------:R-:W-:Y:S01]  /*0f10*/  IMAD R15, R6, UR5, R15 ;  /* 0x00000005060f7c24 */ /* 0x000fe2000f8e020f */
[----:B------:R-:W-:Y:S02]  /*0f20*/  ULDC.64 UR4, c[0x0][0x238] ;  /* 0x00008e0000047ab9 */ /* 0x000fe40000000a00 */
[----:B------:R-:W-:Y:S01]  /*0f30*/  LEA R14, P3, R12, UR4, 0x1 ;  /* 0x000000040c0e7c11 */ /* 0x000fe2000f8608ff */
[----:B------:R-:W-:-:S05]  /*0f40*/  IMAD.IADD R13, R13, 0x1, R15 ;  /* 0x000000010d0d7824 */ /* 0x000fca00078e020f */
[----:B------:R-:W-:-:S05]  /*0f50*/  LEA.HI.X R15, R12, UR5, R13, 0x1, P3 ;  /* 0x000000050c0f7c11 */ /* 0x000fca00098f0c0d */
[----:B--2---:R2:W-:Y:S02]  /*0f60*/  STG.E.128 desc[UR8][R14.64], R8 ;  /* 0x000000080e007986 */ /* 0x0045e4000c101d08 */
.L_x_2214:
[----:B------:R-:W-:Y:S05]  /*0f70*/  BSYNC B0 ;  /* 0x0000000000007941 */ /* 0x000fea0003800000 */
.L_x_2213:
[----:B--2---:R2:W3:Y:S01]  /*0f80*/  LDS.128 R8, [R41+0x9000] ;  /* 0x0090000029087984 */ /* 0x0044e20000000c00 */
        /* <DEDUP_REMOVED lines=15> */
.L_x_2216:
[----:B------:R-:W-:Y:S05]  /*1080*/  BSYNC B0 ;  /* 0x0000000000007941 */ /* 0x000fea0003800000 */
.L_x_2215:
[----:B---34-:R3:W4:Y:S01]  /*1090*/  LDS.128 R8, [R41+0xa000] ;  /* 0x00a0000029087984 */ /* 0x0187220000000c00 */
        /* <DEDUP_REMOVED lines=14> */
[----:B----4-:R1:W-:Y:S02]  /*1180*/  STG.E.128 desc[UR8][R14.64], R8 ;  /* 0x000000080e007986 */ /* 0x0103e4000c101d08 */
.L_x_2218:
[----:B------:R-:W-:Y:S05]  /*1190*/  BSYNC B0 ;  /* 0x0000000000007941 */ /* 0x000fea0003800000 */
.L_x_2217:
[----:B------:R-:W-:Y:S05]  /*11a0*/  @P0 EXIT ;  /* 0x000000000000094d */ /* 0x000fea0003800000 */
[----:B------:R-:W-:Y:S01]  /*11b0*/  IADD3 R5, P0, R6, 0x60, RZ ;  /* 0x0000006006057810 */ /* 0x000fe20007f1e0ff */
[----:B------:R-:W-:Y:S01]  /*11c0*/  ULDC.64 UR4, c[0x0][0x250] ;  /* 0x0000940000047ab9 */ /* 0x000fe20000000a00 */
[----:B------:R-:W-:-:S03]  /*11d0*/  IMAD.MOV.U32 R2, RZ, RZ, R4 ;  /* 0x000000ffff027224 */ /* 0x000fc600078e0004 */
        /* <DEDUP_REMOVED lines=8> */
[----:B0-----:R-:W-:Y:S01]  /*1260*/  STG.E.128 desc[UR8][R4.64], R24 ;  /* 0x0000001804007986 */ /* 0x001fe2000c101d08 */
[----:B------:R-:W-:Y:S05]  /*1270*/  EXIT ;  /* 0x000000000000794d */ /* 0x000fea0003800000 */
.L_x_2219:
        /* <DEDUP_REMOVED lines=16> */
.L_x_3734:


//--------------------- .text._ZN7cutlass13device_kernelIN5flash11enable_sm90INS1_16FlashAttnBwdSm90INS1_25CollectiveMainloopBwdSm90ILi2ELi2ELi2EN4cute5tupleIJNS5_1CILi1EEES8_S8_EEENS6_IJNS7_ILi128EEESA_NS7_ILi64EEEEEENS_10bfloat16_tEfNS_4arch4Sm90ELb0ELb1ELb1ELb1ELb1ELb1ELb0ELb0ELi2ELi1ELi2ELi2ELb0EEENS1_24CollectiveEpilogueBwdGQAISC_fSF_Li256ELb1ELb1EEENS1_19SingleTileSchedulerILb1ELb0ELb0ELi128EEEEEEEEEvNT_6ParamsE --------------------------
	.section	.text._ZN7cutlass13device_kernelIN5flash11enable_sm90INS1_16FlashAttnBwdSm90INS1_25CollectiveMainloopBwdSm90ILi2ELi2ELi2EN4cute5tupleIJNS5_1CILi1EEES8_S8_EEENS6_IJNS7_ILi128EEESA_NS7_ILi64EEEEEENS_10bfloat16_tEfNS_4arch4Sm90ELb0ELb1ELb1ELb1ELb1ELb1ELb0ELb0ELi2ELi1ELi2ELi2ELb0EEENS1_24CollectiveEpilogueBwdGQAISC_fSF_Li256ELb1ELb1EEENS1_19SingleTileSchedulerILb1ELb0ELb0ELi128EEEEEEEEEvNT_6ParamsE,"ax",@progbits
	.align	128
.text._ZN7cutlass13device_kernelIN5flash11enable_sm90INS1_16FlashAttnBwdSm90INS1_25CollectiveMainloopBwdSm90ILi2ELi2ELi2EN4cute5tupleIJNS5_1CILi1EEES8_S8_EEENS6_IJNS7_ILi128EEESA_NS7_ILi64EEEEEENS_10bfloat16_tEfNS_4arch4Sm90ELb0ELb1ELb1ELb1ELb1ELb1ELb0ELb0ELi2ELi1ELi2ELi2ELb0EEENS1_24CollectiveEpilogueBwdGQAISC_fSF_Li256ELb1ELb1EEENS1_19SingleTileSchedulerILb1ELb0ELb0ELi128EEEEEEEEEvNT_6ParamsE:
        .type           _ZN7cutlass13device_kernelIN5flash11enable_sm90INS1_16FlashAttnBwdSm90INS1_25CollectiveMainloopBwdSm90ILi2ELi2ELi2EN4cute5tupleIJNS5_1CILi1EEES8_S8_EEENS6_IJNS7_ILi128EEESA_NS7_ILi64EEEEEENS_10bfloat16_tEfNS_4arch4Sm90ELb0ELb1ELb1ELb1ELb1ELb1ELb0ELb0ELi2ELi1ELi2ELi2ELb0EEENS1_24CollectiveEpilogueBwdGQAISC_fSF_Li256ELb1ELb1EEENS1_19SingleTileSchedulerILb1ELb0ELb0ELi128EEEEEEEEEvNT_6ParamsE,@function
        .size           _ZN7cutlass13device_kernelIN5flash11enable_sm90INS1_16FlashAttnBwdSm90INS1_25CollectiveMainloopBwdSm90ILi2ELi2ELi2EN4cute5tupleIJNS5_1CILi1EEES8_S8_EEENS6_IJNS7_ILi128EEESA_NS7_ILi64EEEEEENS_10bfloat16_tEfNS_4arch4Sm90ELb0ELb1ELb1ELb1ELb1ELb1ELb0ELb0ELi2ELi1ELi2ELi2ELb0EEENS1_24CollectiveEpilogueBwdGQAISC_fSF_Li256ELb1ELb1EEENS1_19SingleTileSchedulerILb1ELb0ELb0ELi128EEEEEEEEEvNT_6ParamsE,(.L_x_3735 - _ZN7cutlass13device_kernelIN5flash11enable_sm90INS1_16FlashAttnBwdSm90INS1_25CollectiveMainloopBwdSm90ILi2ELi2ELi2EN4cute5tupleIJNS5_1CILi1EEES8_S8_EEENS6_IJNS7_ILi128EEESA_NS7_ILi64EEEEEENS_10bfloat16_tEfNS_4arch4Sm90ELb0ELb1ELb1ELb1ELb1ELb1ELb0ELb0ELi2ELi1ELi2ELi2ELb0EEENS1_24CollectiveEpilogueBwdGQAISC_fSF_Li256ELb1ELb1EEENS1_19SingleTileSchedulerILb1ELb0ELb0ELi128EEEEEEEEEvNT_6ParamsE)
        .other          _ZN7cutlass13device_kernelIN5flash11enable_sm90INS1_16FlashAttnBwdSm90INS1_25CollectiveMainloopBwdSm90ILi2ELi2ELi2EN4cute5tupleIJNS5_1CILi1EEES8_S8_EEENS6_IJNS7_ILi128EEESA_NS7_ILi64EEEEEENS_10bfloat16_tEfNS_4arch4Sm90ELb0ELb1ELb1ELb1ELb1ELb1ELb0ELb0ELi2ELi1ELi2ELi2ELb0EEENS1_24CollectiveEpilogueBwdGQAISC_fSF_Li256ELb1ELb1EEENS1_19SingleTileSchedulerILb1ELb0ELb0ELi128EEEEEEEEEvNT_6ParamsE,@"STO_CUDA_ENTRY STV_DEFAULT"
_ZN7cutlass13device_kernelIN5flash11enable_sm90INS1_16FlashAttnBwdSm90INS1_25CollectiveMainloopBwdSm90ILi2ELi2ELi2EN4cute5tupleIJNS5_1CILi1EEES8_S8_EEENS6_IJNS7_ILi128EEESA_NS7_ILi64EEEEEENS_10bfloat16_tEfNS_4arch4Sm90ELb0ELb1ELb1ELb1ELb1ELb1ELb0ELb0ELi2ELi1ELi2ELi2ELb0EEENS1_24CollectiveEpilogueBwdGQAISC_fSF_Li256ELb1ELb1EEENS1_19SingleTileSchedulerILb1ELb0ELb0ELi128EEEEEEEEEvNT_6ParamsE:
        /* <DEDUP_REMOVED lines=24> */
.L_x_2221:
[----:B------:R-:W-:Y:S05]  /*0180*/  BSYNC B0 ;  /* 0x0000000000007941 */ /* 0x000fea0003800000 */
.L_x_2220:
        /* <DEDUP_REMOVED lines=37> */
.L_x_2222:
        /* <DEDUP_REMOVED lines=22> */
.L_x_2223:
[----:B------:R-:W-:Y:S01]  /*0540*/  PLOP3.LUT P0, PT, PT, PT, UP0, 0x80, 0x0 ;  /* 0x000000000000781c */ /* 0x000fe20003f0f008 */
[----:B------:R-:W-:Y:S01]  /*0550*/  NOP ;  /* 0x0000000000007918 */ /* 0x000fe20000000000 */
[----:B------:R-:W-:Y:S01]  /*0560*/  ULDC.64 UR38, c[0x0][0x208] ;  /* 0x0000820000267ab9 */ /* 0x000fe20000000a00 */
[----:B------:R-:W-:Y:S01]  /*0570*/  BSSY B6, `(.L_x_2224) ;  /* 0x0001676000067945 */ /* 0x000fe20003800000 */
[----:B-12-4-:R-:W-:Y:S09]  /*0580*/  BAR.SYNC.DEFER_BLOCKING 0x0 ;  /* 0x0000000000007b1d */ /* 0x016ff20000010000 */
[----:B------:R-:W-:Y:S05]  /*0590*/  @!P0 BRA `(.L_x_2225) ;  /* 0x0000012000448947 */ /* 0x000fea0003800000 */
.L_x_2226:
        /* <DEDUP_REMOVED lines=24> */
.L_x_2227:
        /* <DEDUP_REMOVED lines=14> */
.L_x_2229:
[----:B------:R-:W-:-:S05]  /*0800*/  ULDC UR4, c[0x0][0x8c4] ;  /* 0x0002310000047ab9 */ /* 0x000fca0000000800 */
.L_x_2228:
        /* <DEDUP_REMOVED lines=19> */
.L_x_2231:
        /* <DEDUP_REMOVED lines=14> */
.L_x_2232:
        /* <DEDUP_REMOVED lines=11> */
.L_x_2233:
        /* <DEDUP_REMOVED lines=13> */
.L_x_2234:
        /* <DEDUP_REMOVED lines=50> */
.L_x_2235:
        /* <DEDUP_REMOVED lines=28> */
.L_x_2238:
        /* <DEDUP_REMOVED lines=15> */
.L_x_2237:
        /* <DEDUP_REMOVED lines=22> */
.L_x_2240:
        /* <DEDUP_REMOVED lines=15> */
.L_x_2239:
[----:B------:R-:W-:Y:S01]  /*13c0*/  SHF.R.S32.HI R6, RZ, 0x1f, R17 ;  /* 0x0000001fff067819 */ /* 0x000fe20000011411 */
[----:B------:R-:W-:-:S03]  /*13d0*/  UMOV UR4, 0xffffffff ;  /* 0xffffffff00047882 */ /* 0x000fc60000000000 */
[----:B------:R-:W-:-:S04]  /*13e0*/  LEA.HI R0, R6, R17, RZ, 0x7 ;  /* 0x0000001106007211 */ /* 0x000fc800078f38ff */
[----:B------:R-:W-:Y:S01]  /*13f0*/  SHF.R.S32.HI R18, RZ, 0x7, R0 ;  /* 0x00000007ff127819 */ /* 0x000fe20000011400 */
[----:B------:R-:W-:Y:S06]  /*1400*/  BRA.DIV UR4, `(.L_x_2241) ;  /* 0x0000015a04387947 */ /* 0x000fec000b800000 */
[----:B------:R1:W2:Y:S02]  /*1410*/  SHFL.IDX PT, R14, R18, RZ, 0x1f ;  /* 0x00001fff120e7589 */ /* 0x0002a400000e0000 */
.L_x_2389:
        /* <DEDUP_REMOVED lines=24> */
.L_x_2242:
        /* <DEDUP_REMOVED lines=162> */
.L_x_2255:
[----:B------:R-:W-:-:S06]  /*1fc0*/  ULOP3.LUT UR4, UR36, 0x1, URZ, 0xfc, !UPT ;  /* 0x0000000124047892 */ /* 0x000fcc000f8efc3f */
[----:B------:R-:W-:-:S05]  /*1fd0*/  IMAD.U32 R5, RZ, RZ, UR4 ;  /* 0x00000004ff057e24 */ /* 0x000fca000f8e00ff */
[----:B------:R-:W-:-:S13]  /*1fe0*/  ISETP.NE.AND P6, PT, R5, 0x3, PT ;  /* 0x000000030500780c */ /* 0x000fda0003fc5270 */
[----:B------:R-:W-:Y:S05]  /*1ff0*/  @!P6 BRA `(.L_x_2245) ;  /* 0x000000000004e947 */ /* 0x000fea0003800000 */
[----:B------:R-:W-:Y:S01]  /*2000*/  BPT.TRAP 0x1 ;  /* 0x000000040000795c */ /* 0x000fe20000300000 */
.L_x_2245:
[----:B------:R-:W-:Y:S02]  /*2010*/  LEA R6, R0, R16, 0x3 ;  /* 0x0000001000067211 */ /* 0x000fe400078e18ff */
[----:B------:R-:W-:-:S04]  /*2020*/  SHF.L.U32 R23, R4, 0x1f, RZ ;  /* 0x0000001f04177819 */ /* 0x000fc800000006ff */
[----:B------:R1:W2:Y:S01]  /*2030*/  SYNCS.PHASECHK.TRANS64.TRYWAIT P0, [R6+URZ+0x30c10], R23 ;  /* 0x030c1017060075a7 */ /* 0x0002a2000800017f */
[----:B------:R-:W-:Y:S05]  /*2040*/  @!P6 BRA `(.L_x_2246) ;  /* 0x000000000004e947 */ /* 0x000fea0003800000 */
[----:B------:R-:W-:Y:S01]  /*2050*/  BPT.TRAP 0x1 ;  /* 0x000000040000795c */ /* 0x000fe20000300000 */
.L_x_2246:
[----:B------:R-:W-:-:S05]  /*2060*/  VIADD R5, R16, 0x10000 ;  /* 0x0001000010057836 */ /* 0x000fca0000000000 */
[----:B------:R-:W-:-:S04]  /*2070*/  SHF.R.U32.HI R5, RZ, 0x4, R5 ;  /* 0x00000004ff057819 */ /* 0x000fc80000011605 */
[----:B------:R-:W-:Y:S01]  /*2080*/  LOP3.LUT R5, R5, 0x3fff, RZ, 0xc0, !PT ;  /* 0x00003fff05057812 */ /* 0x000fe200078ec0ff */
[----:B--2---:R-:W-:Y:S06]  /*2090*/  @P0 BRA `(.L_x_2247) ;  /* 0x0000000000080947 */ /* 0x004fec0003800000 */
[----:B------:R-:W2:Y:S02]  /*20a0*/  SYNCS.PHASECHK.TRANS64.TRYWAIT P0, [R6+URZ+0x30c10], R23 ;  /* 0x030c1017060075a7 */ /* 0x000ea4000800017f */
[----:B--2---:R-:W-:Y:S05]  /*20b0*/  @!P0 BRA `(.L_x_2248) ;  /* 0x0000014c00408947 */ /* 0x004fea0003800000 */
.L_x_2247:
        /* <DEDUP_REMOVED lines=65> */
.L_x_2249:
[----:B------:R1:W1:Y:S01]  /*24d0*/  SYNCS.PHASECHK.TRANS64.TRYWAIT P0, [R6+URZ+0x30c30], R23 ;  /* 0x030c3017060075a7 */ /* 0x000262000800017f */
[----:B------:R-:W-:Y:S05]  /*24e0*/  @!P6 BRA `(.L_x_2250) ;  /* 0x000000000004e947 */ /* 0x000fea0003800000 */
[----:B------:R-:W-:Y:S01]  /*24f0*/  BPT.TRAP 0x1 ;  /* 0x000000040000795c */ /* 0x000fe20000300000 */
.L_x_2250:
[----:B-1----:R-:W-:Y:S05]  /*2500*/  @P0 BRA `(.L_x_2251) ;  /* 0x0000000000080947 */ /* 0x002fea0003800000 */
[----:B------:R-:W1:Y:S02]  /*2510*/  SYNCS.PHASECHK.TRANS64.TRYWAIT P0, [R6+URZ+0x30c30], R23 ;  /* 0x030c3017060075a7 */ /* 0x000e64000800017f */
[----:B-1----:R-:W-:Y:S05]  /*2520*/  @!P0 BRA `(.L_x_2252) ;  /* 0x0000014800388947 */ /* 0x002fea0003800000 */
.L_x_2251:
        /* <DEDUP_REMOVED lines=1123> */
.L_x_2253:
        /* <DEDUP_REMOVED lines=68> */
.L_x_2254:
        /* <DEDUP_REMOVED lines=12> */
.L_x_2244:
        /* <DEDUP_REMOVED lines=18> */
[----:B------:R-:W-:Y:S01]  /*7180*/  MOV R21, 0x40000040 ;  /* 0x4000004000157802 */ /* 0x000fe20000000f00 */
[----:B------:R-:W-:Y:S01]  /*7190*/  IMAD.MOV.U32 R19, RZ, RZ, 0x40000040 ;  /* 0x40000040ff137424 */ /* 0x000fe200078e00ff */
[----:B------:R-:W5:Y:S03]  /*71a0*/  S2R R5, SR_TID.X ;  /* 0x0000000000057919 */ /* 0x000f660000002100 */
[----:B------:R-:W-:-:S02]  /*71b0*/  IMAD.U32 R14, RZ, RZ, UR4 ;  /* 0x00000004ff0e7e24 */ /* 0x000fc4000f8e00ff */
[----:B-----5:R-:W-:-:S05]  /*71c0*/  VIADD R8, R5, 0xffffff80 ;  /* 0xffffff8005087836 */ /* 0x020fca0000000000 */
[----:B------:R-:W-:-:S04]  /*71d0*/  SHF.R.S32.HI R7, RZ, 0x1f, R8 ;  /* 0x0000001fff077819 */ /* 0x000fc80000011408 */
[----:B------:R-:W-:-:S04]  /*71e0*/  LEA.HI R5, R7, R8, RZ, 0x5 ;  /* 0x0000000807057211 */ /* 0x000fc800078f28ff */
[----:B------:R-:W-:Y:S02]  /*71f0*/  LOP3.LUT R5, R5, 0xffffffe0, RZ, 0xc0, !PT ;  /* 0xffffffe005057812 */ /* 0x000fe400078ec0ff */
[----:B--2---:R-:W-:Y:S02]  /*7200*/  MOV R15, R10 ;  /* 0x0000000a000f7202 */ /* 0x004fe40000000f00 */
[----:B------:R-:W2:Y:S01]  /*7210*/  S2R R10, SR_TID.X ;  /* 0x00000000000a7919 */ /* 0x000ea20000002100 */
[----:B---3--:R-:W-:Y:S02]  /*7220*/  LEA.HI R9, R11, R12, RZ, 0x5 ;  /* 0x0000000c0b097211 */ /* 0x008fe400078f28ff */
[--C-:B----4-:R-:W-:Y:S02]  /*7230*/  SHF.R.S32.HI R11, RZ, 0x2, R6.reuse ;  /* 0x00000002ff0b7819 */ /* 0x110fe40000011406 */
[----:B------:R-:W-:Y:S02]  /*7240*/  SHF.R.S32.HI R6, RZ, 0x1f, R6 ;  /* 0x0000001fff067819 */ /* 0x000fe40000011406 */
[----:B------:R-:W-:Y:S01]  /*7250*/  SHF.R.S32.HI R13, RZ, 0x5, R9 ;  /* 0x00000005ff0d7819 */ /* 0x000fe20000011409 */
[----:B------:R-:W-:Y:S01]  /*7260*/  IMAD.IADD R9, R8, 0x1, -R5 ;  /* 0x0000000108097824 */ /* 0x000fe200078e0a05 */
[----:B------:R-:W-:-:S03]  /*7270*/  LEA.HI R12, R6, R11, RZ, 0x3 ;  /* 0x0000000b060c7211 */ /* 0x000fc600078f18ff */
[----:B------:R-:W-:Y:S01]  /*7280*/  IMAD R6, R13, -0x10, R14 ;  /* 0xfffffff00d067824 */ /* 0x000fe200078e020e */
[----:B------:R-:W-:Y:S02]  /*7290*/  LOP3.LUT R12, R12, 0xfffffff8, RZ, 0xc0, !PT ;  /* 0xfffffff80c0c7812 */ /* 0x000fe400078ec0ff */
[----:B------:R-:W-:Y:S02]  /*72a0*/  LEA.HI R13, R7, R8, RZ, 0x2 ;  /* 0x00000008070d7211 */ /* 0x000fe400078f10ff */
[----:B------:R-:W-:Y:S02]  /*72b0*/  IADD3 R6, R6, R12, -R11 ;  /* 0x0000000c06067210 */ /* 0x000fe40007ffe80b */
[----:B------:R-:W-:-:S05]  /*72c0*/  LOP3.LUT R13, R13, 0xfffffffc, RZ, 0xc0, !PT ;  /* 0xfffffffc0d0d7812 */ /* 0x000fca00078ec0ff */
[----:B------:R-:W-:Y:S01]  /*72d0*/  IMAD.IADD R8, R8, 0x1, -R13 ;  /* 0x0000000108087824 */ /* 0x000fe200078e0a0d */
[C---:B--2---:R-:W-:Y:S01]  /*72e0*/  IADD3 R17, R10.reuse, -0x80, RZ ;  /* 0xffffff800a117810 */ /* 0x044fe20007ffe0ff */
[----:B-1----:R-:W-:-:S03]  /*72f0*/  VIADD R18, R10, 0xffffff80 ;  /* 0xffffff800a127836 */ /* 0x002fc60000000000 */
[----:B------:R-:W-:-:S04]  /*7300*/  SHF.R.S32.HI R17, RZ, 0x1f, R17 ;  /* 0x0000001fff117819 */ /* 0x000fc80000011411 */
[----:B------:R-:W-:-:S04]  /*7310*/  LEA.HI R17, R17, R18, RZ, 0x7 ;  /* 0x0000001211117211 */ /* 0x000fc800078f38ff */
[----:B------:R-:W-:-:S04]  /*7320*/  SHF.R.S32.HI R17, RZ, 0x7, R17 ;  /* 0x00000007ff117819 */ /* 0x000fc80000011411 */
[----:B------:R-:W-:-:S04]  /*7330*/  LEA.HI R10, R17, R17, RZ, 0x1 ;  /* 0x00000011110a7211 */ /* 0x000fc800078f08ff */
[----:B------:R-:W-:Y:S02]  /*7340*/  LOP3.LUT R5, R10, 0xfffffffe, RZ, 0xc0, !PT ;  /* 0xfffffffe0a057812 */ /* 0x000fe400078ec0ff */
[----:B------:R-:W-:Y:S02]  /*7350*/  SHF.R.S32.HI R10, RZ, 0x1f, R9 ;  /* 0x0000001fff0a7819 */ /* 0x000fe40000011409 */
[----:B------:R-:W-:Y:S01]  /*7360*/  IADD3 R5, R17, -R5, RZ ;  /* 0x8000000511057210 */ /* 0x000fe20007ffe0ff */
[----:B------:R-:W-:Y:S01]  /*7370*/  IMAD.MOV.U32 R17, RZ, RZ, R15 ;  /* 0x000000ffff117224 */ /* 0x000fe200078e000f */
[CC--:B------:R-:W-:Y:S02]  /*7380*/  LEA.HI R7, R10.reuse, R9.reuse, RZ, 0x3 ;  /* 0x000000090a077211 */ /* 0x0c0fe400078f18ff */
[----:B------:R-:W-:Y:S01]  /*7390*/  LEA.HI R11, R10, R9, RZ, 0x2 ;  /* 0x000000090a0b7211 */ /* 0x000fe200078f10ff */
[----:B------:R-:W-:Y:S01]  /*73a0*/  IMAD R9, R5, -0x40, R6 ;  /* 0xffffffc005097824 */ /* 0x000fe200078e0206 */
[----:B------:R-:W-:-:S02]  /*73b0*/  SHF.R.S32.HI R10, RZ, 0x3, R7 ;  /* 0x00000003ff0a7819 */ /* 0x000fc40000011407 */
[----:B------:R-:W-:Y:S02]  /*73c0*/  SHF.R.S32.HI R7, RZ, 0x1f, R7 ;  /* 0x0000001fff077819 */ /* 0x000fe40000011407 */
[----:B------:R-:W-:Y:S02]  /*73d0*/  SHF.R.S32.HI R12, RZ, 0x2, R11 ;  /* 0x00000002ff0c7819 */ /* 0x000fe4000001140b */
[----:B------:R-:W-:Y:S02]  /*73e0*/  LEA.HI R7, R7, R10, RZ, 0x4 ;  /* 0x0000000a07077211 */ /* 0x000fe400078f20ff */
[----:B------:R-:W-:Y:S01]  /*73f0*/  LEA.HI R11, R11, R12, RZ, 0x1 ;  /* 0x0000000c0b0b7211 */ /* 0x000fe200078f08ff */
[C---:B------:R-:W-:Y:S01]  /*7400*/  VIADD R13, R12.reuse, 0x10 ;  /* 0x000000100c0d7836 */ /* 0x040fe20000000000 */
[----:B------:R-:W-:Y:S02]  /*7410*/  IADD3 R5, R12, 0x8, RZ ;  /* 0x000000080c057810 */ /* 0x000fe40007ffe0ff */
[----:B------:R-:W-:-:S02]  /*7420*/  LOP3.LUT R7, R7, 0x1ffffff0, RZ, 0xc0, !PT ;  /* 0x1ffffff007077812 */ /* 0x000fc400078ec0ff */
[----:B------:R-:W-:Y:S02]  /*7430*/  LOP3.LUT R11, R11, 0xfffffffe, RZ, 0xc0, !PT ;  /* 0xfffffffe0b0b7812 */ /* 0x000fe400078ec0ff */
[----:B------:R-:W-:Y:S01]  /*7440*/  LEA.HI R6, R5, R5, RZ, 0x1 ;  /* 0x0000000505067211 */ /* 0x000fe200078f08ff */
[----:B------:R-:W-:Y:S01]  /*7450*/  IMAD.IADD R10, R10, 0x1, -R7 ;  /* 0x000000010a0a7824 */ /* 0x000fe200078e0a07 */
[C---:B------:R-:W-:Y:S01]  /*7460*/  IADD3 R11, R12.reuse, -R11, RZ ;  /* 0x8000000b0c0b7210 */ /* 0x040fe20007ffe0ff */
[----:B------:R-:W-:Y:S01]  /*7470*/  VIADD R12, R12, 0x18 ;  /* 0x000000180c0c7836 */ /* 0x000fe20000000000 */
[----:B------:R-:W-:Y:S02]  /*7480*/  LOP3.LUT R14, R6, 0xfffffffe, RZ, 0xc0, !PT ;  /* 0xfffffffe060e7812 */ /* 0x000fe400078ec0ff */
[----:B------:R-:W-:Y:S01]  /*7490*/  LEA.HI R15, R13, R13, RZ, 0x1 ;  /* 0x0000000d0d0f7211 */ /* 0x000fe200078f08ff */
[----:B------:R-:W-:Y:S01]  /*74a0*/  IMAD R7, R10, 0x8, R11 ;  /* 0x000000080a077824 */ /* 0x000fe200078e020b */
[----:B------:R-:W-:-:S02]  /*74b0*/  IADD3 R14, R5, -R14, RZ ;  /* 0x8000000e050e7210 */ /* 0x000fc40007ffe0ff */
[--C-:B------:R-:W-:Y:S02]  /*74c0*/  SHF.R.S32.HI R5, RZ, 0x1, R6.reuse ;  /* 0x00000001ff057819 */ /* 0x100fe40000011406 */
[----:B------:R-:W-:Y:S01]  /*74d0*/  LOP3.LUT R18, R15, 0xfffffffe, RZ, 0xc0, !PT ;  /* 0xfffffffe0f127812 */ /* 0x000fe200078ec0ff */
[----:B------:R1:W-:Y:S01]  /*74e0*/  STL [R1+0x4c], R7 ;  /* 0x00004c0701007387 */ /* 0x0003e20000100800 */
[----:B------:R-:W-:Y:S02]  /*74f0*/  SHF.R.S32.HI R6, RZ, 0x1f, R6 ;  /* 0x0000001fff067819 */ /* 0x000fe40000011406 */
[--C-:B------:R-:W-:Y:S01]  /*7500*/  SHF.R.S32.HI R11, RZ, 0x1, R15.reuse ;  /* 0x00000001ff0b7819 */ /* 0x100fe2000001140f */
[----:B------:R-:W-:Y:S01]  /*7510*/  IMAD.IADD R18, R13, 0x1, -R18 ;  /* 0x000000010d127824 */ /* 0x000fe200078e0a12 */
[----:B------:R-:W-:Y:S02]  /*7520*/  SHF.R.S32.HI R10, RZ, 0x1f, R15 ;  /* 0x0000001fff0a7819 */ /* 0x000fe4000001140f */
[----:B------:R-:W-:-:S02]  /*7530*/  LEA.HI R6, R6, R5, RZ, 0x4 ;  /* 0x0000000506067211 */ /* 0x000fc400078f20ff */
[----:B-1----:R-:W-:-:S04]  /*7540*/  LEA.HI R7, R12, R12, RZ, 0x1 ;  /* 0x0000000c0c077211 */ /* 0x002fc800078f08ff */
[--C-:B------:R-:W-:Y:S02]  /*7550*/  SHF.R.S32.HI R13, RZ, 0x1, R7.reuse ;  /* 0x00000001ff0d7819 */ /* 0x100fe40000011407 */
[----:B------:R-:W-:Y:S02]  /*7560*/  SHF.R.S32.HI R20, RZ, 0x1f, R7 ;  /* 0x0000001fff147819 */ /* 0x000fe40000011407 */
[----:B------:R-:W-:Y:S02]  /*7570*/  LOP3.LUT R15, R7, 0xfffffffe, RZ, 0xc0, !PT ;  /* 0xfffffffe070f7812 */ /* 0x000fe400078ec0ff */
[----:B------:R-:W-:Y:S02]  /*7580*/  LEA.HI R7, R10, R11, RZ, 0x4 ;  /* 0x0000000b0a077211 */ /* 0x000fe400078f20ff */
[----:B------:R-:W-:Y:S01]  /*7590*/  LOP3.LUT R10, R6, 0x1ffffff0, RZ, 0xc0, !PT ;  /* 0x1ffffff0060a7812 */ /* 0x000fe200078ec0ff */
[----:B------:R-:W-:Y:S01]  /*75a0*/  IMAD.IADD R15, R12, 0x1, -R15 ;  /* 0x000000010c0f7824 */ /* 0x000fe200078e0a0f */
[----:B------:R-:W-:-:S02]  /*75b0*/  LOP3.LUT R12, R7, 0x1ffffff0, RZ, 0xc0, !PT ;  /* 0x1ffffff0070c7812 */ /* 0x000fc400078ec0ff */
[----:B------:R-:W-:Y:S01]  /*75c0*/  LEA R6, R17, R16, 0xd ;  /* 0x0000001011067211 */ /* 0x000fe200078e68ff */
[----:B------:R-:W-:Y:S01]  /*75d0*/  IMAD.IADD R7, R5, 0x1, -R10 ;  /* 0x0000000105077824 */ /* 0x000fe200078e0a0a */
[----:B------:R-:W-:Y:S01]  /*75e0*/  LEA.HI R20, R20, R13, RZ, 0x4 ;  /* 0x0000000d14147211 */ /* 0x000fe200078f20ff */
[----:B------:R-:W-:Y:S01]  /*75f0*/  IMAD.IADD R11, R11, 0x1, -R12 ;  /* 0x000000010b0b7824 */ /* 0x000fe200078e0a0c */
[----:B------:R-:W-:Y:S01]  /*7600*/  IADD3 R17, R8, 0x8, RZ ;  /* 0x0000000808117810 */ /* 0x000fe20007ffe0ff */
[C---:B------:R-:W-:Y:S01]  /*7610*/  VIADD R10, R6.reuse, 0x4000 ;  /* 0x00004000060a7836 */ /* 0x040fe20000000000 */
[----:B------:R-:W-:Y:S01]  /*7620*/  LEA R7, R7, R14, 0x3 ;  /* 0x0000000e07077211 */ /* 0x000fe200078e18ff */
[----:B------:R-:W-:Y:S01]  /*7630*/  VIADD R5, R6, 0x20c00 ;  /* 0x00020c0006057836 */ /* 0x000fe20000000000 */
[----:B------:R-:W-:Y:S02]  /*7640*/  LOP3.LUT R20, R20, 0x1ffffff0, RZ, 0xc0, !PT ;  /* 0x1ffffff014147812 */ /* 0x000fe400078ec0ff */
[----:B------:R-:W-:Y:S01]  /*7650*/  SHF.R.U32.HI R6, RZ, 0x4, R6 ;  /* 0x00000004ff067819 */ /* 0x000fe20000011606 */
[----:B------:R1:W-:Y:S01]  /*7660*/  STL [R1+0x44], R7 ;  /* 0x0000440701007387 */ /* 0x0003e20000100800 */
[----:B------:R-:W-:-:S02]  /*7670*/  SHF.R.U32.HI R10, RZ, 0x4, R10 ;  /* 0x00000004ff0a7819 */ /* 0x000fc4000001160a */
[----:B------:R-:W-:Y:S02]  /*7680*/  SHF.R.U32.HI R5, RZ, 0x4, R5 ;  /* 0x00000004ff057819 */ /* 0x000fe40000011605 */
[----:B------:R-:W-:Y:S02]  /*7690*/  IADD3 R20, R13, -R20, RZ ;  /* 0x800000140d147210 */ /* 0x000fe40007ffe0ff */
        /* <DEDUP_REMOVED lines=8> */
[----:B------:R-:W-:Y:S01]  /*7720*/  LOP3.LUT R5, R5, 0x10000, RZ, 0xfc, !PT ;  /* 0x0001000005057812 */ /* 0x000fe200078efcff */
[----:B------:R-:W-:Y:S01]  /*7730*/  IMAD.MOV.U32 R15, RZ, RZ, 0x40000040 ;  /* 0x40000040ff0f7424 */ /* 0x000fe200078e00ff */
[----:B------:R-:W-:Y:S01]  /*7740*/  IADD3 R17, R8, 0x14, RZ ;  /* 0x0000001408117810 */ /* 0x000fe20007ffe0ff */
[----:B------:R2:W-:Y:S04]  /*7750*/  STL [R1+0x3c], R12 ;  /* 0x00003c0c01007387 */ /* 0x0005e80000100800 */
[----:B------:R3:W-:Y:S01]  /*7760*/  STL [R1+0x50], R5 ;  /* 0x0000500501007387 */ /* 0x0007e20000100800 */
[----:B-1----:R-:W-:-:S02]  /*7770*/  LOP3.LUT R7, R6, 0x10000, RZ, 0xfc, !PT ;  /* 0x0001000006077812 */ /* 0x002fc400078efcff */
[----:B------:R-:W-:Y:S02]  /*7780*/  LOP3.LUT R6, R10, 0x10000, RZ, 0xfc, !PT ;  /* 0x000100000a067812 */ /* 0x000fe400078efcff */
[C---:B------:R-:W-:Y:S01]  /*7790*/  IADD3 R20, R7.reuse, 0x4, RZ ;  /* 0x0000000407147810 */ /* 0x040fe20007ffe0ff */
[----:B------:R-:W-:Y:S01]  /*77a0*/  VIADD R18, R7, 0x6 ;  /* 0x0000000607127836 */ /* 0x000fe20000000000 */
[C---:B--2---:R-:W-:Y:S01]  /*77b0*/  IADD3 R12, R6.reuse, 0x4, RZ ;  /* 0x00000004060c7810 */ /* 0x044fe20007ffe0ff */
[C---:B------:R-:W-:Y:S01]  /*77c0*/  VIADD R10, R6.reuse, 0x6 ;  /* 0x00000006060a7836 */ /* 0x040fe20000000000 */
[----:B------:R1:W-:Y:S01]  /*77d0*/  STL [R1+0x8], R6 ;  /* 0x0000080601007387 */ /* 0x0003e20000100800 */
[----:B------:R-:W-:Y:S02]  /*77e0*/  VIADD R14, R6, 0x2 ;  /* 0x00000002060e7836 */ /* 0x000fe40000000000 */
[C---:B---3--:R-:W-:Y:S01]  /*77f0*/  VIADD R5, R8.reuse, 0x4 ;  /* 0x0000000408057836 */ /* 0x048fe20000000000 */
[----:B------:R2:W-:Y:S01]  /*7800*/  STL.64 [R1+0x30], R20 ;  /* 0x0000301401007387 */ /* 0x0005e20000100a00 */
[----:B------:R-:W-:-:S02]  /*7810*/  VIADD R5, R8, 0x10 ;  /* 0x0000001008057836 */ /* 0x000fc40000000000 */
[C---:B------:R-:W-:Y:S01]  /*7820*/  VIADD R5, R8.reuse, 0x1c ;  /* 0x0000001c08057836 */ /* 0x040fe20000000000 */
[----:B------:R2:W-:Y:S01]  /*7830*/  STL.64 [R1+0x28], R18 ;  /* 0x0000281201007387 */ /* 0x0005e20000100a00 */
[----:B-1----:R-:W-:-:S03]  /*7840*/  VIADD R6, R8, 0xc ;  /* 0x0000000c08067836 */ /* 0x002fc60000000000 */
[----:B------:R2:W-:Y:S01]  /*7850*/  STL.64 [R1+0x10], R10 ;  /* 0x0000100a01007387 */ /* 0x0005e20000100a00 */
[----:B------:R-:W-:-:S03]  /*7860*/  VIADD R6, R8, 0x18 ;  /* 0x0000001808067836 */ /* 0x000fc60000000000 */
[----:B------:R2:W-:Y:S04]  /*7870*/  STL.64 [R1+0x20], R14 ;  /* 0x0000200e01007387 */ /* 0x0005e80000100a00 */
[----:B------:R2:W-:Y:S02]  /*7880*/  STL.64 [R1+0x18], R12 ;  /* 0x0000180c01007387 */ /* 0x0005e40000100a00 */
.L_x_2267:
[----:B------:R-:W-:-:S06]  /*7890*/  ULOP3.LUT UR4, UR36, 0x1, URZ, 0xfc, !UPT ;  /* 0x0000000124047892 */ /* 0x000fcc000f8efc3f */
[----:B------:R-:W-:-:S05]  /*78a0*/  IMAD.U32 R5, RZ, RZ, UR4 ;  /* 0x00000004ff057e24 */ /* 0x000fca000f8e00ff */
[----:B------:R-:W-:-:S13]  /*78b0*/  ISETP.NE.AND P0, PT, R5, 0x3, PT ;  /* 0x000000030500780c */ /* 0x000fda0003f05270 */
[----:B------:R-:W-:Y:S05]  /*78c0*/  @!P0 BRA `(.L_x_2257) ;  /* 0x0000000000048947 */ /* 0x000fea0003800000 */
[----:B------:R-:W-:Y:S01]  /*78d0*/  BPT.TRAP 0x1 ;  /* 0x000000040000795c */ /* 0x000fe20000300000 */
.L_x_2257:
[----:B------:R-:W-:Y:S02]  /*78e0*/  LEA R6, R0, R16, 0x3 ;  /* 0x0000001000067211 */ /* 0x000fe400078e18ff */
[----:B--2---:R-:W-:-:S04]  /*78f0*/  SHF.L.U32 R21, R4, 0x1f, RZ ;  /* 0x0000001f04157819 */ /* 0x004fc800000006ff */
[----:B------:R1:W2:Y:S01]  /*7900*/  SYNCS.PHASECHK.TRANS64.TRYWAIT P1, [R6+URZ+0x30c10], R21 ;  /* 0x030c1015060075a7 */ /* 0x0002a2000802017f */
[----:B------:R-:W-:Y:S05]  /*7910*/  @!P0 BRA `(.L_x_2258) ;  /* 0x0000000000048947 */ /* 0x000fea0003800000 */
[----:B------:R-:W-:Y:S01]  /*7920*/  BPT.TRAP 0x1 ;  /* 0x000000040000795c */ /* 0x000fe20000300000 */
.L_x_2258:
[----:B------:R-:W-:-:S05]  /*7930*/  VIADD R5, R16, 0x10000 ;  /* 0x0001000010057836 */ /* 0x000fca0000000000 */
[----:B------:R-:W-:-:S04]  /*7940*/  SHF.R.U32.HI R5, RZ, 0x4, R5 ;  /* 0x00000004ff057819 */ /* 0x000fc80000011605 */
[----:B------:R-:W-:-:S04]  /*7950*/  LOP3.LUT R5, R5, 0x3fff, RZ, 0xc0, !PT ;  /* 0x00003fff05057812 */ /* 0x000fc800078ec0ff */
[----:B------:R-:W-:Y:S01]  /*7960*/  LOP3.LUT R11, R5, 0x10000, RZ, 0xfc, !PT ;  /* 0x00010000050b7812 */ /* 0x000fe200078efcff */
[----:B--2---:R-:W-:Y:S06]  /*7970*/  @P1 BRA `(.L_x_2259) ;  /* 0x0000000000081947 */ /* 0x004fec0003800000 */
[----:B------:R-:W2:Y:S02]  /*7980*/  SYNCS.PHASECHK.TRANS64.TRYWAIT P1, [R6+URZ+0x30c10], R21 ;  /* 0x030c1015060075a7 */ /* 0x000ea4000802017f */
[----:B--2---:R-:W-:Y:S05]  /*7990*/  @!P1 BRA `(.L_x_2260) ;  /* 0x000000f400309947 */ /* 0x004fea0003800000 */
.L_x_2259:
[----:B------:R-:W3:Y:S01]  /*79a0*/  LDL.64 R22, [R1+0x30] ;  /* 0x0000300001167983 */ /* 0x000ee20000100a00 */
[----:B------:R-:W-:Y:S01]  /*79b0*/  IMAD R11, R0, 0x400, R11 ;  /* 0x00000400000b7824 */ /* 0x000fe200078e020b */
        /* <DEDUP_REMOVED lines=11> */
[----:B------:R-:W-:Y:S01]  /*7a70*/  IMAD.MOV.U32 R11, RZ, RZ, 0x40000040 ;  /* 0x40000040ff0b7424 */ /* 0x000fe200078e00ff */
[----:B------:R-:W-:Y:S01]  /*7a80*/  IADD3 R10, R7, 0x2, RZ ;  /* 0x00000002070a7810 */ /* 0x000fe20007ffe0ff */
[----:B------:R-:W2:Y:S03]  /*7a90*/  LDL R14, [R1+0x40] ;  /* 0x00004000010e7983 */ /* 0x000ea60000100800 */
[----:B------:R-:W-:-:S02]  /*7aa0*/  R2UR UR8, R10 ;  /* 0x000000000a0872ca */ /* 0x000fc400000e0000 */
        /* <DEDUP_REMOVED lines=19> */
[C---:B-----5:R-:W-:Y:S02]  /*7be0*/  IMAD R10, R0.reuse, 0x80, R15 ;  /* 0x00000080000a7824 */ /* 0x060fe400078e020f */
[C---:B--2---:R-:W-:Y:S01]  /*7bf0*/  IMAD R18, R0.reuse, 0x80, R13 ;  /* 0x0000008000127824 */ /* 0x044fe200078e020d */
[C---:B------:R-:W-:Y:S01]  /*7c00*/  LEA R12, R0.reuse, R12, 0x7 ;  /* 0x0000000c000c7211 */ /* 0x040fe200078e38ff */
[----:B------:R-:W-:Y:S01]  /*7c10*/  IMAD R14, R0, 0x80, R14 ;  /* 0x00000080000e7824 */ /* 0x000fe200078e020e */
[----:B------:R-:W-:-:S03]  /*7c20*/  LEA R15, R3, R10, 0x1 ;  /* 0x0000000a030f7211 */ /* 0x000fc600078e08ff */
[C---:B------:R-:W-:Y:S01]  /*7c30*/  IMAD R11, R3.reuse, 0x2, R12 ;  /* 0x00000002030b7824 */ /* 0x040fe200078e020c */
[C---:B------:R-:W-:Y:S01]  /*7c40*/  LEA R19, R3.reuse, R18, 0x1 ;  /* 0x0000001203137211 */ /* 0x040fe200078e08ff */
[----:B------:R-:W-:Y:S02]  /*7c50*/  IMAD R17, R3, 0x2, R14 ;  /* 0x0000000203117824 */ /* 0x000fe400078e020e */
        /* <DEDUP_REMOVED lines=19> */
.L_x_2261:
[----:B------:R1:W1:Y:S01]  /*7d90*/  SYNCS.PHASECHK.TRANS64.TRYWAIT P1, [R6+URZ+0x30c30], R21 ;  /* 0x030c3015060075a7 */ /* 0x000262000802017f */
[----:B------:R-:W-:Y:S05]  /*7da0*/  @!P0 BRA `(.L_x_2262) ;  /* 0x0000000000048947 */ /* 0x000fea0003800000 */
[----:B------:R-:W-:Y:S01]  /*7db0*/  BPT.TRAP 0x1 ;  /* 0x000000040000795c */ /* 0x000fe20000300000 */
.L_x_2262:
[----:B-1----:R-:W-:Y:S05]  /*7dc0*/  @P1 BRA `(.L_x_2263) ;  /* 0x0000000000081947 */ /* 0x002fea0003800000 */
[----:B------:R-:W1:Y:S02]  /*7dd0*/  SYNCS.PHASECHK.TRANS64.TRYWAIT P1, [R6+URZ+0x30c30], R21 ;  /* 0x030c3015060075a7 */ /* 0x000e64000802017f */
[----:B-1----:R-:W-:Y:S05]  /*7de0*/  @!P1 BRA `(.L_x_2264) ;  /* 0x000000f000309947 */ /* 0x002fea0003800000 */
.L_x_2263:
        /* <DEDUP_REMOVED lines=85> */
[C---:B------:R-:W-:Y:S01]  /*8340*/  IADD3 R223, R8.reuse, 0x4, RZ ;  /* 0x0000000408df7810 */ /* 0x040fe20007ffe0ff */
        /* <DEDUP_REMOVED lines=14> */
[----:B------:R-:W-:Y:S01]  /*8430*/  VIADD R213, R8, 0xc ;  /* 0x0000000c08d57836 */ /* 0x000fe20000000000 */
[----:B------:R-:W4:Y:S02]  /*8440*/  MUFU.TANH R23, R23 ;  /* 0x0000001700177308 */ /* 0x000f240000002400 */
[----:B------:R1:W-:Y:S01]  /*8450*/  STL [R1+0x70], R2 ;  /* 0x0000700201007387 */ /* 0x0003e20000100800 */
[----:B------:R-:W-:-:S02]  /*8460*/  ISETP.GT.AND P2, PT, R9, RZ, PT ;  /* 0x000000ff0900720c */ /* 0x000fc40003f44270 */
[----:B------:R-:W-:-:S03]  /*8470*/  ISETP.GT.AND P1, PT, R9, 0x8, PT ;  /* 0x000000080900780c */ /* 0x000fc60003f24270 */
[----:B------:R-:W4:Y:S01]  /*8480*/  MUFU.TANH R205, R205 ;  /* 0x000000cd00cd7308 */ /* 0x000f220000002400 */
[----:B-1----:R-:W2:Y:S01]  /*8490*/  LDL.64 R2, [R1+0x20] ;  /* 0x0000200001027983 */ /* 0x002ea20000100a00 */
[----:B------:R-:W-:Y:S01]  /*84a0*/  WARPGROUP.ARRIVE ;  /* 0x00000000000079c5 */ /* 0x000fe20000000000 */
[C---:B------:R-:W-:Y:S01]  /*84b0*/  VIADD R217, R8.reuse, 0x14 ;  /* 0x0000001408d97836 */ /* 0x040fe20000000000 */
[----:B------:R-:W-:-:S04]  /*84c0*/  IADD3 R220, R8, 0x10, RZ ;  /* 0x0000001008dc7810 */ /* 0x000fc80007ffe0ff */
        /* <DEDUP_REMOVED lines=12> */
[----:B------:R-:W-:-:S05]  /*8590*/  ULDC UR5, c[0x0][0x744] ;  /* 0x0001d10000057ab9 */ /* 0x000fca0000000800 */
[----:B------:R-:W1:Y:S01]  /*85a0*/  MUFU.TANH R206, R206 ;  /* 0x000000ce00ce7308 */ /* 0x000e620000002400 */
[----:B------:R-:W-:Y:S01]  /*85b0*/  UMOV UR14, UR4 ;  /* 0x00000004000e7c82 */ /* 0x000fe20008000000 */
[----:B------:R-:W-:-:S06]  /*85c0*/  VIADD R214, R8, 0x18 ;  /* 0x0000001808d67836 */ /* 0x000fcc0000000000 */
        /* <DEDUP_REMOVED lines=64> */
[----:B------:R-:W3:Y:S01]  /*89d0*/  MUFU.TANH R225, R225 ;  /* 0x000000e100e17308 */ /* 0x000ee20000002400 */
[--C-:B------:R-:W-:Y:S01]  /*89e0*/  FFMA.FTZ R96, R96, UR5, -R95.reuse ;  /* 0x0000000560607c23 */ /* 0x100fe2000801085f */
[----:B------:R-:W-:-:S06]  /*89f0*/  FFMA.FTZ R95, R97, UR5, -R95 ;  /* 0x00000005615f7c23 */ /* 0x000fcc000801085f */
[----:B------:R1:W-:Y:S01]  /*8a00*/  MUFU.TANH R159, R107 ;  /* 0x0000006b009f7308 */ /* 0x0003e20000002400 */
[----:B------:R-:W-:Y:S01]  /*8a10*/  FSEL R97, R204, -INF , P2 ;  /* 0xff800000cc617808 */ /* 0x000fe20001000000 */
[----:B-1----:R1:W3:Y:S06]  /*8a20*/  SHFL.IDX PT, R107, R18, R214, 0x1f ;  /* 0x00001fd6126b7589 */ /* 0x0022ec00000e0000 */
[----:B------:R-:W3:Y:S01]  /*8a30*/  MUFU.TANH R88, R88 ;  /* 0x0000005800587308 */ /* 0x000ee20000002400 */
[----:B------:R-:W-:-:S07]  /*8a40*/  FSEL R102, R206, -INF , P1 ;  /* 0xff800000ce667808 */ /* 0x000fce0000800000 */
[----:B------:R2:W-:Y:S01]  /*8a50*/  MUFU.TANH R144, R123 ;  /* 0x0000007b00907308 */ /* 0x0005e20000002400 */
[----:B------:R-:W-:Y:S07]  /*8a60*/  SHFL.IDX PT, R139, R10, R214, 0x1f ;  /* 0x00001fd60a8b7589 */ /* 0x000fee00000e0000 */
[----:B------:R-:W3:Y:S01]  /*8a70*/  MUFU.TANH R226, R226 ;  /* 0x000000e200e27308 */ /* 0x000ee20000002400 */
[----:B--2---:R-:W2:Y:S01]  /*8a80*/  SHFL.IDX PT, R123, R10, R230, 0x1f ;  /* 0x00001fe60a7b7589 */ /* 0x004ea200000e0000 */
[----:B------:R-:W-:-:S06]  /*8a90*/  FFMA.FTZ R97, R97, UR5, -R104 ;  /* 0x0000000561617c23 */ /* 0x000fcc0008010868 */
[----:B------:R-:W2:Y:S01]  /*8aa0*/  MUFU.TANH R237, R237 ;  /* 0x000000ed00ed7308 */ /* 0x000ea20000002400 */
[----:B------:R-:W-:-:S07]  /*8ab0*/  FFMA.FTZ R104, R102, UR5, -R104 ;  /* 0x0000000566687c23 */ /* 0x000fce0008010868 */
[----:B------:R-:W-:Y:S01]  /*8ac0*/  MUFU.TANH R92, R92 ;  /* 0x0000005c005c7308 */ /* 0x000fe20000002400 */
[----:B------:R-:W-:-:S07]  /*8ad0*/  FSEL R102, R207, -INF , P2 ;  /* 0xff800000cf667808 */ /* 0x000fce0001000000 */
[----:B------:R4:W-:Y:S01]  /*8ae0*/  MUFU.TANH R145, R121 ;  /* 0x0000007900917308 */ /* 0x0009e20000002400 */
[----:B-1----:R-:W-:Y:S01]  /*8af0*/  FSEL R18, R228, -INF , P1 ;  /* 0xff800000e4127808 */ /* 0x002fe20000800000 */
[----:B------:R-:W-:Y:S06]  /*8b00*/  SHFL.IDX PT, R212, R10, R213, 0x1f ;  /* 0x00001fd50ad47589 */ /* 0x000fec00000e0000 */
[----:B------:R1:W-:Y:S01]  /*8b10*/  MUFU.TANH R4, R131 ;  /* 0x0000008300047308 */ /* 0x0003e20000002400 */
[----:B----4-:R-:W4:Y:S01]  /*8b20*/  SHFL.IDX PT, R121, R10, R8, 0x1f ;  /* 0x00001f080a797589 */ /* 0x010f2200000e0000 */
[----:B------:R-:W-:-:S06]  /*8b30*/  FSEL R108, R235, -INF , P2 ;  /* 0xff800000eb6c7808 */ /* 0x000fcc0001000000 */
[----:B------:R-:W4:Y:S01]  /*8b40*/  MUFU.TANH R231, R231 ;  /* 0x000000e700e77308 */ /* 0x000f220000002400 */
[----:B-1----:R-:W1:Y:S07]  /*8b50*/  SHFL.IDX PT, R131, R14, R230, 0x1f ;  /* 0x00001fe60e837589 */ /* 0x002e6e00000e0000 */
[----:B------:R-:W1:Y:S01]  /*8b60*/  MUFU.TANH R89, R89 ;  /* 0x0000005900597308 */ /* 0x000e620000002400 */
[----:B------:R-:W1:Y:S07]  /*8b70*/  SHFL.IDX PT, R135, R14, R8, 0x1f ;  /* 0x00001f080e877589 */ /* 0x000e6e00000e0000 */
[----:B------:R3:W-:Y:S01]  /*8b80*/  MUFU.TANH R163, R103 ;  /* 0x0000006700a37308 */ /* 0x0007e20000002400 */
[----:B------:R-:W-:-:S02]  /*8b90*/  WARPGROUP.DEPBAR.LE gsb0, 0x0 ;  /* 0x00008000000079c5 */ /* 0x000fc40000010000 */
[----:B------:R-:W-:Y:S01]  /*8ba0*/  LDS R227, [R15+0x400] ;  /* 0x000400000fe37984 */ /* 0x000fe20000000800 */
[----:B---3--:R-:W-:-:S04]  /*8bb0*/  FSEL R103, R208, -INF , P2 ;  /* 0xff800000d0677808 */ /* 0x008fc80001000000 */
[----:B------:R3:W-:Y:S01]  /*8bc0*/  MUFU.TANH R160, R105 ;  /* 0x0000006900a07308 */ /* 0x0007e20000002400 */
[----:B------:R-:W-:Y:S01]  /*8bd0*/  FFMA.FTZ R102, R102, UR5, -R101 ;  /* 0x0000000566667c23 */ /* 0x000fe20008010865 */
[----:B------:R-:W-:Y:S01]  /*8be0*/  FFMA.FTZ R108, R108, UR5, -R106 ;  /* 0x000000056c6c7c23 */ /* 0x000fe2000801086a */
[----:B------:R-:W1:Y:S01]  /*8bf0*/  SHFL.IDX PT, R211, R10, R220, 0x1f ;  /* 0x00001fdc0ad37589 */ /* 0x000e6200000e0000 */
[--C-:B------:R-:W-:Y:S01]  /*8c00*/  FFMA.FTZ R103, R103, UR5, -R100.reuse ;  /* 0x0000000567677c23 */ /* 0x100fe20008010864 */
[----:B------:R-:W-:-:S03]  /*8c10*/  FFMA.FTZ R100, R18, UR5, -R100 ;  /* 0x0000000512647c23 */ /* 0x000fc60008010864 */
[----:B------:R2:W-:Y:S01]  /*8c20*/  MUFU.TANH R157, R110 ;  /* 0x0000006e009d7308 */ /* 0x0005e20000002400 */
[----:B---3--:R-:W-:-:S07]  /*8c30*/  FSEL R105, R209, -INF , P1 ;  /* 0xff800000d1697808 */ /* 0x008fce0000800000 */
[----:B------:R-:W3:Y:S01]  /*8c40*/  MUFU.TANH R91, R91 ;  /* 0x0000005b005b7308 */ /* 0x000ee20000002400 */
[----:B--2---:R-:W-:Y:S01]  /*8c50*/  FSEL R110, R225, -INF , P1 ;  /* 0xff800000e16e7808 */ /* 0x004fe20000800000 */
[----:B------:R-:W-:Y:S01]  /*8c60*/  FFMA.FTZ R101, R105, UR5, -R101 ;  /* 0x0000000569657c23 */ /* 0x000fe20008010865 */
[----:B------:R-:W-:-:S05]  /*8c70*/  FSEL R18, R88, -INF , P2 ;  /* 0xff80000058127808 */ /* 0x000fca0001000000 */
[----:B------:R2:W-:Y:S01]  /*8c80*/  MUFU.TANH R5, R129 ;  /* 0x0000008100057308 */ /* 0x0005e20000002400 */
[----:B------:R-:W-:Y:S01]  /*8c90*/  FSEL R105, R226, -INF , P1 ;  /* 0xff800000e2697808 */ /* 0x000fe20000800000 */
[----:B------:R-:W-:Y:S01]  /*8ca0*/  FFMA.FTZ R106, R110, UR5, -R106 ;  /* 0x000000056e6a7c23 */ /* 0x000fe2000801086a */
[----:B------:R-:W-:Y:S01]  /*8cb0*/  FSEL R110, R237, -INF , P2 ;  /* 0xff800000ed6e7808 */ /* 0x000fe20001000000 */
[----:B------:R-:W-:-:S04]  /*8cc0*/  FFMA.FTZ R18, R18, UR5, -R107 ;  /* 0x0000000512127c23 */ /* 0x000fc8000801086b */
[----:B------:R-:W3:Y:S01]  /*8cd0*/  MUFU.TANH R236, R236 ;  /* 0x000000ec00ec7308 */ /* 0x000ee20000002400 */
[----:B--2---:R-:W2:Y:S01]  /*8ce0*/  SHFL.IDX PT, R129, R14, R213, 0x1f ;  /* 0x00001fd50e817589 */ /* 0x004ea200000e0000 */
[----:B------:R-:W-:Y:S01]  /*8cf0*/  FFMA.FTZ R107, R105, UR5, -R107 ;  /* 0x00000005696b7c23 */ /* 0x000fe2000801086b */
[----:B----4-:R-:W-:-:S05]  /*8d00*/  FSEL R105, R231, -INF , P2 ;  /* 0xff800000e7697808 */ /* 0x010fca0001000000 */
[----:B------:R4:W-:Y:S01]  /*8d10*/  MUFU.TANH R141, R125 ;  /* 0x0000007d008d7308 */ /* 0x0009e20000002400 */
[----:B------:R-:W2:Y:S01]  /*8d20*/  SHFL.IDX PT, R221, R10, R217, 0x1f ;  /* 0x00001fd90add7589 */ /* 0x000ea200000e0000 */
[----:B-1----:R-:W-:Y:S01]  /*8d30*/  FSEL R109, R89, -INF , P1 ;  /* 0xff800000596d7808 */ /* 0x002fe20000800000 */
[----:B------:R-:W-:-:S05]  /*8d40*/  FFMA.FTZ R110, R110, UR5, -R123 ;  /* 0x000000056e6e7c23 */ /* 0x000fca000801087b */
[----:B------:R-:W1:Y:S01]  /*8d50*/  MUFU.TANH R94, R94 ;  /* 0x0000005e005e7308 */ /* 0x000e620000002400 */
[----:B----4-:R-:W-:Y:S01]  /*8d60*/  FSEL R125, R92, -INF , P1 ;  /* 0xff8000005c7d7808 */ /* 0x010fe20000800000 */
        /* <DEDUP_REMOVED lines=8> */
[----:B----4-:R4:W-:Y:S01]  /*8df0*/  SHFL.IDX PT, R111, R10, R223, 0x1f ;  /* 0x00001fdf0a6f7589 */ /* 0x0109e200000e0000 */
[----:B---3--:R-:W-:-:S06]  /*8e00*/  FSEL R109, R91, -INF , P2 ;  /* 0xff8000005b6d7808 */ /* 0x008fcc0001000000 */
[----:B------:R3:W-:Y:S01]  /*8e10*/  MUFU.TANH R3, R132 ;  /* 0x0000008400037308 */ /* 0x0007e20000002400 */
[----:B-1----:R-:W1:Y:S01]  /*8e20*/  SHFL.IDX PT, R127, R14, R220, 0x1f ;  /* 0x00001fdc0e7f7589 */ /* 0x002e6200000e0000 */
[----:B----4-:R-:W-:-:S06]  /*8e30*/  FSEL R10, R161, -INF , P1 ;  /* 0xff800000a10a7808 */ /* 0x010fcc0000800000 */
[----:B------:R-:W4:Y:S01]  /*8e40*/  MUFU.TANH R93, R93 ;  /* 0x0000005d005d7308 */ /* 0x000f220000002400 */
[----:B---3--:R-:W-:Y:S01]  /*8e50*/  FSEL R132, R154, -INF , P2 ;  /* 0xff8000009a847808 */ /* 0x008fe20001000000 */
[--C-:B------:R-:W-:Y:S01]  /*8e60*/  FFMA.FTZ R218, R218, UR5, -R139.reuse ;  /* 0x00000005dada7c23 */ /* 0x100fe2000801088b */
[----:B------:R-:W-:Y:S01]  /*8e70*/  FFMA.FTZ R139, R10, UR5, -R139 ;  /* 0x000000050a8b7c23 */ /* 0x000fe2000801088b */
[----:B------:R-:W-:-:S04]  /*8e80*/  FSEL R136, R158, -INF , P2 ;  /* 0xff8000009e887808 */ /* 0x000fc80001000000 */
[----:B------:R-:W3:Y:S01]  /*8e90*/  MUFU.TANH R112, R112 ;  /* 0x0000007000707308 */ /* 0x000ee20000002400 */
[--C-:B------:R-:W-:Y:S01]  /*8ea0*/  FFMA.FTZ R132, R132, UR5, -R131.reuse ;  /* 0x0000000584847c23 */ /* 0x100fe20008010883 */
[----:B------:R-:W-:Y:S01]  /*8eb0*/  FFMA.FTZ R131, R125, UR5, -R131 ;  /* 0x000000057d837c23 */ /* 0x000fe20008010883 */
[----:B------:R-:W-:Y:S01]  /*8ec0*/  FSEL R10, R157, -INF , P1 ;  /* 0xff8000009d0a7808 */ /* 0x000fe20000800000 */
[----:B------:R1:W3:Y:S04]  /*8ed0*/  SHFL.IDX PT, R125, R14, R128, 0x1f ;  /* 0x00001f800e7d7589 */ /* 0x0002e800000e0000 */
[----:B------:R2:W-:Y:S01]  /*8ee0*/  MUFU.TANH R143, R124 ;  /* 0x0000007c008f7308 */ /* 0x0005e20000002400 */
[----:B------:R-:W-:Y:S01]  /*8ef0*/  FFMA.FTZ R109, R109, UR5, -R212 ;  /* 0x000000056d6d7c23 */ /* 0x000fe200080108d4 */
[----:B------:R-:W-:Y:S01]  /*8f00*/  FSEL R234, R236, -INF , P2 ;  /* 0xff800000ecea7808 */ /* 0x000fe20001000000 */
[----:B------:R-:W-:Y:S01]  /*8f10*/  FFMA.FTZ R136, R136, UR5, -R135 ;  /* 0x0000000588887c23 */ /* 0x000fe20008010887 */
[----:B------:R-:W-:-:S04]  /*8f20*/  LEA R210, R0, R210, 0xa ;  /* 0x000000d200d27211 */ /* 0x000fc800078e50ff */
[----:B------:R4:W-:Y:S01]  /*8f30*/  MUFU.TANH R2, R133 ;  /* 0x0000008500027308 */ /* 0x0009e20000002400 */
[----:B--2---:R-:W-:Y:S01]  /*8f40*/  FSEL R124, R164, -INF , P1 ;  /* 0xff800000a47c7808 */ /* 0x004fe20000800000 */
[----:B------:R-:W-:-:S06]  /*8f50*/  FFMA.FTZ R135, R10, UR5, -R135 ;  /* 0x000000050a877c23 */ /* 0x000fcc0008010887 */
[----:B------:R-:W2:Y:S01]  /*8f60*/  MUFU.TANH R232, R232 ;  /* 0x000000e800e87308 */ /* 0x000ea20000002400 */
[----:B----4-:R-:W4:Y:S01]  /*8f70*/  SHFL.IDX PT, R133, R14, R223, 0x1f ;  /* 0x00001fdf0e857589 */ /* 0x010f2200000e0000 */
[----:B------:R-:W-:Y:S01]  /*8f80*/  FFMA.FTZ R212, R124, UR5, -R212 ;  /* 0x000000057cd47c23 */ /* 0x000fe200080108d4 */
[----:B------:R-:W-:Y:S01]  /*8f90*/  FSEL R124, R94, -INF , P1 ;  /* 0xff8000005e7c7808 */ /* 0x000fe20000800000 */
[----:B------:R-:W-:-:S04]  /*8fa0*/  FFMA.FTZ R234, R234, UR5, -R211 ;  /* 0x00000005eaea7c23 */ /* 0x000fc800080108d3 */
[----:B------:R1:W-:Y:S01]  /*8fb0*/  MUFU.TANH R6, R130 ;  /* 0x0000008200067308 */ /* 0x0003e20000002400 */
[----:B------:R-:W-:Y:S01]  /*8fc0*/  R2UR UR4, R210 ;  /* 0x00000000d20472ca */ /* 0x000fe200000e0000 */
[----:B------:R-:W-:Y:S01]  /*8fd0*/  FFMA.FTZ R211, R124, UR5, -R211 ;  /* 0x000000057cd37c23 */ /* 0x000fe200080108d3 */
[----:B------:R-:W-:Y:S01]  /*8fe0*/  FSEL R210, R93, -INF , P2 ;  /* 0xff8000005dd27808 */ /* 0x000fe20001000000 */
[----:B------:R-:W4:Y:S04]  /*8ff0*/  SHFL.IDX PT, R222, R227, R223, 0x1f ;  /* 0x00001fdfe3de7589 */ /* 0x000f2800000e0000 */
[----:B------:R3:W-:Y:S01]  /*9000*/  MUFU.EX2 R10, R121 ;  /* 0x00000079000a7308 */ /* 0x0007e20000000800 */
[----:B-1----:R-:W-:Y:S01]  /*9010*/  FSEL R130, R152, -INF , P2 ;  /* 0xff80000098827808 */ /* 0x002fe20001000000 */
[----:B------:R-:W-:Y:S01]  /*9020*/  SHFL.IDX PT, R124, R14, R217, 0x1f ;  /* 0x00001fd90e7c7589 */ /* 0x000fe200000e0000 */
[----:B------:R-:W-:-:S05]  /*9030*/  FSEL R15, R163, -INF , P1 ;  /* 0xff800000a30f7808 */ /* 0x000fca0000800000 */
[----:B------:R-:W1:Y:S01]  /*9040*/  MUFU.TANH R90, R90 ;  /* 0x0000005a005a7308 */ /* 0x000e620000002400 */
[----:B---3--:R-:W-:Y:S01]  /*9050*/  FSEL R121, R151, -INF , P1 ;  /* 0xff80000097797808 */ /* 0x008fe20000800000 */
[--C-:B------:R-:W-:Y:S01]  /*9060*/  FFMA.FTZ R130, R130, UR5, -R129.reuse ;  /* 0x0000000582827c23 */ /* 0x100fe20008010881 */
[----:B------:R-:W-:Y:S01]  /*9070*/  FSEL R128, R150, -INF , P2 ;  /* 0xff80000096807808 */ /* 0x000fe20001000000 */
[----:B------:R-:W3:Y:S02]  /*9080*/  SHFL.IDX PT, R219, R227, R8, 0x1f ;  /* 0x00001f08e3db7589 */ /* 0x000ee400000e0000 */
[----:B------:R-:W-:Y:S01]  /*9090*/  FFMA.FTZ R129, R121, UR5, -R129 ;  /* 0x0000000579817c23 */ /* 0x000fe20008010881 */
[----:B------:R-:W-:Y:S01]  /*90a0*/  FSEL R121, R112, -INF , P1 ;  /* 0xff80000070797808 */ /* 0x000fe20000800000 */
[----:B------:R-:W3:Y:S01]  /*90b0*/  SHFL.IDX PT, R214, R14, R214, 0x1f ;  /* 0x00001fd60ed67589 */ /* 0x000ee200000e0000 */
[--C-:B------:R-:W-:Y:S01]  /*90c0*/  FFMA.FTZ R210, R210, UR5, -R221.reuse ;  /* 0x00000005d2d27c23 */ /* 0x100fe200080108dd */
[----:B------:R2:W1:Y:S01]  /*90d0*/  MUFU.TANH R146, R122 ;  /* 0x0000007a00927308 */ /* 0x0004620000002400 */
[----:B------:R-:W-:Y:S01]  /*90e0*/  FFMA.FTZ R221, R15, UR5, -R221 ;  /* 0x000000050fdd7c23 */ /* 0x000fe200080108dd */
[----:B------:R4:W3:Y:S01]  /*90f0*/  SHFL.IDX PT, R229, R227, R213, 0x1f ;  /* 0x00001fd5e3e57589 */ /* 0x0008e200000e0000 */
[----:B------:R-:W-:Y:S01]  /*9100*/  FSEL R138, R160, -INF , P2 ;  /* 0xff800000a08a7808 */ /* 0x000fe20001000000 */
[--C-:B------:R-:W-:Y:S01]  /*9110*/  FFMA.FTZ R128, R128, UR5, -R127.reuse ;  /* 0x0000000580807c23 */ /* 0x100fe2000801087f */
[----:B------:R-:W-:Y:S01]  /*9120*/  FSEL R15, R159, -INF , P1 ;  /* 0xff8000009f0f7808 */ /* 0x000fe20000800000 */
[----:B------:R-:W-:Y:S01]  /*9130*/  FFMA.FTZ R127, R121, UR5, -R127 ;  /* 0x00000005797f7c23 */ /* 0x000fe2000801087f */
[----:B------:R-:W-:Y:S01]  /*9140*/  FSEL R121, R145, -INF , P2 ;  /* 0xff80000091797808 */ /* 0x000fe20001000000 */
[----:B------:R-:W3:Y:S01]  /*9150*/  SHFL.IDX PT, R215, R227, R230, 0x1f ;  /* 0x00001fe6e3d77589 */ /* 0x000ee200000e0000 */
[----:B--2---:R-:W-:Y:S01]  /*9160*/  FSEL R122, R232, -INF , P2 ;  /* 0xff800000e87a7808 */ /* 0x004fe20001000000 */
[--C-:B------:R-:W-:Y:S01]  /*9170*/  FFMA.FTZ R138, R138, UR5, -R137.reuse ;  /* 0x000000058a8a7c23 */ /* 0x100fe20008010889 */
[----:B----4-:R-:W-:Y:S01]  /*9180*/  FSEL R213, R144, -INF , P1 ;  /* 0xff80000090d57808 */ /* 0x010fe20000800000 */
[----:B------:R-:W-:Y:S01]  /*9190*/  FFMA.FTZ R137, R15, UR5, -R137 ;  /* 0x000000050f897c23 */ /* 0x000fe20008010889 */
[----:B------:R-:W-:Y:S01]  /*91a0*/  FSEL R134, R156, -INF , P2 ;  /* 0xff8000009c867808 */ /* 0x000fe20001000000 */
[----:B------:R-:W-:Y:S01]  /*91b0*/  FFMA.FTZ R121, R121, UR5, -R125 ;  /* 0x0000000579797c23 */ /* 0x000fe2000801087d */
[----:B------:R-:W-:Y:S01]  /*91c0*/  FSEL R15, R155, -INF , P1 ;  /* 0xff8000009b0f7808 */ /* 0x000fe20000800000 */
[----:B------:R-:W-:Y:S01]  /*91d0*/  FFMA.FTZ R122, R122, UR5, -R111 ;  /* 0x000000057a7a7c23 */ /* 0x000fe2000801086f */
[----:B------:R-:W-:Y:S01]  /*91e0*/  FFMA.FTZ R125, R213, UR5, -R125 ;  /* 0x00000005d57d7c23 */ /* 0x000fe2000801087d */
[----:B------:R1:W2:Y:S01]  /*91f0*/  MUFU.TANH R142, R126 ;  /* 0x0000007e008e7308 */ /* 0x0002a20000002400 */
[----:B------:R-:W4:Y:S01]  /*9200*/  SHFL.IDX PT, R213, R13, R223, 0x1f ;  /* 0x00001fdf0dd57589 */ /* 0x000f2200000e0000 */
[--C-:B------:R-:W-:Y:S01]  /*9210*/  FFMA.FTZ R134, R134, UR5, -R133.reuse ;  /* 0x0000000586867c23 */ /* 0x100fe20008010885 */
[----:B------:R-:W-:-:S02]  /*9220*/  FFMA.FTZ R133, R15, UR5, -R133 ;  /* 0x000000050f857c23 */ /* 0x000fc40008010885 */
[----:B------:R3:W2:Y:S01]  /*9230*/  SHFL.IDX PT, R224, R227, R220, 0x1f ;  /* 0x00001fdce3e07589 */ /* 0x0006a200000e0000 */
[----:B-1----:R-:W-:Y:S02]  /*9240*/  FSEL R126, R90, -INF , P1 ;  /* 0xff8000005a7e7808 */ /* 0x002fe40000800000 */
[----:B------:R1:W-:Y:S01]  /*9250*/  MUFU.EX2 R15, R122 ;  /* 0x0000007a000f7308 */ /* 0x0003e20000000800 */
[----:B------:R-:W-:Y:S01]  /*9260*/  FSEL R14, R148, -INF , P1 ;  /* 0xff800000940e7808 */ /* 0x000fe20000800000 */
[----:B------:R-:W-:Y:S01]  /*9270*/  SHFL.IDX PT, R233, R13, R8, 0x1f ;  /* 0x00001f080de97589 */ /* 0x000fe200000e0000 */
[----:B------:R-:W-:Y:S01]  /*9280*/  FSEL R216, R146, -INF , P1 ;  /* 0xff80000092d87808 */ /* 0x000fe20000800000 */
[----:B------:R-:W-:Y:S01]  /*9290*/  FFMA.FTZ R111, R126, UR5, -R111 ;  /* 0x000000057e6f7c23 */ /* 0x000fe2000801086f */
[----:B------:R-:W-:-:S03]  /*92a0*/  FSEL R126, R147, -INF , P2 ;  /* 0xff800000937e7808 */ /* 0x000fc60001000000 */
[----:B------:R-:W-:Y:S01]  /*92b0*/  MUFU.EX2 R98, R98 ;  /* 0x0000006200627308 */ /* 0x000fe20000000800 */
[----:B-1----:R-:W-:Y:S01]  /*92c0*/  FSEL R122, R149, -INF , P2 ;  /* 0xff800000957a7808 */ /* 0x002fe20001000000 */
[----:B---3--:R-:W-:Y:S01]  /*92d0*/  FADD.FTZ R220, R25, -R222 ;  /* 0x800000de19dc7221 */ /* 0x008fe20000010000 */
[----:B------:R-:W-:Y:S02]  /*92e0*/  VIADD R25, R8, 0x18 ;  /* 0x0000001808197836 */ /* 0x000fe40000000000 */
[----:B------:R-:W-:-:S03]  /*92f0*/  FADD.FTZ R223, R24, -R219 ;  /* 0x800000db18df7221 */ /* 0x000fc60000010000 */
[----:B------:R-:W1:Y:S01]  /*9300*/  MUFU.EX2 R118, R118 ;  /* 0x0000007600767308 */ /* 0x000e620000000800 */
[--C-:B------:R-:W-:Y:S01]  /*9310*/  FFMA.FTZ R122, R122, UR5, -R124.reuse ;  /* 0x000000057a7a7c23 */ /* 0x100fe2000801087c */
[----:B------:R-:W-:Y:S01]  /*9320*/  FFMA.FTZ R124, R14, UR5, -R124 ;  /* 0x000000050e7c7c23 */ /* 0x000fe2000801087c */
[----:B------:R-:W-:Y:S01]  /*9330*/  FFMA.FTZ R126, R126, UR5, -R214 ;  /* 0x000000057e7e7c23 */ /* 0x000fe200080108d6 */
[----:B------:R-:W3:Y:S04]  /*9340*/  SHFL.IDX PT, R217, R227, R217, 0x1f ;  /* 0x00001fd9e3d97589 */ /* 0x000ee800000e0000 */
[----:B------:R4:W-:Y:S01]  /*9350*/  MUFU.EX2 R14, R123 ;  /* 0x0000007b000e7308 */ /* 0x0009e20000000800 */
[----:B------:R-:W-:Y:S01]  /*9360*/  FADD.FTZ R219, R26, -R219 ;  /* 0x800000db1adb7221 */ /* 0x000fe20000010000 */
[----:B------:R-:W-:-:S06]  /*9370*/  IADD3 R26, R8, 0x1c, RZ ;  /* 0x0000001c081a7810 */ /* 0x000fcc0007ffe0ff */
[----:B------:R-:W1:Y:S01]  /*9380*/  MUFU.EX2 R99, R99 ;  /* 0x0000006300637308 */ /* 0x000e620000000800 */
[----:B----4-:R-:W-:Y:S01]  /*9390*/  FFMA.FTZ R123, R216, UR5, -R214 ;  /* 0x00000005d87b7c23 */ /* 0x010fe200080108d6 */
[----:B------:R-:W-:-:S06]  /*93a0*/  FADD.FTZ R214, R29, -R229 ;  /* 0x800000e51dd67221 */ /* 0x000fcc0000010000 */
[----:B------:R-:W4:Y:S01]  /*93b0*/  MUFU.TANH R113, R113 ;  /* 0x0000007100717308 */ /* 0x000f220000002400 */
[----:B------:R-:W-:Y:S01]  /*93c0*/  FADD.FTZ R216, R28, -R215 ;  /* 0x800000d71cd87221 */ /* 0x000fe20000010000 */
[----:B------:R-:W-:Y:S06]  /*93d0*/  SHFL.IDX PT, R230, R13, R230, 0x1f ;  /* 0x00001fe60de67589 */ /* 0x000fec00000e0000 */
[----:B------:R-:W4:Y:S01]  /*93e0*/  MUFU.TANH R114, R114 ;  /* 0x0000007200727308 */ /* 0x000f220000002400 */
[----:B------:R-:W-:-:S07]  /*93f0*/  FSEL R28, R141, -INF , P2 ;  /* 0xff8000008d1c7808 */ /* 0x000fce0001000000 */
[----:B------:R-:W4:Y:S01]  /*9400*/  MUFU.EX2 R96, R96 ;  /* 0x0000006000607308 */ /* 0x000f220000000800 */
[----:B------:R-:W-:-:S07]  /*9410*/  FFMA.FTZ R22, -R22, R22, 1 ;  /* 0x3f80000016167423 */ /* 0x000fce0000010116 */
[----:B------:R-:W4:Y:S08]  /*9420*/  MUFU.TANH R115, R115 ;  /* 0x0000007300737308 */ /* 0x000f300000002400 */
[----:B------:R-:W4:Y:S08]  /*9430*/  MUFU.EX2 R95, R95 ;  /* 0x0000005f005f7308 */ /* 0x000f300000000800 */
[----:B------:R-:W-:Y:S08]  /*9440*/  MUFU.TANH R117, R117 ;  /* 0x0000007500757308 */ /* 0x000ff00000002400 */
[----:B------:R-:W4:Y:S01]  /*9450*/  MUFU.TANH R116, R116 ;  /* 0x0000007400747308 */ /* 0x000f220000002400 */
[----:B------:R-:W-:-:S07]  /*9460*/  FFMA.FTZ R23, -R23, R23, 1 ;  /* 0x3f80000017177423 */ /* 0x000fce0000010117 */
[----:B------:R-:W-:Y:S08]  /*9470*/  MUFU.EX2 R97, R97 ;  /* 0x0000006100617308 */ /* 0x000ff00000000800 */
[----:B------:R-:W4:Y:S08]  /*9480*/  MUFU.TANH R120, R120 ;  /* 0x0000007800787308 */ /* 0x000f300000002400 */
[----:B------:R-:W-:Y:S01]  /*9490*/  MUFU.EX2 R104, R104 ;  /* 0x0000006800687308 */ /* 0x000fe20000000800 */
[----:B------:R-:W-:Y:S01]  /*94a0*/  FFMA.FTZ R207, -R207, R207, 1 ;  /* 0x3f800000cfcf7423 */ /* 0x000fe200000101cf */
[----:B------:R-:W-:Y:S06]  /*94b0*/  LDS R17, [R17+0x400] ;  /* 0x0004000011117984 */ /* 0x000fec0000000800 */
[----:B------:R2:W-:Y:S01]  /*94c0*/  MUFU.EX2 R24, R212 ;  /* 0x000000d400187308 */ /* 0x0005e20000000800 */
[----:B------:R-:W-:Y:S01]  /*94d0*/  FADD.FTZ R222, R27, -R222 ;  /* 0x800000de1bde7221 */ /* 0x000fe20000010000 */
[----:B--2---:R-:W-:-:S02]  /*94e0*/  FADD.FTZ R212, R31, -R229 ;  /* 0x800000e51fd47221 */ /* 0x004fc40000010000 */
[----:B------:R2:W1:Y:S01]  /*94f0*/  SHFL.IDX PT, R229, R227, R25, 0x1f ;  /* 0x00001f19e3e57589 */ /* 0x00046200000e0000 */
[----:B------:R-:W-:Y:S01]  /*9500*/  FSEL R31, R140, -INF , P1 ;  /* 0xff8000008c1f7808 */ /* 0x000fe20000800000 */
[----:B------:R-:W-:Y:S02]  /*9510*/  VIADD R27, R8, 0xc ;  /* 0x0000000c081b7836 */ /* 0x000fe40000000000 */
[----:B------:R-:W4:Y:S01]  /*9520*/  SHFL.IDX PT, R227, R227, R26, 0x1f ;  /* 0x00001f1ae3e37589 */ /* 0x000f2200000e0000 */
[--C-:B------:R-:W-:Y:S01]  /*9530*/  FFMA.FTZ R28, R28, UR5, -R213.reuse ;  /* 0x000000051c1c7c23 */ /* 0x100fe200080108d5 */
[----:B------:R-:W-:Y:S01]  /*9540*/  FFMA.FTZ R31, R31, UR5, -R213 ;  /* 0x000000051f1f7c23 */ /* 0x000fe200080108d5 */
[--C-:B------:R-:W-:Y:S01]  /*9550*/  FADD.FTZ R213, R32, -R224.reuse ;  /* 0x800000e020d57221 */ /* 0x100fe20000010000 */
[----:B------:R-:W-:Y:S02]  /*9560*/  FADD.FTZ R34, R34, -R224 ;  /* 0x800000e022227221 */ /* 0x000fe40000010000 */
[----:B------:R1:W4:Y:S01]  /*9570*/  SHFL.IDX PT, R224, R13, R27, 0x1f ;  /* 0x00001f1b0de07589 */ /* 0x00032200000e0000 */
[----:B--2---:R2:W-:Y:S01]  /*9580*/  MUFU.EX2 R25, R234 ;  /* 0x000000ea00197308 */ /* 0x0045e20000000800 */
[--C-:B---3--:R-:W-:Y:S01]  /*9590*/  FADD.FTZ R33, R33, -R217.reuse ;  /* 0x800000d921217221 */ /* 0x108fe20000010000 */
[----:B------:R-:W-:Y:S01]  /*95a0*/  FADD.FTZ R35, R35, -R217 ;  /* 0x800000d923237221 */ /* 0x000fe20000010000 */
[----:B------:R-:W-:Y:S01]  /*95b0*/  FSEL R32, R6, -INF , P1 ;  /* 0xff80000006207808 */ /* 0x000fe20000800000 */
[----:B------:R-:W-:Y:S01]  /*95c0*/  FMUL.FTZ R223, R119, R223 ;  /* 0x000000df77df7220 */ /* 0x000fe20000410000 */
[----:B--2---:R-:W-:-:S03]  /*95d0*/  VIADD R234, R8, 0x10 ;  /* 0x0000001008ea7836 */ /* 0x004fc60000000000 */
[----:B-1----:R1:W-:Y:S01]  /*95e0*/  MUFU.EX2 R27, R210 ;  /* 0x000000d2001b7308 */ /* 0x0023e20000000800 */
[--C-:B------:R-:W-:Y:S01]  /*95f0*/  FADD.FTZ R217, R36, -R229.reuse ;  /* 0x800000e524d97221 */ /* 0x100fe20000010000 */
[----:B------:R-:W-:Y:S01]  /*9600*/  FADD.FTZ R36, R38, -R229 ;  /* 0x800000e526247221 */ /* 0x000fe20000010000 */
[----:B------:R-:W-:Y:S01]  /*9610*/  FFMA.FTZ R38, -R19, R19, 1 ;  /* 0x3f80000013267423 */ /* 0x000fe20000010113 */
[----:B------:R-:W-:-:S04]  /*9620*/  FADD.FTZ R215, R30, -R215 ;  /* 0x800000d71ed77221 */ /* 0x000fc80000010000 */
[----:B------:R2:W-:Y:S01]  /*9630*/  MUFU.EX2 R26, R211 ;  /* 0x000000d3001a7308 */ /* 0x0005e20000000800 */
[----:B-1----:R-:W-:Y:S01]  /*9640*/  FFMA.FTZ R210, R32, UR5, -R230 ;  /* 0x0000000520d27c23 */ /* 0x002fe200080108e6 */
[----:B------:R-:W-:Y:S01]  /*9650*/  FSEL R29, R143, -INF , P2 ;  /* 0xff8000008f1d7808 */ /* 0x000fe20001000000 */
[----:B------:R1:W3:Y:S01]  /*9660*/  SHFL.IDX PT, R32, R13, R234, 0x1f ;  /* 0x00001fea0d207589 */ /* 0x0002e200000e0000 */
[----:B------:R-:W-:Y:S01]  /*9670*/  FSEL R30, R142, -INF , P1 ;  /* 0xff8000008e1e7808 */ /* 0x000fe20000800000 */
[----:B------:R-:W-:Y:S01]  /*9680*/  FMUL.FTZ R38, R38, R223 ;  /* 0x000000df26267220 */ /* 0x000fe20000410000 */
[----:B------:R-:W-:Y:S02]  /*9690*/  FSEL R223, R4, -INF , P1 ;  /* 0xff80000004df7808 */ /* 0x000fe40000800000 */
[----:B------:R4:W-:Y:S01]  /*96a0*/  MUFU.EX2 R19, R221 ;  /* 0x000000dd00137308 */ /* 0x0009e20000000800 */
[----:B--2---:R-:W-:Y:S02]  /*96b0*/  FSEL R211, R7, -INF , P2 ;  /* 0xff80000007d37808 */ /* 0x004fe40001000000 */
[----:B-1----:R-:W-:-:S03]  /*96c0*/  IADD3 R234, R8, 0x14, RZ ;  /* 0x0000001408ea7810 */ /* 0x002fc60007ffe0ff */
[----:B------:R-:W-:Y:S01]  /*96d0*/  FFMA.FTZ R211, R211, UR5, -R230 ;  /* 0x00000005d3d37c23 */ /* 0x000fe200080108e6 */
[----:B----4-:R-:W-:Y:S01]  /*96e0*/  FADD.FTZ R221, R39, -R227 ;  /* 0x800000e327dd7221 */ /* 0x010fe20000010000 */
[----:B------:R-:W-:Y:S01]  /*96f0*/  FFMA.FTZ R39, -R21, R21, 1 ;  /* 0x3f80000015277423 */ /* 0x000fe20000010115 */
[----:B------:R-:W-:Y:S01]  /*9700*/  FFMA.FTZ R21, -R20, R20, 1 ;  /* 0x3f80000014157423 */ /* 0x000fe20000010114 */
[--C-:B------:R-:W-:Y:S01]  /*9710*/  FFMA.FTZ R29, R29, UR5, -R233.reuse ;  /* 0x000000051d1d7c23 */ /* 0x100fe200080108e9 */
[----:B------:R1:W-:Y:S01]  /*9720*/  MUFU.EX2 R20, R218 ;  /* 0x000000da00147308 */ /* 0x0003e20000000800 */
[----:B------:R-:W-:Y:S01]  /*9730*/  FFMA.FTZ R30, R30, UR5, -R233 ;  /* 0x000000051e1e7c23 */ /* 0x000fe200080108e9 */
[----:B------:R2:W4:Y:S01]  /*9740*/  SHFL.IDX PT, R230, R13, R234, 0x1f ;  /* 0x00001fea0de67589 */ /* 0x00052200000e0000 */
        /* <DEDUP_REMOVED lines=10> */
[----:B--2---:R-:W-:-:S03]  /*97f0*/  VIADD R234, R8, 0x1c ;  /* 0x0000001c08ea7836 */ /* 0x004fc60000000000 */
[----:B------:R-:W-:Y:S02]  /*9800*/  FFMA.FTZ R220, R227, UR5, -R224 ;  /* 0x00000005e3dc7c23 */ /* 0x000fe400080108e0 */
[----:B------:R2:W1:Y:S01]  /*9810*/  SHFL.IDX PT, R227, R13, R234, 0x1f ;  /* 0x00001fea0de37589 */ /* 0x00046200000e0000 */
[----:B------:R-:W-:Y:S01]  /*9820*/  FMUL.FTZ R224, R99, R222 ;  /* 0x000000de63e07220 */ /* 0x000fe20000410000 */
[----:B------:R3:W-:Y:S01]  /*9830*/  MUFU.EX2 R21, R139 ;  /* 0x0000008b00157308 */ /* 0x0007e20000000800 */
[----:B--2---:R-:W-:-:S07]  /*9840*/  FSEL R13, R3, -INF , P2 ;  /* 0xff800000030d7808 */ /* 0x004fce0001000000 */
[----:B------:R2:W-:Y:S01]  /*9850*/  MUFU.EX2 R11, R138 ;  /* 0x0000008a000b7308 */ /* 0x0005e20000000800 */
[----:B---3--:R-:W-:Y:S01]  /*9860*/  FSEL R139, R113, -INF , P1 ;  /* 0xff800000718b7808 */ /* 0x008fe20000800000 */
[----:B------:R-:W-:-:S06]  /*9870*/  FFMA.FTZ R222, R13, UR5, -R32 ;  /* 0x000000050dde7c23 */ /* 0x000fcc0008010820 */
[----:B------:R-:W3:Y:S01]  /*9880*/  MUFU.EX2 R102, R102 ;  /* 0x0000006600667308 */ /* 0x000ee20000000800 */
[----:B--2---:R-:W-:Y:S01]  /*9890*/  FMUL.FTZ R138, R22, R224 ;  /* 0x000000e0168a7220 */ /* 0x004fe20000410000 */
[----:B------:R-:W-:Y:S02]  /*98a0*/  FSEL R224, R2, -INF , P2 ;  /* 0xff80000002e07808 */ /* 0x000fe40001000000 */
[----:B------:R-:W-:Y:S01]  /*98b0*/  FSEL R22, R114, -INF , P1 ;  /* 0xff80000072167808 */ /* 0x000fe20000800000 */
[----:B------:R-:W-:Y:S01]  /*98c0*/  FFMA.FTZ R139, R139, UR5, -R32 ;  /* 0x000000058b8b7c23 */ /* 0x000fe20008010820 */
[----:B------:R-:W-:Y:S01]  /*98d0*/  FMUL.FTZ R32, R96, R216 ;  /* 0x000000d860207220 */ /* 0x000fe20000410000 */
[--C-:B----4-:R-:W-:Y:S01]  /*98e0*/  FFMA.FTZ R224, R224, UR5, -R230.reuse ;  /* 0x00000005e0e07c23 */ /* 0x110fe200080108e6 */
[----:B------:R-:W2:Y:S01]  /*98f0*/  MUFU.EX2 R101, R101 ;  /* 0x0000006500657308 */ /* 0x000ea20000000800 */
[----:B------:R-:W-:Y:S01]  /*9900*/  FFMA.FTZ R216, R22, UR5, -R230 ;  /* 0x0000000516d87c23 */ /* 0x000fe200080108e6 */
[----:B------:R-:W-:Y:S01]  /*9910*/  FSEL R230, R115, -INF , P2 ;  /* 0xff80000073e67808 */ /* 0x000fe20001000000 */
[----:B------:R-:W-:-:S05]  /*9920*/  FMUL.FTZ R233, R95, R215 ;  /* 0x000000d75fe97220 */ /* 0x000fca0000410000 */
[----:B------:R4:W-:Y:S01]  /*9930*/  MUFU.EX2 R13, R137 ;  /* 0x00000089000d7308 */ /* 0x0009e20000000800 */
[----:B-1----:R-:W-:Y:S01]  /*9940*/  FFMA.FTZ R215, R230, UR5, -R229 ;  /* 0x00000005e6d77c23 */ /* 0x002fe200080108e5 */
[----:B------:R-:W-:-:S06]  /*9950*/  FSEL R230, R116, -INF , P2 ;  /* 0xff80000074e67808 */ /* 0x000fcc0001000000 */
[----:B------:R-:W-:Y:S01]  /*9960*/  MUFU.EX2 R100, R100 ;  /* 0x0000006400647308 */ /* 0x000fe20000000800 */
[----:B----4-:R-:W-:Y:S01]  /*9970*/  FMUL.FTZ R137, R23, R32 ;  /* 0x0000002017897220 */ /* 0x010fe20000410000 */
[----:B------:R-:W-:Y:S01]  /*9980*/  FSEL R32, R117, -INF , P1 ;  /* 0xff80000075207808 */ /* 0x000fe20000800000 */
[----:B------:R-:W-:-:S05]  /*9990*/  FFMA.FTZ R23, -R205, R205, 1 ;  /* 0x3f800000cd177423 */ /* 0x000fca00000101cd */
[----:B------:R-:W1:Y:S01]  /*99a0*/  MUFU.EX2 R18, R18 ;  /* 0x0000001200127308 */ /* 0x000e620000000800 */
[----:B------:R-:W-:Y:S01]  /*99b0*/  FFMA.FTZ R205, R32, UR5, -R229 ;  /* 0x0000000520cd7c23 */ /* 0x000fe200080108e5 */
[----:B------:R-:W-:Y:S01]  /*99c0*/  FSEL R229, R120, -INF , P1 ;  /* 0xff80000078e57808 */ /* 0x000fe20000800000 */
[----:B---3--:R-:W-:-:S05]  /*99d0*/  FMUL.FTZ R213, R102, R213 ;  /* 0x000000d566d57220 */ /* 0x008fca0000410000 */
[----:B------:R3:W-:Y:S01]  /*99e0*/  MUFU.EX2 R22, R136 ;  /* 0x0000008800167308 */ /* 0x0007e20000000800 */
[----:B------:R-:W-:Y:S01]  /*99f0*/  FFMA.FTZ R32, -R204, R204, 1 ;  /* 0x3f800000cc207423 */ /* 0x000fe200000101cc */
[--C-:B------:R-:W-:Y:S01]  /*9a00*/  FFMA.FTZ R204, R229, UR5, -R227.reuse ;  /* 0x00000005e5cc7c23 */ /* 0x100fe200080108e3 */
[----:B---3--:R-:W-:Y:S01]  /*9a10*/  FMUL.FTZ R136, R23, R233 ;  /* 0x000000e917887220 */ /* 0x008fe20000410000 */
[----:B------:R-:W-:Y:S01]  /*9a20*/  FMUL.FTZ R233, R97, R214 ;  /* 0x000000d661e97220 */ /* 0x000fe20000410000 */
[----:B------:R-:W-:Y:S01]  /*9a30*/  FFMA.FTZ R214, R230, UR5, -R227 ;  /* 0x00000005e6d67c23 */ /* 0x000fe200080108e3 */
[C---:B------:R-:W-:Y:S02]  /*9a40*/  VIADD R230, R8.reuse, 0x8 ;  /* 0x0000000808e67836 */ /* 0x040fe40000000000 */
[----:B------:R-:W-:Y:S01]  /*9a50*/  FFMA.FTZ R209, -R209, R209, 1 ;  /* 0x3f800000d1d17423 */ /* 0x000fe200000101d1 */
[----:B--2---:R-:W-:Y:S01]  /*9a60*/  FMUL.FTZ R34, R101, R34 ;  /* 0x0000002265227220 */ /* 0x004fe20000410000 */
[----:B------:R-:W-:Y:S01]  /*9a70*/  FMUL.FTZ R207, R207, R213 ;  /* 0x000000d5cfcf7220 */ /* 0x000fe20000410000 */
[----:B------:R2:W-:Y:S01]  /*9a80*/  MUFU.EX2 R23, R135 ;  /* 0x0000008700177308 */ /* 0x0005e20000000800 */
[----:B------:R-:W-:Y:S01]  /*9a90*/  IADD3 R229, R8, 0x4, RZ ;  /* 0x0000000408e57810 */ /* 0x000fe20007ffe0ff */
[----:B------:R3:W4:Y:S01]  /*9aa0*/  SHFL.IDX PT, R213, R223, R230, 0x1f ;  /* 0x00001fe6dfd57589 */ /* 0x00072200000e0000 */
[----:B------:R-:W-:Y:S01]  /*9ab0*/  FFMA.FTZ R227, -R208, R208, 1 ;  /* 0x3f800000d0e37423 */ /* 0x000fe200000101d0 */
[----:B------:R-:W-:Y:S01]  /*9ac0*/  FMUL.FTZ R208, R104, R212 ;  /* 0x000000d468d07220 */ /* 0x000fe20000410000 */
[----:B------:R-:W-:Y:S01]  /*9ad0*/  FFMA.FTZ R228, -R228, R228, 1 ;  /* 0x3f800000e4e47423 */ /* 0x000fe200000101e4 */
[----:B--2---:R-:W-:-:S02]  /*9ae0*/  FMUL.FTZ R135, R32, R233 ;  /* 0x000000e920877220 */ /* 0x004fc40000410000 */
[----:B------:R2:W-:Y:S01]  /*9af0*/  MUFU.EX2 R32, R134 ;  /* 0x0000008600207308 */ /* 0x0005e20000000800 */
[----:B---3--:R-:W-:Y:S01]  /*9b00*/  VIADD R230, R8, 0xc ;  /* 0x0000000c08e67836 */ /* 0x008fe20000000000 */
[----:B------:R-:W3:Y:S01]  /*9b10*/  SHFL.IDX PT, R212, R223, R229, 0x1f ;  /* 0x00001fe5dfd47589 */ /* 0x000ee200000e0000 */
[----:B-1----:R-:W-:-:S03]  /*9b20*/  FMUL.FTZ R217, R18, R217 ;  /* 0x000000d912d97220 */ /* 0x002fc60000410000 */
[----:B------:R1:W-:Y:S01]  /*9b30*/  SHFL.IDX PT, R229, R223, R230, 0x1f ;  /* 0x00001fe6dfe57589 */ /* 0x0003e200000e0000 */
[----:B--2---:R-:W-:Y:S01]  /*9b40*/  FMUL.FTZ R134, R209, R34 ;  /* 0x00000022d1867220 */ /* 0x004fe20000410000 */
[----:B------:R-:W-:Y:S01]  /*9b50*/  FMUL.FTZ R34, R100, R35 ;  /* 0x0000002364227220 */ /* 0x000fe20000410000 */
[----:B------:R-:W2:Y:S01]  /*9b60*/  MUFU.EX2 R103, R103 ;  /* 0x0000006700677308 */ /* 0x000ea20000000800 */
[----:B------:R-:W-:Y:S02]  /*9b70*/  FFMA.FTZ R35, -R88, R88, 1 ;  /* 0x3f80000058237423 */ /* 0x000fe40000010158 */
[----:B------:R-:W-:Y:S01]  /*9b80*/  FMUL.FTZ R88, R228, R34 ;  /* 0x00000022e4587220 */ /* 0x000fe20000410000 */
[----:B-1----:R-:W-:-:S04]  /*9b90*/  VIADD R230, R8, 0x18 ;  /* 0x0000001808e67836 */ /* 0x002fc80000000000 */
[----:B------:R1:W-:Y:S08]  /*9ba0*/  MUFU.EX2 R34, R132 ;  /* 0x0000008400227308 */ /* 0x0003f00000000800 */
[----:B------:R-:W4:Y:S01]  /*9bb0*/  MUFU.EX2 R108, R108 ;  /* 0x0000006c006c7308 */ /* 0x000f220000000800 */
[----:B-1----:R-:W-:Y:S02]  /*9bc0*/  FMUL.FTZ R132, R35, R217 ;  /* 0x000000d923847220 */ /* 0x002fe40000410000 */
[----:B------:R-:W1:Y:S05]  /*9bd0*/  SHFL.IDX PT, R217, R223, R230, 0x1f ;  /* 0x00001fe6dfd97589 */ /* 0x000e6a00000e0000 */
[----:B------:R-:W3:Y:S01]  /*9be0*/  MUFU.EX2 R107, R107 ;  /* 0x0000006b006b7308 */ /* 0x000ee20000000800 */
[----:B------:R-:W-:Y:S01]  /*9bf0*/  FFMA.FTZ R206, -R206, R206, 1 ;  /* 0x3f800000cece7423 */ /* 0x000fe200000101ce */
[----:B--2---:R-:W-:-:S06]  /*9c00*/  FMUL.FTZ R33, R103, R33 ;  /* 0x0000002167217220 */ /* 0x004fcc0000410000 */
[----:B------:R-:W2:Y:S01]  /*9c10*/  MUFU.EX2 R106, R106 ;  /* 0x0000006a006a7308 */ /* 0x000ea20000000800 */
[----:B------:R-:W-:Y:S01]  /*9c20*/  FMUL.FTZ R208, R206, R208 ;  /* 0x000000d0ced07220 */ /* 0x000fe20000410000 */
[----:B------:R-:W-:-:S06]  /*9c30*/  VIADD R233, R8, 0x14 ;  /* 0x0000001408e97836 */ /* 0x000fcc0000000000 */
[----:B------:R-:W1:Y:S01]  /*9c40*/  MUFU.EX2 R110, R110 ;  /* 0x0000006e006e7308 */ /* 0x000e620000000800 */
[----:B------:R-:W-:Y:S01]  /*9c50*/  FMUL.FTZ R206, R227, R33 ;  /* 0x00000021e3ce7220 */ /* 0x000fe20000410000 */
[----:B------:R-:W1:Y:S06]  /*9c60*/  SHFL.IDX PT, R209, R223, R8, 0x1f ;  /* 0x00001f08dfd17589 */ /* 0x000e6c00000e0000 */
[----:B------:R-:W1:Y:S01]  /*9c70*/  MUFU.EX2 R109, R109 ;  /* 0x0000006d006d7308 */ /* 0x000e620000000800 */
[----:B----4-:R-:W-:Y:S01]  /*9c80*/  FMUL.FTZ R37, R108, R37 ;  /* 0x000000256c257220 */ /* 0x010fe20000410000 */
[----:B------:R-:W4:Y:S01]  /*9c90*/  SHFL.IDX PT, R228, R223, R233, 0x1f ;  /* 0x00001fe9dfe47589 */ /* 0x000f2200000e0000 */
[----:B---3--:R-:W-:Y:S01]  /*9ca0*/  FMUL.FTZ R36, R107, R36 ;  /* 0x000000246b247220 */ /* 0x008fe20000410000 */
[----:B------:R-:W-:-:S04]  /*9cb0*/  IADD3 R227, R8, 0x10, RZ ;  /* 0x0000001008e37810 */ /* 0x000fc80007ffe0ff */
[----:B------:R3:W-:Y:S01]  /*9cc0*/  MUFU.EX2 R33, R133 ;  /* 0x0000008500217308 */ /* 0x0007e20000000800 */
[----:B------:R-:W-:Y:S01]  /*9cd0*/  FFMA.FTZ R226, -R226, R226, 1 ;  /* 0x3f800000e2e27423 */ /* 0x000fe200000101e2 */
[--C-:B------:R-:W-:Y:S01]  /*9ce0*/  FADD.FTZ R44, R44, -R213.reuse ;  /* 0x800000d52c2c7221 */ /* 0x100fe20000010000 */
[----:B------:R-:W-:Y:S01]  /*9cf0*/  FFMA.FTZ R225, -R225, R225, 1 ;  /* 0x3f800000e1e17423 */ /* 0x000fe200000101e1 */
[----:B--2---:R-:W-:Y:S01]  /*9d00*/  FMUL.FTZ R221, R106, R221 ;  /* 0x000000dd6add7220 */ /* 0x004fe20000410000 */
[----:B---3--:R-:W-:Y:S01]  /*9d10*/  FFMA.FTZ R133, -R235, R235, 1 ;  /* 0x3f800000eb857423 */ /* 0x008fe200000101eb */
[----:B------:R-:W-:Y:S02]  /*9d20*/  FADD.FTZ R46, R46, -R213 ;  /* 0x800000d52e2e7221 */ /* 0x000fe40000010000 */
[----:B------:R2:W-:Y:S01]  /*9d30*/  MUFU.EX2 R35, R131 ;  /* 0x0000008300237308 */ /* 0x0005e20000000800 */
[----:B------:R-:W-:Y:S01]  /*9d40*/  FMUL.FTZ R133, R133, R37 ;  /* 0x0000002585857220 */ /* 0x000fe20000410000 */
[--C-:B------:R-:W-:Y:S01]  /*9d50*/  FADD.FTZ R41, R41, -R212.reuse ;  /* 0x800000d429297221 */ /* 0x100fe20000010000 */
[----:B------:R-:W-:Y:S01]  /*9d60*/  FADD.FTZ R43, R43, -R212 ;  /* 0x800000d42b2b7221 */ /* 0x000fe20000010000 */
[----:B-1----:R-:W-:-:S04]  /*9d70*/  FADD.FTZ R212, R52, -R217 ;  /* 0x800000d934d47221 */ /* 0x002fc80000010000 */
[----:B------:R1:W-:Y:S01]  /*9d80*/  MUFU.EX2 R37, R129 ;  /* 0x0000008100257308 */ /* 0x0003e20000000800 */
[----:B--2---:R-:W-:Y:S01]  /*9d90*/  FMUL.FTZ R131, R226, R36 ;  /* 0x00000024e2837220 */ /* 0x004fe20000410000 */
[----:B------:R-:W-:Y:S01]  /*9da0*/  FFMA.FTZ R52, -R237, R237, 1 ;  /* 0x3f800000ed347423 */ /* 0x000fe200000101ed */
[----:B------:R-:W-:Y:S01]  /*9db0*/  FMUL.FTZ R44, R110, R44 ;  /* 0x0000002c6e2c7220 */ /* 0x000fe20000410000 */
[----:B------:R-:W2:Y:S01]  /*9dc0*/  SHFL.IDX PT, R227, R223, R227, 0x1f ;  /* 0x00001fe3dfe37589 */ /* 0x000ea200000e0000 */
[----:B------:R-:W-:Y:S01]  /*9dd0*/  FFMA.FTZ R92, -R92, R92, 1 ;  /* 0x3f8000005c5c7423 */ /* 0x000fe2000001015c */
[----:B------:R-:W-:Y:S01]  /*9de0*/  FFMA.FTZ R91, -R91, R91, 1 ;  /* 0x3f8000005b5b7423 */ /* 0x000fe2000001015b */
[----:B-1----:R-:W-:Y:S01]  /*9df0*/  FADD.FTZ R129, R45, -R229 ;  /* 0x800000e52d817221 */ /* 0x002fe20000010000 */
[----:B------:R1:W-:Y:S01]  /*9e00*/  MUFU.EX2 R36, R130 ;  /* 0x0000008200247308 */ /* 0x0003e20000000800 */
[----:B------:R-:W-:Y:S02]  /*9e10*/  FMUL.FTZ R46, R14, R46 ;  /* 0x0000002e0e2e7220 */ /* 0x000fe40000410000 */
[----:B------:R-:W-:Y:S01]  /*9e20*/  FMUL.FTZ R129, R109, R129 ;  /* 0x000000816d817220 */ /* 0x000fe20000410000 */
[----:B------:R-:W3:Y:S01]  /*9e30*/  SHFL.IDX PT, R223, R223, R234, 0x1f ;  /* 0x00001feadfdf7589 */ /* 0x000ee200000e0000 */
[----:B------:R-:W-:-:S03]  /*9e40*/  FMUL.FTZ R52, R52, R44 ;  /* 0x0000002c34347220 */ /* 0x000fc60000410000 */
[----:B------:R-:W2:Y:S01]  /*9e50*/  MUFU.EX2 R105, R105 ;  /* 0x0000006900697308 */ /* 0x000ea20000000800 */
[----:B-1----:R-:W-:Y:S01]  /*9e60*/  FMUL.FTZ R130, R225, R221 ;  /* 0x000000dde1827220 */ /* 0x002fe20000410000 */
[----:B------:R-:W-:Y:S02]  /*9e70*/  VIADD R221, R8, 0x8 ;  /* 0x0000000808dd7836 */ /* 0x000fe40000000000 */
[----:B------:R-:W-:Y:S01]  /*9e80*/  FMUL.FTZ R44, R92, R46 ;  /* 0x0000002e5c2c7220 */ /* 0x000fe20000410000 */
[----:B------:R-:W-:Y:S02]  /*9e90*/  FMUL.FTZ R46, R91, R129 ;  /* 0x000000815b2e7220 */ /* 0x000fe40000410000 */
[----:B------:R-:W1:Y:S01]  /*9ea0*/  SHFL.IDX PT, R91, R17, R221, 0x1f ;  /* 0x00001fdd115b7589 */ /* 0x000e6200000e0000 */
[----:B------:R-:W1:Y:S01]  /*9eb0*/  MUFU.EX2 R111, R111 ;  /* 0x0000006f006f7308 */ /* 0x000e620000000800 */
[--C-:B------:R-:W-:Y:S01]  /*9ec0*/  FADD.FTZ R40, R40, -R209.reuse ;  /* 0x800000d128287221 */ /* 0x100fe20000010000 */
[----:B------:R-:W-:Y:S01]  /*9ed0*/  FADD.FTZ R42, R42, -R209 ;  /* 0x800000d12a2a7221 */ /* 0x000fe20000010000 */
[----:B----4-:R-:W-:Y:S01]  /*9ee0*/  FADD.FTZ R209, R49, -R228 ;  /* 0x800000e431d17221 */ /* 0x010fe20000010000 */
[----:B------:R-:W-:Y:S01]  /*9ef0*/  FFMA.FTZ R45, -R231, R231, 1 ;  /* 0x3f800000e72d7423 */ /* 0x000fe200000101e7 */
[----:B--2---:R-:W-:Y:S01]  /*9f00*/  FMUL.FTZ R49, R105, R40 ;  /* 0x0000002869317220 */ /* 0x004fe20000410000 */
[----:B------:R-:W-:Y:S01]  /*9f10*/  FMUL.FTZ R41, R15, R41 ;  /* 0x000000290f297220 */ /* 0x000fe20000410000 */
[----:B------:R-:W-:-:S02]  /*9f20*/  FADD.FTZ R47, R47, -R229 ;  /* 0x800000e52f2f7221 */ /* 0x000fc40000010000 */
[----:B------:R-:W-:Y:S01]  /*9f30*/  FMUL.FTZ R45, R45, R49 ;  /* 0x000000312d2d7220 */ /* 0x000fe20000410000 */
[----:B------:R-:W-:Y:S01]  /*9f40*/  FFMA.FTZ R49, -R232, R232, 1 ;  /* 0x3f800000e8317423 */ /* 0x000fe200000101e8 */
[--C-:B------:R-:W-:Y:S01]  /*9f50*/  FADD.FTZ R48, R48, -R227.reuse ;  /* 0x800000e330307221 */ /* 0x100fe20000010000 */
[----:B------:R-:W-:Y:S01]  /*9f60*/  FADD.FTZ R50, R50, -R227 ;  /* 0x800000e332327221 */ /* 0x000fe20000010000 */
[----:B---3--:R-:W-:Y:S01]  /*9f70*/  FADD.FTZ R40, R53, -R223 ;  /* 0x800000df35287221 */ /* 0x008fe20000010000 */
[----:B------:R-:W-:Y:S01]  /*9f80*/  FMUL.FTZ R49, R49, R41 ;  /* 0x0000002931317220 */ /* 0x000fe20000410000 */
[----:B------:R-:W-:Y:S01]  /*9f90*/  FFMA.FTZ R90, -R90, R90, 1 ;  /* 0x3f8000005a5a7423 */ /* 0x000fe2000001015a */
[----:B------:R-:W-:Y:S01]  /*9fa0*/  FFMA.FTZ R53, -R164, R164, 1 ;  /* 0x3f800000a4357423 */ /* 0x000fe200000101a4 */
[----:B------:R-:W-:Y:S01]  /*9fb0*/  FFMA.FTZ R236, -R236, R236, 1 ;  /* 0x3f800000ecec7423 */ /* 0x000fe200000101ec */
[----:B------:R-:W-:Y:S01]  /*9fc0*/  FFMA.FTZ R93, -R93, R93, 1 ;  /* 0x3f8000005d5d7423 */ /* 0x000fe2000001015d */
[----:B------:R-:W-:Y:S01]  /*9fd0*/  FMUL.FTZ R47, R24, R47 ;  /* 0x0000002f182f7220 */ /* 0x000fe20000410000 */
[----:B------:R-:W-:Y:S01]  /*9fe0*/  FMUL.FTZ R48, R25, R48 ;  /* 0x0000003019307220 */ /* 0x000fe20000410000 */
[----:B------:R-:W-:Y:S01]  /*9ff0*/  FMUL.FTZ R41, R26, R50 ;  /* 0x000000321a297220 */ /* 0x000fe20000410000 */
[----:B-1----:R-:W-:Y:S01]  /*a000*/  FMUL.FTZ R43, R111, R43 ;  /* 0x0000002b6f2b7220 */ /* 0x002fe20000410000 */
[----:B------:R-:W-:Y:S01]  /*a010*/  FFMA.FTZ R94, -R94, R94, 1 ;  /* 0x3f8000005e5e7423 */ /* 0x000fe2000001015e */
[----:B------:R-:W-:Y:S01]  /*a020*/  FMUL.FTZ R209, R27, R209 ;  /* 0x000000d11bd17220 */ /* 0x000fe20000410000 */
[----:B------:R-:W-:Y:S01]  /*a030*/  IADD3 R225, R8, 0x4, RZ ;  /* 0x0000000408e17810 */ /* 0x000fe20007ffe0ff */
[--C-:B------:R-:W-:Y:S01]  /*a040*/  FADD.FTZ R60, R60, -R91.reuse ;  /* 0x8000005b3c3c7221 */ /* 0x100fe20000010000 */
[----:B------:R-:W-:Y:S01]  /*a050*/  IADD3 R235, R8, 0x10, RZ ;  /* 0x0000001008eb7810 */ /* 0x000fe20007ffe0ff */
[----:B------:R-:W-:Y:S01]  /*a060*/  FADD.FTZ R62, R62, -R91 ;  /* 0x8000005b3e3e7221 */ /* 0x000fe20000010000 */
[----:B------:R-:W-:Y:S01]  /*a070*/  FMUL.FTZ R53, R53, R47 ;  /* 0x0000002f35357220 */ /* 0x000fe20000410000 */
[----:B------:R-:W-:Y:S01]  /*a080*/  LDS R91, [R12+0x400] ;  /* 0x000400000c5b7984 */ /* 0x000fe20000000800 */
        /* <DEDUP_REMOVED lines=187> */
[----:B-1----:R-:W-:-:S02]  /*ac40*/  FMUL.FTZ R92, R123, R92 ;  /* 0x0000005c7b5c7220 */ /* 0x002fc40000410000 */
[----:B------:R-:W-:Y:S01]  /*ac50*/  FMUL.FTZ R63, R65, R74 ;  /* 0x0000004a413f7220 */ /* 0x000fe20000410000 */
[----:B------:R-:W-:Y:S01]  /*ac60*/  FMUL.FTZ R90, R90, R72 ;  /* 0x000000485a5a7220 */ /* 0x000fe20000410000 */
[----:B------:R-:W-:Y:S01]  /*ac70*/  FFMA.FTZ R72, -R115, R115, 1 ;  /* 0x3f80000073487423 */ /* 0x000fe20000010173 */
[----:B------:R-:W-:Y:S01]  /*ac80*/  FFMA.FTZ R65, -R116, R116, 1 ;  /* 0x3f80000074417423 */ /* 0x000fe20000010174 */
[----:B------:R-:W-:Y:S01]  /*ac90*/  FFMA.FTZ R115, -R117, R117, 1 ;  /* 0x3f80000075737423 */ /* 0x000fe20000010175 */
[----:B------:R-:W-:Y:S01]  /*aca0*/  FFMA.FTZ R116, -R120, R120, 1 ;  /* 0x3f80000078747423 */ /* 0x000fe20000010178 */
[----:B----4-:R-:W-:Y:S01]  /*acb0*/  FMUL.FTZ R86, R205, R86 ;  /* 0x00000056cd567220 */ /* 0x010fe20000410000 */
        /* <DEDUP_REMOVED lines=209> */
.L_x_2265:
        /* <DEDUP_REMOVED lines=68> */
.L_x_2266:
        /* <DEDUP_REMOVED lines=12> */
.L_x_2256:
[----:B------:R-:W-:-:S06]  /*bed0*/  UISETP.GE.AND UP0, UPT, UR43, UR42, UPT ;  /* 0x0000002a2b00728c */ /* 0x000fcc000bf06270 */
[----:B------:R-:W-:-:S13]  /*bee0*/  PLOP3.LUT P0, PT, PT, PT, UP0, 0x80, 0x0 ;  /* 0x000000000000781c */ /* 0x000fda0003f0f008 */
[----:B------:R-:W-:Y:S05]  /*bef0*/  @P0 BRA `(.L_x_2268) ;  /* 0x0000005800000947 */ /* 0x000fea0003800000 */
[----:B------:R-:W2:Y:S01]  /*bf00*/  LDL.LU R21, [R1+0x48] ;  /* 0x0000480001157983 */ /* 0x000ea20000300800 */
[----:B------:R-:W3:Y:S01]  /*bf10*/  S2UR UR4, SR_CTAID.X ;  /* 0x00000000000479c3 */ /* 0x000ee20000002500 */
[----:B------:R-:W-:Y:S01]  /*bf20*/  IMAD.MOV.U32 R19, RZ, RZ, 0x40000040 ;  /* 0x40000040ff137424 */ /* 0x000fe200078e00ff */
[----:B------:R-:W4:Y:S01]  /*bf30*/  S2R R5, SR_TID.X ;  /* 0x0000000000057919 */ /* 0x000f220000002100 */
[----:B------:R-:W5:Y:S01]  /*bf40*/  S2R R6, SR_TID.X ;  /* 0x0000000000067919 */ /* 0x000f620000002100 */
[----:B---3--:R-:W-:Y:S01]  /*bf50*/  UIMAD UR4, UR4, -0x80, UR40 ;  /* 0xffffff80040478a4 */ /* 0x008fe2000f8e0228 */
[----:B----4-:R-:W-:Y:S02]  /*bf60*/  VIADD R5, R5, 0xffffff80 ;  /* 0xffffff8005057836 */ /* 0x010fe40000000000 */
[----:B-----5:R-:W-:-:S03]  /*bf70*/  VIADD R9, R6, 0xffffff80 ;  /* 0xffffff8006097836 */ /* 0x020fc60000000000 */
        /* <DEDUP_REMOVED lines=8> */
[----:B------:R-:W-:Y:S02]  /*c000*/  IADD3 R9, R9, -R10, RZ ;  /* 0x8000000a09097210 */ /* 0x000fe40007ffe0ff */
[----:B------:R-:W-:Y:S02]  /*c010*/  LOP3.LUT R6, R6, 0xfffffffc, RZ, 0xc0, !PT ;  /* 0xfffffffc06067812 */ /* 0x000fe400078ec0ff */
[----:B------:R-:W-:Y:S02]  /*c020*/  SHF.R.S32.HI R12, RZ, 0x1f, R9 ;  /* 0x0000001fff0c7819 */ /* 0x000fe40000011409 */
[----:B------:R-:W-:Y:S01]  /*c030*/  SHF.R.S32.HI R7, RZ, 0x1f, R8 ;  /* 0x0000001fff077819 */ /* 0x000fe20000011408 */
[----:B------:R-:W-:Y:S01]  /*c040*/  IMAD.IADD R10, R5, 0x1, -R6 ;  /* 0x00000001050a7824 */ /* 0x000fe200078e0a06 */
[----:B------:R-:W-:-:S02]  /*c050*/  LEA.HI R6, R12, R9, RZ, 0x2 ;  /* 0x000000090c067211 */ /* 0x000fc400078f10ff */
[----:B------:R-:W-:Y:S02]  /*c060*/  LEA.HI R5, R7, R8, RZ, 0x3 ;  /* 0x0000000807057211 */ /* 0x000fe400078f18ff */
[----:B------:R-:W-:Y:S02]  /*c070*/  LEA.HI R13, R12, R9, RZ, 0x5 ;  /* 0x000000090c0d7211 */ /* 0x000fe400078f28ff */
[--C-:B------:R-:W-:Y:S02]  /*c080*/  SHF.R.S32.HI R9, RZ, 0x2, R6.reuse ;  /* 0x00000002ff097819 */ /* 0x100fe40000011406 */
[----:B------:R-:W-:Y:S02]  /*c090*/  SHF.R.S32.HI R12, RZ, 0x1f, R6 ;  /* 0x0000001fff0c7819 */ /* 0x000fe40000011406 */
[--C-:B------:R-:W-:Y:S02]  /*c0a0*/  SHF.R.S32.HI R6, RZ, 0x3, R5.reuse ;  /* 0x00000003ff067819 */ /* 0x100fe40000011405 */
[----:B------:R-:W-:-:S02]  /*c0b0*/  SHF.R.S32.HI R5, RZ, 0x1f, R5 ;  /* 0x0000001fff057819 */ /* 0x000fc40000011405 */
[----:B------:R-:W-:Y:S02]  /*c0c0*/  LEA.HI R7, R7, R8, RZ, 0x2 ;  /* 0x0000000807077211 */ /* 0x000fe400078f10ff */
[----:B------:R-:W-:Y:S02]  /*c0d0*/  LEA.HI R5, R5, R6, RZ, 0x4 ;  /* 0x0000000605057211 */ /* 0x000fe400078f20ff */
[----:B------:R-:W-:Y:S02]  /*c0e0*/  SHF.R.S32.HI R8, RZ, 0x2, R7 ;  /* 0x00000002ff087819 */ /* 0x000fe40000011407 */
[----:B------:R-:W-:Y:S02]  /*c0f0*/  LEA.HI R12, R12, R9, RZ, 0x3 ;  /* 0x000000090c0c7211 */ /* 0x000fe400078f18ff */
[----:B------:R-:W-:Y:S02]  /*c100*/  SHF.R.S32.HI R22, RZ, 0x7, R11 ;  /* 0x00000007ff167819 */ /* 0x000fe4000001140b */
[----:B------:R-:W-:-:S02]  /*c110*/  LOP3.LUT R5, R5, 0x1ffffff0, RZ, 0xc0, !PT ;  /* 0x1ffffff005057812 */ /* 0x000fc400078ec0ff */
[----:B------:R-:W-:Y:S02]  /*c120*/  LEA.HI R7, R7, R8, RZ, 0x1 ;  /* 0x0000000807077211 */ /* 0x000fe400078f08ff */
[----:B------:R-:W-:Y:S01]  /*c130*/  LOP3.LUT R12, R12, 0xfffffff8, RZ, 0xc0, !PT ;  /* 0xfffffff80c0c7812 */ /* 0x000fe200078ec0ff */
[----:B------:R-:W-:Y:S01]  /*c140*/  IMAD.IADD R6, R6, 0x1, -R5 ;  /* 0x0000000106067824 */ /* 0x000fe200078e0a05 */
[----:B------:R-:W-:Y:S02]  /*c150*/  LEA.HI R11, R22, R22, RZ, 0x1 ;  /* 0x00000016160b7211 */ /* 0x000fe400078f08ff */
[----:B------:R-:W-:Y:S01]  /*c160*/  LOP3.LUT R7, R7, 0xfffffffe, RZ, 0xc0, !PT ;  /* 0xfffffffe07077812 */ /* 0x000fe200078ec0ff */
[----:B------:R-:W-:Y:S01]  /*c170*/  IMAD.IADD R12, R9, 0x1, -R12 ;  /* 0x00000001090c7824 */ /* 0x000fe200078e0a0c */
[C---:B------:R-:W-:Y:S02]  /*c180*/  IADD3 R5, R8.reuse, 0x8, RZ ;  /* 0x0000000808057810 */ /* 0x040fe40007ffe0ff */
[----:B------:R-:W-:Y:S01]  /*c190*/  LOP3.LUT R11, R11, 0x3fffffe, RZ, 0xc0, !PT ;  /* 0x03fffffe0b0b7812 */ /* 0x000fe200078ec0ff */
[----:B------:R-:W-:Y:S01]  /*c1a0*/  IMAD.IADD R7, R8, 0x1, -R7 ;  /* 0x0000000108077824 */ /* 0x000fe200078e0a07 */
[----:B------:R-:W-:-:S02]  /*c1b0*/  SHF.R.S32.HI R15, RZ, 0x5, R13 ;  /* 0x00000005ff0f7819 */ /* 0x000fc4000001140d */
[----:B------:R-:W-:Y:S01]  /*c1c0*/  LEA.HI R9, R5, R5, RZ, 0x1 ;  /* 0x0000000505097211 */ /* 0x000fe200078f08ff */
[----:B------:R-:W-:Y:S01]  /*c1d0*/  IMAD R6, R6, 0x8, R7 ;  /* 0x0000000806067824 */ /* 0x000fe200078e0207 */
[----:B------:R-:W-:Y:S01]  /*c1e0*/  IADD3 R22, R22, -R11, RZ ;  /* 0x8000000b16167210 */ /* 0x000fe20007ffe0ff */
[C---:B------:R-:W-:Y:S01]  /*c1f0*/  VIADD R11, R8.reuse, 0x10 ;  /* 0x00000010080b7836 */ /* 0x040fe20000000000 */
[----:B------:R-:W-:Y:S01]  /*c200*/  LEA R17, R15, R12, 0x4 ;  /* 0x0000000c0f117211 */ /* 0x000fe200078e20ff */
[----:B------:R-:W-:Y:S01]  /*c210*/  VIADD R15, R8, 0x18 ;  /* 0x00000018080f7836 */ /* 0x000fe20000000000 */
[----:B------:R-:W-:Y:S01]  /*c220*/  LOP3.LUT R12, R9, 0xfffffffe, RZ, 0xc0, !PT ;  /* 0xfffffffe090c7812 */ /* 0x000fe200078ec0ff */
[----:B------:R3:W-:Y:S01]  /*c230*/  STL [R1+0x64], R6 ;  /* 0x0000640601007387 */ /* 0x0007e20000100800 */
[----:B------:R-:W-:Y:S02]  /*c240*/  LEA.HI R13, R11, R11, RZ, 0x1 ;  /* 0x0000000b0b0d7211 */ /* 0x000fe400078f08ff */
[----:B------:R-:W-:-:S02]  /*c250*/  IADD3 R12, R5, -R12, RZ ;  /* 0x8000000c050c7210 */ /* 0x000fc40007ffe0ff */
[----:B------:R-:W-:Y:S02]  /*c260*/  SHF.R.S32.HI R5, RZ, 0x1, R9 ;  /* 0x00000001ff057819 */ /* 0x000fe40000011409 */
[--C-:B------:R-:W-:Y:S02]  /*c270*/  SHF.R.S32.HI R7, RZ, 0x1, R13.reuse ;  /* 0x00000001ff077819 */ /* 0x100fe4000001140d */
[----:B------:R-:W-:Y:S02]  /*c280*/  SHF.R.S32.HI R8, RZ, 0x1f, R13 ;  /* 0x0000001fff087819 */ /* 0x000fe4000001140d */
[----:B---3--:R-:W-:Y:S02]  /*c290*/  SHF.R.S32.HI R6, RZ, 0x1f, R9 ;  /* 0x0000001fff067819 */ /* 0x008fe40000011409 */
[----:B------:R-:W-:Y:S01]  /*c2a0*/  LOP3.LUT R14, R13, 0xfffffffe, RZ, 0xc0, !PT ;  /* 0xfffffffe0d0e7812 */ /* 0x000fe200078ec0ff */
[----:B------:R-:W-:Y:S01]  /*c2b0*/  IMAD.MOV.U32 R13, RZ, RZ, 0x40000040 ;  /* 0x40000040ff0d7424 */ /* 0x000fe200078e00ff */
[----:B------:R-:W-:-:S02]  /*c2c0*/  LEA.HI R6, R6, R5, RZ, 0x4 ;  /* 0x0000000506067211 */ /* 0x000fc400078f20ff */
[----:B------:R-:W-:Y:S01]  /*c2d0*/  LEA.HI R8, R8, R7, RZ, 0x4 ;  /* 0x0000000708087211 */ /* 0x000fe200078f20ff */
[----:B------:R-:W-:Y:S01]  /*c2e0*/  IMAD.IADD R14, R11, 0x1, -R14 ;  /* 0x000000010b0e7824 */ /* 0x000fe200078e0a0e */
[----:B------:R-:W-:Y:S02]  /*c2f0*/  LOP3.LUT R6, R6, 0x1ffffff0, RZ, 0xc0, !PT ;  /* 0x1ffffff006067812 */ /* 0x000fe400078ec0ff */
[----:B------:R-:W-:Y:S02]  /*c300*/  LEA.HI R11, R15, R15, RZ, 0x1 ;  /* 0x0000000f0f0b7211 */ /* 0x000fe400078f08ff */
[----:B------:R-:W-:Y:S01]  /*c310*/  LOP3.LUT R8, R8, 0x1ffffff0, RZ, 0xc0, !PT ;  /* 0x1ffffff008087812 */ /* 0x000fe200078ec0ff */
[----:B------:R-:W-:Y:S01]  /*c320*/  IMAD.IADD R5, R5, 0x1, -R6 ;  /* 0x0000000105057824 */ /* 0x000fe200078e0a06 */
[--C-:B------:R-:W-:Y:S02]  /*c330*/  SHF.R.S32.HI R9, RZ, 0x1, R11.reuse ;  /* 0x00000001ff097819 */ /* 0x100fe4000001140b */
[----:B------:R-:W-:Y:S01]  /*c340*/  SHF.R.S32.HI R20, RZ, 0x1f, R11 ;  /* 0x0000001fff147819 */ /* 0x000fe2000001140b */
[----:B------:R-:W-:Y:S01]  /*c350*/  IMAD.IADD R7, R7, 0x1, -R8 ;  /* 0x0000000107077824 */ /* 0x000fe200078e0a08 */
[----:B-1----:R-:W-:Y:S01]  /*c360*/  LOP3.LUT R18, R11, 0xfffffffe, RZ, 0xc0, !PT ;  /* 0xfffffffe0b127812 */ /* 0x002fe200078ec0ff */
[----:B------:R-:W-:Y:S01]  /*c370*/  IMAD R6, R5, 0x8, R12 ;  /* 0x0000000805067824 */ /* 0x000fe200078e020c */
[----:B------:R-:W-:Y:S01]  /*c380*/  LEA.HI R20, R20, R9, RZ, 0x4 ;  /* 0x0000000914147211 */ /* 0x000fe200078f20ff */
[----:B------:R-:W1:Y:S01]  /*c390*/  S2R R8, SR_CTAID.X ;  /* 0x0000000000087919 */ /* 0x000e620000002500 */
[----:B------:R-:W-:Y:S01]  /*c3a0*/  LEA R7, R7, R14, 0x3 ;  /* 0x0000000e07077211 */ /* 0x000fe200078e18ff */
[----:B------:R-:W-:Y:S01]  /*c3b0*/  IMAD.IADD R18, R15, 0x1, -R18 ;  /* 0x000000010f127824 */ /* 0x000fe200078e0a12 */
[----:B------:R-:W-:Y:S01]  /*c3c0*/  LOP3.LUT R20, R20, 0x1ffffff0, RZ, 0xc0, !PT ;  /* 0x1ffffff014147812 */ /* 0x000fe200078ec0ff */
[----:B------:R3:W-:Y:S01]  /*c3d0*/  STL [R1+0x60], R6 ;  /* 0x0000600601007387 */ /* 0x0007e20000100800 */
[----:B------:R-:W-:-:S02]  /*c3e0*/  MOV R15, 0x40000040 ;  /* 0x40000040000f7802 */ /* 0x000fc40000000f00 */
[----:B------:R-:W-:Y:S01]  /*c3f0*/  IADD3 R9, R9, -R20, RZ ;  /* 0x8000001409097210 */ /* 0x000fe20007ffe0ff */
[----:B------:R4:W-:Y:S01]  /*c400*/  STL [R1+0x5c], R7 ;  /* 0x00005c0701007387 */ /* 0x0009e20000100800 */
[----:B------:R-:W-:-:S03]  /*c410*/  LEA R17, R22, R17, 0x6 ;  /* 0x0000001116117211 */ /* 0x000fc600078e30ff */
[----:B------:R-:W-:-:S05]  /*c420*/  IMAD R9, R9, 0x8, R18 ;  /* 0x0000000809097824 */ /* 0x000fca00078e0212 */
[----:B------:R5:W-:Y:S01]  /*c430*/  STL [R1+0x58], R9 ;  /* 0x0000580901007387 */ /* 0x000be20000100800 */
[----:B-1----:R-:W-:Y:S02]  /*c440*/  IMAD R8, R8, -0x80, -R17 ;  /* 0xffffff8008087824 */ /* 0x002fe400078e0a11 */
[----:B--2---:R-:W-:-:S04]  /*c450*/  IMAD R5, R21, 0x2000, R16 ;  /* 0x0000200015057824 */ /* 0x004fc800078e0210 */
[C---:B---3--:R-:W-:Y:S01]  /*c460*/  VIADD R6, R5.reuse, 0x4000 ;  /* 0x0000400005067836 */ /* 0x048fe20000000000 */
[----:B----4-:R-:W-:Y:S02]  /*c470*/  IADD3 R7, R5, 0x20c00, RZ ;  /* 0x00020c0005077810 */ /* 0x010fe40007ffe0ff */
        /* <DEDUP_REMOVED lines=13> */
[----:B------:R-:W-:-:S02]  /*c550*/  VIADD R7, R10, 0x8 ;  /* 0x000000080a077836 */ /* 0x000fc40000000000 */
[----:B------:R-:W-:Y:S01]  /*c560*/  VIADD R7, R10, 0x14 ;  /* 0x000000140a077836 */ /* 0x000fe20000000000 */
[----:B------:R2:W-:Y:S01]  /*c570*/  STL [R1+0x50], R5 ;  /* 0x0000500501007387 */ /* 0x0005e20000100800 */
[----:B------:R-:W-:-:S03]  /*c580*/  IADD3 R7, -R17, UR4, RZ ;  /* 0x0000000411077c10 */ /* 0x000fc6000fffe1ff */
        /* <DEDUP_REMOVED lines=8> */
.L_x_2279:
[----:B------:R-:W-:-:S05]  /*c610*/  IMAD.U32 R5, RZ, RZ, UR36 ;  /* 0x00000024ff057e24 */ /* 0x000fca000f8e00ff */
[----:B------:R-:W-:-:S04]  /*c620*/  LOP3.LUT R5, R5, 0x1, RZ, 0xfc, !PT ;  /* 0x0000000105057812 */ /* 0x000fc800078efcff */
[----:B------:R-:W-:-:S13]  /*c630*/  ISETP.NE.AND P6, PT, R5, 0x3, PT ;  /* 0x000000030500780c */ /* 0x000fda0003fc5270 */
[----:B------:R-:W-:Y:S05]  /*c640*/  @!P6 BRA `(.L_x_2269) ;  /* 0x000000000004e947 */ /* 0x000fea0003800000 */
[----:B------:R-:W-:Y:S01]  /*c650*/  BPT.TRAP 0x1 ;  /* 0x000000040000795c */ /* 0x000fe20000300000 */
.L_x_2269:
[----:B------:R-:W-:Y:S02]  /*c660*/  LEA R6, R0, R16, 0x3 ;  /* 0x0000001000067211 */ /* 0x000fe400078e18ff */
[----:B------:R-:W-:-:S04]  /*c670*/  SHF.L.U32 R21, R4, 0x1f, RZ ;  /* 0x0000001f04157819 */ /* 0x000fc800000006ff */
[----:B------:R1:W2:Y:S01]  /*c680*/  SYNCS.PHASECHK.TRANS64.TRYWAIT P0, [R6+URZ+0x30c10], R21 ;  /* 0x030c1015060075a7 */ /* 0x0002a2000800017f */
[----:B------:R-:W-:Y:S05]  /*c690*/  @!P6 BRA `(.L_x_2270) ;  /* 0x000000000004e947 */ /* 0x000fea0003800000 */
[----:B------:R-:W-:Y:S01]  /*c6a0*/  BPT.TRAP 0x1 ;  /* 0x000000040000795c */ /* 0x000fe20000300000 */
.L_x_2270:
[----:B------:R-:W-:-:S05]  /*c6b0*/  VIADD R5, R16, 0x10000 ;  /* 0x0001000010057836 */ /* 0x000fca0000000000 */
[----:B------:R-:W-:-:S04]  /*c6c0*/  SHF.R.U32.HI R5, RZ, 0x4, R5 ;  /* 0x00000004ff057819 */ /* 0x000fc80000011605 */
[----:B------:R-:W-:-:S04]  /*c6d0*/  LOP3.LUT R5, R5, 0x3fff, RZ, 0xc0, !PT ;  /* 0x00003fff05057812 */ /* 0x000fc800078ec0ff */
[----:B------:R-:W-:Y:S01]  /*c6e0*/  LOP3.LUT R11, R5, 0x10000, RZ, 0xfc, !PT ;  /* 0x00010000050b7812 */ /* 0x000fe200078efcff */
[----:B--2---:R-:W-:Y:S06]  /*c6f0*/  @P0 BRA `(.L_x_2271) ;  /* 0x0000000000080947 */ /* 0x004fec0003800000 */
[----:B------:R-:W2:Y:S02]  /*c700*/  SYNCS.PHASECHK.TRANS64.TRYWAIT P0, [R6+URZ+0x30c10], R21 ;  /* 0x030c1015060075a7 */ /* 0x000ea4000800017f */
[----:B--2---:R-:W-:Y:S05]  /*c710*/  @!P0 BRA `(.L_x_2272) ;  /* 0x000000a400f88947 */ /* 0x004fea0003800000 */
.L_x_2271:
[----:B------:R-:W-:Y:S01]  /*c720*/  IMAD R11, R0, 0x400, R11 ;  /* 0x00000400000b7824 */ /* 0x000fe200078e020b */
        /* <DEDUP_REMOVED lines=12> */
[----:B------:R-:W-:-:S04]  /*c7f0*/  IADD3 R12, R9, 0x2, RZ ;  /* 0x00000002090c7810 */ /* 0x000fc80007ffe0ff */
[----:B------:R-:W-:Y:S02]  /*c800*/  R2UR UR8, R12 ;  /* 0x000000000c0872ca */ /* 0x000fe400000e0000 */
[----:B------:R-:W-:Y:S01]  /*c810*/  R2UR UR9, R13 ;  /* 0x000000000d0972ca */ /* 0x000fe200000e0000 */
[----:B------:R-:W-:Y:S01]  /*c820*/  UIADD3 UR4, UR6, 0x2, URZ ;  /* 0x0000000206047890 */ /* 0x000fe2000fffe03f */
[----:B------:R-:W-:-:S06]  /*c830*/  UMOV UR11, 0x40000040 ;  /* 0x40000040000b7882 */ /* 0x000fcc0000000000 */
[----:B------:R-:W-:Y:S01]  /*c840*/  UMOV UR10, UR4 ;  /* 0x00000004000a7c82 */ /* 0x000fe20008000000 */
[----:B------:R-:W-:Y:S01]  /*c850*/  VIADD R12, R9, 0x4 ;  /* 0x00000004090c7836 */ /* 0x000fe20000000000 */
[----:B------:R-:W-:Y:S01]  /*c860*/  MOV R13, 0x40000040 ;  /* 0x40000040000d7802 */ /* 0x000fe20000000f00 */
[----:B------:R-:W-:Y:S01]  /*c870*/  UIADD3 UR4, UR6, 0x4, URZ ;  /* 0x0000000406047890 */ /* 0x000fe2000fffe03f */
[----:B------:R-:W-:Y:S02]  /*c880*/  WARPGROUP.DEPBAR.LE gsb0, 0x0 ;  /* 0x00008000000079c5 */ /* 0x000fe40000010000 */
[----:B------:R-:W-:-:S06]  /*c890*/  WARPGROUP.ARRIVE ;  /* 0x00000000000079c5 */ /* 0x000fcc0000000000 */
[----:B------:R-:W-:Y:S01]  /*c8a0*/  HGMMA.64x128x16.F32.BF16 R72, gdesc[UR8], R72, gsb0 ;  /* 0x01e00000084879f0 */ /* 0x000fe20008001848 */
[----:B------:R-:W-:Y:S02]  /*c8b0*/  R2UR UR8, R12 ;  /* 0x000000000c0872ca */ /* 0x000fe400000e0000 */
[----:B------:R-:W-:Y:S01]  /*c8c0*/  R2UR UR9, R13 ;  /* 0x000000000d0972ca */ /* 0x000fe200000e0000 */
[----:B------:R-:W-:Y:S01]  /*c8d0*/  UMOV UR10, UR4 ;  /* 0x00000004000a7c82 */ /* 0x000fe20008000000 */
[----:B------:R-:W-:Y:S01]  /*c8e0*/  UMOV UR11, 0x40000040 ;  /* 0x40000040000b7882 */ /* 0x000fe20000000000 */
[----:B------:R-:W-:Y:S02]  /*c8f0*/  VIADD R12, R9, 0x6 ;  /* 0x00000006090c7836 */ /* 0x000fe40000000000 */
[----:B------:R-:W-:-:S03]  /*c900*/  IMAD.MOV.U32 R13, RZ, RZ, 0x40000040 ;  /* 0x40000040ff0d7424 */ /* 0x000fc600078e00ff */
[----:B------:R-:W-:Y:S02]  /*c910*/  R2UR UR4, R12 ;  /* 0x000000000c0472ca */ /* 0x000fe400000e0000 */
[----:B------:R-:W-:Y:S01]  /*c920*/  R2UR UR5, R13 ;  /* 0x000000000d0572ca */ /* 0x000fe200000e0000 */
[----:B------:R-:W-:Y:S01]  /*c930*/  UIADD3 UR6, UR6, 0x6, URZ ;  /* 0x0000000606067890 */ /* 0x000fe2000fffe03f */
[----:B------:R-:W-:Y:S02]  /*c940*/  WARPGROUP.DEPBAR.LE gsb0, 0x0 ;  /* 0x00008000000079c5 */ /* 0x000fe40000010000 */
[----:B------:R-:W-:-:S06]  /*c950*/  WARPGROUP.ARRIVE ;  /* 0x00000000000079c5 */ /* 0x000fcc0000000000 */
[----:B------:R-:W-:Y:S01]  /*c960*/  HGMMA.64x128x16.F32.BF16 R72, gdesc[UR8], R72, gsb0 ;  /* 0x01e00000084879f0 */ /* 0x000fe20008001848 */
[----:B------:R-:W-:Y:S01]  /*c970*/  UMOV UR7, 0x40000040 ;  /* 0x4000004000077882 */ /* 0x000fe20000000000 */
[C---:B---3--:R-:W-:Y:S01]  /*c980*/  LEA R12, R0.reuse, R18, 0x7 ;  /* 0x00000012000c7211 */ /* 0x048fe200078e38ff */
[C---:B----4-:R-:W-:Y:S02]  /*c990*/  IMAD R18, R0.reuse, 0x80, R17 ;  /* 0x0000008000127824 */ /* 0x050fe400078e0211 */
[C---:B-----5:R-:W-:Y:S01]  /*c9a0*/  IMAD R14, R0.reuse, 0x80, R14 ;  /* 0x00000080000e7824 */ /* 0x060fe200078e020e */
[----:B--2---:R-:W-:-:S03]  /*c9b0*/  LEA R20, R0, R15, 0x7 ;  /* 0x0000000f00147211 */ /* 0x004fc600078e38ff */
[C---:B------:R-:W-:Y:S01]  /*c9c0*/  IMAD R17, R3.reuse, 0x2, R14 ;  /* 0x0000000203117824 */ /* 0x040fe200078e020e */
[C---:B------:R-:W-:Y:S01]  /*c9d0*/  LEA R15, R3.reuse, R18, 0x1 ;  /* 0x00000012030f7211 */ /* 0x040fe200078e08ff */
[C---:B------:R-:W-:Y:S02]  /*c9e0*/  IMAD R13, R3.reuse, 0x2, R12 ;  /* 0x00000002030d7824 */ /* 0x040fe400078e020c */
[----:B------:R-:W-:Y:S01]  /*c9f0*/  IMAD R19, R3, 0x2, R20 ;  /* 0x0000000203137824 */ /* 0x000fe200078e0214 */
[----:B------:R-:W-:Y:S01]  /*ca00*/  LEA R12, R17, R16, 0x2 ;  /* 0x00000010110c7211 */ /* 0x000fe200078e10ff */
[--C-:B------:R-:W-:Y:S02]  /*ca10*/  IMAD R18, R13, 0x4, R16.reuse ;  /* 0x000000040d127824 */ /* 0x100fe400078e0210 */
[----:B------:R-:W-:Y:S01]  /*ca20*/  IMAD R11, R15, 0x4, R16 ;  /* 0x000000040f0b7824 */ /* 0x000fe200078e0210 */
[----:B------:R-:W-:Y:S02]  /*ca30*/  WARPGROUP.DEPBAR.LE gsb0, 0x0 ;  /* 0x00008000000079c5 */ /* 0x000fe40000010000 */
[----:B------:R-:W-:-:S06]  /*ca40*/  WARPGROUP.ARRIVE ;  /* 0x00000000000079c5 */ /* 0x000fcc0000000000 */
[----:B------:R-:W-:Y:S01]  /*ca50*/  HGMMA.64x128x16.F32.BF16 R72, gdesc[UR4], R72, gsb0 ;  /* 0x01e00000044879f0 */ /* 0x000fe20008001848 */
[----:B------:R-:W-:Y:S01]  /*ca60*/  IMAD R14, R19, 0x4, R16 ;  /* 0x00000004130e7824 */ /* 0x000fe200078e0210 */
        /* <DEDUP_REMOVED lines=12> */
.L_x_2273:
[----:B------:R1:W1:Y:S01]  /*cb30*/  SYNCS.PHASECHK.TRANS64.TRYWAIT P0, [R6+URZ+0x30c30], R21 ;  /* 0x030c3015060075a7 */ /* 0x000262000800017f */
[----:B------:R-:W-:Y:S05]  /*cb40*/  @!P6 BRA `(.L_x_2274) ;  /* 0x000000000004e947 */ /* 0x000fea0003800000 */
[----:B------:R-:W-:Y:S01]  /*cb50*/  BPT.TRAP 0x1 ;  /* 0x000000040000795c */ /* 0x000fe20000300000 */
.L_x_2274:
[----:B-1----:R-:W-:Y:S05]  /*cb60*/  @P0 BRA `(.L_x_2275) ;  /* 0x0000000000080947 */ /* 0x002fea0003800000 */
[----:B------:R-:W1:Y:S02]  /*cb70*/  SYNCS.PHASECHK.TRANS64.TRYWAIT P0, [R6+URZ+0x30c30], R21 ;  /* 0x030c3015060075a7 */ /* 0x000e64000800017f */
[----:B-1----:R-:W-:Y:S05]  /*cb80*/  @!P0 BRA `(.L_x_2276) ;  /* 0x000000a000f08947 */ /* 0x002fea0003800000 */
.L_x_2275:
[----:B------:R-:W2:Y:S01]  /*cb90*/  LDL R26, [R1+0x34] ;  /* 0x00003400011a7983 */ /* 0x000ea20000100800 */
[----:B------:R-:W-:Y:S01]  /*cba0*/  ULDC UR9, c[0x0][0x75c] ;  /* 0x0001d70000097ab9 */ /* 0x000fe20000000800 */
[----:B------:R-:W-:Y:S02]  /*cbb0*/  VIADD R24, R16, 0x18000 ;  /* 0x0001800010187836 */ /* 0x000fe40000000000 */
        /* <DEDUP_REMOVED lines=15> */
[----:B------:R-:W-:Y:S01]  /*ccb0*/  LEA R25, R0, R25, 0xa ;  /* 0x0000001900197211 */ /* 0x000fe200078e50ff */
[----:B------:R3:W-:Y:S01]  /*ccc0*/  STL [R1+0x100], R171 ;  /* 0x000100ab01007387 */ /* 0x0007e20000100800 */
[----:B-1----:R-:W-:Y:S01]  /*ccd0*/  MUFU.TANH R200, R75 ;  /* 0x0000004b00c87308 */ /* 0x002fe20000002400 */
[----:B------:R-:W-:Y:S01]  /*cce0*/  FMUL.FTZ R237, R76, UR9 ;  /* 0x000000094ced7c20 */ /* 0x000fe20008410000 */
[----:B------:R-:W-:Y:S01]  /*ccf0*/  FMUL.FTZ R236, R77, UR9 ;  /* 0x000000094dec7c20 */ /* 0x000fe20008410000 */
[----:B------:R-:W-:Y:S01]  /*cd00*/  STL [R1+0xfc], R170 ;  /* 0x0000fcaa01007387 */ /* 0x000fe20000100800 */
[----:B------:R-:W-:Y:S01]  /*cd10*/  FMUL.FTZ R235, R78, UR9 ;  /* 0x000000094eeb7c20 */ /* 0x000fe20008410000 */
[----:B------:R-:W-:Y:S01]  /*cd20*/  FMUL.FTZ R234, R79, UR9 ;  /* 0x000000094fea7c20 */ /* 0x000fe20008410000 */
[----:B------:R-:W-:Y:S01]  /*cd30*/  FMUL.FTZ R233, R80, UR9 ;  /* 0x0000000950e97c20 */ /* 0x000fe20008410000 */
[----:B------:R-:W-:Y:S01]  /*cd40*/  STL [R1+0xf8], R169 ;  /* 0x0000f8a901007387 */ /* 0x000fe20000100800 */
[----:B------:R-:W-:Y:S01]  /*cd50*/  R2UR UR6, R25 ;  /* 0x00000000190672ca */ /* 0x000fe200000e0000 */
        /* <DEDUP_REMOVED lines=8> */
[----:B------:R-:W-:Y:S02]  /*cde0*/  MUFU.TANH R201, R83 ;  /* 0x0000005300c97308 */ /* 0x000fe40000002400 */
[----:B------:R-:W-:Y:S04]  /*cdf0*/  STL [R1+0xec], R166 ;  /* 0x0000eca601007387 */ /* 0x000fe80000100800 */
[----:B------:R-:W-:Y:S01]  /*ce00*/  STL [R1+0xe8], R165 ;  /* 0x0000e8a501007387 */ /* 0x000fe20000100800 */
[----:B-1----:R-:W-:Y:S01]  /*ce10*/  FMUL.FTZ R88, R93, UR9 ;  /* 0x000000095d587c20 */ /* 0x002fe20008410000 */
[----:B------:R1:W-:Y:S02]  /*ce20*/  MUFU.TANH R202, R85 ;  /* 0x0000005500ca7308 */ /* 0x0003e40000002400 */
[----:B------:R-:W-:Y:S04]  /*ce30*/  STL [R1+0xe4], R164 ;  /* 0x0000e4a401007387 */ /* 0x000fe80000100800 */
[----:B------:R-:W-:Y:S01]  /*ce40*/  STL [R1+0xe0], R163 ;  /* 0x0000e0a301007387 */ /* 0x000fe20000100800 */
[----:B------:R-:W-:Y:S01]  /*ce50*/  UMOV UR5, 0x40000040 ;  /* 0x4000004000057882 */ /* 0x000fe20000000000 */
[----:B------:R-:W-:Y:S01]  /*ce60*/  UMOV UR7, 0x40000040 ;  /* 0x4000004000077882 */ /* 0x000fe20000000000 */
[----:B------:R-:W-:Y:S01]  /*ce70*/  UMOV UR15, 0x40000040 ;  /* 0x40000040000f7882 */ /* 0x000fe20000000000 */
[----:B------:R-:W-:Y:S01]  /*ce80*/  STL [R1+0xdc], R162 ;  /* 0x0000dca201007387 */ /* 0x000fe20000100800 */
[----:B------:R-:W-:Y:S01]  /*ce90*/  FMUL.FTZ R204, R91, UR9 ;  /* 0x000000095bcc7c20 */ /* 0x000fe20008410000 */
[----:B--2---:R-:W-:-:S02]  /*cea0*/  R2UR UR4, R26 ;  /* 0x000000001a0472ca */ /* 0x004fc400000e0000 */
[----:B------:R-:W-:Y:S01]  /*ceb0*/  STL [R1+0xd8], R161 ;  /* 0x0000d8a101007387 */ /* 0x000fe20000100800 */
[----:B------:R-:W-:Y:S01]  /*cec0*/  FMUL.FTZ R139, R89, UR9 ;  /* 0x00000009598b7c20 */ /* 0x000fe20008410000 */
[----:B------:R-:W-:Y:S01]  /*ced0*/  FMUL.FTZ R126, R126, UR9 ;  /* 0x000000097e7e7c20 */ /* 0x000fe20008410000 */
[----:B------:R-:W2:Y:S01]  /*cee0*/  MUFU.TANH R19, R19 ;  /* 0x0000001300137308 */ /* 0x000ea20000002400 */
[----:B------:R-:W-:Y:S04]  /*cef0*/  STL [R1+0xd4], R160 ;  /* 0x0000d4a001007387 */ /* 0x000fe80000100800 */
[----:B------:R-:W-:Y:S01]  /*cf00*/  STL [R1+0xd0], R159 ;  /* 0x0000d09f01007387 */ /* 0x000fe20000100800 */
[----:B------:R-:W-:Y:S02]  /*cf10*/  ISETP.GT.AND P2, PT, R8, RZ, PT ;  /* 0x000000ff0800720c */ /* 0x000fe40003f44270 */
[----:B------:R-:W3:Y:S01]  /*cf20*/  MUFU.TANH R230, R230 ;  /* 0x000000e600e67308 */ /* 0x000ee20000002400 */
        /* <DEDUP_REMOVED lines=85> */
[----:B------:R-:W-:Y:S01]  /*d480*/  R2UR UR13, R5 ;  /* 0x00000000050d72ca */ /* 0x000fe200000e0000 */
[----:B------:R-:W-:Y:S01]  /*d490*/  IMAD.IADD R96, R7, 0x1, R96 ;  /* 0x0000000107607824 */ /* 0x000fe200078e0260 */
[----:B------:R-:W3:Y:S01]  /*d4a0*/  LDL.64 R4, [R1+0x38] ;  /* 0x0000380001047983 */ /* 0x000ee20000100a00 */
[----:B------:R-:W-:Y:S01]  /*d4b0*/  WARPGROUP.ARRIVE ;  /* 0x00000000000079c5 */ /* 0x000fe20000000000 */
[----:B--2---:R-:W-:Y:S01]  /*d4c0*/  IADD3 R2, -R2, 0x8, RZ ;  /* 0x0000000802027810 */ /* 0x004fe20007ffe1ff */
[----:B------:R-:W-:Y:S01]  /*d4d0*/  UIADD3 UR6, UR6, 0x6, URZ ;  /* 0x0000000606067890 */ /* 0x000fe2000fffe03f */
[----:B------:R-:W2:Y:S07]  /*d4e0*/  MUFU.TANH R167, R205 ;  /* 0x000000cd00a77308 */ /* 0x000eae0000002400 */
[----:B------:R-:W-:Y:S01]  /*d4f0*/  HGMMA.64x128x16.F32.BF16 R24, gdesc[UR12], R24, gsb0 ;  /* 0x01e000000c1879f0 */ /* 0x000fe20008001818 */
[----:B------:R-:W-:Y:S01]  /*d500*/  R2UR UR12, R98 ;  /* 0x00000000620c72ca */ /* 0x000fe200000e0000 */
[----:B------:R-:W-:Y:S01]  /*d510*/  UMOV UR7, 0x40000040 ;  /* 0x4000004000077882 */ /* 0x000fe20000000000 */
[----:B------:R-:W-:Y:S01]  /*d520*/  R2UR UR13, R99 ;  /* 0x00000000630d72ca */ /* 0x000fe200000e0000 */
[----:B------:R-:W-:Y:S01]  /*d530*/  UMOV UR14, UR4 ;  /* 0x00000004000e7c82 */ /* 0x000fe20008000000 */
[----:B------:R-:W-:Y:S01]  /*d540*/  UMOV UR15, 0x40000040 ;  /* 0x40000040000f7882 */ /* 0x000fe20000000000 */
[----:B-1----:R-:W-:Y:S01]  /*d550*/  IADD3 R126, -R96, R94, RZ ;  /* 0x0000005e607e7210 */ /* 0x002fe20007ffe1ff */
[----:B------:R-:W-:Y:S01]  /*d560*/  IMAD.IADD R221, R2, 0x1, -R96 ;  /* 0x0000000102dd7824 */ /* 0x000fe200078e0a60 */
[----:B------:R-:W-:Y:S01]  /*d570*/  IADD3 R95, RZ, -R96, -R95 ;  /* 0x80000060ff5f7210 */ /* 0x000fe20007ffe85f */
[----:B------:R-:W1:Y:S01]  /*d580*/  MUFU.TANH R91, R91 ;  /* 0x0000005b005b7308 */ /* 0x000e620000002400 */
[----:B------:R-:W-:-:S02]  /*d590*/  SEL R126, R126, 0x80, !P2 ;  /* 0x000000807e7e7807 */ /* 0x000fc40005000000 */
[----:B------:R-:W-:Y:S02]  /*d5a0*/  IADD3 R94, R94, 0x8, -R96 ;  /* 0x000000085e5e7810 */ /* 0x000fe40007ffe860 */
[----:B------:R-:W-:Y:S02]  /*d5b0*/  SEL R221, R221, 0x80, P3 ;  /* 0x00000080dddd7807 */ /* 0x000fe40001800000 */
[----:B------:R-:W-:Y:S01]  /*d5c0*/  SEL R218, R95, 0x80, P1 ;  /* 0x000000805fda7807 */ /* 0x000fe20000800000 */
[----:B------:R-:W1:Y:S01]  /*d5d0*/  MUFU.TANH R92, R92 ;  /* 0x0000005c005c7308 */ /* 0x000e620000002400 */
[C---:B------:R-:W-:Y:S02]  /*d5e0*/  ISETP.GE.AND P3, PT, R126.reuse, RZ, PT ;  /* 0x000000ff7e00720c */ /* 0x040fe40003f66270 */
[C---:B------:R-:W-:Y:S02]  /*d5f0*/  ISETP.GE.AND P4, PT, R126.reuse, 0x1, PT ;  /* 0x000000017e00780c */ /* 0x040fe40003f86270 */
[----:B------:R-:W-:-:S02]  /*d600*/  ISETP.GE.AND P1, PT, R126, 0x9, PT ;  /* 0x000000097e00780c */ /* 0x000fc40003f26270 */
[----:B------:R-:W-:Y:S01]  /*d610*/  ISETP.GT.OR P3, PT, R218, RZ, !P3 ;  /* 0x000000ffda00720c */ /* 0x000fe20005f64670 */
[----:B------:R-:W-:Y:S08]  /*d620*/  MUFU.TANH R169, R138 ;  /* 0x0000008a00a97308 */ /* 0x000ff00000002400 */
        /* <DEDUP_REMOVED lines=14> */
[----:B------:R-:W4:Y:S01]  /*d710*/  LDS R224, [R224+0x400] ;  /* 0x00040000e0e07984 */ /* 0x000f220000000800 */
[----:B------:R-:W-:-:S04]  /*d720*/  WARPGROUP.ARRIVE ;  /* 0x00000000000079c5 */ /* 0x000fc80000000000 */
[----:B------:R-:W-:Y:S02]  /*d730*/  MUFU.TANH R153, R112 ;  /* 0x0000007000997308 */ /* 0x000fe40000002400 */
[----:B------:R-:W-:Y:S01]  /*d740*/  HGMMA.64x128x16.F32.BF16 R24, gdesc[UR12], R24, gsb0 ;  /* 0x01e000000c1879f0 */ /* 0x000fe20008001818 */
[C---:B------:R-:W-:Y:S02]  /*d750*/  ISETP.GT.OR P4, PT, R218.reuse, 0x1, !P4 ;  /* 0x00000001da00780c */ /* 0x040fe40006784670 */
[----:B------:R-:W-:-:S03]  /*d760*/  ISETP.GT.OR P1, PT, R218, 0x9, !P1 ;  /* 0x00000009da00780c */ /* 0x000fc60004f24670 */
[----:B------:R-:W-:Y:S01]  /*d770*/  MUFU.TANH R141, R124 ;  /* 0x0000007c008d7308 */ /* 0x000fe20000002400 */
[----:B------:R-:W-:Y:S02]  /*d780*/  FSEL R216, R19, -INF , !P3 ;  /* 0xff80000013d87808 */ /* 0x000fe40005800000 */
[----:B------:R-:W-:Y:S02]  /*d790*/  FSEL R219, R230, -INF , !P4 ;  /* 0xff800000e6db7808 */ /* 0x000fe40006000000 */
[C---:B------:R-:W-:Y:S02]  /*d7a0*/  ISETP.GE.AND P2, PT, R126.reuse, 0x10, PT ;  /* 0x000000107e00780c */ /* 0x040fe40003f46270 */
[C---:B------:R-:W-:Y:S01]  /*d7b0*/  ISETP.GE.AND P3, PT, R126.reuse, 0x11, PT ;  /* 0x000000117e00780c */ /* 0x040fe20003f66270 */
[----:B------:R-:W1:Y:S01]  /*d7c0*/  MUFU.TANH R157, R108 ;  /* 0x0000006c009d7308 */ /* 0x000e620000002400 */
[C---:B------:R-:W-:Y:S02]  /*d7d0*/  ISETP.GE.AND P5, PT, R126.reuse, 0x18, PT ;  /* 0x000000187e00780c */ /* 0x040fe40003fa6270 */
[----:B------:R-:W-:-:S02]  /*d7e0*/  ISETP.GE.AND P4, PT, R126, 0x19, PT ;  /* 0x000000197e00780c */ /* 0x000fc40003f86270 */
[----:B------:R-:W-:Y:S02]  /*d7f0*/  FSEL R220, R236, -INF , !P1 ;  /* 0xff800000ecdc7808 */ /* 0x000fe40004800000 */
[C---:B------:R-:W-:Y:S01]  /*d800*/  ISETP.GT.OR P2, PT, R218.reuse, 0x10, !P2 ;  /* 0x00000010da00780c */ /* 0x040fe20005744670 */
[----:B------:R-:W1:Y:S01]  /*d810*/  MUFU.TANH R152, R113 ;  /* 0x0000007100987308 */ /* 0x000e620000002400 */
[C---:B------:R-:W-:Y:S02]  /*d820*/  ISETP.GT.OR P3, PT, R218.reuse, 0x11, !P3 ;  /* 0x00000011da00780c */ /* 0x040fe40005f64670 */
[C---:B------:R-:W-:Y:S02]  /*d830*/  ISETP.GT.OR P5, PT, R218.reuse, 0x18, !P5 ;  /* 0x00000018da00780c */ /* 0x040fe40006fa4670 */
[----:B------:R-:W-:Y:S02]  /*d840*/  ISETP.GT.OR P4, PT, R218, 0x19, !P4 ;  /* 0x00000019da00780c */ /* 0x000fe40006784670 */
[----:B------:R-:W-:Y:S01]  /*d850*/  FSEL R215, R233, -INF , !P2 ;  /* 0xff800000e9d77808 */ /* 0x000fe20005000000 */
[----:B------:R-:W-:Y:S01]  /*d860*/  MUFU.TANH R144, R121 ;  /* 0x0000007900907308 */ /* 0x000fe20000002400 */
[----:B------:R-:W-:-:S02]  /*d870*/  FSEL R211, R21, -INF , !P3 ;  /* 0xff80000015d37808 */ /* 0x000fc40005800000 */
[----:B------:R-:W-:Y:S02]  /*d880*/  FSEL R208, R23, -INF , !P5 ;  /* 0xff80000017d07808 */ /* 0x000fe40006800000 */
[----:B------:R-:W-:-:S03]  /*d890*/  FSEL R206, R202, -INF , !P4 ;  /* 0xff800000cace7808 */ /* 0x000fc60006000000 */
[----:B------:R-:W-:Y:S01]  /*d8a0*/  MUFU.TANH R140, R125 ;  /* 0x0000007d008c7308 */ /* 0x000fe20000002400 */
[----:B------:R-:W-:Y:S01]  /*d8b0*/  FMUL.FTZ R110, R110, UR9 ;  /* 0x000000096e6e7c20 */ /* 0x000fe20008410000 */
[----:B------:R-:W-:Y:S01]  /*d8c0*/  FMUL.FTZ R111, R111, UR9 ;  /* 0x000000096f6f7c20 */ /* 0x000fe20008410000 */
[----:B------:R-:W-:-:S05]  /*d8d0*/  FMUL.FTZ R119, R119, UR9 ;  /* 0x0000000977777c20 */ /* 0x000fca0008410000 */
[----:B------:R-:W1:Y:S01]  /*d8e0*/  MUFU.TANH R150, R116 ;  /* 0x0000007400967308 */ /* 0x000e620000002400 */
[----:B------:R-:W-:-:S07]  /*d8f0*/  FMUL.FTZ R115, R115, UR9 ;  /* 0x0000000973737c20 */ /* 0x000fce0008410000 */
[----:B------:R-:W1:Y:S01]  /*d900*/  MUFU.TANH R148, R117 ;  /* 0x0000007500947308 */ /* 0x000e620000002400 */
[----:B------:R-:W-:-:S07]  /*d910*/  FMUL.FTZ R118, R118, UR9 ;  /* 0x0000000976767c20 */ /* 0x000fce0008410000 */
[----:B------:R-:W-:Y:S08]  /*d920*/  MUFU.TANH R158, R107 ;  /* 0x0000006b009e7308 */ /* 0x000ff00000002400 */
[----:B------:R-:W-:Y:S08]  /*d930*/  MUFU.TANH R151, R114 ;  /* 0x0000007200977308 */ /* 0x000ff00000002400 */
        /* <DEDUP_REMOVED lines=18> */
[----:B------:R-:W-:Y:S01]  /*da60*/  ISETP.GE.AND P2, PT, R128, 0x8, PT ;  /* 0x000000088000780c */ /* 0x000fe20003f46270 */
[----:B------:R-:W-:Y:S01]  /*da70*/  FMUL.FTZ R130, R130, UR9 ;  /* 0x0000000982827c20 */ /* 0x000fe20008410000 */
[C---:B------:R-:W-:Y:S01]  /*da80*/  ISETP.GE.AND P3, PT, R128.reuse, 0x9, PT ;  /* 0x000000098000780c */ /* 0x040fe20003f66270 */
[----:B------:R-:W-:Y:S01]  /*da90*/  FMUL.FTZ R212, R131, UR9 ;  /* 0x0000000983d47c20 */ /* 0x000fe20008410000 */
[C---:B------:R-:W-:Y:S01]  /*daa0*/  ISETP.GE.AND P5, PT, R128.reuse, 0x10, PT ;  /* 0x000000108000780c */ /* 0x040fe20003fa6270 */
[----:B------:R3:W-:Y:S01]  /*dab0*/  MUFU.TANH R146, R119 ;  /* 0x0000007700927308 */ /* 0x0007e20000002400 */
[----:B------:R-:W-:Y:S01]  /*dac0*/  ISETP.GE.AND P4, PT, R128, 0x11, PT ;  /* 0x000000118000780c */ /* 0x000fe20003f86270 */
[----:B------:R-:W-:Y:S01]  /*dad0*/  IMAD R137, R0, 0x400, R137 ;  /* 0x0000040000897824 */ /* 0x000fe200078e0289 */
[----:B------:R-:W-:Y:S01]  /*dae0*/  FSEL R214, R20, -INF , !P0 ;  /* 0xff80000014d67808 */ /* 0x000fe20004000000 */
[----:B------:R-:W-:Y:S01]  /*daf0*/  FMUL.FTZ R129, R129, UR9 ;  /* 0x0000000981817c20 */ /* 0x000fe20008410000 */
[----:B------:R-:W-:Y:S01]  /*db00*/  FSEL R228, R200, -INF , !P1 ;  /* 0xff800000c8e47808 */ /* 0x000fe20004800000 */
[----:B------:R-:W-:Y:S01]  /*db10*/  VIADD R223, R10, 0x4 ;  /* 0x000000040adf7836 */ /* 0x000fe20000000000 */
[C---:B------:R-:W-:Y:S01]  /*db20*/  ISETP.GE.AND P0, PT, R128.reuse, 0x18, PT ;  /* 0x000000188000780c */ /* 0x040fe20003f06270 */
[----:B------:R-:W3:Y:S01]  /*db30*/  MUFU.TANH R149, R115 ;  /* 0x0000007300957308 */ /* 0x000ee20000002400 */
[----:B------:R-:W-:Y:S01]  /*db40*/  ISETP.GE.AND P1, PT, R128, 0x19, PT ;  /* 0x000000198000780c */ /* 0x000fe20003f26270 */
[----:B----4-:R-:W4:Y:S01]  /*db50*/  SHFL.IDX PT, R226, R224, R10, 0x1f ;  /* 0x00001f0ae0e27589 */ /* 0x010f2200000e0000 */
[----:B------:R-:W-:-:S02]  /*db60*/  ISETP.GT.OR P2, PT, R221, 0x8, !P2 ;  /* 0x00000008dd00780c */ /* 0x000fc40005744670 */
[C---:B------:R-:W-:Y:S01]  /*db70*/  IADD3 R231, R10.reuse, 0x8, RZ ;  /* 0x000000080ae77810 */ /* 0x040fe20007ffe0ff */
[----:B------:R-:W-:Y:S01]  /*db80*/  VIADD R232, R10, 0xc ;  /* 0x0000000c0ae87836 */ /* 0x000fe20000000000 */
[C---:B------:R-:W-:Y:S01]  /*db90*/  ISETP.GT.OR P3, PT, R221.reuse, 0x9, !P3 ;  /* 0x00000009dd00780c */ /* 0x040fe20005f64670 */
[----:B------:R-:W4:Y:S01]  /*dba0*/  MUFU.TANH R147, R118 ;  /* 0x0000007600937308 */ /* 0x000f220000002400 */
[C---:B------:R-:W-:Y:S01]  /*dbb0*/  ISETP.GT.OR P5, PT, R221.reuse, 0x10, !P5 ;  /* 0x00000010dd00780c */ /* 0x040fe20006fa4670 */
[----:B------:R-:W-:Y:S01]  /*dbc0*/  ULDC UR4, c[0x0][0x744] ;  /* 0x0001d10000047ab9 */ /* 0x000fe20000000800 */
[C---:B------:R-:W-:Y:S02]  /*dbd0*/  ISETP.GT.OR P4, PT, R221.reuse, 0x11, !P4 ;  /* 0x00000011dd00780c */ /* 0x040fe40006784670 */
[C---:B------:R-:W-:Y:S02]  /*dbe0*/  ISETP.GT.OR P0, PT, R221.reuse, 0x18, !P0 ;  /* 0x00000018dd00780c */ /* 0x040fe40004704670 */
[----:B------:R-:W-:-:S02]  /*dbf0*/  ISETP.GT.OR P1, PT, R221, 0x19, !P1 ;  /* 0x00000019dd00780c */ /* 0x000fc40004f24670 */
[----:B------:R-:W-:Y:S02]  /*dc00*/  FSEL R222, R235, -INF , !P2 ;  /* 0xff800000ebde7808 */ /* 0x000fe40005000000 */
[----:B------:R-:W-:Y:S02]  /*dc10*/  FSEL R217, R234, -INF , !P3 ;  /* 0xff800000ead97808 */ /* 0x000fe40005800000 */
[----:B------:R-:W-:Y:S02]  /*dc20*/  FSEL R213, R22, -INF , !P5 ;  /* 0xff80000016d57808 */ /* 0x000fe40006800000 */
[----:B------:R-:W-:Y:S02]  /*dc30*/  FSEL R210, R201, -INF , !P4 ;  /* 0xff800000c9d27808 */ /* 0x000fe40006000000 */
[C---:B------:R-:W-:Y:S02]  /*dc40*/  ISETP.GE.AND P2, PT, R126.reuse, 0x20, PT ;  /* 0x000000207e00780c */ /* 0x040fe40003f46270 */
[----:B------:R-:W-:-:S02]  /*dc50*/  ISETP.GE.AND P3, PT, R126, 0x21, PT ;  /* 0x000000217e00780c */ /* 0x000fc40003f66270 */
[C---:B------:R-:W-:Y:S02]  /*dc60*/  ISETP.GE.AND P5, PT, R126.reuse, 0x28, PT ;  /* 0x000000287e00780c */ /* 0x040fe40003fa6270 */
[----:B------:R-:W-:Y:S02]  /*dc70*/  ISETP.GE.AND P4, PT, R126, 0x29, PT ;  /* 0x000000297e00780c */ /* 0x000fe40003f86270 */
[----:B------:R-:W-:Y:S02]  /*dc80*/  FSEL R209, R203, -INF , !P0 ;  /* 0xff800000cbd17808 */ /* 0x000fe40004000000 */
[----:B------:R-:W-:Y:S02]  /*dc90*/  FSEL R207, R136, -INF , !P1 ;  /* 0xff80000088cf7808 */ /* 0x000fe40004800000 */
[C---:B------:R-:W-:Y:S02]  /*dca0*/  ISETP.GE.AND P0, PT, R126.reuse, 0x30, PT ;  /* 0x000000307e00780c */ /* 0x040fe40003f06270 */
[----:B------:R-:W-:-:S02]  /*dcb0*/  ISETP.GE.AND P1, PT, R126, 0x31, PT ;  /* 0x000000317e00780c */ /* 0x000fc40003f26270 */
[C---:B------:R-:W-:Y:S02]  /*dcc0*/  ISETP.GT.OR P2, PT, R218.reuse, 0x20, !P2 ;  /* 0x00000020da00780c */ /* 0x040fe40005744670 */
[C---:B------:R-:W-:Y:S02]  /*dcd0*/  ISETP.GT.OR P3, PT, R218.reuse, 0x21, !P3 ;  /* 0x00000021da00780c */ /* 0x040fe40005f64670 */
[C---:B------:R-:W-:Y:S02]  /*dce0*/  ISETP.GT.OR P5, PT, R218.reuse, 0x28, !P5 ;  /* 0x00000028da00780c */ /* 0x040fe40006fa4670 */
[C---:B------:R-:W-:Y:S02]  /*dcf0*/  ISETP.GT.OR P4, PT, R218.reuse, 0x29, !P4 ;  /* 0x00000029da00780c */ /* 0x040fe40006784670 */
[C---:B------:R-:W-:Y:S02]  /*dd00*/  ISETP.GT.OR P0, PT, R218.reuse, 0x30, !P0 ;  /* 0x00000030da00780c */ /* 0x040fe40004704670 */
[----:B------:R-:W-:-:S02]  /*dd10*/  ISETP.GT.OR P1, PT, R218, 0x31, !P1 ;  /* 0x00000031da00780c */ /* 0x000fc40004f24670 */
[----:B------:R-:W-:Y:S02]  /*dd20*/  FSEL R204, R171, -INF , !P2 ;  /* 0xff800000abcc7808 */ /* 0x000fe40005000000 */
[----:B------:R-:W-:Y:S02]  /*dd30*/  FSEL R122, R170, -INF , !P3 ;  /* 0xff800000aa7a7808 */ /* 0x000fe40005800000 */
[----:B--2---:R-:W-:Y:S02]  /*dd40*/  FSEL R123, R167, -INF , !P5 ;  /* 0xff800000a77b7808 */ /* 0x004fe40006800000 */
[----:B------:R-:W-:Y:S02]  /*dd50*/  FSEL R120, R88, -INF , !P4 ;  /* 0xff80000058787808 */ /* 0x000fe40006000000 */
[C---:B------:R-:W-:Y:S02]  /*dd60*/  ISETP.GE.AND P2, PT, R126.reuse, 0x38, PT ;  /* 0x000000387e00780c */ /* 0x040fe40003f46270 */
[----:B------:R-:W-:-:S02]  /*dd70*/  ISETP.GE.AND P3, PT, R126, 0x39, PT ;  /* 0x000000397e00780c */ /* 0x000fc40003f66270 */
[C---:B------:R-:W-:Y:S02]  /*dd80*/  ISETP.GE.AND P5, PT, R128.reuse, 0x20, PT ;  /* 0x000000208000780c */ /* 0x040fe40003fa6270 */
[----:B------:R-:W-:Y:S02]  /*dd90*/  ISETP.GE.AND P4, PT, R128, 0x21, PT ;  /* 0x000000218000780c */ /* 0x000fe40003f86270 */
[----:B-1----:R-:W-:Y:S02]  /*dda0*/  FSEL R103, R91, -INF , !P0 ;  /* 0xff8000005b677808 */ /* 0x002fe40004000000 */
[----:B------:R-:W-:Y:S02]  /*ddb0*/  FSEL R109, R92, -INF , !P1 ;  /* 0xff8000005c6d7808 */ /* 0x000fe40004800000 */
[C---:B------:R-:W-:Y:S02]  /*ddc0*/  ISETP.GE.AND P0, PT, R128.reuse, 0x28, PT ;  /* 0x000000288000780c */ /* 0x040fe40003f06270 */
[----:B------:R-:W-:-:S02]  /*ddd0*/  ISETP.GE.AND P1, PT, R128, 0x29, PT ;  /* 0x000000298000780c */ /* 0x000fc40003f26270 */
[C---:B------:R-:W-:Y:S02]  /*dde0*/  ISETP.GT.OR P2, PT, R218.reuse, 0x38, !P2 ;  /* 0x00000038da00780c */ /* 0x040fe40005744670 */
[----:B------:R-:W-:Y:S02]  /*ddf0*/  ISETP.GT.OR P3, PT, R218, 0x39, !P3 ;  /* 0x00000039da00780c */ /* 0x000fe40005f64670 */
[C---:B------:R-:W-:Y:S02]  /*de00*/  ISETP.GT.OR P5, PT, R221.reuse, 0x20, !P5 ;  /* 0x00000020dd00780c */ /* 0x040fe40006fa4670 */
        /* <DEDUP_REMOVED lines=18> */
[----:B------:R-:W-:Y:S02]  /*df30*/  ISETP.GT.OR P4, PT, R221, 0x39, !P4 ;  /* 0x00000039dd00780c */ /* 0x000fe40006784670 */
        /* <DEDUP_REMOVED lines=11> */
[----:B---3--:R-:W-:Y:S02]  /*dff0*/  FSEL R119, R160, -INF , !P1 ;  /* 0xff800000a0777808 */ /* 0x008fe40004800000 */
        /* <DEDUP_REMOVED lines=33> */
[C---:B------:R-:W-:Y:S02]  /*e210*/  ISETP.GE.AND P4, PT, R126.reuse, 0x61, PT ;  /* 0x000000617e00780c */ /* 0x040fe40003f86270 */
[----:B------:R-:W-:Y:S02]  /*e220*/  FSEL R100, R151, -INF , !P0 ;  /* 0xff80000097647808 */ /* 0x000fe40004000000 */
        /* <DEDUP_REMOVED lines=34> */
[----:B------:R-:W-:Y:S01]  /*e450*/  ISETP.GT.OR P1, PT, R221, 0x70, !P1 ;  /* 0x00000070dd00780c */ /* 0x000fe20004f24670 */
[----:B------:R1:W-:Y:S01]  /*e460*/  MUFU.TANH R4, R129 ;  /* 0x0000008100047308 */ /* 0x0003e20000002400 */
[----:B------:R-:W-:-:S02]  /*e470*/  R2UR UR8, R137 ;  /* 0x00000000890872ca */ /* 0x000fc400000e0000 */
[----:B--2---:R-:W-:Y:S02]  /*e480*/  FSEL R139, R6, -INF , !P0 ;  /* 0xff800000068b7808 */ /* 0x004fe40004000000 */
[----:B----4-:R-:W-:Y:S02]  /*e490*/  FSEL R137, R2, -INF , !P1 ;  /* 0xff80000002897808 */ /* 0x010fe40004800000 */
[C---:B------:R-:W-:Y:S02]  /*e4a0*/  ISETP.GE.AND P0, PT, R128.reuse, 0x78, PT ;  /* 0x000000788000780c */ /* 0x040fe40003f06270 */
[----:B-1----:R-:W-:Y:S02]  /*e4b0*/  FSEL R129, R9, -INF , !P2 ;  /* 0xff80000009817808 */ /* 0x002fe40005000000 */
        /* <DEDUP_REMOVED lines=8> */
[----:B------:R-:W-:-:S02]  /*e540*/  WARPGROUP.DEPBAR.LE gsb0, 0x0 ;  /* 0x00008000000079c5 */ /* 0x000fc40000010000 */
[----:B------:R-:W-:Y:S01]  /*e550*/  FADD.FTZ R229, R24, -R226 ;  /* 0x800000e218e57221 */ /* 0x000fe20000010000 */
[C---:B------:R-:W-:Y:S01]  /*e560*/  ISETP.GT.OR P2, PT, R221.reuse, 0x71, !P2 ;  /* 0x00000071dd00780c */ /* 0x040fe20005744670 */
[----:B------:R-:W3:Y:S01]  /*e570*/  SHFL.IDX PT, R24, R224, R231, 0x1f ;  /* 0x00001fe7e0187589 */ /* 0x000ee200000e0000 */
[C---:B------:R-:W-:Y:S02]  /*e580*/  ISETP.GT.OR P0, PT, R221.reuse, 0x78, !P0 ;  /* 0x00000078dd00780c */ /* 0x040fe40004704670 */
        /* <DEDUP_REMOVED lines=26> */
[----:B------:R-:W-:Y:S01]  /*e730*/  LDS R15, [R15+0x400] ;  /* 0x000400000f0f7984 */ /* 0x000fe20000000800 */
[----:B--2---:R-:W-:-:S03]  /*e740*/  FADD.FTZ R216, R28, -R24 ;  /* 0x800000181cd87221 */ /* 0x004fc60000010000 */
        /* <DEDUP_REMOVED lines=28> */
[----:B------:R-:W-:-:S02]  /*e910*/  VIADD R34, R10, 0x18 ;  /* 0x000000180a227836 */ /* 0x000fc40000000000 */
[----:B------:R-:W-:Y:S01]  /*e920*/  FMUL.FTZ R213, R213, R229 ;  /* 0x000000e5d5d57220 */ /* 0x000fe20000410000 */
[C---:B------:R-:W-:Y:S01]  /*e930*/  IADD3 R229, R10.reuse, 0x1c, RZ ;  /* 0x0000001c0ae57810 */ /* 0x040fe20007ffe0ff */
[--C-:B------:R-:W-:Y:S02]  /*e940*/  FADD.FTZ R225, R33, -R27.reuse ;  /* 0x8000001b21e17221 */ /* 0x100fe40000010000 */
[----:B------:R-:W2:Y:S04]  /*e950*/  SHFL.IDX PT, R33, R18, R34, 0x1f ;  /* 0x00001f2212217589 */ /* 0x000ea800000e0000 */
[----:B------:R-:W3:Y:S01]  /*e960*/  SHFL.IDX PT, R34, R18, R229, 0x1f ;  /* 0x00001fe512227589 */ /* 0x000ee200000e0000 */
[----:B------:R-:W4:Y:S01]  /*e970*/  MUFU.EX2 R219, R219 ;  /* 0x000000db00db7308 */ /* 0x000f220000000800 */
[----:B------:R-:W-:Y:S01]  /*e980*/  FADD.FTZ R228, R35, -R27 ;  /* 0x8000001b23e47221 */ /* 0x000fe20000010000 */
[----:B------:R-:W-:Y:S01]  /*e990*/  VIADD R215, R10, 0x4 ;  /* 0x000000040ad77836 */ /* 0x000fe20000000000 */
[----:B------:R-:W3:Y:S01]  /*e9a0*/  SHFL.IDX PT, R35, R12, R10, 0x1f ;  /* 0x00001f0a0c237589 */ /* 0x000ee200000e0000 */
[----:B------:R-:W-:Y:S01]  /*e9b0*/  FMUL.FTZ R226, R24, R226 ;  /* 0x000000e218e27220 */ /* 0x000fe20000410000 */
[--C-:B-1----:R-:W-:Y:S01]  /*e9c0*/  FFMA.FTZ R211, R211, UR4, -R32.reuse ;  /* 0x00000004d3d37c23 */ /* 0x102fe20008010820 */
[----:B------:R-:W-:Y:S01]  /*e9d0*/  FFMA.FTZ R32, R210, UR4, -R32 ;  /* 0x00000004d2207c23 */ /* 0x000fe20008010820 */
[----:B------:R-:W-:Y:S01]  /*e9e0*/  FFMA.FTZ R210, -R20, R20, 1 ;  /* 0x3f80000014d27423 */ /* 0x000fe20000010114 */
[----:B------:R2:W-:Y:S01]  /*e9f0*/  MUFU.EX2 R19, R31 ;  /* 0x0000001f00137308 */ /* 0x0005e20000000800 */
[----:B----4-:R-:W-:-:S07]  /*ea00*/  FMUL.FTZ R227, R219, R227 ;  /* 0x000000e3dbe37220 */ /* 0x010fce0000410000 */
[----:B------:R1:W-:Y:S01]  /*ea10*/  MUFU.EX2 R20, R32 ;  /* 0x0000002000147308 */ /* 0x0003e20000000800 */
[--C-:B--2---:R-:W-:Y:S01]  /*ea20*/  FFMA.FTZ R31, R208, UR4, -R33.reuse ;  /* 0x00000004d01f7c23 */ /* 0x104fe20008010821 */
[----:B------:R-:W-:Y:S01]  /*ea30*/  FFMA.FTZ R208, -R230, R230, 1 ;  /* 0x3f800000e6d07423 */ /* 0x000fe200000101e6 */
[----:B------:R-:W-:Y:S01]  /*ea40*/  FMUL.FTZ R210, R210, R226 ;  /* 0x000000e2d2d27220 */ /* 0x000fe20000410000 */
[----:B-1----:R-:W-:Y:S01]  /*ea50*/  FFMA.FTZ R32, R209, UR4, -R33 ;  /* 0x00000004d1207c23 */ /* 0x002fe20008010821 */
[--C-:B---3--:R-:W-:Y:S02]  /*ea60*/  FFMA.FTZ R33, R206, UR4, -R34.reuse ;  /* 0x00000004ce217c23 */ /* 0x108fe40008010822 */
[----:B------:R-:W1:Y:S01]  /*ea70*/  SHFL.IDX PT, R206, R12, R215, 0x1f ;  /* 0x00001fd70cce7589 */ /* 0x000e6200000e0000 */
[C---:B------:R-:W-:Y:S01]  /*ea80*/  VIADD R209, R10.reuse, 0x8 ;  /* 0x000000080ad17836 */ /* 0x040fe20000000000 */
[----:B------:R-:W-:Y:S01]  /*ea90*/  IADD3 R226, R10, 0xc, RZ ;  /* 0x0000000c0ae27810 */ /* 0x000fe20007ffe0ff */
[----:B------:R-:W-:Y:S01]  /*eaa0*/  FMUL.FTZ R208, R208, R227 ;  /* 0x000000e3d0d07220 */ /* 0x000fe20000410000 */
[----:B------:R-:W-:Y:S01]  /*eab0*/  VIADD R227, R10, 0x14 ;  /* 0x000000140ae37836 */ /* 0x000fe20000000000 */
[----:B------:R2:W-:Y:S01]  /*eac0*/  MUFU.EX2 R27, R231 ;  /* 0x000000e7001b7308 */ /* 0x0005e20000000800 */
[----:B------:R-:W-:-:S02]  /*ead0*/  FFMA.FTZ R34, R207, UR4, -R34 ;  /* 0x00000004cf227c23 */ /* 0x000fc40008010822 */
[----:B------:R-:W3:Y:S01]  /*eae0*/  SHFL.IDX PT, R207, R12, R209, 0x1f ;  /* 0x00001fd10ccf7589 */ /* 0x000ee200000e0000 */
[----:B--2---:R-:W-:-:S03]  /*eaf0*/  FADD.FTZ R231, R37, -R232 ;  /* 0x800000e825e77221 */ /* 0x004fc60000010000 */
[----:B------:R-:W2:Y:S04]  /*eb00*/  SHFL.IDX PT, R37, R12, R226, 0x1f ;  /* 0x00001fe20c257589 */ /* 0x000ea800000e0000 */
[----:B------:R-:W4:Y:S01]  /*eb10*/  SHFL.IDX PT, R38, R12, R227, 0x1f ;  /* 0x00001fe30c267589 */ /* 0x000f2200000e0000 */
[--C-:B------:R-:W-:Y:S01]  /*eb20*/  FFMA.FTZ R204, R204, UR4, -R35.reuse ;  /* 0x00000004cccc7c23 */ /* 0x100fe20008010823 */
[----:B------:R-:W-:Y:S01]  /*eb30*/  IADD3 R230, R10, 0x18, RZ ;  /* 0x000000180ae67810 */ /* 0x000fe20007ffe0ff */
[----:B------:R-:W-:Y:S01]  /*eb40*/  FFMA.FTZ R36, R205, UR4, -R35 ;  /* 0x00000004cd247c23 */ /* 0x000fe20008010823 */
[----:B------:R1:W-:Y:S01]  /*eb50*/  MUFU.EX2 R18, R211 ;  /* 0x000000d300127308 */ /* 0x0003e20000000800 */
[----:B------:R-:W-:-:S07]  /*eb60*/  FADD.FTZ R232, R39, -R232 ;  /* 0x800000e827e87221 */ /* 0x000fce0000010000 */
[----:B------:R3:W-:Y:S01]  /*eb70*/  MUFU.EX2 R35, R204 ;  /* 0x000000cc00237308 */ /* 0x0007e20000000800 */
[----:B-1----:R-:W-:Y:S02]  /*eb80*/  VIADD R211, R10, 0x10 ;  /* 0x000000100ad37836 */ /* 0x002fe40000000000 */
[--C-:B---3--:R-:W-:Y:S01]  /*eb90*/  FFMA.FTZ R204, R122, UR4, -R206.reuse ;  /* 0x000000047acc7c23 */ /* 0x108fe200080108ce */
[----:B------:R-:W-:Y:S01]  /*eba0*/  FFMA.FTZ R206, R124, UR4, -R206 ;  /* 0x000000047cce7c23 */ /* 0x000fe200080108ce */
[----:B------:R-:W1:Y:S04]  /*ebb0*/  SHFL.IDX PT, R122, R12, R230, 0x1f ;  /* 0x00001fe60c7a7589 */ /* 0x000e6800000e0000 */
[----:B------:R-:W3:Y:S04]  /*ebc0*/  SHFL.IDX PT, R124, R12, R229, 0x1f ;  /* 0x00001fe50c7c7589 */ /* 0x000ee800000e0000 */
[----:B------:R4:W3:Y:S01]  /*ebd0*/  SHFL.IDX PT, R39, R12, R211, 0x1f ;  /* 0x00001fd30c277589 */ /* 0x0008e200000e0000 */
[--C-:B------:R-:W-:Y:S01]  /*ebe0*/  FFMA.FTZ R123, R123, UR4, -R207.reuse ;  /* 0x000000047b7b7c23 */ /* 0x100fe200080108cf */
[----:B------:R-:W-:Y:S01]  /*ebf0*/  FFMA.FTZ R125, R125, UR4, -R207 ;  /* 0x000000047d7d7c23 */ /* 0x000fe200080108cf */
[--C-:B--2---:R-:W-:Y:S01]  /*ec00*/  FFMA.FTZ R120, R120, UR4, -R37.reuse ;  /* 0x0000000478787c23 */ /* 0x104fe20008010825 */
[----:B------:R-:W-:Y:S01]  /*ec10*/  FFMA.FTZ R121, R121, UR4, -R37 ;  /* 0x0000000479797c23 */ /* 0x000fe20008010825 */
[----:B------:R-:W-:Y:S01]  /*ec20*/  SHFL.IDX PT, R207, R11, R209, 0x1f ;  /* 0x00001fd10bcf7589 */ /* 0x000fe200000e0000 */
[----:B------:R2:W-:Y:S08]  /*ec30*/  MUFU.EX2 R37, R206 ;  /* 0x000000ce00257308 */ /* 0x0005f00000000800 */
[----:B----4-:R4:W-:Y:S01]  /*ec40*/  MUFU.EX2 R12, R204 ;  /* 0x000000cc000c7308 */ /* 0x0109e20000000800 */
[----:B--2---:R-:W-:-:S02]  /*ec50*/  FFMA.FTZ R206, R97, UR4, -R38 ;  /* 0x0000000461ce7c23 */ /* 0x004fc40008010826 */
[----:B------:R-:W2:Y:S04]  /*ec60*/  SHFL.IDX PT, R97, R11, R226, 0x1f ;  /* 0x00001fe20b617589 */ /* 0x000ea800000e0000 */
[----:B----4-:R-:W4:Y:S04]  /*ec70*/  SHFL.IDX PT, R204, R11, R215, 0x1f ;  /* 0x00001fd70bcc7589 */ /* 0x010f2800000e0000 */
[----:B------:R-:W4:Y:S01]  /*ec80*/  SHFL.IDX PT, R205, R11, R10, 0x1f ;  /* 0x00001f0a0bcd7589 */ /* 0x000f2200000e0000 */
[--C-:B-1----:R-:W-:Y:S01]  /*ec90*/  FFMA.FTZ R112, R112, UR4, -R122.reuse ;  /* 0x0000000470707c23 */ /* 0x102fe2000801087a */
[----:B------:R-:W-:Y:S01]  /*eca0*/  FFMA.FTZ R107, R107, UR4, -R122 ;  /* 0x000000046b6b7c23 */ /* 0x000fe2000801087a */
[--C-:B---3--:R-:W-:Y:S01]  /*ecb0*/  FFMA.FTZ R122, R95, UR4, -R124.reuse ;  /* 0x000000045f7a7c23 */ /* 0x108fe2000801087c */
[----:B------:R-:W-:-:S02]  /*ecc0*/  FFMA.FTZ R124, R96, UR4, -R124 ;  /* 0x00000004607c7c23 */ /* 0x000fc4000801087c */
[----:B------:R-:W1:Y:S01]  /*ecd0*/  SHFL.IDX PT, R96, R11, R211, 0x1f ;  /* 0x00001fd30b607589 */ /* 0x000e6200000e0000 */
[----:B------:R-:W-:Y:S01]  /*ece0*/  FFMA.FTZ R109, R109, UR4, -R38 ;  /* 0x000000046d6d7c23 */ /* 0x000fe20008010826 */
[----:B------:R-:W-:Y:S01]  /*ecf0*/  FFMA.FTZ R103, R103, UR4, -R39 ;  /* 0x0000000467677c23 */ /* 0x000fe20008010827 */
[--C-:B--2---:R-:W-:Y:S01]  /*ed00*/  FFMA.FTZ R105, R105, UR4, -R97.reuse ;  /* 0x0000000469697c23 */ /* 0x104fe20008010861 */
[----:B------:R-:W-:Y:S01]  /*ed10*/  FFMA.FTZ R104, R104, UR4, -R97 ;  /* 0x0000000468687c23 */ /* 0x000fe20008010861 */
[--C-:B----4-:R-:W-:Y:S01]  /*ed20*/  FFMA.FTZ R119, R119, UR4, -R204.reuse ;  /* 0x0000000477777c23 */ /* 0x110fe200080108cc */
[----:B------:R-:W-:Y:S02]  /*ed30*/  FFMA.FTZ R204, R94, UR4, -R204 ;  /* 0x000000045ecc7c23 */ /* 0x000fe400080108cc */
[----:B------:R2:W-:Y:S02]  /*ed40*/  MUFU.EX2 R94, R120 ;  /* 0x00000078005e7308 */ /* 0x0005e40000000800 */
[----:B--2---:R-:W-:-:S02]  /*ed50*/  FFMA.FTZ R120, R99, UR4, -R207 ;  /* 0x0000000463787c23 */ /* 0x004fc400080108cf */
[----:B------:R-:W2:Y:S04]  /*ed60*/  SHFL.IDX PT, R99, R14, R10, 0x1f ;  /* 0x00001f0a0e637589 */ /* 0x000ea800000e0000 */
[----:B------:R3:W-:Y:S01]  /*ed70*/  MUFU.EX2 R97, R109 ;  /* 0x0000006d00617308 */ /* 0x0007e20000000800 */
[----:B------:R-:W-:Y:S01]  /*ed80*/  FFMA.FTZ R114, R114, UR4, -R39 ;  /* 0x0000000472727c23 */ /* 0x000fe20008010827 */
[--C-:B------:R-:W-:Y:S01]  /*ed90*/  FFMA.FTZ R117, R117, UR4, -R205.reuse ;  /* 0x0000000475757c23 */ /* 0x100fe200080108cd */
[----:B---3--:R-:W3:Y:S05]  /*eda0*/  SHFL.IDX PT, R109, R14, R211, 0x1f ;  /* 0x00001fd30e6d7589 */ /* 0x008eea00000e0000 */
[----:B------:R4:W-:Y:S01]  /*edb0*/  MUFU.EX2 R95, R103 ;  /* 0x00000067005f7308 */ /* 0x0009e20000000800 */
[----:B------:R-:W-:-:S02]  /*edc0*/  FFMA.FTZ R106, R106, UR4, -R205 ;  /* 0x000000046a6a7c23 */ /* 0x000fc400080108cd */
[----:B------:R-:W-:Y:S04]  /*edd0*/  SHFL.IDX PT, R205, R11, R229, 0x1f ;  /* 0x00001fe50bcd7589 */ /* 0x000fe800000e0000 */
[----:B----4-:R-:W4:Y:S01]  /*ede0*/  SHFL.IDX PT, R103, R14, R226, 0x1f ;  /* 0x00001fe20e677589 */ /* 0x010f2200000e0000 */
[----:B------:R-:W3:Y:S01]  /*edf0*/  MUFU.EX2 R25, R25 ;  /* 0x0000001900197308 */ /* 0x000ee20000000800 */
[----:B-1----:R-:W-:-:S07]  /*ee00*/  FFMA.FTZ R101, R101, UR4, -R96 ;  /* 0x0000000465657c23 */ /* 0x002fce0008010860 */
[----:B------:R1:W-:Y:S01]  /*ee10*/  MUFU.EX2 R38, R123 ;  /* 0x0000007b00267308 */ /* 0x0003e20000000800 */
[----:B------:R-:W-:-:S07]  /*ee20*/  FFMA.FTZ R100, R100, UR4, -R96 ;  /* 0x0000000464647c23 */ /* 0x000fce0008010860 */
[----:B------:R2:W-:Y:S01]  /*ee30*/  MUFU.EX2 R39, R125 ;  /* 0x0000007d00277308 */ /* 0x0005e20000000800 */
[----:B-1----:R-:W-:Y:S04]  /*ee40*/  SHFL.IDX PT, R123, R11, R230, 0x1f ;  /* 0x00001fe60b7b7589 */ /* 0x002fe800000e0000 */
[----:B--2---:R1:W-:Y:S03]  /*ee50*/  SHFL.IDX PT, R125, R11, R227, 0x1f ;  /* 0x00001fe30b7d7589 */ /* 0x0043e600000e0000 */
[----:B------:R2:W-:Y:S08]  /*ee60*/  MUFU.EX2 R96, R114 ;  /* 0x0000007200607308 */ /* 0x0005f00000000800 */
[----:B-1----:R1:W-:Y:S01]  /*ee70*/  MUFU.EX2 R11, R121 ;  /* 0x00000079000b7308 */ /* 0x0023e20000000800 */
[----:B--2---:R-:W-:Y:S04]  /*ee80*/  SHFL.IDX PT, R114, R14, R227, 0x1f ;  /* 0x00001fe30e727589 */ /* 0x004fe800000e0000 */
[----:B-1----:R-:W1:Y:S01]  /*ee90*/  SHFL.IDX PT, R121, R14, R215, 0x1f ;  /* 0x00001fd70e797589 */ /* 0x002e6200000e0000 */
[----:B------:R-:W-:Y:S01]  /*eea0*/  FFMA.FTZ R111, R111, UR4, -R207 ;  /* 0x000000046f6f7c23 */ /* 0x000fe200080108cf */
[--C-:B------:R-:W-:Y:S01]  /*eeb0*/  FFMA.FTZ R113, R113, UR4, -R99.reuse ;  /* 0x0000000471717c23 */ /* 0x100fe20008010863 */
[----:B------:R-:W-:Y:S01]  /*eec0*/  FFMA.FTZ R131, R131, UR4, -R99 ;  /* 0x0000000483837c23 */ /* 0x000fe20008010863 */
[----:B------:R-:W2:Y:S01]  /*eed0*/  SHFL.IDX PT, R207, R14, R209, 0x1f ;  /* 0x00001fd10ecf7589 */ /* 0x000ea200000e0000 */
[----:B------:R4:W-:Y:S01]  /*eee0*/  MUFU.EX2 R99, R112 ;  /* 0x0000007000637308 */ /* 0x0009e20000000800 */
[--C-:B---3--:R-:W-:Y:S01]  /*eef0*/  FFMA.FTZ R130, R130, UR4, -R109.reuse ;  /* 0x0000000482827c23 */ /* 0x108fe2000801086d */
[----:B------:R-:W-:Y:S01]  /*ef00*/  FFMA.FTZ R137, R137, UR4, -R109 ;  /* 0x0000000489897c23 */ /* 0x000fe2000801086d */
[----:B------:R-:W-:Y:S01]  /*ef10*/  FMUL.FTZ R216, R25, R216 ;  /* 0x000000d819d87220 */ /* 0x000fe20000410000 */
[----:B------:R-:W-:Y:S01]  /*ef20*/  FFMA.FTZ R109, -R237, R237, 1 ;  /* 0x3f800000ed6d7423 */ /* 0x000fe200000101ed */
[--C-:B----4-:R-:W-:Y:S01]  /*ef30*/  FFMA.FTZ R127, R127, UR4, -R103.reuse ;  /* 0x000000047f7f7c23 */ /* 0x110fe20008010867 */
[----:B------:R-:W3:Y:S02]  /*ef40*/  SHFL.IDX PT, R112, R14, R230, 0x1f ;  /* 0x00001fe60e707589 */ /* 0x000ee400000e0000 */
[----:B------:R-:W4:Y:S01]  /*ef50*/  MUFU.TANH R132, R132 ;  /* 0x0000008400847308 */ /* 0x000f220000002400 */
[----:B------:R-:W-:Y:S01]  /*ef60*/  FFMA.FTZ R139, R139, UR4, -R103 ;  /* 0x000000048b8b7c23 */ /* 0x000fe20008010867 */
[----:B------:R-:W-:Y:S01]  /*ef70*/  FMUL.FTZ R109, R109, R216 ;  /* 0x000000d86d6d7220 */ /* 0x000fe20000410000 */
[----:B------:R2:W3:Y:S05]  /*ef80*/  SHFL.IDX PT, R103, R14, R229, 0x1f ;  /* 0x00001fe50e677589 */ /* 0x0004ea00000e0000 */
[----:B------:R-:W2:Y:S01]  /*ef90*/  MUFU.TANH R134, R134 ;  /* 0x0000008600867308 */ /* 0x000ea20000002400 */
[----:B------:R-:W3:Y:S01]  /*efa0*/  SHFL.IDX PT, R216, R17, R10, 0x1f ;  /* 0x00001f0a11d87589 */ /* 0x000ee200000e0000 */
[--C-:B-1----:R-:W-:Y:S01]  /*efb0*/  FFMA.FTZ R108, R108, UR4, -R121.reuse ;  /* 0x000000046c6c7c23 */ /* 0x102fe20008010879 */
[----:B------:R-:W-:-:S05]  /*efc0*/  FFMA.FTZ R138, R138, UR4, -R121 ;  /* 0x000000048a8a7c23 */ /* 0x000fca0008010879 */
[----:B------:R-:W-:Y:S01]  /*efd0*/  MUFU.TANH R133, R133 ;  /* 0x0000008500857308 */ /* 0x000fe20000002400 */
[--C-:B------:R-:W-:Y:S01]  /*efe0*/  FFMA.FTZ R102, R102, UR4, -R125.reuse ;  /* 0x0000000466667c23 */ /* 0x100fe2000801087d */
[----:B------:R-:W-:Y:S01]  /*eff0*/  FFMA.FTZ R115, R115, UR4, -R125 ;  /* 0x0000000473737c23 */ /* 0x000fe2000801087d */
[----:B------:R-:W-:-:S05]  /*f000*/  FSEL R121, R4, -INF , !P3 ;  /* 0xff80000004797808 */ /* 0x000fca0005800000 */
[----:B------:R-:W-:Y:S01]  /*f010*/  MUFU.TANH R135, R135 ;  /* 0x0000008700877308 */ /* 0x000fe20000002400 */
[----:B------:R-:W-:-:S07]  /*f020*/  FSEL R125, R128, -INF , !P2 ;  /* 0xff800000807d7808 */ /* 0x000fce0005000000 */
[----:B------:R-:W1:Y:S08]  /*f030*/  MUFU.EX2 R26, R26 ;  /* 0x0000001a001a7308 */ /* 0x000e700000000800 */
[----:B------:R-:W3:Y:S08]  /*f040*/  MUFU.EX2 R28, R28 ;  /* 0x0000001c001c7308 */ /* 0x000ef00000000800 */
[----:B------:R-:W3:Y:S01]  /*f050*/  MUFU.EX2 R29, R29 ;  /* 0x0000001d001d7308 */ /* 0x000ee20000000800 */
[----:B------:R-:W-:-:S07]  /*f060*/  FFMA.FTZ R121, R121, UR4, -R114 ;  /* 0x0000000479797c23 */ /* 0x000fce0008010872 */
[----:B------:R-:W3:Y:S01]  /*f070*/  MUFU.EX2 R32, R32 ;  /* 0x0000002000207308 */ /* 0x000ee20000000800 */
[--C-:B------:R-:W-:Y:S01]  /*f080*/  FFMA.FTZ R110, R110, UR4, -R205.reuse ;  /* 0x000000046e6e7c23 */ /* 0x100fe200080108cd */
[----:B------:R-:W-:Y:S01]  /*f090*/  FFMA.FTZ R118, R118, UR4, -R205 ;  /* 0x0000000476767c23 */ /* 0x000fe200080108cd */
[----:B------:R-:W-:-:S05]  /*f0a0*/  FFMA.FTZ R114, R125, UR4, -R114 ;  /* 0x000000047d727c23 */ /* 0x000fca0008010872 */
[----:B------:R-:W3:Y:S01]  /*f0b0*/  MUFU.EX2 R30, R30 ;  /* 0x0000001e001e7308 */ /* 0x000ee20000000800 */
[----:B----4-:R-:W-:Y:S01]  /*f0c0*/  FSEL R125, R132, -INF , !P5 ;  /* 0xff800000847d7808 */ /* 0x010fe20006800000 */
[----:B------:R-:W-:Y:S01]  /*f0d0*/  FMUL.FTZ R218, R27, R218 ;  /* 0x000000da1bda7220 */ /* 0x000fe20000410000 */
[----:B--2---:R-:W-:-:S05]  /*f0e0*/  FSEL R205, R134, -INF , !P0 ;  /* 0xff80000086cd7808 */ /* 0x004fca0004000000 */
[----:B------:R-:W2:Y:S01]  /*f0f0*/  MUFU.EX2 R31, R31 ;  /* 0x0000001f001f7308 */ /* 0x000ea20000000800 */
[--C-:B------:R-:W-:Y:S01]  /*f100*/  FFMA.FTZ R116, R116, UR4, -R123.reuse ;  /* 0x0000000474747c23 */ /* 0x100fe2000801087b */
[----:B------:R-:W-:Y:S01]  /*f110*/  FFMA.FTZ R123, R98, UR4, -R123 ;  /* 0x00000004627b7c23 */ /* 0x000fe2000801087b */
[--C-:B------:R-:W-:Y:S01]  /*f120*/  FFMA.FTZ R126, R126, UR4, -R207.reuse ;  /* 0x000000047e7e7c23 */ /* 0x100fe200080108cf */
[----:B------:R-:W-:Y:S01]  /*f130*/  FFMA.FTZ R129, R129, UR4, -R207 ;  /* 0x0000000481817c23 */ /* 0x000fe200080108cf */
[----:B------:R-:W-:Y:S01]  /*f140*/  FFMA.FTZ R14, -R200, R200, 1 ;  /* 0x3f800000c80e7423 */ /* 0x000fe200000101c8 */
[----:B-1----:R-:W-:Y:S01]  /*f150*/  FMUL.FTZ R212, R26, R212 ;  /* 0x000000d41ad47220 */ /* 0x002fe20000410000 */
[--C-:B---3--:R-:W-:Y:S01]  /*f160*/  FFMA.FTZ R125, R125, UR4, -R112.reuse ;  /* 0x000000047d7d7c23 */ /* 0x108fe20008010870 */
[----:B------:R1:W-:Y:S01]  /*f170*/  MUFU.EX2 R98, R206 ;  /* 0x000000ce00627308 */ /* 0x0003e20000000800 */
[----:B------:R-:W-:Y:S01]  /*f180*/  FFMA.FTZ R205, R205, UR4, -R112 ;  /* 0x00000004cdcd7c23 */ /* 0x000fe20008010870 */
[----:B------:R-:W-:Y:S01]  /*f190*/  FSEL R207, R135, -INF , !P1 ;  /* 0xff80000087cf7808 */ /* 0x000fe20004800000 */
[----:B------:R-:W-:Y:S01]  /*f1a0*/  FMUL.FTZ R112, R235, R218 ;  /* 0x000000daeb707220 */ /* 0x000fe20000410000 */
[----:B------:R-:W-:Y:S01]  /*f1b0*/  FMUL.FTZ R221, R28, R221 ;  /* 0x000000dd1cdd7220 */ /* 0x000fe20000410000 */
[----:B------:R-:W-:Y:S01]  /*f1c0*/  FFMA.FTZ R211, -R234, R234, 1 ;  /* 0x3f800000ead37423 */ /* 0x000fe200000101ea */
[----:B------:R-:W-:Y:S01]  /*f1d0*/  FFMA.FTZ R209, -R233, R233, 1 ;  /* 0x3f800000e9d17423 */ /* 0x000fe200000101e9 */
[----:B------:R-:W-:Y:S01]  /*f1e0*/  FMUL.FTZ R222, R29, R222 ;  /* 0x000000de1dde7220 */ /* 0x000fe20000410000 */
[----:B------:R-:W-:Y:S01]  /*f1f0*/  FMUL.FTZ R226, R32, R220 ;  /* 0x000000dc20e27220 */ /* 0x000fe20000410000 */
[----:B-1----:R-:W-:Y:S01]  /*f200*/  FSEL R206, R133, -INF , !P4 ;  /* 0xff80000085ce7808 */ /* 0x002fe20006000000 */
[----:B------:R-:W1:Y:S01]  /*f210*/  SHFL.IDX PT, R218, R17, R215, 0x1f ;  /* 0x00001fd711da7589 */ /* 0x000e6200000e0000 */
[----:B------:R-:W-:-:S02]  /*f220*/  VIADD R234, R10, 0x8 ;  /* 0x000000080aea7836 */ /* 0x000fc40000000000 */
[----:B------:R-:W-:Y:S01]  /*f230*/  FMUL.FTZ R14, R14, R212 ;  /* 0x000000d40e0e7220 */ /* 0x000fe20000410000 */
[----:B------:R-:W-:Y:S02]  /*f240*/  VIADD R233, R10, 0xc ;  /* 0x0000000c0ae97836 */ /* 0x000fe40000000000 */
[--C-:B------:R-:W-:Y:S01]  /*f250*/  FFMA.FTZ R206, R206, UR4, -R103.reuse ;  /* 0x00000004cece7c23 */ /* 0x100fe20008010867 */
[----:B------:R-:W-:Y:S01]  /*f260*/  FFMA.FTZ R207, R207, UR4, -R103 ;  /* 0x00000004cfcf7c23 */ /* 0x000fe20008010867 */
[----:B------:R-:W-:Y:S01]  /*f270*/  FFMA.FTZ R212, -R21, R21, 1 ;  /* 0x3f80000015d47423 */ /* 0x000fe20000010115 */
[----:B------:R-:W3:Y:S01]  /*f280*/  SHFL.IDX PT, R220, R17, R229, 0x1f ;  /* 0x00001fe511dc7589 */ /* 0x000ee200000e0000 */
[----:B------:R-:W-:Y:S01]  /*f290*/  FMUL.FTZ R103, R236, R221 ;  /* 0x000000ddec677220 */ /* 0x000fe20000410000 */
[----:B------:R-:W-:Y:S01]  /*f2a0*/  FFMA.FTZ R21, -R22, R22, 1 ;  /* 0x3f80000016157423 */ /* 0x000fe20000010116 */
[----:B------:R-:W-:Y:S01]  /*f2b0*/  FMUL.FTZ R223, R30, R223 ;  /* 0x000000df1edf7220 */ /* 0x000fe20000410000 */
[----:B------:R-:W-:Y:S01]  /*f2c0*/  FMUL.FTZ R209, R209, R222 ;  /* 0x000000ded1d17220 */ /* 0x000fe20000410000 */
[----:B------:R-:W-:Y:S01]  /*f2d0*/  FMUL.FTZ R22, R18, R225 ;  /* 0x000000e112167220 */ /* 0x000fe20000410000 */
[----:B------:R-:W4:Y:S01]  /*f2e0*/  SHFL.IDX PT, R221, R17, R234, 0x1f ;  /* 0x00001fea11dd7589 */ /* 0x000f2200000e0000 */
[----:B--2---:R-:W-:Y:S01]  /*f2f0*/  FMUL.FTZ R222, R31, R217 ;  /* 0x000000d91fde7220 */ /* 0x004fe20000410000 */
[----:B------:R-:W-:Y:S01]  /*f300*/  IADD3 R235, R10, 0x10, RZ ;  /* 0x000000100aeb7810 */ /* 0x000fe20007ffe0ff */
        /* <DEDUP_REMOVED lines=18> */
[--C-:B---3--:R-:W-:Y:S01]  /*f430*/  FADD.FTZ R53, R53, -R220.reuse ;  /* 0x800000dc35357221 */ /* 0x108fe20000010000 */
[----:B------:R-:W-:Y:S01]  /*f440*/  FADD.FTZ R55, R55, -R220 ;  /* 0x800000dc37377221 */ /* 0x000fe20000010000 */
[----:B------:R-:W-:Y:S01]  /*f450*/  FMUL.FTZ R13, R13, R40 ;  /* 0x000000280d0d7220 */ /* 0x000fe20000410000 */
[----:B------:R-:W-:Y:S01]  /*f460*/  FFMA.FTZ R40, -R170, R170, 1 ;  /* 0x3f800000aa287423 */ /* 0x000fe200000101aa */
[----:B------:R-:W-:Y:S01]  /*f470*/  FMUL.FTZ R220, R12, R41 ;  /* 0x000000290cdc7220 */ /* 0x000fe20000410000 */
[--C-:B----4-:R-:W-:Y:S01]  /*f480*/  FADD.FTZ R44, R44, -R221.reuse ;  /* 0x800000dd2c2c7221 */ /* 0x110fe20000010000 */
        /* <DEDUP_REMOVED lines=321> */
[----:B----4-:R-:W-:-:S05]  /*108a0*/  IMAD R13, R0, 0x4000, R221 ;  /* 0x00004000000d7824 */ /* 0x010fca00078e02dd */
        /* <DEDUP_REMOVED lines=147> */
.L_x_2277:
        /* <DEDUP_REMOVED lines=70> */
.L_x_2278:
        /* <DEDUP_REMOVED lines=12> */
.L_x_2268:
        /* <DEDUP_REMOVED lines=34> */
.L_x_2236:
[----:B------:R-:W-:Y:S05]  /*11920*/  @P0 BRA `(.L_x_2230) ;  /* 0x0000005000e80947 */ /* 0x000fea0003800000 */
[----:B------:R-:W-:Y:S01]  /*11930*/  ULDC.64 UR4, c[0x0][0x878] ;  /* 0x00021e0000047ab9 */ /* 0x000fe20000000a00 */
[----:B------:R-:W2:Y:S01]  /*11940*/  LDC R15, c[0x0][0x850] ;  /* 0x00021400ff0f7b82 */ /* 0x000ea20000000800 */
[----:B------:R-:W-:Y:S01]  /*11950*/  UISETP.NE.U32.AND UP0, UPT, UR4, URZ, UPT ;  /* 0x0000003f0400728c */ /* 0x000fe2000bf05070 */
[----:B------:R-:W3:Y:S01]  /*11960*/  S2R R8, SR_CTAID.Y ;  /* 0x0000000000087919 */ /* 0x000ee20000002600 */
[----:B------:R-:W-:Y:S01]  /*11970*/  ULDC.64 UR6, c[0x0][0x818] ;  /* 0x0002060000067ab9 */ /* 0x000fe20000000a00 */
[----:B------:R-:W-:Y:S01]  /*11980*/  ULDC.64 UR8, c[0x0][0x820] ;  /* 0x0002080000087ab9 */ /* 0x000fe20000000a00 */
[----:B------:R-:W-:Y:S01]  /*11990*/  UISETP.NE.AND.EX UP0, UPT, UR5, URZ, UPT, UP0 ;  /* 0x0000003f0500728c */ /* 0x000fe2000bf05300 */
[----:B------:R-:W4:Y:S01]  /*119a0*/  S2R R16, SR_CTAID.X ;  /* 0x0000000000107919 */ /* 0x000f220000002500 */
[----:B------:R-:W-:-:S04]  /*119b0*/  ULDC.64 UR10, c[0x0][0x848] ;  /* 0x00021200000a7ab9 */ /* 0x000fc80000000a00 */
[----:B------:R-:W-:-:S05]  /*119c0*/  PLOP3.LUT P1, PT, PT, PT, UP0, 0x80, 0x0 ;  /* 0x000000000000781c */ /* 0x000fca0003f2f008 */
[----:B------:R-:W-:Y:S02]  /*119d0*/  @UP0 ULDC.64 UR4, c[0x0][0x878] ;  /* 0x00021e0000040ab9 */ /* 0x000fe40000000a00 */
[----:B------:R-:W-:-:S06]  /*119e0*/  @UP0 UIMAD.WIDE UR4, UR37, 0x4, UR4 ;  /* 0x00000004250408a5 */ /* 0x000fcc000f8e0204 */
[----:B------:R-:W-:Y:S01]  /*119f0*/  IMAD.U32 R2, RZ, RZ, UR4 ;  /* 0x00000004ff027e24 */ /* 0x000fe2000f8e00ff */
[----:B------:R-:W-:-:S05]  /*11a00*/  MOV R3, UR5 ;  /* 0x0000000500037c02 */ /* 0x000fca0008000f00 */
[----:B------:R4:W5:Y:S01]  /*11a10*/  @P1 LDG.E R2, desc[UR38][R2.64] ;  /* 0x0000002602021981 */ /* 0x000962000c1e1900 */
[----:B--2---:R-:W-:Y:S01]  /*11a20*/  ISETP.NE.AND P0, PT, R15, 0x1, PT ;  /* 0x000000010f00780c */ /* 0x004fe20003f05270 */
[----:B------:R-:W2:Y:S01]  /*11a30*/  S2R R12, SR_TID.X ;  /* 0x00000000000c7919 */ /* 0x000ea20000002100 */
[----:B---3--:R-:W-:Y:S01]  /*11a40*/  IMAD.MOV.U32 R7, RZ, RZ, R8 ;  /* 0x000000ffff077224 */ /* 0x008fe200078e0008 */
[----:B------:R-:W3:Y:S01]  /*11a50*/  S2R R11, SR_CgaCtaId ;  /* 0x00000000000b7919 */ /* 0x000ee20000008800 */
[----:B----4-:R-:W-:-:S09]  /*11a60*/  IMAD.SHL.U32 R3, R16, 0x2000, RZ ;  /* 0x0000200010037824 */ /* 0x010fd200078e00ff */
[----:B------:R-:W4:Y:S08]  /*11a70*/  @P0 LDC R5, c[0x0][0x854] ;  /* 0x00021500ff050b82 */ /* 0x000f300000000800 */
[----:B------:R-:W1:Y:S01]  /*11a80*/  @P0 LDC R9, c[0x0][0x858] ;  /* 0x00021600ff090b82 */ /* 0x000e620000000800 */
[----:B--2---:R-:W-:Y:S01]  /*11a90*/  IADD3 R19, R12, -0x80, RZ ;  /* 0xffffff800c137810 */ /* 0x004fe20007ffe0ff */
[----:B----4-:R-:W-:-:S05]  /*11aa0*/  @P0 IMAD.HI.U32 R0, R8, R5, RZ ;  /* 0x0000000508000227 */ /* 0x010fca00078e00ff */
[----:B-1----:R-:W-:Y:S02]  /*11ab0*/  @P0 SHF.R.U32.HI R7, RZ, R9, R0 ;  /* 0x00000009ff070219 */ /* 0x002fe40000011600 */
[----:B------:R-:W-:Y:S02]  /*11ac0*/  MOV R0, 0x400 ;  /* 0x0000040000007802 */ /* 0x000fe40000000f00 */
[----:B------:R-:W-:Y:S02]  /*11ad0*/  SHF.R.S32.HI R10, RZ, 0x1f, R7 ;  /* 0x0000001fff0a7819 */ /* 0x000fe40000011407 */
[----:B---3--:R-:W-:-:S03]  /*11ae0*/  LEA R21, R11, R0, 0x18 ;  /* 0x000000000b157211 */ /* 0x008fc600078ec0ff */
[----:B------:R-:W-:-:S04]  /*11af0*/  IMAD R0, R10, UR6, RZ ;  /* 0x000000060a007c24 */ /* 0x000fc8000f8e02ff */
[----:B------:R-:W-:Y:S01]  /*11b00*/  IMAD R11, R7, UR7, R0 ;  /* 0x00000007070b7c24 */ /* 0x000fe2000f8e0200 */
[----:B-----5:R-:W-:Y:S02]  /*11b10*/  @P1 R2UR UR4, R2 ;  /* 0x00000000020412ca */ /* 0x020fe400000e0000 */
[----:B------:R-:W-:-:S04]  /*11b20*/  SHF.R.S32.HI R2, RZ, 0x1f, R19 ;  /* 0x0000001fff027819 */ /* 0x000fc80000011413 */
[----:B------:R-:W-:-:S04]  /*11b30*/  LEA.HI R9, R2, R19, RZ, 0x7 ;  /* 0x0000001302097211 */ /* 0x000fc800078f38ff */
[----:B------:R-:W-:-:S03]  /*11b40*/  LOP3.LUT R0, R9, 0xfffff80, RZ, 0xc0, !PT ;  /* 0x0fffff8009007812 */ /* 0x000fc600078ec0ff */
[----:B------:R-:W-:Y:S02]  /*11b50*/  @UP0 ULEA UR4, UR37, UR4, 0x7 ;  /* 0x0000000425040291 */ /* 0x000fe4000f8e383f */
[----:B------:R-:W-:Y:S02]  /*11b60*/  IMAD.IADD R0, R19, 0x1, -R0 ;  /* 0x0000000113007824 */ /* 0x000fe400078e0a00 */
[----:B------:R-:W-:-:S04]  /*11b70*/  @UP0 USHF.R.S32.HI UR5, URZ, 0x1f, UR4 ;  /* 0x0000001f3f050899 */ /* 0x000fc80008011404 */
[----:B------:R-:W-:-:S04]  /*11b80*/  @UP0 ULEA.HI UR5, UR5, UR4, URZ, 0x7 ;  /* 0x0000000405050291 */ /* 0x000fc8000f8f383f */
[----:B------:R-:W-:-:S04]  /*11b90*/  @UP0 USHF.L.U32 UR5, UR5, 0x6, URZ ;  /* 0x0000000605050899 */ /* 0x000fc8000800063f */
[----:B------:R-:W-:-:S04]  /*11ba0*/  @UP0 ULOP3.LUT UR4, UR5, 0xffffe000, URZ, 0xc0, !UPT ;  /* 0xffffe00005040892 */ /* 0x000fc8000f8ec03f */
[----:B------:R-:W-:-:S03]  /*11bb0*/  @UP0 USHF.R.S32.HI UR5, URZ, 0x1f, UR4 ;  /* 0x0000001f3f050899 */ /* 0x000fc60008011404 */
[----:B------:R-:W-:Y:S02]  /*11bc0*/  @!UP0 UMOV UR4, URZ ;  /* 0x0000003f00048c82 */ /* 0x000fe40008000000 */
[C---:B------:R-:W-:Y:S02]  /*11bd0*/  IADD3 R4, P0, R3.reuse, UR4, RZ ;  /* 0x0000000403047c10 */ /* 0x040fe4000ff1e0ff */
[----:B------:R-:W-:Y:S02]  /*11be0*/  @!UP0 UMOV UR5, URZ ;  /* 0x0000003f00058c82 */ /* 0x000fe40008000000 */
[----:B------:R-:W-:Y:S01]  /*11bf0*/  LEA.HI.X.SX32 R5, R3, UR5, 0x1, P0 ;  /* 0x0000000503057c11 */ /* 0x000fe200080f0eff */
[----:B------:R-:W-:Y:S02]  /*11c00*/  ULDC.64 UR4, c[0x0][0x840] ;  /* 0x0002100000047ab9 */ /* 0x000fe40000000a00 */
[----:B------:R-:W-:Y:S02]  /*11c10*/  IMAD R6, R10, UR4, RZ ;  /* 0x000000040a067c24 */ /* 0x000fe4000f8e02ff */
[----:B------:R-:W-:Y:S01]  /*11c20*/  IMAD.WIDE.U32 R2, R7, UR6, R4 ;  /* 0x0000000607027c25 */ /* 0x000fe2000f8e0004 */
[----:B------:R-:W-:-:S03]  /*11c30*/  USEL UR6, UR37, URZ, !UP0 ;  /* 0x0000003f25067287 */ /* 0x000fc6000c000000 */
[----:B------:R-:W-:Y:S01]  /*11c40*/  IMAD R13, R7, UR5, R6 ;  /* 0x00000005070d7c24 */ /* 0x000fe2000f8e0206 */
[----:B------:R-:W-:Y:S01]  /*11c50*/  IADD3 R3, R3, R11, RZ ;  /* 0x0000000b03037210 */ /* 0x000fe20007ffe0ff */
[----:B------:R-:W-:Y:S01]  /*11c60*/  IMAD.WIDE.U32 R4, R7, UR4, R4 ;  /* 0x0000000407047c25 */ /* 0x000fe2000f8e0004 */
[----:B------:R-:W-:-:S03]  /*11c70*/  USHF.R.S32.HI UR4, URZ, 0x1f, UR37 ;  /* 0x0000001f3f047899 */ /* 0x000fc60008011425 */
[----:B------:R-:W-:Y:S01]  /*11c80*/  IMAD.SHL.U32 R6, R9, 0x20, RZ ;  /* 0x0000002009067824 */ /* 0x000fe200078e00ff */
[----:B------:R-:W-:Y:S01]  /*11c90*/  USEL UR4, UR4, URZ, !UP0 ;  /* 0x0000003f04047287 */ /* 0x000fe2000c000000 */
[----:B------:R-:W-:Y:S02]  /*11ca0*/  IMAD.IADD R5, R5, 0x1, R13 ;  /* 0x0000000105057824 */ /* 0x000fe400078e020d */
[----:B------:R-:W-:Y:S01]  /*11cb0*/  IMAD.U32 R11, RZ, RZ, UR10 ;  /* 0x0000000aff0b7e24 */ /* 0x000fe2000f8e00ff */
[----:B------:R-:W-:Y:S01]  /*11cc0*/  LOP3.LUT R9, R6, 0x3ffff000, RZ, 0xc0, !PT ;  /* 0x3ffff00006097812 */ /* 0x000fe200078ec0ff */
[----:B------:R-:W-:Y:S01]  /*11cd0*/  UIMAD UR5, UR4, UR8, URZ ;  /* 0x00000008040572a4 */ /* 0x000fe2000f8e023f */
[----:B------:R-:W-:Y:S01]  /*11ce0*/  IMAD.MOV R6, RZ, RZ, -R7 ;  /* 0x000000ffff067224 */ /* 0x000fe200078e0a07 */
[----:B------:R-:W-:Y:S01]  /*11cf0*/  UIMAD UR4, UR4, UR10, URZ ;  /* 0x0000000a040472a4 */ /* 0x000fe2000f8e023f */
[----:B------:R-:W-:Y:S01]  /*11d00*/  IMAD.WIDE.U32 R4, R11, UR6, R4 ;  /* 0x000000060b047c25 */ /* 0x000fe2000f8e0004 */
[----:B------:R-:W-:-:S02]  /*11d10*/  UIMAD UR5, UR6, UR9, UR5 ;  /* 0x00000009060572a4 */ /* 0x000fc4000f8e0205 */
[----:B------:R-:W-:Y:S01]  /*11d20*/  UIMAD UR4, UR6, UR11, UR4 ;  /* 0x0000000b060472a4 */ /* 0x000fe2000f8e0204 */
[----:B------:R-:W-:Y:S01]  /*11d30*/  IMAD R0, R0, 0x4, R9 ;  /* 0x0000000400007824 */ /* 0x000fe200078e0209 */
[----:B------:R-:W-:Y:S01]  /*11d40*/  MOV R9, UR8 ;  /* 0x0000000800097c02 */ /* 0x000fe20008000f00 */
[----:B------:R-:W-:-:S03]  /*11d50*/  IMAD R17, R15, R6, R8 ;  /* 0x000000060f117224 */ /* 0x000fc600078e0208 */
[----:B------:R-:W-:Y:S01]  /*11d60*/  LEA R0, R0, R21, 0x2 ;  /* 0x0000001500007211 */ /* 0x000fe200078e10ff */
[----:B------:R-:W-:-:S04]  /*11d70*/  IMAD.WIDE.U32 R2, R9, UR6, R2 ;  /* 0x0000000609027c25 */ /* 0x000fc8000f8e0002 */
[----:B------:R-:W-:Y:S02]  /*11d80*/  VIADD R11, R3, UR5 ;  /* 0x00000005030b7c36 */ /* 0x000fe40008000000 */
[----:B------:R-:W-:Y:S01]  /*11d90*/  VIADD R9, R5, UR4 ;  /* 0x0000000405097c36 */ /* 0x000fe20008000000 */
[----:B------:R-:W-:Y:S05]  /*11da0*/  WARPSYNC.ALL ;  /* 0x0000000000007948 */ /* 0x000fea0003800000 */
[----:B------:R-:W-:Y:S01]  /*11db0*/  BAR.SYNC.DEFER_BLOCKING 0x1, 0x100 ;  /* 0x0044000000007b1d */ /* 0x000fe20000010000 */
[----:B------:R-:W-:Y:S02]  /*11dc0*/  ISETP.NE.AND P1, PT, R12, 0x80, PT ;  /* 0x000000800c00780c */ /* 0x000fe40003f25270 */
[----:B------:R-:W-:-:S03]  /*11dd0*/  ISETP.NE.AND P0, PT, R19, RZ, PT ;  /* 0x000000ff1300720c */ /* 0x000fc60003f05270 */
[----:B------:R-:W-:Y:S02]  /*11de0*/  ULDC UR4, c[0x0][0x870] ;  /* 0x00021c0000047ab9 */ /* 0x000fe40000000800 */
[----:B------:R-:W1:Y:S01]  /*11df0*/  LDC.64 R12, c[0x0][0x800] ;  /* 0x00020000ff0c7b82 */ /* 0x000e620000000a00 */
[----:B------:R-:W-:Y:S01]  /*11e00*/  IMAD R6, R16, UR4, RZ ;  /* 0x0000000410067c24 */ /* 0x000fe2000f8e02ff */
[----:B------:R-:W-:Y:S01]  /*11e10*/  ULDC UR5, c[0x0][0x80c] ;  /* 0x0002030000057ab9 */ /* 0x000fe20000000800 */
[----:B------:R-:W-:Y:S01]  /*11e20*/  BSSY B0, `(.L_x_2280) ;  /* 0x000001d000007945 */ /* 0x000fe20003800000 */
[----:B------:R-:W-:Y:S02]  /*11e30*/  UIMAD UR4, UR37, UR5, URZ ;  /* 0x00000005250472a4 */ /* 0x000fe4000f8e023f */
[----:B------:R-:W-:Y:S02]  /*11e40*/  IMAD R6, R6, UR5, RZ ;  /* 0x0000000506067c24 */ /* 0x000fe4000f8e02ff */
[----:B------:R-:W2:Y:S01]  /*11e50*/  LDC.64 R14, c[0x0][0x828] ;  /* 0x00020a00ff0e7b82 */ /* 0x000ea20000000a00 */
[----:B------:R-:W-:-:S02]  /*11e60*/  USHF.R.S32.HI UR5, URZ, 0x1f, UR4 ;  /* 0x0000001f3f057899 */ /* 0x000fc40008011404 */
[----:B------:R-:W-:Y:S02]  /*11e70*/  IADD3 R8, P2, P3, R6, UR4, R7 ;  /* 0x0000000406087c10 */ /* 0x000fe4000fb5e007 */
[----:B------:R-:W-:Y:S02]  /*11e80*/  SHF.R.S32.HI R7, RZ, 0x1f, R6 ;  /* 0x0000001fff077819 */ /* 0x000fe40000011406 */
[C---:B------:R-:W-:Y:S02]  /*11e90*/  SHF.L.U32 R16, R8.reuse, 0x2, RZ ;  /* 0x0000000208107819 */ /* 0x040fe400000006ff */
[----:B------:R-:W-:Y:S01]  /*11ea0*/  IADD3.X R7, R7, UR5, R10, P2, P3 ;  /* 0x0000000507077c10 */ /* 0x000fe200097e640a */
[----:B------:R3:W-:Y:S01]  /*11eb0*/  STS.128 [R0], R172 ;  /* 0x000000ac00007388 */ /* 0x0007e20000000c00 */
[----:B------:R-:W-:Y:S02]  /*11ec0*/  ULDC.64 UR4, c[0x0][0x868] ;  /* 0x00021a0000047ab9 */ /* 0x000fe40000000a00 */
[----:B------:R-:W-:Y:S01]  /*11ed0*/  SHF.L.U64.HI R10, R8, 0x2, R7 ;  /* 0x00000002080a7819 */ /* 0x000fe20000010207 */
[----:B------:R3:W-:Y:S01]  /*11ee0*/  STS.128 [R0+0x800], R176 ;  /* 0x000800b000007388 */ /* 0x0007e20000000c00 */
[----:B------:R-:W-:-:S02]  /*11ef0*/  IADD3 R6, P4, R16, UR4, RZ ;  /* 0x0000000410067c10 */ /* 0x000fc4000ff9e0ff */
[----:B-1----:R-:W-:Y:S01]  /*11f00*/  LEA R12, P2, R2, R12, 0x2 ;  /* 0x0000000c020c7211 */ /* 0x002fe200078410ff */
[----:B------:R3:W-:Y:S01]  /*11f10*/  STS.128 [R0+0x1000], R180 ;  /* 0x001000b400007388 */ /* 0x0007e20000000c00 */
[----:B------:R-:W-:-:S03]  /*11f20*/  IADD3.X R7, R10, UR5, RZ, P4, !PT ;  /* 0x000000050a077c10 */ /* 0x000fc6000a7fe4ff */
[----:B------:R3:W-:Y:S01]  /*11f30*/  STS.128 [R0+0x1800], R184 ;  /* 0x001800b800007388 */ /* 0x0007e20000000c00 */
[----:B--2---:R-:W-:-:S03]  /*11f40*/  LEA R14, P3, R4, R14, 0x2 ;  /* 0x0000000e040e7211 */ /* 0x004fc600078610ff */
[----:B------:R3:W-:Y:S04]  /*11f50*/  STS.128 [R0+0x2000], R188 ;  /* 0x002000bc00007388 */ /* 0x0007e80000000c00 */
[----:B------:R3:W-:Y:S04]  /*11f60*/  STS.128 [R0+0x2800], R192 ;  /* 0x002800c000007388 */ /* 0x0007e80000000c00 */
[----:B------:R3:W-:Y:S04]  /*11f70*/  STS.128 [R0+0x3000], R196 ;  /* 0x003000c400007388 */ /* 0x0007e80000000c00 */
[----:B------:R3:W-:Y:S01]  /*11f80*/  STS.128 [R0+0x3800], R200 ;  /* 0x003800c800007388 */ /* 0x0007e20000000c00 */
[----:B------:R-:W-:Y:S05]  /*11f90*/  @P0 BRA `(.L_x_2281) ;  /* 0x0000000000140947 */ /* 0x000fea0003800000 */
.L_x_2282:
[----:B------:R-:W2:Y:S04]  /*11fa0*/  LDG.E.STRONG.GPU R8, desc[UR38][R6.64] ;  /* 0x0000002606087981 */ /* 0x000ea8000c1ef900 */
[----:B--2---:R-:W-:Y:S01]  /*11fb0*/  CCTL.IVALL ;  /* 0x00000000ff00798f */ /* 0x004fe20002000000 */
[----:B------:R-:W-:Y:S05]  /*11fc0*/  YIELD ;  /* 0x0000000000007946 */ /* 0x000fea0003800000 */
[----:B------:R-:W-:-:S13]  /*11fd0*/  ISETP.NE.AND P0, PT, R8, R17, PT ;  /* 0x000000110800720c */ /* 0x000fda0003f05270 */
[----:B------:R-:W-:Y:S05]  /*11fe0*/  @P0 BRA `(.L_x_2282) ;  /* 0xfffffffc00ec0947 */ /* 0x000fea000383ffff */
.L_x_2281:
[----:B------:R-:W-:Y:S05]  /*11ff0*/  BSYNC B0 ;  /* 0x0000000000007941 */ /* 0x000fea0003800000 */
.L_x_2280:
[----:B------:R-:W-:Y:S01]  /*12000*/  UMOV UR4, 0xffffffff ;  /* 0xffffffff00047882 */ /* 0x000fe20000000000 */
[----:B------:R-:W-:Y:S02]  /*12010*/  LEA.HI.X R11, R2, R13, R11, 0x2, P2 ;  /* 0x0000000d020b7211 */ /* 0x000fe400010f140b */
[----:B------:R-:W-:Y:S01]  /*12020*/  LEA.HI.X R9, R4, R15, R9, 0x2, P3 ;  /* 0x0000000f04097211 */ /* 0x000fe200018f1409 */
[----:B------:R-:W-:Y:S06]  /*12030*/  BRA.DIV UR4, `(.L_x_2283) ;  /* 0x0000004e04d87947 */ /* 0x000fec000b800000 */
[----:B------:R-:W-:Y:S01]  /*12040*/  NOP ;  /* 0x0000000000007918 */ /* 0x000fe20000000000 */
.L_x_2392:
        /* <DEDUP_REMOVED lines=17> */
.L_x_2286:
[----:B------:R-:W-:Y:S01]  /*12160*/  @P0 ELECT P2, URZ, PT ;  /* 0x00000000003f082f */ /* 0x000fe20003840000 */
[----:B------:R1:W-:-:S12]  /*12170*/  UBLKRED.G.S.ADD.F32.RN [UR4], [UR6], UR7, desc[UR8] ;  /* 0x00000804060073bb */ /* 0x0003d800080a1407 */
[----:B------:R-:W-:Y:S02]  /*12180*/  @P2 PLOP3.LUT P0, PT, P2, PT, PT, 0x8, 0x0 ;  /* 0x000000000000281c */ /* 0x000fe4000170e170 */
[----:B------:R-:W-:-:S11]  /*12190*/  PLOP3.LUT P2, PT, PT, PT, PT, 0x8, 0x0 ;  /* 0x000000000000781c */ /* 0x000fd60003f4e170 */
[----:B-1----:R-:W-:Y:S05]  /*121a0*/  @P0 BRA.U.ANY `(.L_x_2286) ;  /* 0xfffffffd00ec0947 */ /* 0x002fea000393ffff */
[----:B------:R0:W-:Y:S01]  /*121b0*/  UTMACMDFLUSH ;  /* 0x00000000000079b7 */ /* 0x0001e20000000000 */
[----:B------:R-:W-:-:S04]  /*121c0*/  DEPBAR.LE SB0, 0x0 ;  /* 0x000080000000791a */ /* 0x000fc80000000000 */
.L_x_2285:
[----:B------:R-:W-:Y:S05]  /*121d0*/  BSYNC B0 ;  /* 0x0000000000007941 */ /* 0x000fea0003800000 */
.L_x_2284:
        /* <DEDUP_REMOVED lines=14> */
.L_x_2288:
[----:B------:R-:W-:Y:S05]  /*122c0*/  BSYNC B0 ;  /* 0x0000000000007941 */ /* 0x000fea0003800000 */
.L_x_2287:
        /* <DEDUP_REMOVED lines=14> */
.L_x_2291:
[----:B-1-3--:R-:W2:Y:S04]  /*123b0*/  LDG.E.STRONG.GPU R0, desc[UR38][R2.64] ;  /* 0x0000002602007981 */ /* 0x00aea8000c1ef900 */
[----:B--2---:R-:W-:Y:S01]  /*123c0*/  CCTL.IVALL ;  /* 0x00000000ff00798f */ /* 0x004fe20002000000 */
[----:B------:R-:W-:Y:S05]  /*123d0*/  YIELD ;  /* 0x0000000000007946 */ /* 0x000fea0003800000 */
[----:B------:R-:W-:-:S13]  /*123e0*/  ISETP.NE.AND P0, PT, R0, R17, PT ;  /* 0x000000110000720c */ /* 0x000fda0003f05270 */
[----:B------:R-:W-:Y:S05]  /*123f0*/  @P0 BRA `(.L_x_2291) ;  /* 0xfffffffc00ec0947 */ /* 0x000fea000383ffff */
.L_x_2290:
[----:B------:R-:W-:Y:S05]  /*12400*/  BSYNC B0 ;  /* 0x0000000000007941 */ /* 0x000fea0003800000 */
.L_x_2289:
[----:B------:R-:W-:-:S03]  /*12410*/  UMOV UR4, 0xffffffff ;  /* 0xffffffff00047882 */ /* 0x000fc60000000000 */
[----:B------:R-:W-:Y:S05]  /*12420*/  BRA.DIV UR4, `(.L_x_2292) ;  /* 0x0000004a04f87947 */ /* 0x000fea000b800000 */
[----:B------:R-:W-:Y:S01]  /*12430*/  NOP ;  /* 0x0000000000007918 */ /* 0x000fe20000000000 */
.L_x_2395:
        /* <DEDUP_REMOVED lines=17> */
.L_x_2295:
[----:B------:R-:W-:Y:S01]  /*12550*/  @P0 ELECT P2, URZ, PT ;  /* 0x00000000003f082f */ /* 0x000fe20003840000 */
[----:B------:R2:W-:-:S12]  /*12560*/  UBLKRED.G.S.ADD.F32.RN [UR4], [UR6], UR7, desc[UR8] ;  /* 0x00000804060073bb */ /* 0x0005d800080a1407 */
[----:B------:R-:W-:Y:S02]  /*12570*/  @P2 PLOP3.LUT P0, PT, P2, PT, PT, 0x8, 0x0 ;  /* 0x000000000000281c */ /* 0x000fe4000170e170 */
[----:B------:R-:W-:-:S11]  /*12580*/  PLOP3.LUT P2, PT, PT, PT, PT, 0x8, 0x0 ;  /* 0x000000000000781c */ /* 0x000fd60003f4e170 */
[----:B--2---:R-:W-:Y:S05]  /*12590*/  @P0 BRA.U.ANY `(.L_x_2295) ;  /* 0xfffffffd00ec0947 */ /* 0x004fea000393ffff */
[----:B------:R0:W-:Y:S01]  /*125a0*/  UTMACMDFLUSH ;  /* 0x00000000000079b7 */ /* 0x0001e20000000000 */
[----:B------:R-:W-:-:S04]  /*125b0*/  DEPBAR.LE SB0, 0x0 ;  /* 0x000080000000791a */ /* 0x000fc80000000000 */
.L_x_2294:
[----:B------:R-:W-:Y:S05]  /*125c0*/  BSYNC B0 ;  /* 0x0000000000007941 */ /* 0x000fea0003800000 */
.L_x_2293:
        /* <DEDUP_REMOVED lines=14> */
.L_x_2225:
        /* <DEDUP_REMOVED lines=21> */
.L_x_2297:
        /* <DEDUP_REMOVED lines=13> */
.L_x_2299:
[----:B------:R-:W-:-:S05]  /*128d0*/  ULDC UR4, c[0x0][0x8c4] ;  /* 0x0002310000047ab9 */ /* 0x000fca0000000800 */
.L_x_2298:
        /* <DEDUP_REMOVED lines=44> */
.L_x_2300:
        /* <DEDUP_REMOVED lines=13> */
.L_x_2301:
        /* <DEDUP_REMOVED lines=12> */
.L_x_2302:
        /* <DEDUP_REMOVED lines=30> */
.L_x_2303:
        /* <DEDUP_REMOVED lines=35> */
.L_x_2308:
[----:B------:R-:W2:Y:S04]  /*13140*/  LDG.E.STRONG.GPU R0, desc[UR38][R2.64] ;  /* 0x0000002602007981 */ /* 0x000ea8000c1ef900 */
[----:B--2---:R-:W-:Y:S01]  /*13150*/  CCTL.IVALL ;  /* 0x00000000ff00798f */ /* 0x004fe20002000000 */
[----:B------:R-:W-:Y:S05]  /*13160*/  YIELD ;  /* 0x0000000000007946 */ /* 0x000fea0003800000 */
[----:B------:R-:W-:-:S13]  /*13170*/  ISETP.NE.AND P1, PT, R0, UR22, PT ;  /* 0x0000001600007c0c */ /* 0x000fda000bf25270 */
[----:B------:R-:W-:Y:S05]  /*13180*/  @P1 BRA `(.L_x_2308) ;  /* 0xfffffffc00ec1947 */ /* 0x000fea000383ffff */
.L_x_2307:
[----:B------:R-:W-:Y:S05]  /*13190*/  BSYNC B0 ;  /* 0x0000000000007941 */ /* 0x000fea0003800000 */
.L_x_2306:
[----:B------:R-:W-:-:S03]  /*131a0*/  UMOV UR15, 0xffffffff ;  /* 0xffffffff000f7882 */ /* 0x000fc60000000000 */
[----:B------:R-:W-:Y:S05]  /*131b0*/  BRA.DIV UR15, `(.L_x_2309) ;  /* 0x0000003e0fb07947 */ /* 0x000fea000b800000 */
[----:B------:R-:W-:Y:S01]  /*131c0*/  NOP ;  /* 0x0000000000007918 */ /* 0x000fe20000000000 */
.L_x_2398:
        /* <DEDUP_REMOVED lines=22> */
.L_x_2311:
[----:B------:R-:W-:Y:S05]  /*13330*/  BSYNC B0 ;  /* 0x0000000000007941 */ /* 0x000fea0003800000 */
.L_x_2310:
        /* <DEDUP_REMOVED lines=20> */
.L_x_2313:
[----:B------:R-:W-:Y:S05]  /*13480*/  BSYNC B0 ;  /* 0x0000000000007941 */ /* 0x000fea0003800000 */
.L_x_2312:
[----:B------:R-:W-:Y:S06]  /*13490*/  BAR.ARV 0xa, 0xa0 ;  /* 0x0282800000007b1d */ /* 0x000fec0000002000 */
[----:B------:R-:W-:Y:S04]  /*134a0*/  BSSY B0, `(.L_x_2314) ;  /* 0x0000003000007945 */ /* 0x000fe80003800000 */
[----:B------:R-:W-:Y:S05]  /*134b0*/  @!P0 BRA `(.L_x_2315) ;  /* 0x0000000000048947 */ /* 0x000fea0003800000 */
[----:B------:R-:W-:-:S04]  /*134c0*/  DEPBAR.LE SB0, 0x0 ;  /* 0x000080000000791a */ /* 0x000fc80000000000 */
.L_x_2315:
[----:B------:R-:W-:Y:S05]  /*134d0*/  BSYNC B0 ;  /* 0x0000000000007941 */ /* 0x000fea0003800000 */
.L_x_2314:
        /* <DEDUP_REMOVED lines=19> */
.L_x_2317:
[----:B------:R-:W-:Y:S05]  /*13610*/  BSYNC B0 ;  /* 0x0000000000007941 */ /* 0x000fea0003800000 */
.L_x_2316:
[----:B------:R-:W-:Y:S01]  /*13620*/  UIADD3 UR15, UR9, 0x1, URZ ;  /* 0x00000001090f7890 */ /* 0x000fe2000fffe03f */
[----:B------:R-:W-:Y:S11]  /*13630*/  BRA `(.L_x_2318) ;  /* 0x0000000000047947 */ /* 0x000ff60003800000 */
.L_x_2305:
[----:B------:R-:W-:-:S05]  /*13640*/  UMOV UR15, UR9 ;  /* 0x00000009000f7c82 */ /* 0x000fca0008000000 */
.L_x_2318:
        /* <DEDUP_REMOVED lines=15> */
.L_x_2343:
        /* <DEDUP_REMOVED lines=11> */
.L_x_2321:
[----:B------:R-:W2:Y:S04]  /*137f0*/  LDG.E.STRONG.GPU R0, desc[UR38][R2.64] ;  /* 0x0000002602007981 */ /* 0x000ea8000c1ef900 */
[----:B--2---:R-:W-:Y:S01]  /*13800*/  CCTL.IVALL ;  /* 0x00000000ff00798f */ /* 0x004fe20002000000 */
[----:B------:R-:W-:Y:S05]  /*13810*/  YIELD ;  /* 0x0000000000007946 */ /* 0x000fea0003800000 */
[----:B------:R-:W-:-:S13]  /*13820*/  ISETP.NE.AND P1, PT, R0, UR22, PT ;  /* 0x0000001600007c0c */ /* 0x000fda000bf25270 */
[----:B------:R-:W-:Y:S05]  /*13830*/  @P1 BRA `(.L_x_2321) ;  /* 0xfffffffc00ec1947 */ /* 0x000fea000383ffff */
.L_x_2320:
[----:B------:R-:W-:Y:S05]  /*13840*/  BSYNC B0 ;  /* 0x0000000000007941 */ /* 0x000fea0003800000 */
.L_x_2319:
[----:B------:R-:W-:-:S03]  /*13850*/  UMOV UR16, 0xffffffff ;  /* 0xffffffff00107882 */ /* 0x000fc60000000000 */
[----:B------:R-:W-:Y:S05]  /*13860*/  BRA.DIV UR16, `(.L_x_2322) ;  /* 0x0000003a10207947 */ /* 0x000fea000b800000 */
[----:B------:R-:W-:Y:S01]  /*13870*/  NOP ;  /* 0x0000000000007918 */ /* 0x000fe20000000000 */
.L_x_2401:
        /* <DEDUP_REMOVED lines=19> */
.L_x_2324:
[----:B------:R-:W-:Y:S05]  /*139b0*/  BSYNC B0 ;  /* 0x0000000000007941 */ /* 0x000fea0003800000 */
.L_x_2323:
        /* <DEDUP_REMOVED lines=17> */
.L_x_2326:
[----:B------:R-:W-:Y:S05]  /*13ad0*/  BSYNC B0 ;  /* 0x0000000000007941 */ /* 0x000fea0003800000 */
.L_x_2325:
[----:B------:R-:W-:Y:S06]  /*13ae0*/  BAR.ARV 0xa, 0xa0 ;  /* 0x0282800000007b1d */ /* 0x000fec0000002000 */
[----:B------:R-:W-:Y:S04]  /*13af0*/  BSSY B0, `(.L_x_2327) ;  /* 0x0000003000007945 */ /* 0x000fe80003800000 */
[----:B------:R-:W-:Y:S05]  /*13b00*/  @!P0 BRA `(.L_x_2328) ;  /* 0x0000000000048947 */ /* 0x000fea0003800000 */
[----:B------:R-:W-:-:S04]  /*13b10*/  DEPBAR.LE SB0, 0x0 ;  /* 0x000080000000791a */ /* 0x000fc80000000000 */
.L_x_2328:
[----:B------:R-:W-:Y:S05]  /*13b20*/  BSYNC B0 ;  /* 0x0000000000007941 */ /* 0x000fea0003800000 */
.L_x_2327:
        /* <DEDUP_REMOVED lines=19> */
.L_x_2330:
[----:B------:R-:W-:Y:S05]  /*13c60*/  BSYNC B0 ;  /* 0x0000000000007941 */ /* 0x000fea0003800000 */
.L_x_2329:
        /* <DEDUP_REMOVED lines=9> */
.L_x_2333:
[----:B------:R-:W2:Y:S04]  /*13d00*/  LDG.E.STRONG.GPU R0, desc[UR38][R2.64] ;  /* 0x0000002602007981 */ /* 0x000ea8000c1ef900 */
[----:B--2---:R-:W-:Y:S01]  /*13d10*/  CCTL.IVALL ;  /* 0x00000000ff00798f */ /* 0x004fe20002000000 */
[----:B------:R-:W-:Y:S05]  /*13d20*/  YIELD ;  /* 0x0000000000007946 */ /* 0x000fea0003800000 */
[----:B------:R-:W-:-:S13]  /*13d30*/  ISETP.NE.AND P1, PT, R0, UR22, PT ;  /* 0x0000001600007c0c */ /* 0x000fda000bf25270 */
[----:B------:R-:W-:Y:S05]  /*13d40*/  @P1 BRA `(.L_x_2333) ;  /* 0xfffffffc00ec1947 */ /* 0x000fea000383ffff */
.L_x_2332:
[----:B------:R-:W-:Y:S05]  /*13d50*/  BSYNC B0 ;  /* 0x0000000000007941 */ /* 0x000fea0003800000 */
.L_x_2331:
[----:B------:R-:W-:-:S03]  /*13d60*/  UMOV UR12, 0xffffffff ;  /* 0xffffffff000c7882 */ /* 0x000fc60000000000 */
[----:B------:R-:W-:Y:S05]  /*13d70*/  BRA.DIV UR12, `(.L_x_2334) ;  /* 0x000000320cf87947 */ /* 0x000fea000b800000 */
[----:B------:R-:W-:Y:S01]  /*13d80*/  NOP ;  /* 0x0000000000007918 */ /* 0x000fe20000000000 */
.L_x_2404:
        /* <DEDUP_REMOVED lines=15> */
.L_x_2336:
[----:B------:R-:W-:Y:S05]  /*13e80*/  BSYNC B0 ;  /* 0x0000000000007941 */ /* 0x000fea0003800000 */
.L_x_2335:
        /* <DEDUP_REMOVED lines=15> */
.L_x_2338:
[----:B------:R-:W-:Y:S05]  /*13f80*/  BSYNC B0 ;  /* 0x0000000000007941 */ /* 0x000fea0003800000 */
.L_x_2337:
[----:B------:R-:W-:Y:S06]  /*13f90*/  BAR.ARV 0xa, 0xa0 ;  /* 0x0282800000007b1d */ /* 0x000fec0000002000 */
[----:B------:R-:W-:Y:S04]  /*13fa0*/  BSSY B0, `(.L_x_2339) ;  /* 0x0000003000007945 */ /* 0x000fe80003800000 */
[----:B------:R-:W-:Y:S05]  /*13fb0*/  @!P0 BRA `(.L_x_2340) ;  /* 0x0000000000048947 */ /* 0x000fea0003800000 */
[----:B------:R-:W-:-:S04]  /*13fc0*/  DEPBAR.LE SB0, 0x0 ;  /* 0x000080000000791a */ /* 0x000fc80000000000 */
.L_x_2340:
[----:B------:R-:W-:Y:S05]  /*13fd0*/  BSYNC B0 ;  /* 0x0000000000007941 */ /* 0x000fea0003800000 */
.L_x_2339:
        /* <DEDUP_REMOVED lines=19> */
.L_x_2342:
[----:B------:R-:W-:Y:S05]  /*14110*/  BSYNC B0 ;  /* 0x0000000000007941 */ /* 0x000fea0003800000 */
.L_x_2341:
[----:B------:R-:W-:Y:S02]  /*14120*/  UIADD3 UR9, UR9, 0x2, URZ ;  /* 0x0000000209097890 */ /* 0x000fe4000fffe03f */
[----:B------:R-:W-:-:S04]  /*14130*/  UIADD3 UR4, UR4, 0x4000, URZ ;  /* 0x0000400004047890 */ /* 0x000fc8000fffe03f */
[----:B------:R-:W-:-:S13]  /*14140*/  ISETP.LE.AND P1, PT, R9, UR9, PT ;  /* 0x0000000909007c0c */ /* 0x000fda000bf23270 */
[----:B------:R-:W-:Y:S05]  /*14150*/  @!P1 BRA `(.L_x_2343) ;  /* 0xfffffff400789947 */ /* 0x000fea000383ffff */
.L_x_2304:
        /* <DEDUP_REMOVED lines=41> */
.L_x_2346:
[----:B------:R-:W-:Y:S05]  /*143f0*/  BSYNC B0 ;  /* 0x0000000000007941 */ /* 0x000fea0003800000 */
.L_x_2345:
[----:B------:R-:W-:Y:S05]  /*14400*/  BRA `(.L_x_2347) ;  /* 0x0000000000047947 */ /* 0x000fea0003800000 */
.L_x_2344:
[----:B------:R-:W-:-:S05]  /*14410*/  UMOV UR4, UR9 ;  /* 0x0000000900047c82 */ /* 0x000fca0008000000 */
.L_x_2347:
        /* <DEDUP_REMOVED lines=11> */
.L_x_2352:
        /* <DEDUP_REMOVED lines=24> */
.L_x_2349:
[----:B------:R-:W-:Y:S05]  /*14650*/  BSYNC B0 ;  /* 0x0000000000007941 */ /* 0x000fea0003800000 */
.L_x_2348:
        /* <DEDUP_REMOVED lines=24> */
.L_x_2351:
[----:B------:R-:W-:Y:S05]  /*147e0*/  BSYNC B0 ;  /* 0x0000000000007941 */ /* 0x000fea0003800000 */
.L_x_2350:
[----:B------:R-:W-:Y:S02]  /*147f0*/  UIADD3 UR7, UR7, 0x2, URZ ;  /* 0x0000000207077890 */ /* 0x000fe4000fffe03f */
[----:B------:R-:W-:Y:S02]  /*14800*/  ULEA UR5, UR19, UR5, 0x1 ;  /* 0x0000000513057291 */ /* 0x000fe4000f8e083f */
[----:B------:R-:W-:Y:S02]  /*14810*/  ULEA UR6, UR19, UR6, 0x1 ;  /* 0x0000000613067291 */ /* 0x000fe4000f8e083f */
[----:B------:R-:W-:-:S13]  /*14820*/  ISETP.NE.AND P0, PT, RZ, UR7, PT ;  /* 0x00000007ff007c0c */ /* 0x000fda000bf05270 */
[----:B------:R-:W-:Y:S05]  /*14830*/  @!P0 BRA `(.L_x_2230) ;  /* 0x0000002400248947 */ /* 0x000fea0003800000 */
[----:B------:R-:W-:Y:S05]  /*14840*/  BRA `(.L_x_2352) ;  /* 0xfffffffc00207947 */ /* 0x000fea000383ffff */
.L_x_2296:
        /* <DEDUP_REMOVED lines=14> */
.L_x_2353:
        /* <DEDUP_REMOVED lines=14> */
.L_x_2355:
[----:B------:R-:W-:-:S05]  /*14a10*/  ULDC UR4, c[0x0][0x8c4] ;  /* 0x0002310000047ab9 */ /* 0x000fca0000000800 */
.L_x_2354:
        /* <DEDUP_REMOVED lines=59> */
.L_x_2357:
        /* <DEDUP_REMOVED lines=13> */
.L_x_2358:
        /* <DEDUP_REMOVED lines=8> */
.L_x_2359:
        /* <DEDUP_REMOVED lines=21> */
.L_x_2360:
        /* <DEDUP_REMOVED lines=50> */
.L_x_2405:
        /* <DEDUP_REMOVED lines=15> */
.L_x_2363:
        /* <DEDUP_REMOVED lines=49> */
[----:B------:R-:W-:Y:S01]  /*15790*/  R2UR UR47, R0 ;  /* 0x00000000002f72ca */ /* 0x000fe200000e0000 */
[----:B------:R-:W-:-:S04]  /*157a0*/  IMAD.MOV.U32 R0, RZ, RZ, 0x8000 ;  /* 0x00008000ff007424 */ /* 0x000fc800078e00ff */
        /* <DEDUP_REMOVED lines=25> */
[----:B------:R-:W-:-:S07]  /*15940*/  IMAD.U32 R17, RZ, RZ, UR8 ;  /* 0x00000008ff117e24 */ /* 0x000fce000f8e00ff */
.L_x_2374:
[----:B-123--:R-:W-:-:S04]  /*15950*/  SHF.L.U32 R18, R10, 0x1f, RZ ;  /* 0x0000001f0a127819 */ /* 0x00efc800000006ff */
[----:B------:R-:W2:Y:S02]  /*15960*/  SYNCS.PHASECHK.TRANS64.TRYWAIT P1, [R15+URZ+0x30c40], R18 ;  /* 0x030c40120f0075a7 */ /* 0x000ea4000802017f */
[----:B--2---:R-:W-:Y:S05]  /*15970*/  @!P1 BRA `(.L_x_2366) ;  /* 0x0000001800289947 */ /* 0x004fea0003800000 */
.L_x_2406:
        /* <DEDUP_REMOVED lines=8> */
.L_x_2367:
        /* <DEDUP_REMOVED lines=17> */
[----:B------:R-:W-:Y:S01]  /*15b10*/  LEA.HI.X.SX32 R3, R19, R11, 0x1, P1 ;  /* 0x0000000b13037211 */ /* 0x000fe200008f0eff */
[----:B-1----:R-:W-:Y:S01]  /*15b20*/  IMAD.MOV.U32 R7, RZ, RZ, R4 ;  /* 0x000000ffff077224 */ /* 0x002fe200078e0004 */
        /* <DEDUP_REMOVED lines=10> */
[----:B-1-3--:R-:W-:Y:S05]  /*15bd0*/  @!P1 BRA `(.L_x_2368) ;  /* 0x0000001400a49947 */ /* 0x00afea0003800000 */
.L_x_2407:
        /* <DEDUP_REMOVED lines=8> */
.L_x_2369:
[----:B------:R-:W-:Y:S01]  /*15c60*/  IADD3 R19, R19, 0x80, RZ ;  /* 0x0000008013137810 */ /* 0x000fe20007ffe0ff */
[----:B------:R-:W-:Y:S01]  /*15c70*/  ULDC.64 UR8, c[0x0][0x700] ;  /* 0x0001c00000087ab9 */ /* 0x000fe20000000a00 */
[----:B------:R-:W-:Y:S01]  /*15c80*/  R2UR UR26, R15 ;  /* 0x000000000f1a72ca */ /* 0x000fe200000e0000 */
[----:B------:R-:W-:Y:S01]  /*15c90*/  IMAD.U32 R9, RZ, RZ, UR8 ;  /* 0x00000008ff097e24 */ /* 0x000fe2000f8e00ff */
[C---:B------:R-:W-:Y:S01]  /*15ca0*/  IADD3 R2, P1, R19.reuse, UR22, RZ ;  /* 0x0000001613027c10 */ /* 0x040fe2000ff3e0ff */
[----:B------:R-:W-:Y:S01]  /*15cb0*/  IMAD.U32 R8, RZ, RZ, UR9 ;  /* 0x00000009ff087e24 */ /* 0x000fe2000f8e00ff */
[----:B------:R-:W-:Y:S01]  /*15cc0*/  SHF.R.S32.HI R20, RZ, 0x1f, R19 ;  /* 0x0000001fff147819 */ /* 0x000fe20000011413 */
[----:B------:R-:W-:Y:S01]  /*15cd0*/  VIADD R21, R19, UR7 ;  /* 0x0000000713157c36 */ /* 0x000fe20008000000 */
[----:B------:R-:W-:Y:S01]  /*15ce0*/  LEA R3, P2, R2, R9, 0x2 ;  /* 0x0000000902037211 */ /* 0x000fe200078410ff */
[----:B------:R-:W-:Y:S01]  /*15cf0*/  UMOV UR24, 0x0 ;  /* 0x0000000000187882 */ /* 0x000fe20000000000 */
[----:B------:R-:W-:Y:S01]  /*15d00*/  UMOV UR25, 0x14f00000 ;  /* 0x14f0000000197882 */ /* 0x000fe20000000000 */
[----:B------:R-:W-:Y:S01]  /*15d10*/  UMOV UR18, URZ ;  /* 0x0000003f00127c82 */ /* 0x000fe20008000000 */
[----:B------:R-:W-:Y:S01]  /*15d20*/  R2UR UR28, R3 ;  /* 0x00000000031c72ca */ /* 0x000fe200000e0000 */
[----:B------:R-:W-:Y:S01]  /*15d30*/  UMOV UR10, 0x20 ;  /* 0x00000020000a7882 */ /* 0x000fe20000000000 */
[----:B------:R-:W-:Y:S01]  /*15d40*/  IADD3.X R3, R20, R14, RZ, P1, !PT ;  /* 0x0000000e14037210 */ /* 0x000fe20000ffe4ff */
[----:B------:R-:W-:Y:S01]  /*15d50*/  UIADD3 UR16, UR26, 0x14000, URZ ;  /* 0x000140001a107890 */ /* 0x000fe2000fffe03f */
[----:B------:R-:W-:Y:S01]  /*15d60*/  R2UR UR19, R21 ;  /* 0x00000000151372ca */ /* 0x000fe200000e0000 */
[----:B------:R-:W-:Y:S01]  /*15d70*/  UIADD3 UR17, UR26, 0x30c18, URZ ;  /* 0x00030c181a117890 */ /* 0x000fe2000fffe03f */
[----:B------:R-:W-:Y:S01]  /*15d80*/  LEA.HI.X R3, R2, R8, R3, 0x2, P2 ;  /* 0x0000000802037211 */ /* 0x000fe200010f1403 */
[----:B------:R-:W-:Y:S01]  /*15d90*/  UIADD3 UR26, UR26, 0x20200, URZ ;  /* 0x000202001a1a7890 */ /* 0x000fe2000fffe03f */
[----:B------:R-:W-:-:S02]  /*15da0*/  IADD3 R2, P1, R7, 0xf0, RZ ;  /* 0x000000f007027810 */ /* 0x000fc40007f3e0ff */
[----:B------:R-:W-:Y:S02]  /*15db0*/  R2UR UR29, R3 ;  /* 0x00000000031d72ca */ /* 0x000fe400000e0000 */
[----:B------:R-:W-:Y:S01]  /*15dc0*/  R2UR UR8, R2 ;  /* 0x00000000020872ca */ /* 0x000fe200000e0000 */
[----:B------:R-:W-:Y:S01]  /*15dd0*/  IMAD.X R3, RZ, RZ, R6, P1 ;  /* 0x000000ffff037224 */ /* 0x000fe200008e0606 */
[----:B------:R-:W-:-:S04]  /*15de0*/  UMOV UR27, UR17 ;  /* 0x00000011001b7c82 */ /* 0x000fc80008000000 */
[----:B------:R-:W-:-:S13]  /*15df0*/  R2UR UR9, R3 ;  /* 0x00000000030972ca */ /* 0x000fda00000e0000 */
[----:B------:R3:W-:Y:S01]  /*15e00*/  UTMALDG.4D [UR16], [UR8], desc[UR24] ;  /* 0x00001810080075b4 */ /* 0x0007e20008019000 */
[----:B------:R3:W-:Y:S01]  /*15e10*/  UBLKCP.S.G [UR26], [UR28], UR10 ;  /* 0x0000001a1c0073ba */ /* 0x0007e2000800020a */
[----:B------:R-:W4:Y:S02]  /*15e20*/  SYNCS.PHASECHK.TRANS64.TRYWAIT P1, [R15+URZ+0x30c48], R18 ;  /* 0x030c48120f0075a7 */ /* 0x000f24000802017f */
[----:B---34-:R-:W-:Y:S05]  /*15e30*/  @!P1 BRA `(.L_x_2370) ;  /* 0x0000001400209947 */ /* 0x018fea0003800000 */
.L_x_2408:
        /* <DEDUP_REMOVED lines=8> */
.L_x_2371:
        /* <DEDUP_REMOVED lines=24> */
.L_x_2410:
        /* <DEDUP_REMOVED lines=8> */
.L_x_2373:
        /* <DEDUP_REMOVED lines=30> */
.L_x_2365:
[----:B------:R-:W4:Y:S02]  /*162a0*/  LDL.LU R4, [R1+0x4] ;  /* 0x0000040001047983 */ /* 0x000f240000300800 */
[----:B----4-:R-:W-:Y:S02]  /*162b0*/  ISETP.NE.AND P1, PT, R4, RZ, PT ;  /* 0x000000ff0400720c */ /* 0x010fe40003f25270 */
[----:B------:R4:W5:Y:S11]  /*162c0*/  LDL R4, [R1] ;  /* 0x0000000001047983 */ /* 0x0009760000100800 */
[----:B----4-:R-:W-:Y:S05]  /*162d0*/  @!P1 BRA `(.L_x_2364) ;  /* 0x0000000400249947 */ /* 0x010fea0003800000 */
[----:B------:R-:W-:-:S04]  /*162e0*/  SHF.L.U32 R12, R10, 0x1f, RZ ;  /* 0x0000001f0a0c7819 */ /* 0x000fc800000006ff */
[----:B------:R-:W4:Y:S02]  /*162f0*/  SYNCS.PHASECHK.TRANS64.TRYWAIT P1, [R15+URZ+0x30c40], R12 ;  /* 0x030c400c0f0075a7 */ /* 0x000f24000802017f */
[----:B----4-:R-:W-:Y:S05]  /*16300*/  @!P1 BRA `(.L_x_2375) ;  /* 0x0000001000189947 */ /* 0x010fea0003800000 */
.L_x_2411:
        /* <DEDUP_REMOVED lines=8> */
.L_x_2376:
        /* <DEDUP_REMOVED lines=27> */
.L_x_2412:
        /* <DEDUP_REMOVED lines=8> */
.L_x_2378:
        /* <DEDUP_REMOVED lines=27> */
.L_x_2364:
[----:B------:R-:W1:Y:S01]  /*16770*/  S2R R0, SR_TID.X ;  /* 0x0000000000007919 */ /* 0x000e620000002100 */
[----:B------:R-:W-:Y:S01]  /*16780*/  IMAD R3, R16, 0x8, R15 ;  /* 0x0000000810037824 */ /* 0x000fe200078e020f */
[----:B-1----:R-:W-:Y:S02]  /*16790*/  LOP3.LUT R2, R0, 0x7f, RZ, 0xc0, !PT ;  /* 0x0000007f00027812 */ /* 0x002fe400078ec0ff */
[----:B------:R-:W-:Y:S02]  /*167a0*/  SHF.L.U32 R0, R10, 0x1f, RZ ;  /* 0x0000001f0a007819 */ /* 0x000fe400000006ff */
[----:B------:R-:W-:Y:S02]  /*167b0*/  ISETP.NE.AND P1, PT, R2, RZ, PT ;  /* 0x000000ff0200720c */ /* 0x000fe40003f25270 */
[----:B------:R-:W1:Y:S02]  /*167c0*/  SYNCS.PHASECHK.TRANS64.TRYWAIT P0, [R3+URZ+0x30c40], R0 ;  /* 0x030c4000030075a7 */ /* 0x000e64000800017f */
[----:B-1----:R-:W-:Y:S09]  /*167d0*/  @!P0 BRA `(.L_x_2379) ;  /* 0x0000000c000c8947 */ /* 0x002ff20003800000 */
.L_x_2413:
[----:B------:R-:W-:Y:S05]  /*167e0*/  @P1 BRA `(.L_x_2380) ;  /* 0x0000000000181947 */ /* 0x000fea0003800000 */
[----:B------:R-:W1:Y:S01]  /*167f0*/  S2R R2, SR_TID.X ;  /* 0x0000000000027919 */ /* 0x000e620000002100 */
[----:B------:R-:W-:-:S04]  /*16800*/  MOV R0, 0x4200 ;  /* 0x0000420000007802 */ /* 0x000fc80000000f00 */
[----:B------:R1:W-:Y:S02]  /*16810*/  SYNCS.ARRIVE.TRANS64 RZ, [R3+URZ+0x30c30], R0 ;  /* 0x030c300003ff79a7 */ /* 0x0003e4000800003f */
[----:B-1----:R-:W-:-:S13]  /*16820*/  LOP3.LUT P0, RZ, R2, 0x1f, RZ, 0xc0, !PT ;  /* 0x0000001f02ff7812 */ /* 0x002fda000780c0ff */
[----:B------:R-:W-:Y:S05]  /*16830*/  @!P0 BRA `(.L_x_2380) ;  /* 0x0000000000048947 */ /* 0x000fea0003800000 */
[----:B------:R-:W-:Y:S01]  /*16840*/  BPT.TRAP 0x1 ;  /* 0x000000040000795c */ /* 0x000fe20000300000 */
.L_x_2380:
        /* <DEDUP_REMOVED lines=34> */
.L_x_2361:
[----:B------:R-:W-:Y:S05]  /*16a70*/  BSYNC B0 ;  /* 0x0000000000007941 */ /* 0x000fea0003800000 */
.L_x_2356:
[----:B------:R-:W-:-:S03]  /*16a80*/  UMOV UR8, 0xffffffff ;  /* 0xffffffff00087882 */ /* 0x000fc60000000000 */
[----:B------:R-:W-:Y:S05]  /*16a90*/  BRA.DIV UR8, `(.L_x_2381) ;  /* 0x0000000a08707947 */ /* 0x000fea000b800000 */
[----:B------:R-:W-:-:S13]  /*16aa0*/  ELECT P6, URZ, PT ;  /* 0x00000000003f782f */ /* 0x000fda00038c0000 */
.L_x_2416:
[----:B------:R-:W-:Y:S05]  /*16ab0*/  @!P6 BRA `(.L_x_2230) ;  /* 0x000000000084e947 */ /* 0x000fea0003800000 */
[----:B------:R-:W-:-:S06]  /*16ac0*/  ULOP3.LUT UR8, UR36, 0x2, URZ, 0xfc, !UPT ;  /* 0x0000000224087892 */ /* 0x000fcc000f8efc3f */
[----:B------:R-:W-:-:S05]  /*16ad0*/  IMAD.U32 R2, RZ, RZ, UR8 ;  /* 0x00000008ff027e24 */ /* 0x000fca000f8e00ff */
[----:B------:R-:W-:-:S13]  /*16ae0*/  ISETP.NE.AND P2, PT, R2, 0x3, PT ;  /* 0x000000030200780c */ /* 0x000fda0003f45270 */
[----:B------:R-:W-:Y:S05]  /*16af0*/  @!P2 BRA `(.L_x_2382) ;  /* 0x000000000004a947 */ /* 0x000fea0003800000 */
[----:B---3--:R-:W-:Y:S01]  /*16b00*/  BPT.TRAP 0x1 ;  /* 0x000000040000795c */ /* 0x008fe20000300000 */
.L_x_2382:
        /* <DEDUP_REMOVED lines=15> */
.L_x_2417:
[----:B------:R-:W2:Y:S02]  /*16c00*/  SYNCS.PHASECHK.TRANS64.TRYWAIT P0, [R3+URZ], R2 ;  /* 0x00000002030075a7 */ /* 0x000ea4000800017f */
[----:B--2---:R-:W-:Y:S05]  /*16c10*/  @!P0 BRA `(.L_x_2384) ;  /* 0x0000000800448947 */ /* 0x004fea0003800000 */
.L_x_2418:
[----:B------:R-:W-:Y:S05]  /*16c20*/  @!P2 BRA `(.L_x_2385) ;  /* 0x000000000004a947 */ /* 0x000fea0003800000 */
[----:B---3--:R-:W-:Y:S01]  /*16c30*/  BPT.TRAP 0x1 ;  /* 0x000000040000795c */ /* 0x008fe20000300000 */
.L_x_2385:
[----:B--2---:R-:W-:-:S05]  /*16c40*/  IADD3 R3, R8, 0x30c40, RZ ;  /* 0x00030c4008037810 */ /* 0x004fca0007ffe0ff */
[----:B------:R-:W-:-:S04]  /*16c50*/  IMAD R5, R0, 0x8, R3 ;  /* 0x0000000800057824 */ /* 0x000fc800078e0203 */
[----:B------:R-:W2:Y:S02]  /*16c60*/  SYNCS.PHASECHK.TRANS64.TRYWAIT P0, [R5+URZ], R4 ;  /* 0x00000004050075a7 */ /* 0x000ea4000800017f */
[----:B--2---:R-:W-:Y:S05]  /*16c70*/  @!P0 BRA `(.L_x_2386) ;  /* 0x0000000800408947 */ /* 0x004fea0003800000 */
.L_x_2419:
[----:B------:R-:W-:-:S07]  /*16c80*/  LEA R3, R6, R3, 0x3 ;  /* 0x0000000306037211 */ /* 0x000fce00078e18ff */
.L_x_2387:
[----:B----4-:R4:W1:Y:S02]  /*16c90*/  SYNCS.PHASECHK.TRANS64.TRYWAIT P0, [R3+URZ], R2 ;  /* 0x00000002030075a7 */ /* 0x010864000800017f */
[----:B-1----:R-:W-:Y:S05]  /*16ca0*/  @!P0 NANOSLEEP.SYNCS 0x989680 ;  /* 0x009896800000895d */ /* 0x002fea0003900000 */
[----:B------:R-:W1:Y:S02]  /*16cb0*/  @!P0 SYNCS.PHASECHK.TRANS64 P0, [R3+URZ], R2 ;  /* 0x00000002030085a7 */ /* 0x000e64000800007f */
[----:B-1----:R-:W-:Y:S05]  /*16cc0*/  @!P0 BRA `(.L_x_2387) ;  /* 0xfffffffc00f08947 */ /* 0x002fea000383ffff */
.L_x_2230:
[----:B---3--:R-:W-:Y:S05]  /*16cd0*/  BSYNC B6 ;  /* 0x0000000000067941 */ /* 0x008fea0003800000 */
.L_x_2224:
[----:B------:R-:W-:Y:S05]  /*16ce0*/  EXIT ;  /* 0x000000000000794d */ /* 0x000fea0003800000 */
.L_x_2241:
[----:B------:R-:W-:Y:S01]  /*16cf0*/  IMAD.MOV.U32 R13, RZ, RZ, R18 ;  /* 0x000000ffff0d7224 */ /* 0x000fe200078e0012 */
[----:B------:R-:W-:Y:S01]  /*16d00*/  MOV R12, RZ ;  /* 0x000000ff000c7202 */ /* 0x000fe20000000f00 */
[----:B------:R-:W-:Y:S01]  /*16d10*/  IMAD.MOV.U32 R11, RZ, RZ, 0x1f ;  /* 0x0000001fff0b7424 */ /* 0x000fe200078e00ff */
[----:B------:R-:W-:-:S07]  /*16d20*/  MOV R15, 0xffffffff ;  /* 0xffffffff000f7802 */ /* 0x000fce0000000f00 */
[----:B------:R-:W-:Y:S05]  /*16d30*/  WARPSYNC.COLLECTIVE R15, `(.L_x_2388) ;  /* 0x000000000f087348 */ /* 0x000fea0003c00000 */
[----:B------:R1:W2:Y:S02]  /*16d40*/  SHFL.IDX P6, R14, R13, R12, R11 ;  /* 0x0000000c0d0e7389 */ /* 0x0002a400000c000b */
[----:B-12---:R-:W-:Y:S01]  /*16d50*/  ENDCOLLECTIVE ;  /* 0x000000000000791b */ /* 0x006fe20003800000 */
.L_x_2388:
[----:B------:R-:W-:Y:S05]  /*16d60*/  BRA `(.L_x_2389) ;  /* 0xfffffea400ac7947 */ /* 0x000fea000383ffff */
.L_x_2243:
[----:B--2---:R2:W3:Y:S02]  /*16d70*/  SYNCS.PHASECHK.TRANS64.TRYWAIT P0, [R16+URZ+0x30c00], R11 ;  /* 0x030c000b100075a7 */ /* 0x0044e4000800017f */
[----:B---3--:R-:W-:Y:S05]  /*16d80*/  @!P0 NANOSLEEP.SYNCS 0x989680 ;  /* 0x009896800000895d */ /* 0x008fea0003900000 */
[----:B------:R-:W3:Y:S02]  /*16d90*/  @!P0 SYNCS.PHASECHK.TRANS64 P0, [R16+URZ+0x30c00], R11 ;  /* 0x030c000b100085a7 */ /* 0x000ee4000800007f */
[----:B---3--:R-:W-:Y:S05]  /*16da0*/  @!P0 BRA `(.L_x_2243) ;  /* 0xfffffffc00f08947 */ /* 0x008fea000383ffff */
[----:B------:R-:W-:Y:S05]  /*16db0*/  BRA `(.L_x_2242) ;  /* 0xfffffea400f87947 */ /* 0x000fea000383ffff */
.L_x_2248:
[----:B--2---:R2:W3:Y:S02]  /*16dc0*/  SYNCS.PHASECHK.TRANS64.TRYWAIT P0, [R6+URZ+0x30c10], R23 ;  /* 0x030c1017060075a7 */ /* 0x0044e4000800017f */
[----:B---3--:R-:W-:Y:S05]  /*16dd0*/  @!P0 NANOSLEEP.SYNCS 0x989680 ;  /* 0x009896800000895d */ /* 0x008fea0003900000 */
[----:B------:R-:W3:Y:S02]  /*16de0*/  @!P0 SYNCS.PHASECHK.TRANS64 P0, [R6+URZ+0x30c10], R23 ;  /* 0x030c1017060085a7 */ /* 0x000ee4000800007f */
[----:B---3--:R-:W-:Y:S05]  /*16df0*/  @!P0 BRA `(.L_x_2248) ;  /* 0xfffffffc00f08947 */ /* 0x008fea000383ffff */
[----:B------:R-:W-:Y:S05]  /*16e00*/  BRA `(.L_x_2247) ;  /* 0xfffffeb000ac7947 */ /* 0x000fea000383ffff */
.L_x_2252:
[----:B------:R1:W1:Y:S02]  /*16e10*/  SYNCS.PHASECHK.TRANS64.TRYWAIT P0, [R6+URZ+0x30c30], R23 ;  /* 0x030c3017060075a7 */ /* 0x000264000800017f */
[----:B-1----:R-:W-:Y:S05]  /*16e20*/  @!P0 NANOSLEEP.SYNCS 0x989680 ;  /* 0x009896800000895d */ /* 0x002fea0003900000 */
[----:B------:R-:W1:Y:S02]  /*16e30*/  @!P0 SYNCS.PHASECHK.TRANS64 P0, [R6+URZ+0x30c30], R23 ;  /* 0x030c3017060085a7 */ /* 0x000e64000800007f */
[----:B-1----:R-:W-:Y:S05]  /*16e40*/  @!P0 BRA `(.L_x_2252) ;  /* 0xfffffffc00f08947 */ /* 0x002fea000383ffff */
[----:B------:R-:W-:Y:S05]  /*16e50*/  BRA `(.L_x_2251) ;  /* 0xfffffeb400b47947 */ /* 0x000fea000383ffff */
.L_x_2260:
[----:B--2---:R2:W3:Y:S02]  /*16e60*/  SYNCS.PHASECHK.TRANS64.TRYWAIT P1, [R6+URZ+0x30c10], R21 ;  /* 0x030c1015060075a7 */ /* 0x0044e4000802017f */
[----:B---3--:R-:W-:Y:S05]  /*16e70*/  @!P1 NANOSLEEP.SYNCS 0x989680 ;  /* 0x009896800000995d */ /* 0x008fea0003900000 */
[----:B------:R-:W3:Y:S02]  /*16e80*/  @!P1 SYNCS.PHASECHK.TRANS64 P1, [R6+URZ+0x30c10], R21 ;  /* 0x030c1015060095a7 */ /* 0x000ee4000802007f */
[----:B---3--:R-:W-:Y:S05]  /*16e90*/  @!P1 BRA `(.L_x_2260) ;  /* 0xfffffffc00f09947 */ /* 0x008fea000383ffff */
[----:B------:R-:W-:Y:S05]  /*16ea0*/  BRA `(.L_x_2259) ;  /* 0xffffff0800bc7947 */ /* 0x000fea000383ffff */
.L_x_2264:
[----:B------:R1:W1:Y:S02]  /*16eb0*/  SYNCS.PHASECHK.TRANS64.TRYWAIT P1, [R6+URZ+0x30c30], R21 ;  /* 0x030c3015060075a7 */ /* 0x000264000802017f */
[----:B-1----:R-:W-:Y:S05]  /*16ec0*/  @!P1 NANOSLEEP.SYNCS 0x989680 ;  /* 0x009896800000995d */ /* 0x002fea0003900000 */
[----:B------:R-:W1:Y:S02]  /*16ed0*/  @!P1 SYNCS.PHASECHK.TRANS64 P1, [R6+URZ+0x30c30], R21 ;  /* 0x030c3015060095a7 */ /* 0x000e64000802007f */
[----:B-1----:R-:W-:Y:S05]  /*16ee0*/  @!P1 BRA `(.L_x_2264) ;  /* 0xfffffffc00f09947 */ /* 0x002fea000383ffff */
[----:B------:R-:W-:Y:S05]  /*16ef0*/  BRA `(.L_x_2263) ;  /* 0xffffff0c00bc7947 */ /* 0x000fea000383ffff */
.L_x_2272:
[----:B--2---:R2:W4:Y:S02]  /*16f00*/  SYNCS.PHASECHK.TRANS64.TRYWAIT P0, [R6+URZ+0x30c10], R21 ;  /* 0x030c1015060075a7 */ /* 0x004524000800017f */
[----:B----4-:R-:W-:Y:S05]  /*16f10*/  @!P0 NANOSLEEP.SYNCS 0x989680 ;  /* 0x009896800000895d */ /* 0x010fea0003900000 */
[----:B------:R-:W4:Y:S02]  /*16f20*/  @!P0 SYNCS.PHASECHK.TRANS64 P0, [R6+URZ+0x30c10], R21 ;  /* 0x030c1015060085a7 */ /* 0x000f24000800007f */
[----:B----4-:R-:W-:Y:S05]  /*16f30*/  @!P0 BRA `(.L_x_2272) ;  /* 0xfffffffc00f08947 */ /* 0x010fea000383ffff */
[----:B------:R-:W-:Y:S05]  /*16f40*/  BRA `(.L_x_2271) ;  /* 0xffffff5400f47947 */ /* 0x000fea000383ffff */
.L_x_2276:
[----:B------:R1:W1:Y:S02]  /*16f50*/  SYNCS.PHASECHK.TRANS64.TRYWAIT P0, [R6+URZ+0x30c30], R21 ;  /* 0x030c3015060075a7 */ /* 0x000264000800017f */
[----:B-1----:R-:W-:Y:S05]  /*16f60*/  @!P0 NANOSLEEP.SYNCS 0x989680 ;  /* 0x009896800000895d */ /* 0x002fea0003900000 */
[----:B------:R-:W1:Y:S02]  /*16f70*/  @!P0 SYNCS.PHASECHK.TRANS64 P0, [R6+URZ+0x30c30], R21 ;  /* 0x030c3015060085a7 */ /* 0x000e64000800007f */
[----:B-1----:R-:W-:Y:S05]  /*16f80*/  @!P0 BRA `(.L_x_2276) ;  /* 0xfffffffc00f08947 */ /* 0x002fea000383ffff */
[----:B------:R-:W-:Y:S05]  /*16f90*/  BRA `(.L_x_2275) ;  /* 0xffffff5800fc7947 */ /* 0x000fea000383ffff */
.L_x_2283:
[----:B------:R-:W-:Y:S01]  /*16fa0*/  BSSY B0, `(.L_x_2390) ;  /* 0x0000005000007945 */ /* 0x000fe20003800000 */
[----:B------:R-:W-:-:S07]  /*16fb0*/  IMAD.MOV.U32 R15, RZ, RZ, -0x1 ;  /* 0xffffffffff0f7424 */ /* 0x000fce00078e00ff */
[----:B---3--:R-:W-:Y:S05]  /*16fc0*/  WARPSYNC.COLLECTIVE R15, `(.L_x_2391) ;  /* 0x000000000f087348 */ /* 0x008fea0003c00000 */
[----:B------:R-:W-:Y:S01]  /*16fd0*/  NOP ;  /* 0x0000000000007918 */ /* 0x000fe20000000000 */
[----:B---3--:R-:W-:Y:S01]  /*16fe0*/  ENDCOLLECTIVE ;  /* 0x000000000000791b */ /* 0x008fe20003800000 */
.L_x_2391:
[----:B------:R-:W-:Y:S05]  /*16ff0*/  BSYNC B0 ;  /* 0x0000000000007941 */ /* 0x000fea0003800000 */
.L_x_2390:
[----:B------:R-:W-:Y:S05]  /*17000*/  BRA `(.L_x_2392) ;  /* 0xffffffb000107947 */ /* 0x000fea000383ffff */
.L_x_2292:
[----:B------:R-:W-:Y:S01]  /*17010*/  BSSY B0, `(.L_x_2393) ;  /* 0x0000005000007945 */ /* 0x000fe20003800000 */
[----:B------:R-:W-:-:S07]  /*17020*/  MOV R15, 0xffffffff ;  /* 0xffffffff000f7802 */ /* 0x000fce0000000f00 */
[----:B-1-3--:R-:W-:Y:S05]  /*17030*/  WARPSYNC.COLLECTIVE R15, `(.L_x_2394) ;  /* 0x000000000f087348 */ /* 0x00afea0003c00000 */
[----:B------:R-:W-:Y:S01]  /*17040*/  NOP ;  /* 0x0000000000007918 */ /* 0x000fe20000000000 */
[----:B-1-3--:R-:W-:Y:S01]  /*17050*/  ENDCOLLECTIVE ;  /* 0x000000000000791b */ /* 0x00afe20003800000 */
.L_x_2394:
[----:B------:R-:W-:Y:S05]  /*17060*/  BSYNC B0 ;  /* 0x0000000000007941 */ /* 0x000fea0003800000 */
.L_x_2393:
[----:B------:R-:W-:Y:S05]  /*17070*/  BRA `(.L_x_2395) ;  /* 0xffffffb000f07947 */ /* 0x000fea000383ffff */
.L_x_2309:
[----:B------:R-:W-:Y:S01]  /*17080*/  BSSY B0, `(.L_x_2396) ;  /* 0x0000005000007945 */ /* 0x000fe20003800000 */
[----:B------:R-:W-:-:S07]  /*17090*/  IMAD.MOV.U32 R15, RZ, RZ, -0x1 ;  /* 0xffffffffff0f7424 */ /* 0x000fce00078e00ff */
[----:B------:R-:W-:Y:S05]  /*170a0*/  WARPSYNC.COLLECTIVE R15, `(.L_x_2397) ;  /* 0x000000000f087348 */ /* 0x000fea0003c00000 */
[----:B------:R-:W-:Y:S01]  /*170b0*/  NOP ;  /* 0x0000000000007918 */ /* 0x000fe20000000000 */
[----:B------:R-:W-:Y:S01]  /*170c0*/  ENDCOLLECTIVE ;  /* 0x000000000000791b */ /* 0x000fe20003800000 */
.L_x_2397:
[----:B------:R-:W-:Y:S05]  /*170d0*/  BSYNC B0 ;  /* 0x0000000000007941 */ /* 0x000fea0003800000 */
.L_x_2396:
[----:B------:R-:W-:Y:S05]  /*170e0*/  BRA `(.L_x_2398) ;  /* 0xffffffc000387947 */ /* 0x000fea000383ffff */
.L_x_2322:
[----:B------:R-:W-:Y:S01]  /*170f0*/  BSSY B0, `(.L_x_2399) ;  /* 0x0000005000007945 */ /* 0x000fe20003800000 */
[----:B------:R-:W-:-:S07]  /*17100*/  MOV R15, 0xffffffff ;  /* 0xffffffff000f7802 */ /* 0x000fce0000000f00 */
[----:B------:R-:W-:Y:S05]  /*17110*/  WARPSYNC.COLLECTIVE R15, `(.L_x_2400) ;  /* 0x000000000f087348 */ /* 0x000fea0003c00000 */
[----:B------:R-:W-:Y:S01]  /*17120*/  NOP ;  /* 0x0000000000007918 */ /* 0x000fe20000000000 */
[----:B------:R-:W-:Y:S01]  /*17130*/  ENDCOLLECTIVE ;  /* 0x000000000000791b */ /* 0x000fe20003800000 */
.L_x_2400:
[----:B------:R-:W-:Y:S05]  /*17140*/  BSYNC B0 ;  /* 0x0000000000007941 */ /* 0x000fea0003800000 */
.L_x_2399:
[----:B------:R-:W-:Y:S05]  /*17150*/  BRA `(.L_x_2401) ;  /* 0xffffffc400c87947 */ /* 0x000fea000383ffff */
.L_x_2334:
[----:B------:R-:W-:Y:S01]  /*17160*/  BSSY B0, `(.L_x_2402) ;  /* 0x0000005000007945 */ /* 0x000fe20003800000 */
[----:B------:R-:W-:-:S07]  /*17170*/  IMAD.MOV.U32 R15, RZ, RZ, -0x1 ;  /* 0xffffffffff0f7424 */ /* 0x000fce00078e00ff */
[----:B------:R-:W-:Y:S05]  /*17180*/  WARPSYNC.COLLECTIVE R15, `(.L_x_2403) ;  /* 0x000000000f087348 */ /* 0x000fea0003c00000 */
[----:B------:R-:W-:Y:S01]  /*17190*/  NOP ;  /* 0x0000000000007918 */ /* 0x000fe20000000000 */
[----:B------:R-:W-:Y:S01]  /*171a0*/  ENDCOLLECTIVE ;  /* 0x000000000000791b */ /* 0x000fe20003800000 */
.L_x_2403:
[----:B------:R-:W-:Y:S05]  /*171b0*/  BSYNC B0 ;  /* 0x0000000000007941 */ /* 0x000fea0003800000 */
.L_x_2402:
[----:B------:R-:W-:Y:S05]  /*171c0*/  BRA `(.L_x_2404) ;  /* 0xffffffc800f07947 */ /* 0x000fea000383ffff */
.L_x_2362:
[----:B-1----:R1:W2:Y:S02]  /*171d0*/  SYNCS.PHASECHK.TRANS64.TRYWAIT P0, [R15+URZ+0x30c20], R0 ;  /* 0x030c20000f0075a7 */ /* 0x0022a4000800017f */
[----:B--2---:R-:W-:Y:S05]  /*171e0*/  @!P0 NANOSLEEP.SYNCS 0x989680 ;  /* 0x009896800000895d */ /* 0x004fea0003900000 */
[----:B------:R-:W2:Y:S02]  /*171f0*/  @!P0 SYNCS.PHASECHK.TRANS64 P0, [R15+URZ+0x30c20], R0 ;  /* 0x030c20000f0085a7 */ /* 0x000ea4000800007f */
[----:B--2---:R-:W-:Y:S05]  /*17200*/  @!P0 BRA `(.L_x_2362) ;  /* 0xfffffffc00f08947 */ /* 0x004fea000383ffff */
[----:B------:R-:W-:Y:S05]  /*17210*/  BRA `(.L_x_2405) ;  /* 0xffffffe0005c7947 */ /* 0x000fea000383ffff */
.L_x_2366:
[----:B--2---:R2:W3:Y:S02]  /*17220*/  SYNCS.PHASECHK.TRANS64.TRYWAIT P1, [R15+URZ+0x30c40], R18 ;  /* 0x030c40120f0075a7 */ /* 0x0044e4000802017f */
[----:B---3--:R-:W-:Y:S05]  /*17230*/  @!P1 NANOSLEEP.SYNCS 0x989680 ;  /* 0x009896800000995d */ /* 0x008fea0003900000 */
[----:B------:R-:W3:Y:S02]  /*17240*/  @!P1 SYNCS.PHASECHK.TRANS64 P1, [R15+URZ+0x30c40], R18 ;  /* 0x030c40120f0095a7 */ /* 0x000ee4000802007f */
[----:B---3--:R-:W-:Y:S05]  /*17250*/  @!P1 BRA `(.L_x_2366) ;  /* 0xfffffffc00f09947 */ /* 0x008fea000383ffff */
[----:B------:R-:W-:Y:S05]  /*17260*/  BRA `(.L_x_2406) ;  /* 0xffffffe400c47947 */ /* 0x000fea000383ffff */
.L_x_2368:
[----:B-1----:R1:W3:Y:S02]  /*17270*/  SYNCS.PHASECHK.TRANS64.TRYWAIT P1, [R15+URZ+0x30c28], R18 ;  /* 0x030c28120f0075a7 */ /* 0x0022e4000802017f */
[----:B---3--:R-:W-:Y:S05]  /*17280*/  @!P1 NANOSLEEP.SYNCS 0x989680 ;  /* 0x009896800000995d */ /* 0x008fea0003900000 */
[----:B------:R-:W3:Y:S02]  /*17290*/  @!P1 SYNCS.PHASECHK.TRANS64 P1, [R15+URZ+0x30c28], R18 ;  /* 0x030c28120f0095a7 */ /* 0x000ee4000802007f */
[----:B---3--:R-:W-:Y:S05]  /*172a0*/  @!P1 BRA `(.L_x_2368) ;  /* 0xfffffffc00f09947 */ /* 0x008fea000383ffff */
[----:B------:R-:W-:Y:S05]  /*172b0*/  BRA `(.L_x_2407) ;  /* 0xffffffe800487947 */ /* 0x000fea000383ffff */
.L_x_2370:
[----:B---3--:R3:W4:Y:S02]  /*172c0*/  SYNCS.PHASECHK.TRANS64.TRYWAIT P1, [R15+URZ+0x30c48], R18 ;  /* 0x030c48120f0075a7 */ /* 0x008724000802017f */
[----:B----4-:R-:W-:Y:S05]  /*172d0*/  @!P1 NANOSLEEP.SYNCS 0x989680 ;  /* 0x009896800000995d */ /* 0x010fea0003900000 */
[----:B------:R-:W4:Y:S02]  /*172e0*/  @!P1 SYNCS.PHASECHK.TRANS64 P1, [R15+URZ+0x30c48], R18 ;  /* 0x030c48120f0095a7 */ /* 0x000f24000802007f */
[----:B----4-:R-:W-:Y:S05]  /*172f0*/  @!P1 BRA `(.L_x_2370) ;  /* 0xfffffffc00f09947 */ /* 0x010fea000383ffff */
[----:B------:R-:W-:Y:S05]  /*17300*/  BRA `(.L_x_2408) ;  /* 0xffffffe800cc7947 */ /* 0x000fea000383ffff */
.L_x_2372:
[----:B------:R-:W-:-:S07]  /*17310*/  SHF.L.U32 R4, R10, 0x1f, RZ ;  /* 0x0000001f0a047819 */ /* 0x000fce00000006ff */
.L_x_2409:
[----:B----4-:R4:W1:Y:S02]  /*17320*/  SYNCS.PHASECHK.TRANS64.TRYWAIT P1, [R15+URZ+0x30c20], R4 ;  /* 0x030c20040f0075a7 */ /* 0x010864000802017f */
[----:B-1----:R-:W-:Y:S05]  /*17330*/  @!P1 NANOSLEEP.SYNCS 0x989680 ;  /* 0x009896800000995d */ /* 0x002fea0003900000 */
[----:B------:R-:W1:Y:S02]  /*17340*/  @!P1 SYNCS.PHASECHK.TRANS64 P1, [R15+URZ+0x30c20], R4 ;  /* 0x030c20040f0095a7 */ /* 0x000e64000802007f */
[----:B-1----:R-:W-:Y:S05]  /*17350*/  @!P1 BRA `(.L_x_2409) ;  /* 0xfffffffc00f09947 */ /* 0x002fea000383ffff */
[----:B------:R-:W-:Y:S05]  /*17360*/  BRA `(.L_x_2410) ;  /* 0xffffffec00347947 */ /* 0x000fea000383ffff */
.L_x_2375:
[----:B----4-:R4:W1:Y:S02]  /*17370*/  SYNCS.PHASECHK.TRANS64.TRYWAIT P1, [R15+URZ+0x30c40], R12 ;  /* 0x030c400c0f0075a7 */ /* 0x010864000802017f */
[----:B-1----:R-:W-:Y:S05]  /*17380*/  @!P1 NANOSLEEP.SYNCS 0x989680 ;  /* 0x009896800000995d */ /* 0x002fea0003900000 */
[----:B------:R-:W1:Y:S02]  /*17390*/  @!P1 SYNCS.PHASECHK.TRANS64 P1, [R15+URZ+0x30c40], R12 ;  /* 0x030c400c0f0095a7 */ /* 0x000e64000802007f */
[----:B-1----:R-:W-:Y:S05]  /*173a0*/  @!P1 BRA `(.L_x_2375) ;  /* 0xfffffffc00f09947 */ /* 0x002fea000383ffff */
[----:B------:R-:W-:Y:S05]  /*173b0*/  BRA `(.L_x_2411) ;  /* 0xffffffec00d47947 */ /* 0x000fea000383ffff */
.L_x_2377:
[----:B-1----:R1:W2:Y:S02]  /*173c0*/  SYNCS.PHASECHK.TRANS64.TRYWAIT P1, [R15+URZ+0x30c28], R12 ;  /* 0x030c280c0f0075a7 */ /* 0x0022a4000802017f */
[----:B--2---:R-:W-:Y:S05]  /*173d0*/  @!P1 NANOSLEEP.SYNCS 0x989680 ;  /* 0x009896800000995d */ /* 0x004fea0003900000 */
[----:B------:R-:W2:Y:S02]  /*173e0*/  @!P1 SYNCS.PHASECHK.TRANS64 P1, [R15+URZ+0x30c28], R12 ;  /* 0x030c280c0f0095a7 */ /* 0x000ea4000802007f */
[----:B--2---:R-:W-:Y:S05]  /*173f0*/  @!P1 BRA `(.L_x_2377) ;  /* 0xfffffffc00f09947 */ /* 0x004fea000383ffff */
[----:B------:R-:W-:Y:S05]  /*17400*/  BRA `(.L_x_2412) ;  /* 0xfffffff0004c7947 */ /* 0x000fea000383ffff */
.L_x_2379:
[----:B------:R1:W1:Y:S02]  /*17410*/  SYNCS.PHASECHK.TRANS64.TRYWAIT P0, [R3+URZ+0x30c40], R0 ;  /* 0x030c4000030075a7 */ /* 0x000264000800017f */
[----:B-1----:R-:W-:Y:S05]  /*17420*/  @!P0 NANOSLEEP.SYNCS 0x989680 ;  /* 0x009896800000895d */ /* 0x002fea0003900000 */
[----:B------:R-:W1:Y:S02]  /*17430*/  @!P0 SYNCS.PHASECHK.TRANS64 P0, [R3+URZ+0x30c40], R0 ;  /* 0x030c4000030085a7 */ /* 0x000e64000800007f */
[----:B-1----:R-:W-:Y:S05]  /*17440*/  @!P0 BRA `(.L_x_2379) ;  /* 0xfffffffc00f08947 */ /* 0x002fea000383ffff */
[----:B------:R-:W-:Y:S05]  /*17450*/  BRA `(.L_x_2413) ;  /* 0xfffffff000e07947 */ /* 0x000fea000383ffff */
.L_x_2381:
[----:B------:R-:W-:Y:S01]  /*17460*/  BSSY B0, `(.L_x_2414) ;  /* 0x0000006000007945 */ /* 0x000fe20003800000 */
[----:B------:R-:W-:-:S07]  /*17470*/  MOV R15, 0xffffffff ;  /* 0xffffffff000f7802 */ /* 0x000fce0000000f00 */
[----:B---3--:R-:W-:Y:S05]  /*17480*/  WARPSYNC.COLLECTIVE R15, `(.L_x_2415) ;  /* 0x000000000f0c7348 */ /* 0x008fea0003c00000 */
[----:B------:R-:W-:Y:S02]  /*17490*/  ELECT P6, UR62, PT ;  /* 0x00000000003e782f */ /* 0x000fe400038c0000 */
[----:B------:R-:W-:Y:S01]  /*174a0*/  MOV R14, UR62 ;  /* 0x0000003e000e7c02 */ /* 0x000fe20008000f00 */
[----:B---3--:R-:W-:Y:S10]  /*174b0*/  ENDCOLLECTIVE ;  /* 0x000000000000791b */ /* 0x008ff40003800000 */
.L_x_2415:
[----:B------:R-:W-:Y:S05]  /*174c0*/  BSYNC B0 ;  /* 0x0000000000007941 */ /* 0x000fea0003800000 */
.L_x_2414:
[----:B------:R-:W-:Y:S05]  /*174d0*/  BRA `(.L_x_2416) ;  /* 0xfffffff400747947 */ /* 0x000fea000383ffff */
.L_x_2383:
[----:B-1----:R1:W2:Y:S02]  /*174e0*/  SYNCS.PHASECHK.TRANS64.TRYWAIT P0, [R7+URZ], R4 ;  /* 0x00000004070075a7 */ /* 0x0022a4000800017f */
[----:B--2---:R-:W-:Y:S05]  /*174f0*/  @!P0 NANOSLEEP.SYNCS 0x989680 ;  /* 0x009896800000895d */ /* 0x004fea0003900000 */
[----:B------:R-:W2:Y:S02]  /*17500*/  @!P0 SYNCS.PHASECHK.TRANS64 P0, [R7+URZ], R4 ;  /* 0x00000004070085a7 */ /* 0x000ea4000800007f */
[----:B--2---:R-:W-:Y:S05]  /*17510*/  @!P0 BRA `(.L_x_2383) ;  /* 0xfffffffc00f08947 */ /* 0x004fea000383ffff */
[----:B------:R-:W-:Y:S05]  /*17520*/  BRA `(.L_x_2417) ;  /* 0xfffffff400b47947 */ /* 0x000fea000383ffff */
.L_x_2384:
[----:B--2---:R2:W4:Y:S02]  /*17530*/  SYNCS.PHASECHK.TRANS64.TRYWAIT P0, [R3+URZ], R2 ;  /* 0x00000002030075a7 */ /* 0x004524000800017f */
[----:B----4-:R-:W-:Y:S05]  /*17540*/  @!P0 NANOSLEEP.SYNCS 0x989680 ;  /* 0x009896800000895d */ /* 0x010fea0003900000 */
[----:B------:R-:W4:Y:S02]  /*17550*/  @!P0 SYNCS.PHASECHK.TRANS64 P0, [R3+URZ], R2 ;  /* 0x00000002030085a7 */ /* 0x000f24000800007f */
[----:B----4-:R-:W-:Y:S05]  /*17560*/  @!P0 BRA `(.L_x_2384) ;  /* 0xfffffffc00f08947 */ /* 0x010fea000383ffff */
[----:B------:R-:W-:Y:S05]  /*17570*/  BRA `(.L_x_2418) ;  /* 0xfffffff400a87947 */ /* 0x000fea000383ffff */
.L_x_2386:
[----:B--2---:R2:W4:Y:S02]  /*17580*/  SYNCS.PHASECHK.TRANS64.TRYWAIT P0, [R5+URZ], R4 ;  /* 0x00000004050075a7 */ /* 0x004524000800017f */
[----:B----4-:R-:W-:Y:S05]  /*17590*/  @!P0 NANOSLEEP.SYNCS 0x989680 ;  /* 0x009896800000895d */ /* 0x010fea0003900000 */
[----:B------:R-:W4:Y:S02]  /*175a0*/  @!P0 SYNCS.PHASECHK.TRANS64 P0, [R5+URZ], R4 ;  /* 0x00000004050085a7 */ /* 0x000f24000800007f */
[----:B----4-:R-:W-:Y:S05]  /*175b0*/  @!P0 BRA `(.L_x_2386) ;  /* 0xfffffffc00f08947 */ /* 0x010fea000383ffff */
[----:B------:R-:W-:Y:S05]  /*175c0*/  BRA `(.L_x_2419) ;  /* 0xfffffff400ac7947 */ /* 0x000fea000383ffff */
.L_x_2420:
        /* <DEDUP_REMOVED lines=11> */
.L_x_3735:


//--------------------- .text._ZN7cutlass13device_kernelIN5flash22FlashAttnBwdPreprocessIN4cute5tupleIJNS3_1CILi128EEENS5_ILi64EEEEEENS_10bfloat16_tEfNS_4arch4Sm90ELb1ELb1EEEEEvNT_6ParamsE --------------------------
	.section	.text._ZN7cutlass13device_kernelIN5flash22FlashAttnBwdPreprocessIN4cute5tupleIJNS3_1CILi128EEENS5_ILi64EEEEEENS_10bfloat16_tEfNS_4arch4Sm90ELb1ELb1EEEEEvNT_6ParamsE,"ax",@progbits
	.align	128
.text._ZN7cutlass13device_kernelIN5flash22FlashAttnBwdPreprocessIN4cute5tupleIJNS3_1CILi128EEENS5_ILi64EEEEEENS_10bfloat16_tEfNS_4arch4Sm90ELb1ELb1EEEEEvNT_6ParamsE:
        .type           _ZN7cutlass13device_kernelIN5flash22FlashAttnBwdPreprocessIN4cute5tupleIJNS3_1CILi128EEENS5_ILi64EEEEEENS_10bfloat16_tEfNS_4arch4Sm90ELb1ELb1EEEEEvNT_6ParamsE,@function
        .size           _ZN7cutlass13device_kernelIN5flash22FlashAttnBwdPreprocessIN4cute5tupleIJNS3_1CILi128EEENS5_ILi64EEEEEENS_10bfloat16_tEfNS_4arch4Sm90ELb1ELb1EEEEEvNT_6ParamsE,(.L_x_3736 - _ZN7cutlass13device_kernelIN5flash22FlashAttnBwdPreprocessIN4cute5tupleIJNS3_1CILi128EEENS5_ILi64EEEEEENS_10bfloat16_tEfNS_4arch4Sm90ELb1ELb1EEEEEvNT_6ParamsE)
        .other          _ZN7cutlass13device_kernelIN5flash22FlashAttnBwdPreprocessIN4cute5tupleIJNS3_1CILi128EEENS5_ILi64EEEEEENS_10bfloat16_tEfNS_4arch4Sm90ELb1ELb1EEEEEvNT_6ParamsE,@"STO_CUDA_ENTRY STV_DEFAULT"
_ZN7cutlass13device_kernelIN5flash22FlashAttnBwdPreprocessIN4cute5tupleIJNS3_1CILi128EEENS5_ILi64EEEEEENS_10bfloat16_tEfNS_4arch4Sm90ELb1ELb1EEEEEvNT_6ParamsE:
        /* <DEDUP_REMOVED lines=11> */
[----:B------:R-:W-:Y:S01]  /*00b0*/  ISETP.NE.U32.AND P2, PT, R4, RZ, PT ;  /* 0x000000ff0400720c */ /* 0x000fe20003f45070 */
[----:B-1----:R-:W-:-:S04]  /*00c0*/  IMAD.WIDE R6, R0, 0x4, R6 ;  /* 0x0000000400067825 */ /* 0x002fc800078e0206 */
[----:B------:R-:W0:Y:S01]  /*00d0*/  @P1 LDC.64 R8, c[0x0][0x2f8] ;  /* 0x0000be00ff081b82 */ /* 0x000e220000000a00 */
[----:B------:R-:W-:-:S05]  /*00e0*/  IMAD.U32 R4, RZ, RZ, UR6 ;  /* 0x00000006ff047e24 */ /* 0x000fca000f8e00ff */
[----:B------:R1:W5:Y:S01]  /*00f0*/  @P0 LDG.E R48, desc[UR4][R6.64] ;  /* 0x0000000406300981 */ /* 0x000362000c1e1900 */
[----:B------:R-:W-:Y:S01]  /*0100*/  ISETP.NE.AND.EX P2, PT, R5, RZ, PT, P2 ;  /* 0x000000ff0500720c */ /* 0x000fe20003f45320 */
[----:B------:R-:W2:Y:S01]  /*0110*/  S2R R2, SR_CTAID.X ;  /* 0x0000000000027919 */ /* 0x000ea20000002500 */
[----:B------:R-:W3:Y:S01]  /*0120*/  S2R R3, SR_TID.X ;  /* 0x0000000000037919 */ /* 0x000ee20000002100 */
[----:B0-----:R-:W-:-:S05]  /*0130*/  @P1 IMAD.WIDE R8, R0, 0x4, R8 ;  /* 0x0000000400081825 */ /* 0x001fca00078e0208 */
[----:B------:R1:W5:Y:S01]  /*0140*/  @P1 LDG.E R4, desc[UR4][R8.64] ;  /* 0x0000000408041981 */ /* 0x000362000c1e1900 */
[----:B--2---:R-:W-:Y:S01]  /*0150*/  IMAD.SHL.U32 R5, R2, 0x80, RZ ;  /* 0x0000008002057824 */ /* 0x004fe200078e00ff */
[----:B---3--:R-:W-:Y:S06]  /*0160*/  @P1 BRA `(.L_x_2421) ;  /* 0x0000000000101947 */ /* 0x008fec0003800000 */
[----:B------:R-:W-:Y:S05]  /*0170*/  @!P0 BRA `(.L_x_2421) ;  /* 0x00000000000c8947 */ /* 0x000fea0003800000 */
[----:B-1----:R-:W2:Y:S04]  /*0180*/  LDG.E R9, desc[UR4][R6.64] ;  /* 0x0000000406097981 */ /* 0x002ea8000c1e1900 */
[----:B-----5:R-:W2:Y:S02]  /*0190*/  LDG.E R4, desc[UR4][R6.64+0x4] ;  /* 0x0000040406047981 */ /* 0x020ea4000c1e1900 */
[----:B--2---:R-:W-:-:S07]  /*01a0*/  IMAD.IADD R4, R4, 0x1, -R9 ;  /* 0x0000000104047824 */ /* 0x004fce00078e0a09 */
.L_x_2421:
[----:B-----5:R-:W-:-:S13]  /*01b0*/  ISETP.LE.AND P1, PT, R4, R5, PT ;  /* 0x000000050400720c */ /* 0x020fda0003f23270 */
[----:B------:R-:W-:Y:S05]  /*01c0*/  @P2 EXIT P1 ;  /* 0x000000000000294d */ /* 0x000fea0000800000 */
[----:B------:R-:W0:Y:S01]  /*01d0*/  S2UR UR6, SR_CTAID.Y ;  /* 0x00000000000679c3 */ /* 0x000e220000002600 */
[----:B------:R-:W-:Y:S01]  /*01e0*/  ISETP.GT.AND P1, PT, R3, 0x7f, PT ;  /* 0x0000007f0300780c */ /* 0x000fe20003f24270 */
[----:B------:R-:W-:Y:S01]  /*01f0*/  BSSY B0, `(.L_x_2422) ;  /* 0x0000026000007945 */ /* 0x000fe20003800000 */
[----:B------:R-:W-:Y:S02]  /*0200*/  IADD3 R47, -R5, R4, RZ ;  /* 0x00000004052f7210 */ /* 0x000fe40007ffe1ff */
[----:B------:R-:W-:Y:S02]  /*0210*/  CS2R R14, SRZ ;  /* 0x00000000000e7805 */ /* 0x000fe4000001ff00 */
[----:B-1----:R-:W-:Y:S01]  /*0220*/  SHF.R.S32.HI R6, RZ, 0x1f, R3 ;  /* 0x0000001fff067819 */ /* 0x002fe20000011403 */
[----:B------:R-:W-:Y:S01]  /*0230*/  @P0 IMAD.MOV.U32 R14, RZ, RZ, R48 ;  /* 0x000000ffff0e0224 */ /* 0x000fe200078e0030 */
[----:B------:R-:W-:Y:S01]  /*0240*/  ISETP.GE.OR P4, PT, R3, R47, P1 ;  /* 0x0000002f0300720c */ /* 0x000fe20000f86670 */
[----:B------:R-:W1:Y:S01]  /*0250*/  LDC.64 R10, c[0x0][0x230] ;  /* 0x00008c00ff0a7b82 */ /* 0x000e620000000a00 */
[----:B------:R-:W-:Y:S01]  /*0260*/  LEA.HI R7, R6, R3, RZ, 0x3 ;  /* 0x0000000306077211 */ /* 0x000fe200078f18ff */
[----:B------:R-:W-:Y:S01]  /*0270*/  IMAD.MOV.U32 R40, RZ, RZ, 0x7f800000 ;  /* 0x7f800000ff287424 */ /* 0x000fe200078e00ff */
[----:B------:R-:W-:-:S02]  /*0280*/  SHF.R.S32.HI R41, RZ, 0x1f, R0 ;  /* 0x0000001fff297819 */ /* 0x000fc40000011400 */
[----:B------:R-:W-:Y:S02]  /*0290*/  LOP3.LUT R8, R7, 0xfffffff8, RZ, 0xc0, !PT ;  /* 0xfffffff807087812 */ /* 0x000fe400078ec0ff */
[----:B------:R-:W-:Y:S02]  /*02a0*/  SHF.R.S32.HI R6, RZ, 0x3, R7 ;  /* 0x00000003ff067819 */ /* 0x000fe40000011407 */
[----:B------:R-:W-:Y:S01]  /*02b0*/  @P0 SHF.R.S32.HI R15, RZ, 0x1f, R48 ;  /* 0x0000001fff0f0819 */ /* 0x000fe20000011430 */
[----:B------:R-:W-:Y:S01]  /*02c0*/  IMAD.IADD R45, R3, 0x1, -R8 ;  /* 0x00000001032d7824 */ /* 0x000fe200078e0a08 */
[----:B------:R-:W-:Y:S02]  /*02d0*/  ISETP.GE.AND P3, PT, R6, R47, PT ;  /* 0x0000002f0600720c */ /* 0x000fe40003f66270 */
[----:B------:R-:W-:Y:S02]  /*02e0*/  SEL R7, R0, RZ, !P2 ;  /* 0x000000ff00077207 */ /* 0x000fe40005000000 */
[----:B------:R-:W-:Y:S01]  /*02f0*/  SHF.L.U32 R8, R45, 0x3, RZ ;  /* 0x000000032d087819 */ /* 0x000fe200000006ff */
[----:B0-----:R-:W-:Y:S01]  /*0300*/  USHF.R.S32.HI UR7, URZ, 0x1f, UR6 ;  /* 0x0000001f3f077899 */ /* 0x001fe20008011406 */
[----:B------:R-:W-:Y:S01]  /*0310*/  SEL R41, R41, RZ, !P2 ;  /* 0x000000ff29297207 */ /* 0x000fe20005000000 */
[----:B------:R-:W-:Y:S10]  /*0320*/  @P4 BRA `(.L_x_2423) ;  /* 0x0000000000484947 */ /* 0x000ff40003800000 */
[----:B------:R-:W0:Y:S01]  /*0330*/  LDC.64 R18, c[0x0][0x290] ;  /* 0x0000a400ff127b82 */ /* 0x000e220000000a00 */
[----:B------:R-:W-:Y:S01]  /*0340*/  SHF.R.S32.HI R13, RZ, 0x1f, R5 ;  /* 0x0000001fff0d7819 */ /* 0x000fe20000011405 */
[----:B------:R-:W-:Y:S01]  /*0350*/  ULDC.64 UR8, c[0x0][0x298] ;  /* 0x0000a60000087ab9 */ /* 0x000fe20000000a00 */
[--C-:B------:R-:W-:Y:S02]  /*0360*/  SHF.R.S32.HI R16, RZ, 0x1f, R3.reuse ;  /* 0x0000001fff107819 */ /* 0x100fe40000011403 */
[----:B------:R-:W-:-:S04]  /*0370*/  IADD3 R12, P2, P4, R14, R5, R3 ;  /* 0x000000050e0c7210 */ /* 0x000fc80007c5e003 */
[----:B------:R-:W-:Y:S01]  /*0380*/  IADD3.X R13, R15, R13, R16, P2, P4 ;  /* 0x0000000d0f0d7210 */ /* 0x000fe200017e8410 */
[C---:B0-----:R-:W-:Y:S02]  /*0390*/  IMAD R16, R18.reuse, UR7, RZ ;  /* 0x0000000712107c24 */ /* 0x041fe4000f8e02ff */
[----:B------:R-:W-:-:S04]  /*03a0*/  IMAD.WIDE.U32 R12, R18, UR6, R12 ;  /* 0x00000006120c7c25 */ /* 0x000fc8000f8e000c */
[----:B------:R-:W-:Y:S02]  /*03b0*/  IMAD R17, R19, UR6, R16 ;  /* 0x0000000613117c24 */ /* 0x000fe4000f8e0210 */
[----:B------:R-:W-:Y:S02]  /*03c0*/  IMAD R16, R41, UR8, RZ ;  /* 0x0000000829107c24 */ /* 0x000fe4000f8e02ff */
[----:B------:R-:W-:Y:S02]  /*03d0*/  IMAD.IADD R13, R13, 0x1, R17 ;  /* 0x000000010d0d7824 */ /* 0x000fe400078e0211 */
[C---:B------:R-:W-:Y:S02]  /*03e0*/  IMAD R17, R7.reuse, UR9, R16 ;  /* 0x0000000907117c24 */ /* 0x040fe4000f8e0210 */
[----:B------:R-:W-:Y:S01]  /*03f0*/  IMAD.WIDE.U32 R12, R7, UR8, R12 ;  /* 0x00000008070c7c25 */ /* 0x000fe2000f8e000c */
[----:B------:R-:W-:-:S03]  /*0400*/  ULDC.64 UR8, c[0x0][0x288] ;  /* 0x0000a20000087ab9 */ /* 0x000fc60000000a00 */
[----:B------:R-:W-:Y:S01]  /*0410*/  IMAD.IADD R13, R13, 0x1, R17 ;  /* 0x000000010d0d7824 */ /* 0x000fe200078e0211 */
[----:B------:R-:W-:-:S04]  /*0420*/  LEA R16, P2, R12, UR8, 0x2 ;  /* 0x000000080c107c11 */ /* 0x000fc8000f8410ff */
[----:B------:R-:W-:-:S05]  /*0430*/  LEA.HI.X R17, R12, UR9, R13, 0x2, P2 ;  /* 0x000000090c117c11 */ /* 0x000fca00090f140d */
[----:B------:R0:W5:Y:S04]  /*0440*/  LDG.E R40, desc[UR4][R16.64] ;  /* 0x0000000410287981 */ /* 0x000168000c1e1900 */
.L_x_2423:
[----:B------:R-:W-:Y:S05]  /*0450*/  BSYNC B0 ;  /* 0x0000000000007941 */ /* 0x000fea0003800000 */
.L_x_2422:
[----:B------:R-:W-:Y:S01]  /*0460*/  ULDC UR8, c[0x0][0x21c] ;  /* 0x0000870000087ab9 */ /* 0x000fe20000000800 */
[----:B0-----:R-:W0:Y:S01]  /*0470*/  LDC.64 R16, c[0x0][0x250] ;  /* 0x00009400ff107b82 */ /* 0x001e220000000a00 */
[----:B------:R-:W-:Y:S01]  /*0480*/  ISETP.LT.AND P6, PT, R8, UR8, !P3 ;  /* 0x0000000808007c0c */ /* 0x000fe2000dfc1270 */
[C---:B------:R-:W-:Y:S01]  /*0490*/  VIADD R44, R6.reuse, 0x20 ;  /* 0x00000020062c7836 */ /* 0x040fe20000000000 */
[----:B------:R-:W-:Y:S01]  /*04a0*/  SHF.R.S32.HI R42, RZ, 0x1f, R6 ;  /* 0x0000001fff2a7819 */ /* 0x000fe20000011406 */
[C---:B------:R-:W-:Y:S01]  /*04b0*/  VIADD R43, R6.reuse, 0x40 ;  /* 0x00000040062b7836 */ /* 0x040fe20000000000 */
[----:B------:R-:W-:Y:S01]  /*04c0*/  IADD3 R36, P2, R6, R14, RZ ;  /* 0x0000000e06247210 */ /* 0x000fe20007f5e0ff */
[----:B-1----:R-:W-:Y:S01]  /*04d0*/  IMAD R14, R10, UR7, RZ ;  /* 0x000000070a0e7c24 */ /* 0x002fe2000f8e02ff */
[----:B------:R-:W-:Y:S02]  /*04e0*/  SHF.R.S32.HI R9, RZ, 0x1f, R8 ;  /* 0x0000001fff097819 */ /* 0x000fe40000011408 */
[----:B------:R-:W-:Y:S01]  /*04f0*/  IADD3.X R37, R42, R15, RZ, P2, !PT ;  /* 0x0000000f2a257210 */ /* 0x000fe200017fe4ff */
[----:B------:R-:W-:Y:S01]  /*0500*/  IMAD R11, R11, UR6, R14 ;  /* 0x000000060b0b7c24 */ /* 0x000fe2000f8e020e */
[----:B------:R-:W-:Y:S01]  /*0510*/  ISETP.GE.AND P2, PT, R8, UR8, PT ;  /* 0x0000000808007c0c */ /* 0x000fe2000bf46270 */
[----:B------:R-:W-:Y:S01]  /*0520*/  IMAD.WIDE.U32 R14, R10, UR6, R8 ;  /* 0x000000060a0e7c25 */ /* 0x000fe2000f8e0008 */
[----:B------:R-:W-:Y:S01]  /*0530*/  ULDC.64 UR8, c[0x0][0x238] ;  /* 0x00008e0000087ab9 */ /* 0x000fe20000000a00 */
[----:B------:R-:W1:Y:S01]  /*0540*/  @P6 LDC.64 R12, c[0x0][0x228] ;  /* 0x00008a00ff0c6b82 */ /* 0x000e620000000a00 */
[----:B------:R-:W-:Y:S01]  /*0550*/  ISETP.LT.AND P4, PT, R44, R47, !P2 ;  /* 0x0000002f2c00720c */ /* 0x000fe20005781270 */
[----:B------:R-:W-:-:S02]  /*0560*/  IMAD.IADD R15, R15, 0x1, R11 ;  /* 0x000000010f0f7824 */ /* 0x000fc400078e020b */
[----:B------:R-:W-:Y:S02]  /*0570*/  IMAD R18, R41, UR8, RZ ;  /* 0x0000000829127c24 */ /* 0x000fe4000f8e02ff */
[----:B------:R-:W-:Y:S02]  /*0580*/  IMAD.WIDE R36, R2, 0x80, R36 ;  /* 0x0000008002247825 */ /* 0x000fe400078e0224 */
[----:B------:R-:W2:Y:S02]  /*0590*/  @P6 LDC.64 R20, c[0x0][0x210] ;  /* 0x00008400ff146b82 */ /* 0x000ea40000000a00 */
[C---:B------:R-:W-:Y:S02]  /*05a0*/  IMAD R19, R7.reuse, UR9, R18 ;  /* 0x0000000907137c24 */ /* 0x040fe4000f8e0212 */
[C---:B0-----:R-:W-:Y:S02]  /*05b0*/  IMAD R22, R16.reuse, UR7, RZ ;  /* 0x0000000710167c24 */ /* 0x041fe4000f8e02ff */
[----:B------:R-:W-:Y:S01]  /*05c0*/  IMAD.WIDE.U32 R38, R7, UR8, R14 ;  /* 0x0000000807267c25 */ /* 0x000fe2000f8e000e */
[----:B------:R-:W-:Y:S01]  /*05d0*/  ULDC.64 UR8, c[0x0][0x258] ;  /* 0x0000960000087ab9 */ /* 0x000fe20000000a00 */
[----:B------:R-:W0:Y:S02]  /*05e0*/  @P6 LDC.64 R10, c[0x0][0x248] ;  /* 0x00009200ff0a6b82 */ /* 0x000e240000000a00 */
[----:B------:R-:W-:Y:S01]  /*05f0*/  IMAD R17, R17, UR6, R22 ;  /* 0x0000000611117c24 */ /* 0x000fe2000f8e0216 */
[----:B------:R-:W-:Y:S01]  /*0600*/  IADD3 R39, R39, R19, RZ ;  /* 0x0000001327277210 */ /* 0x000fe20007ffe0ff */
[----:B------:R-:W-:-:S03]  /*0610*/  IMAD.WIDE.U32 R8, R16, UR6, R8 ;  /* 0x0000000610087c25 */ /* 0x000fc6000f8e0008 */
[----:B------:R-:W-:Y:S01]  /*0620*/  @P4 MOV R25, R39 ;  /* 0x0000002700194202 */ /* 0x000fe20000000f00 */
[-C--:B-1----:R-:W-:Y:S01]  /*0630*/  @P6 IMAD R18, R37, R12.reuse, RZ ;  /* 0x0000000c25126224 */ /* 0x082fe200078e02ff */
[----:B------:R-:W1:Y:S01]  /*0640*/  @P6 LDC.64 R22, c[0x0][0x240] ;  /* 0x00009000ff166b82 */ /* 0x000e620000000a00 */
[----:B------:R-:W-:Y:S02]  /*0650*/  IMAD.IADD R9, R9, 0x1, R17 ;  /* 0x0000000109097824 */ /* 0x000fe400078e0211 */
[C---:B------:R-:W-:Y:S02]  /*0660*/  @P6 IMAD R15, R36.reuse, R13, R18 ;  /* 0x0000000d240f6224 */ /* 0x040fe400078e0212 */
[----:B------:R-:W-:Y:S02]  /*0670*/  IMAD R14, R41, UR8, RZ ;  /* 0x00000008290e7c24 */ /* 0x000fe4000f8e02ff */
[----:B------:R-:W-:Y:S01]  /*0680*/  @P6 IMAD.WIDE.U32 R12, R36, R12, R38 ;  /* 0x0000000c240c6225 */ /* 0x000fe200078e0026 */
[----:B------:R-:W3:Y:S03]  /*0690*/  @P4 LDC.64 R18, c[0x0][0x228] ;  /* 0x00008a00ff124b82 */ /* 0x000ee60000000a00 */
[----:B------:R-:W-:Y:S01]  /*06a0*/  IMAD.WIDE.U32 R58, R7, UR8, R8 ;  /* 0x00000008073a7c25 */ /* 0x000fe2000f8e0008 */
[----:B--2---:R-:W-:-:S03]  /*06b0*/  @P6 LEA R20, P5, R12, R20, 0x1 ;  /* 0x000000140c146211 */ /* 0x004fc600078a08ff */
[----:B------:R-:W-:Y:S01]  /*06c0*/  IMAD R53, R7, UR9, R14 ;  /* 0x0000000907357c24 */ /* 0x000fe2000f8e020e */
[----:B------:R-:W2:Y:S01]  /*06d0*/  @P4 LDC.64 R60, c[0x0][0x210] ;  /* 0x00008400ff3c4b82 */ /* 0x000ea20000000a00 */
[----:B------:R-:W-:Y:S01]  /*06e0*/  @P6 IMAD.IADD R8, R13, 0x1, R15 ;  /* 0x000000010d086824 */ /* 0x000fe200078e020f */
[----:B------:R-:W-:Y:S01]  /*06f0*/  CS2R R14, SRZ ;  /* 0x00000000000e7805 */ /* 0x000fe2000001ff00 */
[-C--:B0-----:R-:W-:Y:S01]  /*0700*/  @P6 IMAD R9, R37, R10.reuse, RZ ;  /* 0x0000000a25096224 */ /* 0x081fe200078e02ff */
[----:B------:R-:W-:Y:S01]  /*0710*/  IADD3 R53, R59, R53, RZ ;  /* 0x000000353b357210 */ /* 0x000fe20007ffe0ff */
[----:B------:R-:W-:Y:S01]  /*0720*/  @P6 IMAD.MOV.U32 R52, RZ, RZ, R58 ;  /* 0x000000ffff346224 */ /* 0x000fe200078e003a */
[----:B------:R-:W-:Y:S01]  /*0730*/  @P6 LEA.HI.X R21, R12, R21, R8, 0x1, P5 ;  /* 0x000000150c156211 */ /* 0x000fe200028f0c08 */
[C---:B------:R-:W-:Y:S01]  /*0740*/  @P6 IMAD R13, R36.reuse, R11, R9 ;  /* 0x0000000b240d6224 */ /* 0x040fe200078e0209 */
[C---:B------:R-:W-:Y:S01]  /*0750*/  @P4 IADD3 R27, P5, R36.reuse, 0x20, RZ ;  /* 0x00000020241b4810 */ /* 0x040fe20007fbe0ff */
[----:B------:R-:W-:Y:S01]  /*0760*/  @P6 IMAD.WIDE.U32 R10, R36, R10, R52 ;  /* 0x0000000a240a6225 */ /* 0x000fe200078e0034 */
[----:B------:R-:W0:Y:S03]  /*0770*/  @P4 LDC.64 R16, c[0x0][0x248] ;  /* 0x00009200ff104b82 */ /* 0x000e260000000a00 */
[----:B------:R-:W-:Y:S01]  /*0780*/  @P4 IMAD.X R9, RZ, RZ, R37, P5 ;  /* 0x000000ffff094224 */ /* 0x000fe200028e0625 */
[----:B------:R-:W-:Y:S01]  /*0790*/  @P6 IADD3 R8, R11, R13, RZ ;  /* 0x0000000d0b086210 */ /* 0x000fe20007ffe0ff */
[----:B------:R-:W-:Y:S01]  /*07a0*/  @P4 IMAD.MOV.U32 R24, RZ, RZ, R38 ;  /* 0x000000ffff184224 */ /* 0x000fe200078e0026 */
[C---:B-1----:R-:W-:Y:S01]  /*07b0*/  @P6 LEA R22, P5, R10.reuse, R22, 0x1 ;  /* 0x000000160a166211 */ /* 0x042fe200078a08ff */
[----:B---3--:R-:W-:Y:S01]  /*07c0*/  @P4 IMAD R12, R9, R18, RZ ;  /* 0x00000012090c4224 */ /* 0x008fe200078e02ff */
[----:B------:R-:W1:Y:S02]  /*07d0*/  @P4 LDC.64 R32, c[0x0][0x240] ;  /* 0x00009000ff204b82 */ /* 0x000e640000000a00 */
[----:B------:R-:W-:Y:S01]  /*07e0*/  @P6 LEA.HI.X R23, R10, R23, R8, 0x1, P5 ;  /* 0x000000170a176211 */ /* 0x000fe200028f0c08 */
[----:B------:R-:W-:Y:S01]  /*07f0*/  @P4 IMAD R29, R27, R19, R12 ;  /* 0x000000131b1d4224 */ /* 0x000fe200078e020c */
[----:B------:R-:W-:-:S02]  /*0800*/  CS2R R8, SRZ ;  /* 0x0000000000087805 */ /* 0x000fc4000001ff00 */
[----:B------:R-:W-:Y:S02]  /*0810*/  CS2R R10, SRZ ;  /* 0x00000000000a7805 */ /* 0x000fe4000001ff00 */
[----:B------:R-:W-:Y:S01]  /*0820*/  CS2R R12, SRZ ;  /* 0x00000000000c7805 */ /* 0x000fe2000001ff00 */
[----:B------:R-:W-:Y:S01]  /*0830*/  @P4 IMAD.WIDE.U32 R18, R27, R18, R24 ;  /* 0x000000121b124225 */ /* 0x000fe200078e0018 */
[----:B------:R-:W-:Y:S02]  /*0840*/  ISETP.LT.AND P5, PT, R43, R47, !P2 ;  /* 0x0000002f2b00720c */ /* 0x000fe400057a1270 */
[----:B------:R3:W4:Y:S01]  /*0850*/  @P6 LDG.E.128 R8, desc[UR4][R20.64] ;  /* 0x0000000414086981 */ /* 0x000722000c1e1d00 */
[----:B------:R-:W-:Y:S02]  /*0860*/  @P4 IMAD.IADD R19, R19, 0x1, R29 ;  /* 0x0000000113134824 */ /* 0x000fe400078e021d */
[----:B------:R-:W-:Y:S01]  /*0870*/  VIADD R46, R6, 0x60 ;  /* 0x00000060062e7836 */ /* 0x000fe20000000000 */
[----:B------:R0:W4:Y:S01]  /*0880*/  @P6 LDG.E.128 R12, desc[UR4][R22.64] ;  /* 0x00000004160c6981 */ /* 0x000122000c1e1d00 */
[----:B--2---:R-:W-:-:S03]  /*0890*/  @P4 LEA R60, P6, R18, R60, 0x1 ;  /* 0x0000003c123c4211 */ /* 0x004fc600078c08ff */
[----:B------:R-:W-:Y:S02]  /*08a0*/  ISETP.LT.AND P2, PT, R46, R47, !P2 ;  /* 0x0000002f2e00720c */ /* 0x000fe40005741270 */
[----:B------:R-:W-:Y:S01]  /*08b0*/  @P4 LEA.HI.X R61, R18, R61, R19, 0x1, P6 ;  /* 0x0000003d123d4211 */ /* 0x000fe200030f0c13 */
[----:B------:R-:W2:Y:S01]  /*08c0*/  @P5 LDC.64 R56, c[0x0][0x228] ;  /* 0x00008a00ff385b82 */ /* 0x000ea20000000a00 */
[C---:B------:R-:W-:Y:S01]  /*08d0*/  @P4 IADD3 R27, P6, R36.reuse, 0x20, RZ ;  /* 0x00000020241b4810 */ /* 0x040fe20007fde0ff */
[----:B---3--:R-:W-:Y:S01]  /*08e0*/  @P4 IMAD.MOV.U32 R20, RZ, RZ, R58 ;  /* 0x000000ffff144224 */ /* 0x008fe200078e003a */
[----:B------:R-:W-:Y:S01]  /*08f0*/  @P4 MOV R21, R53 ;  /* 0x0000003500154202 */ /* 0x000fe20000000f00 */
[----:B------:R-:W-:Y:S01]  /*0900*/  @P5 IMAD.MOV.U32 R55, RZ, RZ, R39 ;  /* 0x000000ffff375224 */ /* 0x000fe200078e0027 */
[----:B------:R-:W-:Y:S02]  /*0910*/  @P4 IADD3.X R19, RZ, R37, RZ, P6, !PT ;  /* 0x00000025ff134210 */ /* 0x000fe400037fe4ff */
[----:B------:R-:W-:Y:S01]  /*0920*/  @P5 MOV R54, R38 ;  /* 0x0000002600365202 */ /* 0x000fe20000000f00 */
[----:B------:R-:W3:Y:S02]  /*0930*/  @P5 LDC.64 R50, c[0x0][0x248] ;  /* 0x00009200ff325b82 */ /* 0x000ee40000000a00 */
[----:B0-----:R-:W-:Y:S01]  /*0940*/  @P4 IMAD R18, R19, R16, RZ ;  /* 0x0000001013124224 */ /* 0x001fe200078e02ff */
[----:B------:R-:W-:-:S03]  /*0950*/  @P5 IADD3 R19, P6, R36, 0x40, RZ ;  /* 0x0000004024135810 */ /* 0x000fc60007fde0ff */
[C---:B------:R-:W-:Y:S02]  /*0960*/  @P4 IMAD R25, R27.reuse, R17, R18 ;  /* 0x000000111b194224 */ /* 0x040fe400078e0212 */
[----:B------:R-:W0:Y:S01]  /*0970*/  @P2 LDC.64 R34, c[0x0][0x228] ;  /* 0x00008a00ff222b82 */ /* 0x000e220000000a00 */
[----:B------:R-:W-:Y:S01]  /*0980*/  @P5 IMAD.X R23, RZ, RZ, R37, P6 ;  /* 0x000000ffff175224 */ /* 0x000fe200030e0625 */
[----:B------:R-:W-:Y:S01]  /*0990*/  @P5 IADD3 R18, P6, R36, 0x40, RZ ;  /* 0x0000004024125810 */ /* 0x000fe20007fde0ff */
[----:B------:R-:W-:-:S04]  /*09a0*/  @P4 IMAD.WIDE.U32 R16, R27, R16, R20 ;  /* 0x000000101b104225 */ /* 0x000fc800078e0014 */
[----:B------:R-:W-:Y:S01]  /*09b0*/  @P5 IMAD.X R49, RZ, RZ, R37, P6 ;  /* 0x000000ffff315224 */ /* 0x000fe200030e0625 */
[C---:B-1----:R-:W-:Y:S01]  /*09c0*/  @P4 LEA R32, P6, R16.reuse, R32, 0x1 ;  /* 0x0000002010204211 */ /* 0x042fe200078c08ff */
[----:B------:R-:W-:Y:S01]  /*09d0*/  @P4 IMAD.IADD R17, R17, 0x1, R25 ;  /* 0x0000000111114824 */ /* 0x000fe200078e0219 */
[----:B------:R-:W1:Y:S01]  /*09e0*/  @P5 LDC.64 R30, c[0x0][0x210] ;  /* 0x00008400ff1e5b82 */ /* 0x000e620000000a00 */
[-C--:B--2---:R-:W-:Y:S01]  /*09f0*/  @P5 IMAD R20, R23, R56.reuse, RZ ;  /* 0x0000003817145224 */ /* 0x084fe200078e02ff */
[----:B------:R-:W-:Y:S01]  /*0a00*/  CS2R R22, SRZ ;  /* 0x0000000000167805 */ /* 0x000fe2000001ff00 */
[C---:B------:R-:W-:Y:S01]  /*0a10*/  @P5 IMAD.WIDE.U32 R54, R19.reuse, R56, R54 ;  /* 0x0000003813365225 */ /* 0x040fe200078e0036 */
[----:B------:R-:W-:Y:S02]  /*0a20*/  @P4 LEA.HI.X R33, R16, R33, R17, 0x1, P6 ;  /* 0x0000002110214211 */ /* 0x000fe400030f0c11 */
[----:B------:R-:W-:Y:S01]  /*0a30*/  @P2 IADD3 R52, P6, R36, 0x60, RZ ;  /* 0x0000006024342810 */ /* 0x000fe20007fde0ff */
[----:B------:R-:W-:Y:S01]  /*0a40*/  @P5 IMAD R57, R19, R57, R20 ;  /* 0x0000003913395224 */ /* 0x000fe200078e0214 */
[----:B------:R-:W2:Y:S01]  /*0a50*/  @P2 LDC.64 R24, c[0x0][0x248] ;  /* 0x00009200ff182b82 */ /* 0x000ea20000000a00 */
[----:B---3--:R-:W-:Y:S01]  /*0a60*/  @P5 IMAD R49, R49, R50, RZ ;  /* 0x0000003231315224 */ /* 0x008fe200078e02ff */
[----:B------:R-:W-:Y:S01]  /*0a70*/  @P5 MOV R17, R53 ;  /* 0x0000003500115202 */ /* 0x000fe20000000f00 */
[----:B------:R-:W-:-:S02]  /*0a80*/  @P2 IMAD.X R21, RZ, RZ, R37, P6 ;  /* 0x000000ffff152224 */ /* 0x000fc400030e0625 */
[----:B------:R-:W-:Y:S02]  /*0a90*/  @P5 IMAD.MOV.U32 R16, RZ, RZ, R58 ;  /* 0x000000ffff105224 */ /* 0x000fe400078e003a */
[----:B0-----:R-:W-:Y:S01]  /*0aa0*/  @P2 IMAD R56, R21, R34, RZ ;  /* 0x0000002215382224 */ /* 0x001fe200078e02ff */
[----:B------:R-:W0:Y:S01]  /*0ab0*/  @P2 LDC.64 R28, c[0x0][0x210] ;  /* 0x00008400ff1c2b82 */ /* 0x000e220000000a00 */
[----:B------:R-:W-:Y:S01]  /*0ac0*/  CS2R R20, SRZ ;  /* 0x0000000000147805 */ /* 0x000fe2000001ff00 */
[C---:B------:R-:W-:Y:S02]  /*0ad0*/  @P5 IMAD R49, R18.reuse, R51, R49 ;  /* 0x0000003312315224 */ /* 0x040fe400078e0231 */
[----:B------:R-:W-:Y:S01]  /*0ae0*/  @P5 IMAD.WIDE.U32 R50, R18, R50, R16 ;  /* 0x0000003212325225 */ /* 0x000fe200078e0010 */
[----:B------:R-:W-:Y:S02]  /*0af0*/  CS2R R16, SRZ ;  /* 0x0000000000107805 */ /* 0x000fe4000001ff00 */
[----:B------:R-:W-:Y:S01]  /*0b00*/  CS2R R18, SRZ ;  /* 0x0000000000127805 */ /* 0x000fe2000001ff00 */
[----:B------:R3:W4:Y:S01]  /*0b10*/  @P4 LDG.E.128 R20, desc[UR4][R32.64] ;  /* 0x0000000420144981 */ /* 0x000722000c1e1d00 */
[----:B------:R-:W0:Y:S01]  /*0b20*/  @P5 LDC.64 R26, c[0x0][0x240] ;  /* 0x00009000ff1a5b82 */ /* 0x000e220000000a00 */
[----:B------:R-:W-:Y:S01]  /*0b30*/  @P2 IMAD R35, R52, R35, R56 ;  /* 0x0000002334232224 */ /* 0x000fe200078e0238 */
[----:B------:R-:W-:-:S02]  /*0b40*/  @P2 IADD3 R56, P6, R36, 0x60, RZ ;  /* 0x0000006024382810 */ /* 0x000fc40007fde0ff */
[----:B------:R-:W4:Y:S04]  /*0b50*/  @P4 LDG.E.128 R16, desc[UR4][R60.64] ;  /* 0x000000043c104981 */ /* 0x000f28000c1e1d00 */
[----:B---3--:R-:W3:Y:S01]  /*0b60*/  @P2 LDC.64 R32, c[0x0][0x240] ;  /* 0x00009000ff202b82 */ /* 0x008ee20000000a00 */
[----:B-1----:R-:W-:Y:S02]  /*0b70*/  @P5 LEA R36, P4, R54, R30, 0x1 ;  /* 0x0000001e36245211 */ /* 0x002fe400078808ff */
[----:B------:R-:W-:Y:S01]  /*0b80*/  @P2 IADD3.X R30, RZ, R37, RZ, P6, !PT ;  /* 0x00000025ff1e2210 */ /* 0x000fe200037fe4ff */
[----:B------:R-:W-:Y:S01]  /*0b90*/  @P5 IMAD.IADD R55, R55, 0x1, R57 ;  /* 0x0000000137375824 */ /* 0x000fe200078e0239 */
[----:B------:R-:W-:Y:S01]  /*0ba0*/  @P2 MOV R59, R53 ;  /* 0x00000035003b2202 */ /* 0x000fe20000000f00 */
[----:B------:R-:W-:-:S04]  /*0bb0*/  @P2 IMAD.WIDE.U32 R38, R52, R34, R38 ;  /* 0x0000002234262225 */ /* 0x000fc800078e0026 */
[----:B--2---:R-:W-:Y:S01]  /*0bc0*/  @P2 IMAD R30, R30, R24, RZ ;  /* 0x000000181e1e2224 */ /* 0x004fe200078e02ff */
[----:B------:R-:W-:Y:S01]  /*0bd0*/  @P5 LEA.HI.X R37, R54, R31, R55, 0x1, P4 ;  /* 0x0000001f36255211 */ /* 0x000fe200020f0c37 */
[----:B------:R-:W-:Y:S01]  /*0be0*/  @P2 IMAD.IADD R35, R39, 0x1, R35 ;  /* 0x0000000127232824 */ /* 0x000fe200078e0223 */
[----:B0-----:R-:W-:Y:S01]  /*0bf0*/  @P2 LEA R52, P4, R38, R28, 0x1 ;  /* 0x0000001c26342211 */ /* 0x001fe200078808ff */
[----:B------:R-:W-:Y:S01]  /*0c00*/  @P5 IMAD.IADD R49, R51, 0x1, R49 ;  /* 0x0000000133315824 */ /* 0x000fe200078e0231 */
[----:B------:R-:W-:Y:S01]  /*0c10*/  @P5 LEA R34, P6, R50, R26, 0x1 ;  /* 0x0000001a32225211 */ /* 0x000fe200078c08ff */
[C---:B------:R-:W-:Y:S02]  /*0c20*/  @P2 IMAD R31, R56.reuse, R25, R30 ;  /* 0x00000019381f2224 */ /* 0x040fe400078e021e */
[----:B------:R-:W-:Y:S01]  /*0c30*/  @P2 IMAD.WIDE.U32 R58, R56, R24, R58 ;  /* 0x00000018383a2225 */ /* 0x000fe200078e003a */
[----:B------:R-:W-:Y:S02]  /*0c40*/  @P2 LEA.HI.X R53, R38, R29, R35, 0x1, P4 ;  /* 0x0000001d26352211 */ /* 0x000fe400020f0c23 */
[----:B------:R-:W-:-:S02]  /*0c50*/  CS2R R24, SRZ ;  /* 0x0000000000187805 */ /* 0x000fc4000001ff00 */
[----:B------:R-:W-:Y:S01]  /*0c60*/  @P5 LEA.HI.X R35, R50, R27, R49, 0x1, P6 ;  /* 0x0000001b32235211 */ /* 0x000fe200030f0c31 */
[----:B------:R-:W-:Y:S01]  /*0c70*/  @P2 IMAD.IADD R38, R59, 0x1, R31 ;  /* 0x000000013b262824 */ /* 0x000fe200078e021f */
[----:B------:R-:W-:Y:S02]  /*0c80*/  CS2R R26, SRZ ;  /* 0x00000000001a7805 */ /* 0x000fe4000001ff00 */
[----:B------:R-:W-:Y:S02]  /*0c90*/  CS2R R28, SRZ ;  /* 0x00000000001c7805 */ /* 0x000fe4000001ff00 */
[----:B------:R-:W-:Y:S02]  /*0ca0*/  CS2R R30, SRZ ;  /* 0x00000000001e7805 */ /* 0x000fe4000001ff00 */
[C---:B---3--:R-:W-:Y:S01]  /*0cb0*/  @P2 LEA R50, P4, R58.reuse, R32, 0x1 ;  /* 0x000000203a322211 */ /* 0x048fe200078808ff */
[----:B------:R0:W2:Y:S03]  /*0cc0*/  @P5 LDG.E.128 R24, desc[UR4][R36.64] ;  /* 0x0000000424185981 */ /* 0x0000a6000c1e1d00 */
[----:B------:R-:W-:-:S02]  /*0cd0*/  @P2 LEA.HI.X R51, R58, R33, R38, 0x1, P4 ;  /* 0x000000213a332211 */ /* 0x000fc400020f0c26 */
[----:B------:R-:W-:Y:S02]  /*0ce0*/  CS2R R32, SRZ ;  /* 0x0000000000207805 */ /* 0x000fe4000001ff00 */
[----:B------:R-:W-:Y:S01]  /*0cf0*/  CS2R R38, SRZ ;  /* 0x0000000000267805 */ /* 0x000fe2000001ff00 */
[----:B------:R1:W3:Y:S01]  /*0d00*/  @P5 LDG.E.128 R28, desc[UR4][R34.64] ;  /* 0x00000004221c5981 */ /* 0x0002e2000c1e1d00 */
[----:B0-----:R-:W-:Y:S02]  /*0d10*/  CS2R R36, SRZ ;  /* 0x0000000000247805 */ /* 0x001fe4000001ff00 */
[----:B-1----:R-:W-:-:S04]  /*0d20*/  CS2R R34, SRZ ;  /* 0x0000000000227805 */ /* 0x002fc8000001ff00 */
[----:B------:R0:W3:Y:S04]  /*0d30*/  @P2 LDG.E.128 R36, desc[UR4][R50.64] ;  /* 0x0000000432242981 */ /* 0x0000e8000c1e1d00 */
[----:B------:R1:W3:Y:S01]  /*0d40*/  @P2 LDG.E.128 R32, desc[UR4][R52.64] ;  /* 0x0000000434202981 */ /* 0x0002e2000c1e1d00 */
[----:B------:R-:W-:Y:S01]  /*0d50*/  ISETP.NE.AND P5, PT, R45, RZ, PT ;  /* 0x000000ff2d00720c */ /* 0x000fe20003fa5270 */
[----:B------:R-:W-:Y:S01]  /*0d60*/  @P0 IMAD R48, R0, 0x80, R48 ;  /* 0x0000008000300824 */ /* 0x000fe200078e0230 */
[----:B------:R-:W-:Y:S01]  /*0d70*/  BSSY B0, `(.L_x_2424) ;  /* 0x000009b000007945 */ /* 0x000fe20003800000 */
[-C--:B------:R-:W-:Y:S02]  /*0d80*/  ISETP.GE.AND P4, PT, R44, R47.reuse, PT ;  /* 0x0000002f2c00720c */ /* 0x080fe40003f86270 */
[----:B------:R-:W-:Y:S01]  /*0d90*/  ISETP.GE.AND P2, PT, R43, R47, PT ;  /* 0x0000002f2b00720c */ /* 0x000fe20003f46270 */
[C---:B----4-:R-:W-:Y:S01]  /*0da0*/  IMAD.U32 R49, R8.reuse, 0x10000, RZ ;  /* 0x0001000008317824 */ /* 0x050fe200078e00ff */
[----:B------:R-:W-:-:S02]  /*0db0*/  LOP3.LUT R8, R8, 0xffff0000, RZ, 0xc0, !PT ;  /* 0xffff000008087812 */ /* 0x000fc400078ec0ff */
[----:B------:R-:W-:Y:S01]  /*0dc0*/  LOP3.LUT R59, R12, 0xffff0000, RZ, 0xc0, !PT ;  /* 0xffff00000c3b7812 */ /* 0x000fe200078ec0ff */
[----:B0-----:R-:W-:Y:S01]  /*0dd0*/  IMAD.U32 R51, R13, 0x10000, RZ ;  /* 0x000100000d337824 */ /* 0x001fe200078e00ff */
[C---:B------:R-:W-:Y:S02]  /*0de0*/  SHF.L.U32 R54, R9.reuse, 0x10, RZ ;  /* 0x0000001009367819 */ /* 0x040fe400000006ff */
[----:B------:R-:W-:Y:S01]  /*0df0*/  LOP3.LUT R55, R9, 0xffff0000, RZ, 0xc0, !PT ;  /* 0xffff000009377812 */ /* 0x000fe200078ec0ff */
[----:B------:R-:W-:Y:S01]  /*0e00*/  IMAD.U32 R9, R10, 0x10000, RZ ;  /* 0x000100000a097824 */ /* 0x000fe200078e00ff */
[----:B------:R-:W-:Y:S01]  /*0e10*/  SHF.L.U32 R58, R12, 0x10, RZ ;  /* 0x000000100c3a7819 */ /* 0x000fe200000006ff */
[----:B------:R-:W-:Y:S01]  /*0e20*/  FMUL.FTZ R8, R8, R59 ;  /* 0x0000003b08087220 */ /* 0x000fe20000410000 */
[----:B------:R-:W-:Y:S02]  /*0e30*/  LOP3.LUT R57, R10, 0xffff0000, RZ, 0xc0, !PT ;  /* 0xffff00000a397812 */ /* 0x000fe400078ec0ff */
[----:B------:R-:W-:-:S02]  /*0e40*/  LOP3.LUT R50, R13, 0xffff0000, RZ, 0xc0, !PT ;  /* 0xffff00000d327812 */ /* 0x000fc400078ec0ff */
[C---:B------:R-:W-:Y:S02]  /*0e50*/  SHF.L.U32 R13, R15.reuse, 0x10, RZ ;  /* 0x000000100f0d7819 */ /* 0x040fe400000006ff */
[----:B------:R-:W-:Y:S01]  /*0e60*/  LOP3.LUT R10, R15, 0xffff0000, RZ, 0xc0, !PT ;  /* 0xffff00000f0a7812 */ /* 0x000fe200078ec0ff */
[C---:B------:R-:W-:Y:S01]  /*0e70*/  IMAD.U32 R12, R14.reuse, 0x10000, RZ ;  /* 0x000100000e0c7824 */ /* 0x040fe200078e00ff */
[----:B------:R-:W-:Y:S01]  /*0e80*/  LOP3.LUT R14, R14, 0xffff0000, RZ, 0xc0, !PT ;  /* 0xffff00000e0e7812 */ /* 0x000fe200078ec0ff */
[----:B------:R-:W-:Y:S01]  /*0e90*/  IMAD.U32 R56, R11, 0x10000, RZ ;  /* 0x000100000b387824 */ /* 0x000fe200078e00ff */
[----:B-1----:R-:W-:Y:S02]  /*0ea0*/  LOP3.LUT R52, R20, 0xffff0000, RZ, 0xc0, !PT ;  /* 0xffff000014347812 */ /* 0x002fe400078ec0ff */
[C---:B------:R-:W-:Y:S01]  /*0eb0*/  LOP3.LUT R53, R16.reuse, 0xffff0000, RZ, 0xc0, !PT ;  /* 0xffff000010357812 */ /* 0x040fe200078ec0ff */
[----:B------:R-:W-:Y:S02]  /*0ec0*/  IMAD.U32 R16, R16, 0x10000, RZ ;  /* 0x0001000010107824 */ /* 0x000fe400078e00ff */
[----:B------:R-:W-:-:S02]  /*0ed0*/  IMAD.U32 R15, R20, 0x10000, RZ ;  /* 0x00010000140f7824 */ /* 0x000fc400078e00ff */
[----:B------:R-:W-:Y:S01]  /*0ee0*/  FMUL.FTZ R59, R53, R52 ;  /* 0x00000034353b7220 */ /* 0x000fe20000410000 */
[----:B------:R-:W-:Y:S01]  /*0ef0*/  FFMA.FTZ R53, R49, R58, R8 ;  /* 0x0000003a31357223 */ /* 0x000fe20000010008 */
[----:B------:R-:W-:Y:S01]  /*0f00*/  SHF.L.U32 R8, R17, 0x10, RZ ;  /* 0x0000001011087819 */ /* 0x000fe200000006ff */
[----:B------:R-:W-:Y:S02]  /*0f10*/  IMAD.U32 R49, R21, 0x10000, RZ ;  /* 0x0001000015317824 */ /* 0x000fe400078e00ff */
[----:B------:R-:W-:Y:S01]  /*0f20*/  FFMA.FTZ R15, R16, R15, R59 ;  /* 0x0000000f100f7223 */ /* 0x000fe2000001003b */
[----:B------:R-:W-:Y:S02]  /*0f30*/  LOP3.LUT R17, R17, 0xffff0000, RZ, 0xc0, !PT ;  /* 0xffff000011117812 */ /* 0x000fe400078ec0ff */
[----:B------:R-:W-:Y:S01]  /*0f40*/  LOP3.LUT R16, R21, 0xffff0000, RZ, 0xc0, !PT ;  /* 0xffff000015107812 */ /* 0x000fe200078ec0ff */
[----:B------:R-:W-:Y:S01]  /*0f50*/  FFMA.FTZ R20, R8, R49, R15 ;  /* 0x0000003108147223 */ /* 0x000fe2000001000f */
[----:B------:R-:W-:Y:S01]  /*0f60*/  FFMA.FTZ R54, R54, R51, R53 ;  /* 0x0000003336367223 */ /* 0x000fe20000010035 */
[----:B------:R-:W-:Y:S01]  /*0f70*/  SHF.L.U32 R15, R22, 0x10, RZ ;  /* 0x00000010160f7819 */ /* 0x000fe200000006ff */
[----:B------:R-:W-:-:S02]  /*0f80*/  IMAD.U32 R8, R18, 0x10000, RZ ;  /* 0x0001000012087824 */ /* 0x000fc400078e00ff */
[----:B------:R-:W-:Y:S01]  /*0f90*/  FFMA.FTZ R17, R17, R16, R20 ;  /* 0x0000001011117223 */ /* 0x000fe20000010014 */
[----:B------:R-:W-:-:S03]  /*0fa0*/  FFMA.FTZ R50, R55, R50, R54 ;  /* 0x0000003237327223 */ /* 0x000fc60000010036 */
[----:B------:R-:W-:Y:S01]  /*0fb0*/  FFMA.FTZ R17, R8, R15, R17 ;  /* 0x0000000f08117223 */ /* 0x000fe20000010011 */
[----:B------:R-:W-:Y:S01]  /*0fc0*/  FFMA.FTZ R12, R9, R12, R50 ;  /* 0x0000000c090c7223 */ /* 0x000fe20000010032 */
[C---:B------:R-:W-:Y:S01]  /*0fd0*/  IMAD.U32 R15, R23.reuse, 0x10000, RZ ;  /* 0x00010000170f7824 */ /* 0x040fe200078e00ff */
[----:B------:R-:W-:Y:S02]  /*0fe0*/  LOP3.LUT R8, R23, 0xffff0000, RZ, 0xc0, !PT ;  /* 0xffff000017087812 */ /* 0x000fe400078ec0ff */
[----:B------:R-:W-:Y:S02]  /*0ff0*/  LOP3.LUT R9, R22, 0xffff0000, RZ, 0xc0, !PT ;  /* 0xffff000016097812 */ /* 0x000fe400078ec0ff */
[----:B------:R-:W-:Y:S02]  /*1000*/  LOP3.LUT R18, R18, 0xffff0000, RZ, 0xc0, !PT ;  /* 0xffff000012127812 */ /* 0x000fe400078ec0ff */
[C---:B--2---:R-:W-:Y:S02]  /*1010*/  SHF.L.U32 R21, R24.reuse, 0x10, RZ ;  /* 0x0000001018157819 */ /* 0x044fe400000006ff */
[----:B------:R-:W-:Y:S01]  /*1020*/  LOP3.LUT R24, R24, 0xffff0000, RZ, 0xc0, !PT ;  /* 0xffff000018187812 */ /* 0x000fe200078ec0ff */
[C---:B---3--:R-:W-:Y:S01]  /*1030*/  IMAD.U32 R50, R28.reuse, 0x10000, RZ ;  /* 0x000100001c327824 */ /* 0x048fe200078e00ff */
[----:B------:R-:W-:Y:S01]  /*1040*/  LOP3.LUT R23, R28, 0xffff0000, RZ, 0xc0, !PT ;  /* 0xffff00001c177812 */ /* 0x000fe200078ec0ff */
[C---:B------:R-:W-:Y:S01]  /*1050*/  IMAD.U32 R28, R29.reuse, 0x10000, RZ ;  /* 0x000100001d1c7824 */ /* 0x040fe200078e00ff */
[----:B------:R-:W-:-:S03]  /*1060*/  LOP3.LUT R20, R29, 0xffff0000, RZ, 0xc0, !PT ;  /* 0xffff00001d147812 */ /* 0x000fc600078ec0ff */
[----:B------:R-:W-:Y:S01]  /*1070*/  FMUL.FTZ R24, R24, R23 ;  /* 0x0000001718187220 */ /* 0x000fe20000410000 */
[----:B------:R-:W-:Y:S02]  /*1080*/  LOP3.LUT R29, R36, 0xffff0000, RZ, 0xc0, !PT ;  /* 0xffff0000241d7812 */ /* 0x000fe400078ec0ff */
[C---:B------:R-:W-:Y:S01]  /*1090*/  LOP3.LUT R22, R32.reuse, 0xffff0000, RZ, 0xc0, !PT ;  /* 0xffff000020167812 */ /* 0x040fe200078ec0ff */
[----:B------:R-:W-:Y:S01]  /*10a0*/  IMAD.U32 R32, R32, 0x10000, RZ ;  /* 0x0001000020207824 */ /* 0x000fe200078e00ff */
[----:B------:R-:W-:Y:S01]  /*10b0*/  SHF.L.U32 R23, R36, 0x10, RZ ;  /* 0x0000001024177819 */ /* 0x000fe200000006ff */
[----:B------:R-:W-:Y:S02]  /*10c0*/  FFMA.FTZ R9, R18, R9, R17 ;  /* 0x0000000912097223 */ /* 0x000fe40000010011 */
[----:B------:R-:W-:Y:S01]  /*10d0*/  FMUL.FTZ R29, R22, R29 ;  /* 0x0000001d161d7220 */ /* 0x000fe20000410000 */
[----:B------:R-:W-:Y:S02]  /*10e0*/  IMAD.U32 R17, R25, 0x10000, RZ ;  /* 0x0001000019117824 */ /* 0x000fe400078e00ff */
[----:B------:R-:W-:Y:S01]  /*10f0*/  FFMA.FTZ R24, R21, R50, R24 ;  /* 0x0000003215187223 */ /* 0x000fe20000010018 */
[----:B------:R-:W-:-:S02]  /*1100*/  IMAD.U32 R21, R33, 0x10000, RZ ;  /* 0x0001000021157824 */ /* 0x000fc400078e00ff */
[----:B------:R-:W-:Y:S01]  /*1110*/  FFMA.FTZ R32, R32, R23, R29 ;  /* 0x0000001720207223 */ /* 0x000fe2000001001d */
[----:B------:R-:W-:Y:S02]  /*1120*/  IMAD.U32 R22, R37, 0x10000, RZ ;  /* 0x0001000025167824 */ /* 0x000fe400078e00ff */
[----:B------:R-:W-:Y:S01]  /*1130*/  FFMA.FTZ R57, R57, R14, R12 ;  /* 0x0000000e39397223 */ /* 0x000fe2000001000c */
[----:B------:R-:W-:Y:S01]  /*1140*/  LOP3.LUT R25, R25, 0xffff0000, RZ, 0xc0, !PT ;  /* 0xffff000019197812 */ /* 0x000fe200078ec0ff */
[----:B------:R-:W-:Y:S01]  /*1150*/  FFMA.FTZ R28, R17, R28, R24 ;  /* 0x0000001c111c7223 */ /* 0x000fe20000010018 */
[----:B------:R-:W-:Y:S01]  /*1160*/  LOP3.LUT R33, R33, 0xffff0000, RZ, 0xc0, !PT ;  /* 0xffff000021217812 */ /* 0x000fe200078ec0ff */
[----:B------:R-:W-:Y:S01]  /*1170*/  IMAD.U32 R12, R19, 0x10000, RZ ;  /* 0x00010000130c7824 */ /* 0x000fe200078e00ff */
[----:B------:R-:W-:Y:S01]  /*1180*/  LOP3.LUT R24, R37, 0xffff0000, RZ, 0xc0, !PT ;  /* 0xffff000025187812 */ /* 0x000fe200078ec0ff */
[----:B------:R-:W-:Y:S01]  /*1190*/  FFMA.FTZ R22, R21, R22, R32 ;  /* 0x0000001615167223 */ /* 0x000fe20000010020 */
[----:B------:R-:W-:Y:S01]  /*11a0*/  FFMA.FTZ R56, R56, R13, R57 ;  /* 0x0000000d38387223 */ /* 0x000fe20000010039 */
[----:B------:R-:W-:Y:S01]  /*11b0*/  SHF.L.U32 R18, R30, 0x10, RZ ;  /* 0x000000101e127819 */ /* 0x000fe200000006ff */
[----:B------:R-:W-:-:S02]  /*11c0*/  IMAD.U32 R13, R26, 0x10000, RZ ;  /* 0x000100001a0d7824 */ /* 0x000fc400078e00ff */
[----:B------:R-:W-:Y:S01]  /*11d0*/  FFMA.FTZ R28, R25, R20, R28 ;  /* 0x00000014191c7223 */ /* 0x000fe2000001001c */
[----:B------:R-:W-:Y:S01]  /*11e0*/  SHF.L.U32 R17, R34, 0x10, RZ ;  /* 0x0000001022117819 */ /* 0x000fe200000006ff */
[----:B------:R-:W-:Y:S01]  /*11f0*/  FFMA.FTZ R12, R12, R15, R9 ;  /* 0x0000000f0c0c7223 */ /* 0x000fe20000010009 */
[----:B------:R-:W-:Y:S02]  /*1200*/  IMAD.U32 R20, R38, 0x10000, RZ ;  /* 0x0001000026147824 */ /* 0x000fe400078e00ff */
[----:B------:R-:W-:Y:S01]  /*1210*/  FFMA.FTZ R22, R33, R24, R22 ;  /* 0x0000001821167223 */ /* 0x000fe20000010016 */
[----:B------:R-:W-:Y:S01]  /*1220*/  LOP3.LUT R26, R26, 0xffff0000, RZ, 0xc0, !PT ;  /* 0xffff00001a1a7812 */ /* 0x000fe200078ec0ff */
[----:B------:R-:W-:Y:S01]  /*1230*/  FFMA.FTZ R13, R13, R18, R28 ;  /* 0x000000120d0d7223 */ /* 0x000fe2000001001c */
[----:B------:R-:W-:Y:S01]  /*1240*/  LOP3.LUT R15, R30, 0xffff0000, RZ, 0xc0, !PT ;  /* 0xffff00001e0f7812 */ /* 0x000fe200078ec0ff */
[----:B------:R-:W-:Y:S01]  /*1250*/  FFMA.FTZ R17, R17, R20, R22 ;  /* 0x0000001411117223 */ /* 0x000fe20000010016 */
[----:B------:R-:W-:-:S02]  /*1260*/  LOP3.LUT R34, R34, 0xffff0000, RZ, 0xc0, !PT ;  /* 0xffff000022227812 */ /* 0x000fc400078ec0ff */
[----:B------:R-:W-:Y:S01]  /*1270*/  LOP3.LUT R21, R38, 0xffff0000, RZ, 0xc0, !PT ;  /* 0xffff000026157812 */ /* 0x000fe200078ec0ff */
[----:B------:R-:W-:Y:S01]  /*1280*/  IMAD.U32 R16, R31, 0x10000, RZ ;  /* 0x000100001f107824 */ /* 0x000fe200078e00ff */
[----:B------:R-:W-:Y:S01]  /*1290*/  SHF.L.U32 R9, R27, 0x10, RZ ;  /* 0x000000101b097819 */ /* 0x000fe200000006ff */
[----:B------:R-:W-:Y:S01]  /*12a0*/  FFMA.FTZ R26, R26, R15, R13 ;  /* 0x0000000f1a1a7223 */ /* 0x000fe2000001000d */
[----:B------:R-:W-:Y:S01]  /*12b0*/  SHF.L.U32 R18, R39, 0x10, RZ ;  /* 0x0000001027127819 */ /* 0x000fe200000006ff */
[----:B------:R-:W-:Y:S02]  /*12c0*/  IMAD.U32 R13, R35, 0x10000, RZ ;  /* 0x00010000230d7824 */ /* 0x000fe400078e00ff */
[----:B------:R-:W-:Y:S01]  /*12d0*/  FFMA.FTZ R34, R34, R21, R17 ;  /* 0x0000001522227223 */ /* 0x000fe20000010011 */
[----:B------:R-:W-:Y:S01]  /*12e0*/  FFMA.FTZ R26, R9, R16, R26 ;  /* 0x00000010091a7223 */ /* 0x000fe2000001001a */
[----:B------:R-:W-:Y:S02]  /*12f0*/  LOP3.LUT R11, R11, 0xffff0000, RZ, 0xc0, !PT ;  /* 0xffff00000b0b7812 */ /* 0x000fe400078ec0ff */
[----:B------:R-:W-:Y:S01]  /*1300*/  LOP3.LUT R19, R19, 0xffff0000, RZ, 0xc0, !PT ;  /* 0xffff000013137812 */ /* 0x000fe200078ec0ff */
[----:B------:R-:W-:Y:S01]  /*1310*/  FFMA.FTZ R18, R13, R18, R34 ;  /* 0x000000120d127223 */ /* 0x000fe20000010022 */
[----:B------:R-:W-:-:S02]  /*1320*/  LOP3.LUT R27, R27, 0xffff0000, RZ, 0xc0, !PT ;  /* 0xffff00001b1b7812 */ /* 0x000fc400078ec0ff */
[----:B------:R-:W-:Y:S02]  /*1330*/  LOP3.LUT R14, R31, 0xffff0000, RZ, 0xc0, !PT ;  /* 0xffff00001f0e7812 */ /* 0x000fe400078ec0ff */
[----:B------:R-:W-:Y:S02]  /*1340*/  LOP3.LUT R35, R35, 0xffff0000, RZ, 0xc0, !PT ;  /* 0xffff000023237812 */ /* 0x000fe400078ec0ff */
[----:B------:R-:W-:Y:S01]  /*1350*/  LOP3.LUT R16, R39, 0xffff0000, RZ, 0xc0, !PT ;  /* 0xffff000027107812 */ /* 0x000fe200078ec0ff */
[----:B------:R-:W-:Y:S01]  /*1360*/  FFMA.FTZ R10, R11, R10, R56 ;  /* 0x0000000a0b0a7223 */ /* 0x000fe20000010038 */
[----:B------:R-:W-:Y:S01]  /*1370*/  FFMA.FTZ R12, R19, R8, R12 ;  /* 0x00000008130c7223 */ /* 0x000fe2000001000c */
[----:B------:R-:W-:Y:S02]  /*1380*/  FFMA.FTZ R26, R27, R14, R26 ;  /* 0x0000000e1b1a7223 */ /* 0x000fe4000001001a */
        /* <DEDUP_REMOVED lines=13> */
[----:B0-----:R-:W-:-:S02]  /*1460*/  FADD.FTZ R12, R9, R8 ;  /* 0x00000008090c7221 */ /* 0x001fc40000010000 */
[----:B------:R-:W0:Y:S01]  /*1470*/  LDC.64 R8, c[0x0][0x2d0] ;  /* 0x0000b400ff087b82 */ /* 0x000e220000000a00 */
[----:B-1----:R-:W-:Y:S01]  /*1480*/  FADD.FTZ R14, R11, R14 ;  /* 0x0000000e0b0e7221 */ /* 0x002fe20000010000 */
[----:B--2---:R-:W-:Y:S01]  /*1490*/  FADD.FTZ R17, R16, R13 ;  /* 0x0000000d10117221 */ /* 0x004fe20000010000 */
[----:B---3--:R-:W-:Y:S01]  /*14a0*/  FADD.FTZ R20, R19, R10 ;  /* 0x0000000a13147221 */ /* 0x008fe20000010000 */
[----:B------:R-:W1:Y:S04]  /*14b0*/  SHFL.BFLY PT, R13, R12, 0x1, 0x1f ;  /* 0x0c201f000c0d7f89 */ /* 0x000e6800000e0000 */
[----:B------:R-:W2:Y:S04]  /*14c0*/  SHFL.BFLY PT, R15, R14, 0x1, 0x1f ;  /* 0x0c201f000e0f7f89 */ /* 0x000ea800000e0000 */
[----:B------:R-:W3:Y:S04]  /*14d0*/  SHFL.BFLY PT, R18, R17, 0x1, 0x1f ;  /* 0x0c201f0011127f89 */ /* 0x000ee800000e0000 */
[----:B------:R-:W4:Y:S01]  /*14e0*/  SHFL.BFLY PT, R21, R20, 0x1, 0x1f ;  /* 0x0c201f0014157f89 */ /* 0x000f2200000e0000 */
[----:B------:R-:W-:Y:S01]  /*14f0*/  @P0 SHF.R.S32.HI R11, RZ, 0x1f, R48 ;  /* 0x0000001fff0b0819 */ /* 0x000fe20000011430 */
[----:B------:R-:W-:-:S03]  /*1500*/  IMAD.MOV.U32 R10, RZ, RZ, RZ ;  /* 0x000000ffff0a7224 */ /* 0x000fc600078e00ff */
[----:B------:R-:W-:-:S04]  /*1510*/  @P0 LEA.HI R11, R11, R48, RZ, 0x7 ;  /* 0x000000300b0b0211 */ /* 0x000fc800078f38ff */
[----:B------:R-:W-:Y:S02]  /*1520*/  @P0 LOP3.LUT R10, R11, 0xffffff80, RZ, 0xc0, !PT ;  /* 0xffffff800b0a0812 */ /* 0x000fe400078ec0ff */
[----:B------:R-:W-:Y:S01]  /*1530*/  ISETP.GE.AND P0, PT, R46, R47, PT ;  /* 0x0000002f2e00720c */ /* 0x000fe20003f06270 */
[----:B-1----:R-:W-:Y:S01]  /*1540*/  FADD.FTZ R19, R12, R13 ;  /* 0x0000000d0c137221 */ /* 0x002fe20000010000 */
[----:B--2---:R-:W-:Y:S01]  /*1550*/  FADD.FTZ R15, R14, R15 ;  /* 0x0000000f0e0f7221 */ /* 0x004fe20000010000 */
[----:B---3--:R-:W-:Y:S01]  /*1560*/  FADD.FTZ R18, R17, R18 ;  /* 0x0000001211127221 */ /* 0x008fe20000010000 */
[----:B----4-:R-:W-:Y:S01]  /*1570*/  FADD.FTZ R21, R20, R21 ;  /* 0x0000001514157221 */ /* 0x010fe20000010000 */
[----:B0-----:R-:W-:Y:S08]  /*1580*/  @P5 BRA `(.L_x_2425) ;  /* 0x0000000000645947 */ /* 0x001ff00003800000 */
[----:B------:R-:W0:Y:S01]  /*1590*/  LDC.64 R16, c[0x0][0x278] ;  /* 0x00009e00ff107b82 */ /* 0x000e220000000a00 */
[----:B------:R-:W-:Y:S01]  /*15a0*/  SHF.R.S32.HI R14, RZ, 0x1f, R10 ;  /* 0x0000001fff0e7819 */ /* 0x000fe2000001140a */
[----:B------:R-:W-:Y:S01]  /*15b0*/  ULDC.64 UR8, c[0x0][0x280] ;  /* 0x0000a00000087ab9 */ /* 0x000fe20000000a00 */
[----:B------:R-:W-:Y:S02]  /*15c0*/  IADD3 R12, P5, R5, R10, RZ ;  /* 0x0000000a050c7210 */ /* 0x000fe40007fbe0ff */
[----:B------:R-:W-:Y:S02]  /*15d0*/  FSEL R15, R15, RZ, !P4 ;  /* 0x000000ff0f0f7208 */ /* 0x000fe40006000000 */
[----:B------:R-:W-:Y:S01]  /*15e0*/  LEA.HI.X.SX32 R13, R5, R14, 0x1, P5 ;  /* 0x0000000e050d7211 */ /* 0x000fe200028f0eff */
[C---:B0-----:R-:W-:Y:S02]  /*15f0*/  IMAD R14, R16.reuse, UR7, RZ ;  /* 0x00000007100e7c24 */ /* 0x041fe4000f8e02ff */
[----:B------:R-:W-:-:S04]  /*1600*/  IMAD.WIDE.U32 R12, R16, UR6, R12 ;  /* 0x00000006100c7c25 */ /* 0x000fc8000f8e000c */
[----:B------:R-:W-:Y:S01]  /*1610*/  IMAD R11, R17, UR6, R14 ;  /* 0x00000006110b7c24 */ /* 0x000fe2000f8e020e */
[----:B------:R-:W-:Y:S01]  /*1620*/  FSEL R17, R18, RZ, !P2 ;  /* 0x000000ff12117208 */ /* 0x000fe20005000000 */
[----:B------:R-:W-:-:S03]  /*1630*/  IMAD R14, R41, UR8, RZ ;  /* 0x00000008290e7c24 */ /* 0x000fc6000f8e02ff */
[----:B------:R-:W-:Y:S01]  /*1640*/  IADD3 R13, R13, R11, RZ ;  /* 0x0000000b0d0d7210 */ /* 0x000fe20007ffe0ff */
[C---:B------:R-:W-:Y:S02]  /*1650*/  IMAD R11, R7.reuse, UR9, R14 ;  /* 0x00000009070b7c24 */ /* 0x040fe4000f8e020e */
[----:B------:R-:W-:Y:S01]  /*1660*/  IMAD.WIDE.U32 R12, R7, UR8, R12 ;  /* 0x00000008070c7c25 */ /* 0x000fe2000f8e000c */
[----:B------:R-:W-:Y:S02]  /*1670*/  ULDC.64 UR8, c[0x0][0x260] ;  /* 0x0000980000087ab9 */ /* 0x000fe40000000a00 */
[----:B------:R-:W-:-:S04]  /*1680*/  IADD3 R6, P5, R6, R12, RZ ;  /* 0x0000000c06067210 */ /* 0x000fc80007fbe0ff */
[----:B------:R-:W-:Y:S02]  /*1690*/  IADD3.X R13, R42, R13, R11, P5, !PT ;  /* 0x0000000d2a0d7210 */ /* 0x000fe40002ffe40b */
[C---:B------:R-:W-:Y:S02]  /*16a0*/  LEA R12, P5, R6.reuse, UR8, 0x2 ;  /* 0x00000008060c7c11 */ /* 0x040fe4000f8a10ff */
[----:B------:R-:W-:Y:S02]  /*16b0*/  FSEL R11, R19, RZ, !P3 ;  /* 0x000000ff130b7208 */ /* 0x000fe40005800000 */
[----:B------:R-:W-:Y:S02]  /*16c0*/  LEA.HI.X R13, R6, UR9, R13, 0x2, P5 ;  /* 0x00000009060d7c11 */ /* 0x000fe4000a8f140d */
[----:B------:R-:W-:-:S03]  /*16d0*/  FSEL R19, R21, RZ, !P0 ;  /* 0x000000ff15137208 */ /* 0x000fc60004000000 */
[----:B------:R0:W-:Y:S04]  /*16e0*/  STG.E desc[UR4][R12.64], R11 ;  /* 0x0000000b0c007986 */ /* 0x0001e8000c101904 */
[----:B------:R0:W-:Y:S04]  /*16f0*/  STG.E desc[UR4][R12.64+0x80], R15 ;  /* 0x0000800f0c007986 */ /* 0x0001e8000c101904 */
[----:B------:R0:W-:Y:S04]  /*1700*/  STG.E desc[UR4][R12.64+0x100], R17 ;  /* 0x000100110c007986 */ /* 0x0001e8000c101904 */
[----:B------:R0:W-:Y:S02]  /*1710*/  STG.E desc[UR4][R12.64+0x180], R19 ;  /* 0x000180130c007986 */ /* 0x0001e4000c101904 */
.L_x_2425:
[----:B------:R-:W-:Y:S05]  /*1720*/  BSYNC B0 ;  /* 0x0000000000007941 */ /* 0x000fea0003800000 */
.L_x_2424:
[----:B------:R-:W-:Y:S01]  /*1730*/  VIADD R4, R4, 0x7f ;  /* 0x0000007f04047836 */ /* 0x000fe20000000000 */
[----:B0-----:R-:W-:Y:S01]  /*1740*/  SHF.L.U32 R13, R2, 0xd, RZ ;  /* 0x0000000d020d7819 */ /* 0x001fe200000006ff */
[----:B------:R-:W-:Y:S01]  /*1750*/  IMAD.SHL.U32 R12, R10, 0x40, RZ ;  /* 0x000000400a0c7824 */ /* 0x000fe200078e00ff */
[----:B------:R-:W-:Y:S01]  /*1760*/  BSSY B0, `(.L_x_2426) ;  /* 0x0000027000007945 */ /* 0x000fe20003800000 */
[----:B------:R-:W-:Y:S01]  /*1770*/  IMAD.SHL.U32 R6, R3, 0x4, RZ ;  /* 0x0000000403067824 */ /* 0x000fe200078e00ff */
[----:B------:R-:W-:Y:S02]  /*1780*/  SHF.R.S32.HI R11, RZ, 0x1f, R4 ;  /* 0x0000001fff0b7819 */ /* 0x000fe40000011404 */
[----:B------:R-:W-:Y:S02]  /*1790*/  SHF.R.S32.HI R14, RZ, 0x1f, R12 ;  /* 0x0000001fff0e7819 */ /* 0x000fe4000001140c */
[----:B------:R-:W-:Y:S02]  /*17a0*/  LEA.HI R11, R11, R4, RZ, 0x7 ;  /* 0x000000040b0b7211 */ /* 0x000fe400078f38ff */
[----:B------:R-:W-:-:S02]  /*17b0*/  IADD3 R12, P0, P2, R12, R6, R13 ;  /* 0x000000060c0c7210 */ /* 0x000fc40007a1e00d */
[----:B------:R-:W-:Y:S02]  /*17c0*/  LOP3.LUT R4, R11, 0xffffff80, RZ, 0xc0, !PT ;  /* 0xffffff800b047812 */ /* 0x000fe400078ec0ff */
[----:B------:R-:W-:Y:S02]  /*17d0*/  SHF.R.S32.HI R13, RZ, 0x1f, R13 ;  /* 0x0000001fff0d7819 */ /* 0x000fe4000001140d */
[----:B------:R-:W-:Y:S01]  /*17e0*/  SHF.R.S32.HI R6, RZ, 0x1f, R6 ;  /* 0x0000001fff067819 */ /* 0x000fe20000011406 */
[----:B------:R-:W-:-:S03]  /*17f0*/  IMAD.IADD R4, R4, 0x1, -R5 ;  /* 0x0000000104047824 */ /* 0x000fc600078e0a05 */
[----:B------:R-:W-:Y:S01]  /*1800*/  IADD3.X R13, R14, R6, R13, P0, P2 ;  /* 0x000000060e0d7210 */ /* 0x000fe200007e440d */
[----:B------:R-:W-:Y:S01]  /*1810*/  IMAD R6, R8, UR7, RZ ;  /* 0x0000000708067c24 */ /* 0x000fe2000f8e02ff */
[----:B------:R-:W-:-:S03]  /*1820*/  ISETP.GE.OR P1, PT, R3, R4, P1 ;  /* 0x000000040300720c */ /* 0x000fc60000f26670 */
[----:B------:R-:W-:Y:S02]  /*1830*/  IMAD R9, R9, UR6, R6 ;  /* 0x0000000609097c24 */ /* 0x000fe4000f8e0206 */
[----:B------:R-:W-:-:S05]  /*1840*/  IMAD.WIDE.U32 R12, R8, UR6, R12 ;  /* 0x00000006080c7c25 */ /* 0x000fca000f8e000c */
[----:B------:R-:W-:-:S03]  /*1850*/  IADD3 R11, R13, R9, RZ ;  /* 0x000000090d0b7210 */ /* 0x000fc60007ffe0ff */
[----:B------:R-:W-:Y:S05]  /*1860*/  @P1 BRA `(.L_x_2427) ;  /* 0x0000000000581947 */ /* 0x000fea0003800000 */
[----:B------:R-:W0:Y:S01]  /*1870*/  LDC.64 R8, c[0x0][0x2a8] ;  /* 0x0000aa00ff087b82 */ /* 0x000e220000000a00 */
[----:B------:R-:W-:Y:S01]  /*1880*/  SHF.R.S32.HI R6, RZ, 0x1f, R5 ;  /* 0x0000001fff067819 */ /* 0x000fe20000011405 */
[----:B------:R-:W-:Y:S01]  /*1890*/  ULDC.64 UR8, c[0x0][0x2b0] ;  /* 0x0000ac0000087ab9 */ /* 0x000fe20000000a00 */
[--C-:B------:R-:W-:Y:S02]  /*18a0*/  IADD3 R4, P0, P1, R10, R5, R3.reuse ;  /* 0x000000050a047210 */ /* 0x100fe4000791e003 */
[----:B------:R-:W-:Y:S02]  /*18b0*/  SHF.R.S32.HI R14, RZ, 0x1f, R10 ;  /* 0x0000001fff0e7819 */ /* 0x000fe4000001140a */
[----:B------:R-:W-:-:S04]  /*18c0*/  SHF.R.S32.HI R5, RZ, 0x1f, R3 ;  /* 0x0000001fff057819 */ /* 0x000fc80000011403 */
[----:B------:R-:W-:Y:S02]  /*18d0*/  IADD3.X R5, R14, R6, R5, P0, P1 ;  /* 0x000000060e057210 */ /* 0x000fe400007e2405 */
[----:B-----5:R-:W-:Y:S01]  /*18e0*/  FSETP.NEU.FTZ.AND P0, PT, R40, -INF , PT ;  /* 0xff8000002800780b */ /* 0x020fe20003f1d000 */
[C---:B0-----:R-:W-:Y:S02]  /*18f0*/  IMAD R6, R8.reuse, UR7, RZ ;  /* 0x0000000708067c24 */ /* 0x041fe4000f8e02ff */
[----:B------:R-:W-:-:S04]  /*1900*/  IMAD.WIDE.U32 R4, R8, UR6, R4 ;  /* 0x0000000608047c25 */ /* 0x000fc8000f8e0004 */
[----:B------:R-:W-:Y:S02]  /*1910*/  IMAD R9, R9, UR6, R6 ;  /* 0x0000000609097c24 */ /* 0x000fe4000f8e0206 */
[----:B------:R-:W-:Y:S02]  /*1920*/  IMAD R6, R41, UR8, RZ ;  /* 0x0000000829067c24 */ /* 0x000fe4000f8e02ff */
[----:B------:R-:W-:Y:S02]  /*1930*/  IMAD.IADD R5, R5, 0x1, R9 ;  /* 0x0000000105057824 */ /* 0x000fe400078e0209 */
[C---:B------:R-:W-:Y:S02]  /*1940*/  IMAD R9, R7.reuse, UR9, R6 ;  /* 0x0000000907097c24 */ /* 0x040fe4000f8e0206 */
[----:B------:R-:W-:Y:S01]  /*1950*/  FMUL.FTZ R6, R40, 1.4426950216293334961 ;  /* 0x3fb8aa3b28067820 */ /* 0x000fe20000410000 */
[----:B------:R-:W-:Y:S01]  /*1960*/  IMAD.WIDE.U32 R4, R7, UR8, R4 ;  /* 0x0000000807047c25 */ /* 0x000fe2000f8e0004 */
[----:B------:R-:W-:-:S03]  /*1970*/  ULDC.64 UR8, c[0x0][0x2a0] ;  /* 0x0000a80000087ab9 */ /* 0x000fc60000000a00 */
[----:B------:R-:W-:Y:S01]  /*1980*/  IMAD.IADD R5, R5, 0x1, R9 ;  /* 0x0000000105057824 */ /* 0x000fe200078e0209 */
[----:B------:R-:W-:-:S04]  /*1990*/  LEA R8, P1, R4, UR8, 0x2 ;  /* 0x0000000804087c11 */ /* 0x000fc8000f8210ff */
[----:B------:R-:W-:Y:S02]  /*19a0*/  LEA.HI.X R9, R4, UR9, R5, 0x2, P1 ;  /* 0x0000000904097c11 */ /* 0x000fe400088f1405 */
[----:B------:R-:W-:-:S05]  /*19b0*/  FSEL R5, R6, RZ, P0 ;  /* 0x000000ff06057208 */ /* 0x000fca0000000000 */
[----:B------:R0:W-:Y:S02]  /*19c0*/  STG.E desc[UR4][R8.64], R5 ;  /* 0x0000000508007986 */ /* 0x0001e4000c101904 */
.L_x_2427:
[----:B------:R-:W-:Y:S05]  /*19d0*/  BSYNC B0 ;  /* 0x0000000000007941 */ /* 0x000fea0003800000 */
.L_x_2426:
[----:B------:R-:W-:Y:S01]  /*19e0*/  ULDC.64 UR10, c[0x0][0x2e8] ;  /* 0x0000ba00000a7ab9 */ /* 0x000fe20000000a00 */
[----:B------:R-:W-:Y:S01]  /*19f0*/  ULDC.64 UR8, c[0x0][0x2d8] ;  /* 0x0000b60000087ab9 */ /* 0x000fe20000000a00 */
[----:B------:R-:W-:Y:S01]  /*1a00*/  MOV R10, R12 ;  /* 0x0000000c000a7202 */ /* 0x000fe20000000f00 */
[----:B------:R-:W-:Y:S01]  /*1a10*/  IMAD R6, R41, UR8, RZ ;  /* 0x0000000829067c24 */ /* 0x000fe2000f8e02ff */
[----:B------:R-:W-:-:S03]  /*1a20*/  ISETP.NE.U32.AND P0, PT, RZ, UR10, PT ;  /* 0x0000000aff007c0c */ /* 0x000fc6000bf05070 */
[----:B0-----:R-:W-:Y:S01]  /*1a30*/  IMAD.WIDE.U32 R4, R7, UR8, R10 ;  /* 0x0000000807047c25 */ /* 0x001fe2000f8e000a */
[----:B------:R-:W-:-:S03]  /*1a40*/  ISETP.NE.AND.EX P0, PT, RZ, UR11, PT, P0 ;  /* 0x0000000bff007c0c */ /* 0x000fc6000bf05300 */
[----:B------:R-:W-:Y:S01]  /*1a50*/  IMAD R7, R7, UR9, R6 ;  /* 0x0000000907077c24 */ /* 0x000fe2000f8e0206 */
[----:B------:R-:W-:Y:S01]  /*1a60*/  ISETP.NE.OR P0, PT, R3, RZ, !P0 ;  /* 0x000000ff0300720c */ /* 0x000fe20004705670 */
[----:B------:R-:W-:Y:S02]  /*1a70*/  ULDC.64 UR8, c[0x0][0x2b8] ;  /* 0x0000ae0000087ab9 */ /* 0x000fe40000000a00 */
[----:B------:R-:W-:Y:S01]  /*1a80*/  IMAD.IADD R5, R5, 0x1, R7 ;  /* 0x0000000105057824 */ /* 0x000fe200078e0207 */
[----:B------:R-:W-:-:S04]  /*1a90*/  LEA R6, P1, R4, UR8, 0x2 ;  /* 0x0000000804067c11 */ /* 0x000fc8000f8210ff */
[----:B------:R-:W-:-:S05]  /*1aa0*/  LEA.HI.X R7, R4, UR9, R5, 0x2, P1 ;  /* 0x0000000904077c11 */ /* 0x000fca00088f1405 */
        /* <DEDUP_REMOVED lines=9> */
[----:B------:R-:W1:Y:S08]  /*1b40*/  LDC R3, c[0x0][0x2e0] ;  /* 0x0000b800ff037b82 */ /* 0x000e700000000800 */
[----:B0-----:R-:W0:Y:S08]  /*1b50*/  LDC R7, c[0x0][0x220] ;  /* 0x00008800ff077b82 */ /* 0x001e300000000800 */
[----:B------:R-:W2:Y:S01]  /*1b60*/  LDC.64 R4, c[0x0][0x2e8] ;  /* 0x0000ba00ff047b82 */ /* 0x000ea20000000a00 */
[----:B-1----:R-:W-:-:S04]  /*1b70*/  IMAD R0, R2, R3, R0 ;  /* 0x0000000302007224 */ /* 0x002fc800078e0200 */
[----:B0-----:R-:W-:-:S04]  /*1b80*/  IMAD R3, R0, R7, UR6 ;  /* 0x0000000600037e24 */ /* 0x001fc8000f8e0207 */
[----:B--2---:R-:W-:-:S05]  /*1b90*/  IMAD.WIDE R2, R3, 0x4, R4 ;  /* 0x0000000403027825 */ /* 0x004fca00078e0204 */
[----:B------:R-:W-:Y:S01]  /*1ba0*/  STG.E desc[UR4][R2.64], RZ ;  /* 0x000000ff02007986 */ /* 0x000fe2000c101904 */
[----:B------:R-:W-:Y:S05]  /*1bb0*/  EXIT ;  /* 0x000000000000794d */ /* 0x000fea0003800000 */
.L_x_2428:
        /* <DEDUP_REMOVED lines=12> */
.L_x_3736:


//--------------------- .text._ZN7cutlass13device_kernelIN5flash11enable_sm90INS1_16FlashAttnBwdSm90INS1_25CollectiveMainloopBwdSm90ILi2ELi2ELi2EN4cute5tupleIJNS5_1CILi1EEES8_S8_EEENS6_IJNS7_ILi96EEENS7_ILi128EEENS7_ILi64EEEEEENS_10bfloat16_tEfNS_4arch4Sm90ELb1ELb0ELb1ELb0ELb0ELb1ELb0ELb1ELi2ELi1ELi2ELi2ELb0EEENS1_21CollectiveEpilogueBwdISD_SE_SG_Li256ELb0ELb0ELi1EEENS1_25SingleTileBwdLPTSchedulerILb0ELi128ELb0EEEEEEEEEvNT_6ParamsE --------------------------
	.section	.text._ZN7cutlass13device_kernelIN5flash11enable_sm90INS1_16FlashAttnBwdSm90INS1_25CollectiveMainloopBwdSm90ILi2ELi2ELi2EN4cute5tupleIJNS5_1CILi1EEES8_S8_EEENS6_IJNS7_ILi96EEENS7_ILi128EEENS7_ILi64EEEEEENS_10bfloat16_tEfNS_4arch4Sm90ELb1ELb0ELb1ELb0ELb0ELb1ELb0ELb1ELi2ELi1ELi2ELi2ELb0EEENS1_21CollectiveEpilogueBwdISD_SE_SG_Li256ELb0ELb0ELi1EEENS1_25SingleTileBwdLPTSchedulerILb0ELi128ELb0EEEEEEEEEvNT_6ParamsE,"ax",@progbits
	.align	128
.text._ZN7cutlass13device_kernelIN5flash11enable_sm90INS1_16FlashAttnBwdSm90INS1_25CollectiveMainloopBwdSm90ILi2ELi2ELi2EN4cute5tupleIJNS5_1CILi1EEES8_S8_EEENS6_IJNS7_ILi96EEENS7_ILi128EEENS7_ILi64EEEEEENS_10bfloat16_tEfNS_4arch4Sm90ELb1ELb0ELb1ELb0ELb0ELb1ELb0ELb1ELi2ELi1ELi2ELi2ELb0EEENS1_21CollectiveEpilogueBwdISD_SE_SG_Li256ELb0ELb0ELi1EEENS1_25SingleTileBwdLPTSchedulerILb0ELi128ELb0EEEEEEEEEvNT_6ParamsE:
        .type           _ZN7cutlass13device_kernelIN5flash11enable_sm90INS1_16FlashAttnBwdSm90INS1_25CollectiveMainloopBwdSm90ILi2ELi2ELi2EN4cute5tupleIJNS5_1CILi1EEES8_S8_EEENS6_IJNS7_ILi96EEENS7_ILi128EEENS7_ILi64EEEEEENS_10bfloat16_tEfNS_4arch4Sm90ELb1ELb0ELb1ELb0ELb0ELb1ELb0ELb1ELi2ELi1ELi2ELi2ELb0EEENS1_21CollectiveEpilogueBwdISD_SE_SG_Li256ELb0ELb0ELi1EEENS1_25SingleTileBwdLPTSchedulerILb0ELi128ELb0EEEEEEEEEvNT_6ParamsE,@function
        .size           _ZN7cutlass13device_kernelIN5flash11enable_sm90INS1_16FlashAttnBwdSm90INS1_25CollectiveMainloopBwdSm90ILi2ELi2ELi2EN4cute5tupleIJNS5_1CILi1EEES8_S8_EEENS6_IJNS7_ILi96EEENS7_ILi128EEENS7_ILi64EEEEEENS_10bfloat16_tEfNS_4arch4Sm90ELb1ELb0ELb1ELb0ELb0ELb1ELb0ELb1ELi2ELi1ELi2ELi2ELb0EEENS1_21CollectiveEpilogueBwdISD_SE_SG_Li256ELb0ELb0ELi1EEENS1_25SingleTileBwdLPTSchedulerILb0ELi128ELb0EEEEEEEEEvNT_6ParamsE,(.L_x_3737 - _ZN7cutlass13device_kernelIN5flash11enable_sm90INS1_16FlashAttnBwdSm90INS1_25CollectiveMainloopBwdSm90ILi2ELi2ELi2EN4cute5tupleIJNS5_1CILi1EEES8_S8_EEENS6_IJNS7_ILi96EEENS7_ILi128EEENS7_ILi64EEEEEENS_10bfloat16_tEfNS_4arch4Sm90ELb1ELb0ELb1ELb0ELb0ELb1ELb0ELb1ELi2ELi1ELi2ELi2ELb0EEENS1_21CollectiveEpilogueBwdISD_SE_SG_Li256ELb0ELb0ELi1EEENS1_25SingleTileBwdLPTSchedulerILb0ELi128ELb0EEEEEEEEEvNT_6ParamsE)
        .other          _ZN7cutlass13device_kernelIN5flash11enable_sm90INS1_16FlashAttnBwdSm90INS1_25CollectiveMainloopBwdSm90ILi2ELi2ELi2EN4cute5tupleIJNS5_1CILi1EEES8_S8_EEENS6_IJNS7_ILi96EEENS7_ILi128EEENS7_ILi64EEEEEENS_10bfloat16_tEfNS_4arch4Sm90ELb1ELb0ELb1ELb0ELb0ELb1ELb0ELb1ELi2ELi1ELi2ELi2ELb0EEENS1_21CollectiveEpilogueBwdISD_SE_SG_Li256ELb0ELb0ELi1EEENS1_25SingleTileBwdLPTSchedulerILb0ELi128ELb0EEEEEEEEEvNT_6ParamsE,@"STO_CUDA_ENTRY STV_DEFAULT"
_ZN7cutlass13device_kernelIN5flash11enable_sm90INS1_16FlashAttnBwdSm90INS1_25CollectiveMainloopBwdSm90ILi2ELi2ELi2EN4cute5tupleIJNS5_1CILi1EEES8_S8_EEENS6_IJNS7_ILi96EEENS7_ILi128EEENS7_ILi64EEEEEENS_10bfloat16_tEfNS_4arch4Sm90ELb1ELb0ELb1ELb0ELb0ELb1ELb0ELb1ELi2ELi1ELi2ELi2ELb0EEENS1_21CollectiveEpilogueBwdISD_SE_SG_Li256ELb0ELb0ELi1EEENS1_25SingleTileBwdLPTSchedulerILb0ELi128ELb0EEEEEEEEEvNT_6ParamsE:
        /* <DEDUP_REMOVED lines=29> */
.L_x_2430:
[----:B------:R-:W-:Y:S05]  /*01d0*/  BSYNC B0 ;  /* 0x0000000000007941 */ /* 0x000fea0003800000 */
.L_x_2429:
        /* <DEDUP_REMOVED lines=34> */
.L_x_2431:
        /* <DEDUP_REMOVED lines=22> */
.L_x_2432:
[----:B---3--:R-:W-:Y:S01]  /*0560*/  ISETP.NE.AND P0, PT, R2, RZ, PT ;  /* 0x000000ff0200720c */ /* 0x008fe20003f05270 */
[----:B------:R-:W-:Y:S01]  /*0570*/  IMAD.MOV.U32 R2, RZ, RZ, 0x1 ;  /* 0x00000001ff027424 */ /* 0x000fe200078e00ff */
[----:B------:R-:W-:Y:S01]  /*0580*/  NOP ;  /* 0x0000000000007918 */ /* 0x000fe20000000000 */
[----:B------:R-:W-:Y:S03]  /*0590*/  BSSY B6, `(.L_x_2433) ;  /* 0x0000db8000067945 */ /* 0x000fe60003800000 */
[----:B------:R-:W-:-:S05]  /*05a0*/  SEL R2, R2, 0x2, !P0 ;  /* 0x0000000202027807 */ /* 0x000fca0004000000 */
[----:B------:R3:W-:Y:S01]  /*05b0*/  STL [R1+0xc], R2 ;  /* 0x00000c0201007387 */ /* 0x0007e20000100800 */
[----:B-12-4-:R-:W-:Y:S06]  /*05c0*/  BAR.SYNC.DEFER_BLOCKING 0x0 ;  /* 0x0000000000007b1d */ /* 0x016fec0000010000 */
[----:B------:R-:W-:Y:S05]  /*05d0*/  @!P0 BRA `(.L_x_2434) ;  /* 0x000000ac00608947 */ /* 0x000fea0003800000 */
.L_x_2435:
[----:B------:R-:W-:-:S08]  /*05e0*/  NOP ;  /* 0x0000000000007918 */ /* 0x000fd00000000000 */
[----:B------:R-:W1:Y:S02]  /*05f0*/  USETMAXREG.TRY_ALLOC.CTAPOOL UP0, 0xf0 ;  /* 0x000000f0000079c8 */ /* 0x000e640008000600 */
[----:B-1----:R-:W-:-:S13]  /*0600*/  PLOP3.LUT P0, PT, PT, PT, UP0, 0x80, 0x0 ;  /* 0x000000000000781c */ /* 0x002fda0003f0f008 */
[----:B------:R-:W-:Y:S05]  /*0610*/  @!P0 BRA `(.L_x_2435) ;  /* 0xfffffffc00f08947 */ /* 0x000fea000383ffff */
[----:B------:R-:W-:Y:S01]  /*0620*/  LOP3.LUT R0, R0, 0x3, RZ, 0xc0, !PT ;  /* 0x0000000300007812 */ /* 0x000fe200078ec0ff */
[----:B---3--:R-:W1:Y:S01]  /*0630*/  S2R R2, SR_TID.X ;  /* 0x0000000000027919 */ /* 0x008e620000002100 */
[----:B------:R-:W2:Y:S01]  /*0640*/  S2UR UR7, SR_CTAID.X ;  /* 0x00000000000779c3 */ /* 0x000ea20000002500 */
[----:B------:R-:W-:Y:S02]  /*0650*/  ULDC UR8, c[0x0][0xb50] ;  /* 0x0002d40000087ab9 */ /* 0x000fe40000000800 */
[----:B------:R-:W-:Y:S01]  /*0660*/  UISETP.NE.AND UP0, UPT, UR8, 0x1, UPT ;  /* 0x000000010800788c */ /* 0x000fe2000bf05270 */
[----:B------:R-:W3:Y:S04]  /*0670*/  SHFL.IDX PT, R0, R0, RZ, 0x1f ;  /* 0x00001fff00007589 */ /* 0x000ee800000e0000 */
[----:B------:R-:W4:Y:S06]  /*0680*/  LDC R3, c[0x0][0xb68] ;  /* 0x0002da00ff037b82 */ /* 0x000f2c0000000800 */
[----:B------:R-:W-:Y:S01]  /*0690*/  @UP0 ULDC UR4, c[0x0][0xb54] ;  /* 0x0002d50000040ab9 */ /* 0x000fe20000000800 */
[----:B------:R-:W-:Y:S01]  /*06a0*/  @UP0 ULDC UR9, c[0x0][0xb58] ;  /* 0x0002d60000090ab9 */ /* 0x000fe20000000800 */
[----:B--2---:R-:W-:-:S02]  /*06b0*/  UIMAD.WIDE.U32 UR4, UR7, UR4, URZ ;  /* 0x00000004070472a5 */ /* 0x004fc4000f8e003f */
[----:B------:R-:W-:Y:S01]  /*06c0*/  UMOV UR6, UR7 ;  /* 0x0000000700067c82 */ /* 0x000fe20008000000 */
[----:B---3--:R-:W-:Y:S01]  /*06d0*/  ISETP.NE.AND P0, PT, R0, RZ, PT ;  /* 0x000000ff0000720c */ /* 0x008fe20003f05270 */
[----:B------:R-:W-:Y:S01]  /*06e0*/  @UP0 USHF.R.U32.HI UR6, URZ, UR9, UR5 ;  /* 0x000000093f060299 */ /* 0x000fe20008011605 */
[----:B-1----:R-:W-:-:S03]  /*06f0*/  SHF.R.U32.HI R2, RZ, 0x7, R2 ;  /* 0x00000007ff027819 */ /* 0x002fc60000011602 */
[----:B------:R-:W-:-:S04]  /*0700*/  UIADD3 UR4, -UR6, URZ, URZ ;  /* 0x0000003f06047290 */ /* 0x000fc8000fffe13f */
[----:B------:R-:W-:-:S04]  /*0710*/  UIMAD UR10, UR8, UR4, UR7 ;  /* 0x00000004080a72a4 */ /* 0x000fc8000f8e0207 */
[----:B------:R-:W-:-:S05]  /*0720*/  @!P0 IADD3 R2, R2, 0x9, RZ ;  /* 0x0000000902028810 */ /* 0x000fca0007ffe0ff */
[----:B------:R1:W-:Y:S06]  /*0730*/  @!P0 BAR.ARV R2, 0xa0 ;  /* 0x000280020000851d */ /* 0x0003ec0000002000 */
[----:B----4-:R-:W-:-:S13]  /*0740*/  ISETP.LE.AND P0, PT, R3, UR6, PT ;  /* 0x0000000603007c0c */ /* 0x010fda000bf03270 */
[----:B-1----:R-:W-:Y:S05]  /*0750*/  @!P0 BRA `(.L_x_2436) ;  /* 0x0000000000208947 */ /* 0x002fea0003800000 */
[----:B------:R-:W-:Y:S01]  /*0760*/  ULDC UR7, c[0x0][0xb5c] ;  /* 0x0002d70000077ab9 */ /* 0x000fe20000000800 */
[----:B------:R-:W-:Y:S01]  /*0770*/  UMOV UR36, UR10 ;  /* 0x0000000a00247c82 */ /* 0x000fe20008000000 */
[----:B------:R-:W-:-:S11]  /*0780*/  UISETP.NE.AND UP0, UPT, UR7, 0x1, UPT ;  /* 0x000000010700788c */ /* 0x000fd6000bf05270 */
[----:B------:R-:W-:Y:S02]  /*0790*/  @UP0 ULDC.64 UR8, c[0x0][0xb60] ;  /* 0x0002d80000080ab9 */ /* 0x000fe40000000a00 */
[----:B------:R-:W-:-:S04]  /*07a0*/  UIMAD.WIDE.U32 UR4, UR10, UR8, URZ ;  /* 0x000000080a0472a5 */ /* 0x000fc8000f8e003f */
[----:B------:R-:W-:-:S04]  /*07b0*/  @UP0 USHF.R.U32.HI UR36, URZ, UR9, UR5 ;  /* 0x000000093f240299 */ /* 0x000fc80008011605 */
[----:B------:R-:W-:Y:S01]  /*07c0*/  UIMAD UR4, UR36, UR7, URZ ;  /* 0x00000007240472a4 */ /* 0x000fe2000f8e023f */
[----:B------:R-:W-:Y:S11]  /*07d0*/  BRA `(.L_x_2437) ;  /* 0x00000000001c7947 */ /* 0x000ff60003800000 */
.L_x_2436:
[----:B------:R-:W-:Y:S01]  /*07e0*/  ULDC UR7, c[0x0][0xb44] ;  /* 0x0002d10000077ab9 */ /* 0x000fe20000000800 */
[----:B------:R-:W-:Y:S01]  /*07f0*/  UMOV UR36, UR10 ;  /* 0x0000000a00247c82 */ /* 0x000fe20008000000 */
[----:B------:R-:W-:-:S11]  /*0800*/  UISETP.NE.AND UP0, UPT, UR7, 0x1, UPT ;  /* 0x000000010700788c */ /* 0x000fd6000bf05270 */
[----:B------:R-:W-:Y:S02]  /*0810*/  @UP0 ULDC.64 UR8, c[0x0][0xb48] ;  /* 0x0002d20000080ab9 */ /* 0x000fe40000000a00 */
[----:B------:R-:W-:-:S04]  /*0820*/  UIMAD.WIDE.U32 UR4, UR10, UR8, URZ ;  /* 0x000000080a0472a5 */ /* 0x000fc8000f8e003f */
[----:B------:R-:W-:-:S04]  /*0830*/  @UP0 USHF.R.U32.HI UR36, URZ, UR9, UR5 ;  /* 0x000000093f240299 */ /* 0x000fc80008011605 */
[----:B------:R-:W-:-:S12]  /*0840*/  UIMAD UR4, UR36, UR7, URZ ;  /* 0x00000007240472a4 */ /* 0x000fd8000f8e023f */
.L_x_2437:
[----:B------:R-:W-:Y:S01]  /*0850*/  ULDC UR43, c[0x0][0xb38] ;  /* 0x0002ce00002b7ab9 */ /* 0x000fe20000000800 */
[----:B------:R-:W-:Y:S02]  /*0860*/  UIADD3 UR4, UR10, -UR4, URZ ;  /* 0x800000040a047290 */ /* 0x000fe4000fffe03f */
[----:B------:R-:W-:Y:S01]  /*0870*/  UISETP.NE.AND UP0, UPT, UR43, 0x1, UPT ;  /* 0x000000012b00788c */ /* 0x000fe2000bf05270 */
[----:B------:R-:W-:Y:S02]  /*0880*/  ULDC UR5, c[0x0][0xb44] ;  /* 0x0002d10000057ab9 */ /* 0x000fe40000000800 */
[----:B------:R-:W-:-:S08]  /*0890*/  UIMAD UR6, UR6, UR5, UR4 ;  /* 0x00000005060672a4 */ /* 0x000fd0000f8e0204 */
[----:B------:R-:W-:Y:S01]  /*08a0*/  @UP0 ULDC UR4, c[0x0][0xb3c] ;  /* 0x0002cf0000040ab9 */ /* 0x000fe20000000800 */
[----:B------:R-:W-:Y:S01]  /*08b0*/  @UP0 ULDC UR7, c[0x0][0xb40] ;  /* 0x0002d00000070ab9 */ /* 0x000fe20000000800 */
[----:B------:R-:W-:Y:S02]  /*08c0*/  UIMAD.WIDE.U32 UR4, UR6, UR4, URZ ;  /* 0x00000004060472a5 */ /* 0x000fe4000f8e003f */
[----:B------:R-:W-:Y:S02]  /*08d0*/  UMOV UR44, UR6 ;  /* 0x00000006002c7c82 */ /* 0x000fe40008000000 */
[----:B------:R-:W-:-:S04]  /*08e0*/  @UP0 USHF.R.U32.HI UR44, URZ, UR7, UR5 ;  /* 0x000000073f2c0299 */ /* 0x000fc80008011605 */
[----:B------:R-:W-:Y:S02]  /*08f0*/  UIADD3 UR4, -UR44, URZ, URZ ;  /* 0x0000003f2c047290 */ /* 0x000fe4000fffe13f */
[----:B------:R-:W-:Y:S02]  /*0900*/  ISETP.LE.AND P0, PT, RZ, UR44, PT ;  /* 0x0000002cff007c0c */ /* 0x000fe4000bf03270 */
[----:B------:R-:W-:-:S11]  /*0910*/  UIMAD UR43, UR43, UR4, UR6 ;  /* 0x000000042b2b72a4 */ /* 0x000fd6000f8e0206 */
[----:B------:R-:W-:Y:S05]  /*0920*/  @!P0 BRA `(.L_x_2438) ;  /* 0x000000d400f88947 */ /* 0x000fea0003800000 */
[----:B------:R-:W-:Y:S01]  /*0930*/  ULDC UR5, c[0x0][0x280] ;  /* 0x0000a00000057ab9 */ /* 0x000fe20000000800 */
[----:B------:R-:W-:Y:S01]  /*0940*/  ULDC UR6, c[0x0][0x290] ;  /* 0x0000a40000067ab9 */ /* 0x000fe20000000800 */
[----:B------:R-:W-:Y:S01]  /*0950*/  ULEA UR4, UR36, UR5, 0x7 ;  /* 0x0000000524047291 */ /* 0x000fe2000f8e383f */
[----:B------:R-:W-:Y:S01]  /*0960*/  PLOP3.LUT P0, PT, PT, PT, PT, 0x80, 0x0 ;  /* 0x000000000000781c */ /* 0x000fe20003f0f070 */
[----:B------:R-:W-:Y:S01]  /*0970*/  ULDC UR7, c[0x0][0x74c] ;  /* 0x0001d30000077ab9 */ /* 0x000fe20000000800 */
[----:B------:R-:W-:Y:S01]  /*0980*/  CS2R R150, SRZ ;  /* 0x0000000000967805 */ /* 0x000fe2000001ff00 */
[----:B------:R-:W-:Y:S01]  /*0990*/  UIADD3 UR6, -UR7, UR4, -UR6 ;  /* 0x0000000407067290 */ /* 0x000fe2000fffe906 */
[----:B------:R-:W-:Y:S01]  /*09a0*/  CS2R R148, SRZ ;  /* 0x0000000000947805 */ /* 0x000fe2000001ff00 */
[----:B------:R-:W-:Y:S01]  /*09b0*/  UIADD3 UR4, UR5, 0x5f, URZ ;  /* 0x0000005f05047890 */ /* 0x000fe2000fffe03f */
[----:B------:R-:W-:Y:S01]  /*09c0*/  CS2R R146, SRZ ;  /* 0x0000000000927805 */ /* 0x000fe2000001ff00 */
[----:B------:R-:W-:Y:S01]  /*09d0*/  UIMAD.WIDE UR6, UR6, 0x2aaaaaab, URZ ;  /* 0x2aaaaaab060678a5 */ /* 0x000fe2000f8e023f */
[----:B------:R-:W-:Y:S01]  /*09e0*/  CS2R R144, SRZ ;  /* 0x0000000000907805 */ /* 0x000fe2000001ff00 */
[----:B------:R-:W-:Y:S01]  /*09f0*/  UIMAD.WIDE UR4, UR4, 0x2aaaaaab, URZ ;  /* 0x2aaaaaab040478a5 */ /* 0x000fe2000f8e023f */
[----:B------:R-:W-:Y:S01]  /*0a00*/  CS2R R142, SRZ ;  /* 0x00000000008e7805 */ /* 0x000fe2000001ff00 */
[----:B------:R-:W-:Y:S01]  /*0a10*/  USHF.R.U32.HI UR6, URZ, 0x1f, UR7 ;  /* 0x0000001f3f067899 */ /* 0x000fe20008011607 */
[----:B------:R-:W-:Y:S01]  /*0a20*/  CS2R R140, SRZ ;  /* 0x00000000008c7805 */ /* 0x000fe2000001ff00 */
[----:B------:R-:W-:Y:S01]  /*0a30*/  USHF.R.U32.HI UR37, URZ, 0x1f, UR5 ;  /* 0x0000001f3f257899 */ /* 0x000fe20008011605 */
[----:B------:R-:W-:Y:S01]  /*0a40*/  CS2R R138, SRZ ;  /* 0x00000000008a7805 */ /* 0x000fe2000001ff00 */
[----:B------:R-:W-:Y:S01]  /*0a50*/  ULEA.HI.SX32 UR6, UR7, UR6, 0x1c ;  /* 0x0000000607067291 */ /* 0x000fe2000f8fe23f */
[----:B------:R-:W-:Y:S01]  /*0a60*/  CS2R R136, SRZ ;  /* 0x0000000000887805 */ /* 0x000fe2000001ff00 */
[----:B------:R-:W-:Y:S01]  /*0a70*/  ULEA.HI.SX32 UR37, UR5, UR37, 0x1c ;  /* 0x0000002505257291 */ /* 0x000fe2000f8fe23f */
[----:B------:R-:W-:-:S02]  /*0a80*/  CS2R R134, SRZ ;  /* 0x0000000000867805 */ /* 0x000fc4000001ff00 */
[----:B------:R-:W-:Y:S02]  /*0a90*/  CS2R R132, SRZ ;  /* 0x0000000000847805 */ /* 0x000fe4000001ff00 */
[----:B------:R-:W-:Y:S02]  /*0aa0*/  CS2R R130, SRZ ;  /* 0x0000000000827805 */ /* 0x000fe4000001ff00 */
[----:B------:R-:W-:Y:S02]  /*0ab0*/  VIMNMX R16, RZ, UR6, !PT ;  /* 0x00000006ff107c48 */ /* 0x000fe4000ffe0100 */
[----:B------:R-:W-:Y:S02]  /*0ac0*/  CS2R R128, SRZ ;  /* 0x0000000000807805 */ /* 0x000fe4000001ff00 */
[----:B------:R-:W-:Y:S02]  /*0ad0*/  CS2R R126, SRZ ;  /* 0x00000000007e7805 */ /* 0x000fe4000001ff00 */
[----:B------:R-:W-:-:S02]  /*0ae0*/  CS2R R124, SRZ ;  /* 0x00000000007c7805 */ /* 0x000fc4000001ff00 */
[----:B------:R-:W-:Y:S02]  /*0af0*/  ISETP.LT.AND P1, PT, R16, UR37, PT ;  /* 0x0000002510007c0c */ /* 0x000fe4000bf21270 */
        /* <DEDUP_REMOVED lines=18> */
[----:B------:R-:W-:Y:S06]  /*0c20*/  @!P1 BRA `(.L_x_2439) ;  /* 0x0000009000009947 */ /* 0x000fec0003800000 */
        /* <DEDUP_REMOVED lines=21> */
.L_x_2441:
        /* <DEDUP_REMOVED lines=15> */
.L_x_2440:
        /* <DEDUP_REMOVED lines=22> */
.L_x_2443:
        /* <DEDUP_REMOVED lines=15> */
.L_x_2442:
[----:B------:R-:W-:Y:S01]  /*10c0*/  SHF.R.S32.HI R7, RZ, 0x1f, R18 ;  /* 0x0000001fff077819 */ /* 0x000fe20000011412 */
[----:B------:R-:W-:-:S03]  /*10d0*/  UMOV UR4, 0xffffffff ;  /* 0xffffffff00047882 */ /* 0x000fc60000000000 */
[----:B------:R-:W-:-:S04]  /*10e0*/  LEA.HI R0, R7, R18, RZ, 0x7 ;  /* 0x0000001207007211 */ /* 0x000fc800078f38ff */
[----:B------:R-:W-:Y:S01]  /*10f0*/  SHF.R.S32.HI R13, RZ, 0x7, R0 ;  /* 0x00000007ff0d7819 */ /* 0x000fe20000011400 */
[----:B------:R-:W-:Y:S06]  /*1100*/  BRA.DIV UR4, `(.L_x_2444) ;  /* 0x000000d204087947 */ /* 0x000fec000b800000 */
[----:B------:R1:W2:Y:S02]  /*1110*/  SHFL.IDX PT, R14, R13, RZ, 0x1f ;  /* 0x00001fff0d0e7589 */ /* 0x0002a400000e0000 */
.L_x_2547:
[----:B------:R-:W-:Y:S01]  /*1120*/  SHF.L.U32 R2, RZ, 0x1f, RZ ;  /* 0x0000001fff027819 */ /* 0x000fe200000006ff */
[----:B------:R-:W3:Y:S01]  /*1130*/  LDC R10, c[0x0][0x74c] ;  /* 0x0001d300ff0a7b82 */ /* 0x000ee20000000800 */
[----:B------:R-:W-:Y:S02]  /*1140*/  SHF.L.U32 R3, R18, 0x6, RZ ;  /* 0x0000000612037819 */ /* 0x000fe400000006ff */
[----:B------:R-:W4:Y:S02]  /*1150*/  SYNCS.PHASECHK.TRANS64.TRYWAIT P0, [R17+URZ+0x26800], R2 ;  /* 0x02680002110075a7 */ /* 0x000f24000800017f */
[----:B----4-:R-:W-:Y:S05]  /*1160*/  @P0 BRA `(.L_x_2445) ;  /* 0x0000000000080947 */ /* 0x010fea0003800000 */
[----:B------:R-:W4:Y:S02]  /*1170*/  SYNCS.PHASECHK.TRANS64.TRYWAIT P0, [R17+URZ+0x26800], R2 ;  /* 0x02680002110075a7 */ /* 0x000f24000800017f */
[----:B----4-:R-:W-:Y:S05]  /*1180*/  @!P0 BRA `(.L_x_2446) ;  /* 0x000000d000048947 */ /* 0x010fea0003800000 */
.L_x_2445:
[CC--:B------:R-:W-:Y:S01]  /*1190*/  LEA.HI R8, R7.reuse, R18.reuse, RZ, 0x5 ;  /* 0x0000001207087211 */ /* 0x0c0fe200078f28ff */
[----:B------:R-:W-:Y:S01]  /*11a0*/  ULDC UR4, c[0x0][0x280] ;  /* 0x0000a00000047ab9 */ /* 0x000fe20000000800 */
[----:B------:R-:W-:Y:S01]  /*11b0*/  ULDC UR5, c[0x0][0x290] ;  /* 0x0000a40000057ab9 */ /* 0x000fe20000000800 */
[----:B------:R-:W-:Y:S01]  /*11c0*/  LEA.HI R5, R7, R18, RZ, 0x4 ;  /* 0x0000001207057211 */ /* 0x000fe200078f20ff */
[----:B------:R-:W-:Y:S01]  /*11d0*/  UIADD3 UR4, -UR5, 0x7f, UR4 ;  /* 0x0000007f05047890 */ /* 0x000fe2000fffe104 */
[----:B----4-:R-:W-:Y:S02]  /*11e0*/  SHF.R.S32.HI R2, RZ, 0x5, R8 ;  /* 0x00000005ff027819 */ /* 0x010fe40000011408 */
[----:B------:R-:W-:Y:S02]  /*11f0*/  CS2R R150, SRZ ;  /* 0x0000000000967805 */ /* 0x000fe4000001ff00 */
[----:B------:R-:W-:Y:S01]  /*1200*/  SHF.R.S32.HI R6, RZ, 0x4, R5 ;  /* 0x00000004ff067819 */ /* 0x000fe20000011405 */
[----:B------:R-:W-:Y:S01]  /*1210*/  ULEA UR4, UR36, UR4, 0x7 ;  /* 0x0000000424047291 */ /* 0x000fe2000f8e383f */
[----:B------:R-:W-:Y:S01]  /*1220*/  LOP3.LUT R3, R3, 0x1c0, RZ, 0xc0, !PT ;  /* 0x000001c003037812 */ /* 0x000fe200078ec0ff */
[----:B------:R-:W-:Y:S01]  /*1230*/  IMAD.SHL.U32 R4, R2, 0x10, RZ ;  /* 0x0000001002047824 */ /* 0x000fe200078e00ff */
[----:B------:R-:W-:-:S02]  /*1240*/  LEA.HI R9, R5, R6, RZ, 0x1 ;  /* 0x0000000605097211 */ /* 0x000fc400078f08ff */
[----:B------:R-:W-:Y:S02]  /*1250*/  CS2R R148, SRZ ;  /* 0x0000000000947805 */ /* 0x000fe4000001ff00 */
[----:B------:R-:W-:Y:S02]  /*1260*/  LEA.HI R2, R7, R18, RZ, 0x3 ;  /* 0x0000001207027211 */ /* 0x000fe400078f18ff */
[----:B------:R-:W-:Y:S02]  /*1270*/  CS2R R146, SRZ ;  /* 0x0000000000927805 */ /* 0x000fe4000001ff00 */
[----:B------:R-:W-:Y:S02]  /*1280*/  LOP3.LUT R5, R3, 0x30, R4, 0xf8, !PT ;  /* 0x0000003003057812 */ /* 0x000fe400078ef804 */
[----:B------:R-:W-:Y:S02]  /*1290*/  CS2R R144, SRZ ;  /* 0x0000000000907805 */ /* 0x000fe4000001ff00 */
[----:B---3--:R-:W-:-:S02]  /*12a0*/  IADD3 R4, -R10, UR4, RZ ;  /* 0x000000040a047c10 */ /* 0x008fc4000fffe1ff */
[----:B------:R-:W-:Y:S02]  /*12b0*/  CS2R R142, SRZ ;  /* 0x00000000008e7805 */ /* 0x000fe4000001ff00 */
[----:B------:R-:W-:Y:S02]  /*12c0*/  LOP3.LUT R5, R5, 0x8, R2, 0xf8, !PT ;  /* 0x0000000805057812 */ /* 0x000fe400078ef802 */
[----:B------:R-:W-:Y:S02]  /*12d0*/  CS2R R140, SRZ ;  /* 0x00000000008c7805 */ /* 0x000fe4000001ff00 */
[----:B--2---:R-:W-:Y:S01]  /*12e0*/  LEA.HI R2, R14, R14, RZ, 0x1 ;  /* 0x0000000e0e027211 */ /* 0x004fe200078f08ff */
[----:B------:R-:W-:Y:S01]  /*12f0*/  IMAD.HI R10, R4, 0x2aaaaaab, RZ ;  /* 0x2aaaaaab040a7827 */ /* 0x000fe200078e02ff */
[----:B------:R-:W-:Y:S02]  /*1300*/  SHF.R.U32.HI R4, RZ, 0x3, R3 ;  /* 0x00000003ff047819 */ /* 0x000fe40000011603 */
[----:B------:R-:W-:-:S02]  /*1310*/  CS2R R138, SRZ ;  /* 0x00000000008a7805 */ /* 0x000fc4000001ff00 */
[----:B------:R-:W-:Y:S02]  /*1320*/  LOP3.LUT R9, R9, 0x7ffffe, RZ, 0xc0, !PT ;  /* 0x007ffffe09097812 */ /* 0x000fe400078ec0ff */
[----:B------:R-:W-:Y:S02]  /*1330*/  CS2R R136, SRZ ;  /* 0x0000000000887805 */ /* 0x000fe4000001ff00 */
[----:B------:R-:W-:Y:S02]  /*1340*/  SHF.R.U32.HI R3, RZ, 0x1f, R10 ;  /* 0x0000001fff037819 */ /* 0x000fe4000001160a */
[----:B------:R-:W-:Y:S02]  /*1350*/  CS2R R134, SRZ ;  /* 0x0000000000867805 */ /* 0x000fe4000001ff00 */
[----:B------:R-:W-:Y:S01]  /*1360*/  LOP3.LUT R4, R5, R4, RZ, 0x3c, !PT ;  /* 0x0000000405047212 */ /* 0x000fe200078e3cff */
[----:B------:R-:W-:Y:S01]  /*1370*/  IMAD.IADD R6, R6, 0x1, -R9 ;  /* 0x0000000106067824 */ /* 0x000fe200078e0a09 */
[----:B------:R-:W-:-:S02]  /*1380*/  LOP3.LUT R5, R2, 0xfffffffe, RZ, 0xc0, !PT ;  /* 0xfffffffe02057812 */ /* 0x000fc400078ec0ff */
[----:B------:R-:W-:Y:S02]  /*1390*/  CS2R R132, SRZ ;  /* 0x0000000000847805 */ /* 0x000fe4000001ff00 */
[----:B------:R-:W-:Y:S01]  /*13a0*/  LEA.HI.SX32 R3, R10, R3, 0x1c ;  /* 0x000000030a037211 */ /* 0x000fe200078fe2ff */
[----:B------:R-:W-:Y:S01]  /*13b0*/  IMAD R9, R13, 0xc, R6 ;  /* 0x0000000c0d097824 */ /* 0x000fe200078e0206 */
[----:B------:R-:W-:Y:S01]  /*13c0*/  MOV R2, UR37 ;  /* 0x0000002500027c02 */ /* 0x000fe20008000f00 */
[----:B------:R-:W-:Y:S01]  /*13d0*/  IMAD.IADD R5, R14, 0x1, -R5 ;  /* 0x000000010e057824 */ /* 0x000fe200078e0a05 */
[----:B------:R-:W-:Y:S01]  /*13e0*/  CS2R R130, SRZ ;  /* 0x0000000000827805 */ /* 0x000fe2000001ff00 */
[----:B------:R-:W-:Y:S01]  /*13f0*/  IMAD.U32 R4, R9, 0x200, R4 ;  /* 0x0000020009047824 */ /* 0x000fe200078e0004 */
[----:B------:R-:W-:Y:S02]  /*1400*/  VIADDMNMX R237, R3, 0x1, R2, PT ;  /* 0x0000000103ed7846 */ /* 0x000fe40003800102 */
[----:B------:R-:W-:-:S02]  /*1410*/  CS2R R128, SRZ ;  /* 0x0000000000807805 */ /* 0x000fc4000001ff00 */
[----:B------:R-:W-:Y:S02]  /*1420*/  LOP3.LUT R3, R0, 0xffffff80, RZ, 0xc0, !PT ;  /* 0xffffff8000037812 */ /* 0x000fe400078ec0ff */
[----:B------:R-:W-:Y:S01]  /*1430*/  CS2R R126, SRZ ;  /* 0x00000000007e7805 */ /* 0x000fe2000001ff00 */
[----:B------:R2:W-:Y:S01]  /*1440*/  STL [R1+0x18], R4 ;  /* 0x0000180401007387 */ /* 0x0005e20000100800 */
[----:B------:R-:W-:Y:S02]  /*1450*/  ISETP.GE.AND P0, PT, R16, R237, PT ;  /* 0x000000ed1000720c */ /* 0x000fe40003f06270 */
[----:B------:R-:W-:Y:S01]  /*1460*/  CS2R R124, SRZ ;  /* 0x00000000007c7805 */ /* 0x000fe2000001ff00 */
[----:B------:R-:W-:Y:S01]  /*1470*/  IMAD.IADD R6, R18, 0x1, -R3 ;  /* 0x0000000112067824 */ /* 0x000fe200078e0a03 */
[----:B------:R-:W-:Y:S02]  /*1480*/  MOV R0, RZ ;  /* 0x000000ff00007202 */ /* 0x000fe40000000f00 */
[----:B------:R-:W-:-:S02]  /*1490*/  CS2R R122, SRZ ;  /* 0x00000000007a7805 */ /* 0x000fc4000001ff00 */
[----:B------:R-:W-:Y:S01]  /*14a0*/  CS2R R120, SRZ ;  /* 0x0000000000787805 */ /* 0x000fe2000001ff00 */
[--C-:B------:R-:W-:Y:S01]  /*14b0*/  IMAD R2, R13, 0x300, R6.reuse ;  /* 0x000003000d027824 */ /* 0x100fe200078e0206 */
[----:B------:R-:W-:Y:S02]  /*14c0*/  SHF.R.S32.HI R11, RZ, 0x1f, R6 ;  /* 0x0000001fff0b7819 */ /* 0x000fe40000011406 */
[----:B------:R-:W-:Y:S01]  /*14d0*/  CS2R R182, SRZ ;  /* 0x0000000000b67805 */ /* 0x000fe2000001ff00 */
[----:B--2---:R-:W-:Y:S01]  /*14e0*/  IMAD.MOV.U32 R4, RZ, RZ, RZ ;  /* 0x000000ffff047224 */ /* 0x004fe200078e00ff */
[----:B------:R-:W-:Y:S02]  /*14f0*/  CS2R R180, SRZ ;  /* 0x0000000000b47805 */ /* 0x000fe4000001ff00 */
[----:B------:R-:W-:Y:S01]  /*1500*/  LEA.HI R10, R11, R6, RZ, 0x2 ;  /* 0x000000060b0a7211 */ /* 0x000fe200078f10ff */
[----:B------:R2:W-:Y:S01]  /*1510*/  STL [R1+0x1c], R11 ;  /* 0x00001c0b01007387 */ /* 0x0005e20000100800 */
[----:B------:R-:W-:-:S02]  /*1520*/  SHF.L.U32 R2, R2, 0x2, RZ ;  /* 0x0000000202027819 */ /* 0x000fc400000006ff */
[----:B------:R-:W-:Y:S02]  /*1530*/  CS2R R178, SRZ ;  /* 0x0000000000b27805 */ /* 0x000fe4000001ff00 */
[----:B------:R-:W-:Y:S01]  /*1540*/  LOP3.LUT R3, R10, 0xfffffffc, RZ, 0xc0, !PT ;  /* 0xfffffffc0a037812 */ /* 0x000fe200078ec0ff */
[----:B------:R2:W-:Y:S01]  /*1550*/  STL [R1+0x10], R10 ;  /* 0x0000100a01007387 */ /* 0x0005e20000100800 */
        /* <DEDUP_REMOVED lines=13> */
[----:B------:R-:W-:Y:S02]  /*1630*/  IMAD R2, R2, 0x4, R17 ;  /* 0x0000000402027824 */ /* 0x000fe400078e0211 */
[----:B------:R-:W-:Y:S01]  /*1640*/  IMAD.IADD R3, R6, 0x1, -R3 ;  /* 0x0000000106037824 */ /* 0x000fe200078e0a03 */
[----:B--2---:R-:W-:Y:S06]  /*1650*/  @P0 BRA `(.L_x_2447) ;  /* 0x0000004000780947 */ /* 0x004fec0003800000 */
[----:B------:R-:W-:Y:S01]  /*1660*/  LOP3.LUT R9, R8, 0xffffffe0, RZ, 0xc0, !PT ;  /* 0xffffffe008097812 */ /* 0x000fe200078ec0ff */
[----:B------:R-:W-:Y:S01]  /*1670*/  UIMAD UR4, UR36, -0x80, UR5 ;  /* 0xffffff80240478a4 */ /* 0x000fe2000f8e0205 */
[----:B------:R-:W-:Y:S01]  /*1680*/  LEA.HI R6, R11, R6, RZ, 0x5 ;  /* 0x000000060b067211 */ /* 0x000fe200078f28ff */
[----:B------:R-:W-:Y:S01]  /*1690*/  IMAD.MOV.U32 R151, RZ, RZ, RZ ;  /* 0x000000ffff977224 */ /* 0x000fe200078e00ff */
[----:B------:R-:W-:Y:S02]  /*16a0*/  IADD3 R9, R18, -R9, RZ ;  /* 0x8000000912097210 */ /* 0x000fe40007ffe0ff */
[----:B------:R-:W-:Y:S01]  /*16b0*/  LEA.HI R4, R13, R13, RZ, 0x1 ;  /* 0x0000000d0d047211 */ /* 0x000fe200078f08ff */
[----:B------:R-:W-:Y:S01]  /*16c0*/  IMAD.U32 R23, RZ, RZ, UR4 ;  /* 0x00000004ff177e24 */ /* 0x000fe2000f8e00ff */
[----:B------:R-:W-:Y:S02]  /*16d0*/  SHF.R.S32.HI R0, RZ, 0x1f, R9 ;  /* 0x0000001fff007819 */ /* 0x000fe40000011409 */
[----:B------:R-:W-:-:S02]  /*16e0*/  SHF.R.S32.HI R8, RZ, 0x5, R6 ;  /* 0x00000005ff087819 */ /* 0x000fc40000011406 */
[----:B------:R-:W-:Y:S02]  /*16f0*/  LOP3.LUT R6, R4, 0xfffffffe, RZ, 0xc0, !PT ;  /* 0xfffffffe04067812 */ /* 0x000fe400078ec0ff */
[-C--:B------:R-:W-:Y:S01]  /*1700*/  LEA.HI R4, R0, R9.reuse, RZ, 0x2 ;  /* 0x0000000900047211 */ /* 0x080fe200078f10ff */
[----:B------:R-:W-:Y:S01]  /*1710*/  IMAD R23, R8, -0x10, R23 ;  /* 0xfffffff008177824 */ /* 0x000fe200078e0217 */
[----:B------:R-:W-:Y:S01]  /*1720*/  LEA.HI R0, R0, R9, RZ, 0x3 ;  /* 0x0000000900007211 */ /* 0x000fe200078f18ff */
[----:B------:R-:W-:Y:S01]  /*1730*/  IMAD.IADD R22, R13, 0x1, -R6 ;  /* 0x000000010d167824 */ /* 0x000fe200078e0a06 */
[----:B------:R-:W-:Y:S02]  /*1740*/  SHF.R.S32.HI R9, RZ, 0x2, R4 ;  /* 0x00000002ff097819 */ /* 0x000fe40000011404 */
[----:B------:R-:W-:Y:S02]  /*1750*/  LEA.HI R6, R7, R18, RZ, 0x2 ;  /* 0x0000001207067211 */ /* 0x000fe400078f10ff */
[--C-:B------:R-:W-:Y:S01]  /*1760*/  SHF.R.S32.HI R14, RZ, 0x2, R10.reuse ;  /* 0x00000002ff0e7819 */ /* 0x100fe2000001140a */
[----:B------:R-:W-:Y:S01]  /*1770*/  VIADD R15, R9, 0x10 ;  /* 0x00000010090f7836 */ /* 0x000fe20000000000 */
[----:B------:R-:W-:-:S02]  /*1780*/  SHF.R.S32.HI R7, RZ, 0x1f, R10 ;  /* 0x0000001fff077819 */ /* 0x000fc4000001140a */
[----:B-1----:R-:W-:Y:S02]  /*1790*/  LOP3.LUT R13, R6, 0xfffffffc, RZ, 0xc0, !PT ;  /* 0xfffffffc060d7812 */ /* 0x002fe400078ec0ff */
[----:B------:R-:W-:Y:S02]  /*17a0*/  IADD3 R10, R9, 0x8, RZ ;  /* 0x00000008090a7810 */ /* 0x000fe40007ffe0ff */
[----:B------:R-:W-:Y:S01]  /*17b0*/  SHF.R.S32.HI R0, RZ, 0x3, R0 ;  /* 0x00000003ff007819 */ /* 0x000fe20000011400 */
[----:B------:R-:W-:Y:S01]  /*17c0*/  IMAD.IADD R6, R18, 0x1, -R13 ;  /* 0x0000000112067824 */ /* 0x000fe200078e0a0d */
[----:B------:R-:W-:Y:S02]  /*17d0*/  LEA.HI R11, R10, R10, RZ, 0x1 ;  /* 0x0000000a0a0b7211 */ /* 0x000fe400078f08ff */
[----:B------:R-:W-:Y:S02]  /*17e0*/  LEA.HI R18, R15, R15, RZ, 0x1 ;  /* 0x0000000f0f127211 */ /* 0x000fe400078f08ff */
[----:B------:R-:W-:-:S02]  /*17f0*/  SHF.R.S32.HI R12, RZ, 0x1, R11 ;  /* 0x00000001ff0c7819 */ /* 0x000fc4000001140b */
[----:B------:R-:W-:Y:S01]  /*1800*/  LEA.HI R8, R7, R14, RZ, 0x3 ;  /* 0x0000000e07087211 */ /* 0x000fe200078f18ff */
[----:B------:R-:W-:Y:S01]  /*1810*/  IMAD.HI R7, R0, 0x2aaaaaab, RZ ;  /* 0x2aaaaaab00077827 */ /* 0x000fe200078e02ff */
[----:B------:R-:W-:Y:S02]  /*1820*/  SHF.R.S32.HI R19, RZ, 0x1, R18 ;  /* 0x00000001ff137819 */ /* 0x000fe40000011412 */
[----:B------:R-:W-:Y:S01]  /*1830*/  LOP3.LUT R21, R8, 0xfffffff8, RZ, 0xc0, !PT ;  /* 0xfffffff808157812 */ /* 0x000fe200078ec0ff */
[----:B------:R-:W-:Y:S01]  /*1840*/  IMAD.HI R13, R12, 0x2aaaaaab, RZ ;  /* 0x2aaaaaab0c0d7827 */ /* 0x000fe200078e02ff */
[----:B------:R-:W-:Y:S02]  /*1850*/  LEA.HI R4, R4, R9, RZ, 0x1 ;  /* 0x0000000904047211 */ /* 0x000fe400078f08ff */
[----:B------:R-:W-:Y:S01]  /*1860*/  SHF.R.U32.HI R8, RZ, 0x1, R7 ;  /* 0x00000001ff087819 */ /* 0x000fe20000011607 */
[----:B------:R-:W-:Y:S01]  /*1870*/  IMAD.HI R20, R19, 0x2aaaaaab, RZ ;  /* 0x2aaaaaab13147827 */ /* 0x000fe200078e02ff */
[----:B------:R-:W-:-:S02]  /*1880*/  IADD3 R23, R23, R21, -R14 ;  /* 0x0000001517177210 */ /* 0x000fc40007ffe80e */
[----:B------:R-:W-:Y:S02]  /*1890*/  SHF.R.U32.HI R14, RZ, 0x1, R13 ;  /* 0x00000001ff0e7819 */ /* 0x000fe4000001160d */
[----:B------:R-:W-:Y:S02]  /*18a0*/  SHF.R.U32.HI R21, RZ, 0x1, R20 ;  /* 0x00000001ff157819 */ /* 0x000fe40000011614 */
[----:B------:R-:W-:Y:S02]  /*18b0*/  LOP3.LUT R4, R4, 0xfffffffe, RZ, 0xc0, !PT ;  /* 0xfffffffe04047812 */ /* 0x000fe400078ec0ff */
[----:B------:R-:W-:Y:S02]  /*18c0*/  LEA.HI R7, R7, R8, RZ, 0x1 ;  /* 0x0000000807077211 */ /* 0x000fe400078f08ff */
[----:B------:R-:W-:Y:S02]  /*18d0*/  LEA.HI R13, R13, R14, RZ, 0x1 ;  /* 0x0000000e0d0d7211 */ /* 0x000fe400078f08ff */
[----:B------:R-:W-:-:S02]  /*18e0*/  LOP3.LUT R11, R11, 0xfffffffe, RZ, 0xc0, !PT ;  /* 0xfffffffe0b0b7812 */ /* 0x000fc400078ec0ff */
[----:B------:R-:W-:Y:S01]  /*18f0*/  LEA.HI R20, R20, R21, RZ, 0x1 ;  /* 0x0000001514147211 */ /* 0x000fe200078f08ff */
[----:B------:R-:W-:Y:S01]  /*1900*/  IMAD R12, R13, -0xc, R12 ;  /* 0xfffffff40d0c7824 */ /* 0x000fe200078e020c */
[----:B------:R-:W-:Y:S01]  /*1910*/  LOP3.LUT R18, R18, 0xfffffffe, RZ, 0xc0, !PT ;  /* 0xfffffffe12127812 */ /* 0x000fe200078ec0ff */
[----:B------:R-:W-:Y:S01]  /*1920*/  IMAD.IADD R11, R10, 0x1, -R11 ;  /* 0x000000010a0b7824 */ /* 0x000fe200078e0a0b */
[----:B------:R-:W-:Y:S01]  /*1930*/  IADD3 R4, R9, -R4, RZ ;  /* 0x8000000409047210 */ /* 0x000fe20007ffe0ff */
[----:B------:R-:W-:Y:S02]  /*1940*/  IMAD R9, R7, -0xc, R0 ;  /* 0xfffffff407097824 */ /* 0x000fe400078e0200 */
[----:B------:R-:W-:Y:S02]  /*1950*/  IMAD R19, R20, -0xc, R19 ;  /* 0xfffffff414137824 */ /* 0x000fe400078e0213 */
[----:B------:R-:W-:Y:S01]  /*1960*/  IMAD.IADD R18, R15, 0x1, -R18 ;  /* 0x000000010f127824 */ /* 0x000fe200078e0a12 */
[----:B------:R-:W-:Y:S01]  /*1970*/  LEA R4, R9, R4, 0x3 ;  /* 0x0000000409047211 */ /* 0x000fe200078e18ff */
[----:B------:R-:W-:-:S02]  /*1980*/  IMAD R0, R12, 0x8, R11 ;  /* 0x000000080c007824 */ /* 0x000fc400078e020b */
[----:B------:R-:W-:Y:S02]  /*1990*/  IMAD R8, R19, 0x8, R18 ;  /* 0x0000000813087824 */ /* 0x000fe400078e0212 */
[----:B------:R1:W-:Y:S01]  /*19a0*/  STL [R1+0x8], R4 ;  /* 0x0000080401007387 */ /* 0x0003e20000100800 */
[----:B------:R-:W-:-:S03]  /*19b0*/  IMAD R7, R22, -0x40, R23 ;  /* 0xffffffc016077824 */ /* 0x000fc600078e0217 */
[----:B------:R2:W-:Y:S04]  /*19c0*/  STL [R1+0x4], R0 ;  /* 0x0000040001007387 */ /* 0x0005e80000100800 */
[----:B------:R3:W-:Y:S01]  /*19d0*/  STL [R1], R8 ;  /* 0x0000000801007387 */ /* 0x0007e20000100800 */
[----:B-1----:R-:W-:Y:S01]  /*19e0*/  MOV R4, RZ ;  /* 0x000000ff00047202 */ /* 0x002fe20000000f00 */
[----:B--2---:R-:W-:-:S07]  /*19f0*/  IMAD.MOV.U32 R0, RZ, RZ, RZ ;  /* 0x000000ffff007224 */ /* 0x004fce00078e00ff */
.L_x_2458:
[----:B--23--:R-:W2:Y:S01]  /*1a00*/  LDL R8, [R1+0xc] ;  /* 0x00000c0001087983 */ /* 0x00cea20000100800 */
[----:B------:R-:W-:Y:S05]  /*1a10*/  YIELD ;  /* 0x0000000000007946 */ /* 0x000fea0003800000 */
[----:B--2---:R-:W-:-:S04]  /*1a20*/  LOP3.LUT R8, R8, 0x1, RZ, 0xfc, !PT ;  /* 0x0000000108087812 */ /* 0x004fc800078efcff */
[----:B------:R-:W-:-:S13]  /*1a30*/  ISETP.NE.AND P0, PT, R8, 0x3, PT ;  /* 0x000000030800780c */ /* 0x000fda0003f05270 */
[----:B------:R-:W-:Y:S05]  /*1a40*/  @!P0 BRA `(.L_x_2448) ;  /* 0x0000000000048947 */ /* 0x000fea0003800000 */
[----:B------:R-:W-:Y:S01]  /*1a50*/  BPT.TRAP 0x1 ;  /* 0x000000040000795c */ /* 0x000fe20000300000 */
.L_x_2448:
[----:B------:R-:W-:Y:S02]  /*1a60*/  LEA R8, R0, R17, 0x3 ;  /* 0x0000001100087211 */ /* 0x000fe400078e18ff */
[----:B------:R-:W-:-:S04]  /*1a70*/  SHF.L.U32 R21, R4, 0x1f, RZ ;  /* 0x0000001f04157819 */ /* 0x000fc800000006ff */
[----:B------:R1:W2:Y:S01]  /*1a80*/  SYNCS.PHASECHK.TRANS64.TRYWAIT P1, [R8+URZ+0x26810], R21 ;  /* 0x02681015080075a7 */ /* 0x0002a2000802017f */
[----:B------:R-:W-:Y:S05]  /*1a90*/  @!P0 BRA `(.L_x_2449) ;  /* 0x0000000000048947 */ /* 0x000fea0003800000 */
[----:B------:R-:W-:Y:S01]  /*1aa0*/  BPT.TRAP 0x1 ;  /* 0x000000040000795c */ /* 0x000fe20000300000 */
.L_x_2449:
[----:B------:R-:W-:-:S05]  /*1ab0*/  VIADD R9, R17, 0xe000 ;  /* 0x0000e00011097836 */ /* 0x000fca0000000000 */
[----:B------:R-:W-:-:S04]  /*1ac0*/  SHF.R.U32.HI R9, RZ, 0x4, R9 ;  /* 0x00000004ff097819 */ /* 0x000fc80000011609 */
[----:B------:R-:W-:Y:S01]  /*1ad0*/  LOP3.LUT R9, R9, 0x3fff, RZ, 0xc0, !PT ;  /* 0x00003fff09097812 */ /* 0x000fe200078ec0ff */
[----:B--2---:R-:W-:Y:S06]  /*1ae0*/  @P1 BRA `(.L_x_2450) ;  /* 0x0000000000081947 */ /* 0x004fec0003800000 */
[----:B------:R-:W2:Y:S02]  /*1af0*/  SYNCS.PHASECHK.TRANS64.TRYWAIT P1, [R8+URZ+0x26810], R21 ;  /* 0x02681015080075a7 */ /* 0x000ea4000802017f */
[----:B--2---:R-:W-:Y:S05]  /*1b00*/  @!P1 BRA `(.L_x_2451) ;  /* 0x000000c400b89947 */ /* 0x004fea0003800000 */
.L_x_2450:
        /* <DEDUP_REMOVED lines=8> */
[----:B------:R-:W5:Y:S01]  /*1b90*/  LDL R13, [R1] ;  /* 0x00000000010d7983 */ /* 0x000f620000100800 */
[----:B------:R-:W-:Y:S01]  /*1ba0*/  WARPGROUP.ARRIVE ;  /* 0x00000000000079c5 */ /* 0x000fe20000000000 */
[----:B------:R-:W-:Y:S01]  /*1bb0*/  UMOV UR7, 0x40000040 ;  /* 0x4000004000077882 */ /* 0x000fe20000000000 */
[----:B------:R-:W-:Y:S01]  /*1bc0*/  UMOV UR5, 0x40000040 ;  /* 0x4000004000057882 */ /* 0x000fe20000000000 */
[----:B------:R-:W-:-:S02]  /*1bd0*/  IADD3 R19, R17, 0x1a000, RZ ;  /* 0x0001a00011137810 */ /* 0x000fc40007ffe0ff */
[----:B------:R-:W-:-:S04]  /*1be0*/  USHF.R.U32.HI UR4, URZ, 0x4, UR9 ;  /* 0x000000043f047899 */ /* 0x000fc80008011609 */
[----:B------:R-:W-:Y:S02]  /*1bf0*/  ULOP3.LUT UR4, UR4, 0x3fff, URZ, 0xc0, !UPT ;  /* 0x00003fff04047892 */ /* 0x000fe4000f8ec03f */
[----:B------:R-:W-:Y:S02]  /*1c00*/  UMOV UR6, UR8 ;  /* 0x0000000800067c82 */ /* 0x000fe40008000000 */
[----:B------:R-:W-:-:S07]  /*1c10*/  ULOP3.LUT UR10, UR4, 0x10000, URZ, 0xfc, !UPT ;  /* 0x00010000040a7892 */ /* 0x000fce000f8efc3f */
[----:B------:R-:W-:Y:S02]  /*1c20*/  UMOV UR4, UR10 ;  /* 0x0000000a00047c82 */ /* 0x000fe40008000000 */
[----:B------:R-:W-:Y:S01]  /*1c30*/  HGMMA.64x96x16.F32.BF16 R72, gdesc[UR4], RZ, !UPT, gsb0 ;  /* 0x01600000044879f0 */ /* 0x000fe2000c0018ff */
[----:B------:R-:W-:Y:S02]  /*1c40*/  UIADD3 UR6, UR8, 0x2, URZ ;  /* 0x0000000208067890 */ /* 0x000fe4000fffe03f */
[----:B------:R-:W-:Y:S01]  /*1c50*/  UIADD3 UR4, UR10, 0x2, URZ ;  /* 0x000000020a047890 */ /* 0x000fe2000fffe03f */
[----:B------:R-:W-:Y:S01]  /*1c60*/  UMOV UR7, 0x40000040 ;  /* 0x4000004000077882 */ /* 0x000fe20000000000 */
[----:B------:R-:W-:Y:S01]  /*1c70*/  UMOV UR5, 0x40000040 ;  /* 0x4000004000057882 */ /* 0x000fe20000000000 */
[----:B------:R-:W-:Y:S02]  /*1c80*/  WARPGROUP.DEPBAR.LE gsb0, 0x0 ;  /* 0x00008000000079c5 */ /* 0x000fe40000010000 */
[----:B------:R-:W-:-:S06]  /*1c90*/  WARPGROUP.ARRIVE ;  /* 0x00000000000079c5 */ /* 0x000fcc0000000000 */
[----:B------:R-:W-:Y:S01]  /*1ca0*/  HGMMA.64x96x16.F32.BF16 R72, gdesc[UR4], R72, gsb0 ;  /* 0x01600000044879f0 */ /* 0x000fe20008001848 */
        /* <DEDUP_REMOVED lines=11> */
[----:B---3--:R-:W-:-:S04]  /*1d60*/  LEA R10, R0, R14, 0x7 ;  /* 0x0000000e000a7211 */ /* 0x008fc800078e38ff */
[----:B------:R-:W-:Y:S01]  /*1d70*/  LEA R10, R3, R10, 0x1 ;  /* 0x0000000a030a7211 */ /* 0x000fe200078e08ff */
[----:B----4-:R-:W-:-:S03]  /*1d80*/  IMAD R12, R0, 0x80, R12 ;  /* 0x00000080000c7824 */ /* 0x010fc600078e020c */
[C---:B------:R-:W-:Y:S01]  /*1d90*/  LEA R15, R10.reuse, R17, 0x2 ;  /* 0x000000110a0f7211 */ /* 0x040fe200078e10ff */
[----:B------:R-:W-:Y:S02]  /*1da0*/  IMAD R190, R10, 0x4, R19 ;  /* 0x000000040abe7824 */ /* 0x000fe400078e0213 */
[----:B-----5:R-:W-:Y:S02]  /*1db0*/  IMAD R14, R0, 0x80, R13 ;  /* 0x00000080000e7824 */ /* 0x020fe400078e020d */
[C---:B------:R-:W-:Y:S02]  /*1dc0*/  IMAD R12, R3.reuse, 0x2, R12 ;  /* 0x00000002030c7824 */ /* 0x040fe400078e020c */
[----:B------:R-:W-:Y:S02]  /*1dd0*/  IMAD R18, R3, 0x2, R14 ;  /* 0x0000000203127824 */ /* 0x000fe400078e020e */
[--C-:B------:R-:W-:Y:S02]  /*1de0*/  IMAD R14, R12, 0x4, R17.reuse ;  /* 0x000000040c0e7824 */ /* 0x100fe400078e0211 */
[C---:B------:R-:W-:Y:S01]  /*1df0*/  IMAD R13, R18.reuse, 0x4, R17 ;  /* 0x00000004120d7824 */ /* 0x040fe200078e0211 */
[----:B------:R-:W-:Y:S01]  /*1e00*/  LEA R10, R18, R19, 0x2 ;  /* 0x00000013120a7211 */ /* 0x000fe200078e10ff */
[----:B------:R-:W-:Y:S01]  /*1e10*/  IMAD R11, R12, 0x4, R19 ;  /* 0x000000040c0b7824 */ /* 0x000fe200078e0213 */
[----:B------:R-:W-:-:S02]  /*1e20*/  WARPGROUP.DEPBAR.LE gsb0, 0x0 ;  /* 0x00008000000079c5 */ /* 0x000fc40000010000 */
[----:B------:R-:W-:-:S06]  /*1e30*/  WARPGROUP.ARRIVE ;  /* 0x00000000000079c5 */ /* 0x000fcc0000000000 */
[----:B------:R-:W-:Y:S03]  /*1e40*/  HGMMA.64x96x16.F32.BF16 R72, gdesc[UR4], R72, gsb0 ;  /* 0x01600000044879f0 */ /* 0x000fe60008001848 */
[----:B------:R-:W-:Y:S02]  /*1e50*/  WARPGROUP.DEPBAR.LE gsb0, 0x0 ;  /* 0x00008000000079c5 */ /* 0x000fe40000010000 */
[----:B------:R-:W3:Y:S04]  /*1e60*/  LDS R15, [R15+0x1a000] ;  /* 0x01a000000f0f7984 */ /* 0x000ee80000000800 */
[----:B------:R-:W4:Y:S04]  /*1e70*/  LDS R14, [R14+0x1a000] ;  /* 0x01a000000e0e7984 */ /* 0x000f280000000800 */
[----:B------:R-:W1:Y:S01]  /*1e80*/  LDS R13, [R13+0x1a000] ;  /* 0x01a000000d0d7984 */ /* 0x000e620000000800 */
[----:B------:R-:W-:Y:S05]  /*1e90*/  @!P0 BRA `(.L_x_2452) ;  /* 0x0000000000048947 */ /* 0x000fea0003800000 */
[----:B------:R-:W-:Y:S01]  /*1ea0*/  BPT.TRAP 0x1 ;  /* 0x000000040000795c */ /* 0x000fe20000300000 */
.L_x_2452:
[----:B------:R1:W1:Y:S01]  /*1eb0*/  SYNCS.PHASECHK.TRANS64.TRYWAIT P1, [R8+URZ+0x26830], R21 ;  /* 0x02683015080075a7 */ /* 0x000262000802017f */
[----:B------:R-:W-:Y:S05]  /*1ec0*/  @!P0 BRA `(.L_x_2453) ;  /* 0x0000000000048947 */ /* 0x000fea0003800000 */
[----:B------:R-:W-:Y:S01]  /*1ed0*/  BPT.TRAP 0x1 ;  /* 0x000000040000795c */ /* 0x000fe20000300000 */
.L_x_2453:
[----:B------:R-:W-:-:S05]  /*1ee0*/  VIADD R12, R17, 0x14000 ;  /* 0x00014000110c7836 */ /* 0x000fca0000000000 */
[----:B------:R-:W-:-:S04]  /*1ef0*/  SHF.R.U32.HI R12, RZ, 0x4, R12 ;  /* 0x00000004ff0c7819 */ /* 0x000fc8000001160c */
[----:B------:R-:W-:-:S04]  /*1f00*/  LOP3.LUT R12, R12, 0x3fff, RZ, 0xc0, !PT ;  /* 0x00003fff0c0c7812 */ /* 0x000fc800078ec0ff */
[----:B------:R-:W-:Y:S01]  /*1f10*/  LOP3.LUT R19, R12, 0x10000, RZ, 0xfc, !PT ;  /* 0x000100000c137812 */ /* 0x000fe200078efcff */
[----:B-1----:R-:W-:Y:S06]  /*1f20*/  @P1 BRA `(.L_x_2454) ;  /* 0x0000000000081947 */ /* 0x002fec0003800000 */
[----:B------:R-:W1:Y:S02]  /*1f30*/  SYNCS.PHASECHK.TRANS64.TRYWAIT P1, [R8+URZ+0x26830], R21 ;  /* 0x02683015080075a7 */ /* 0x000e64000802017f */
[----:B-1----:R-:W-:Y:S05]  /*1f40*/  @!P1 BRA `(.L_x_2455) ;  /* 0x000000c000bc9947 */ /* 0x002fea0003800000 */
.L_x_2454:
[----:B------:R-:W-:Y:S01]  /*1f50*/  UIADD3 UR9, UR9, 0x4000, URZ ;  /* 0x0000400009097890 */ /* 0x000fe2000fffe03f */
[C---:B------:R-:W-:Y:S01]  /*1f60*/  IMAD R19, R0.reuse, 0x300, R19 ;  /* 0x0000030000137824 */ /* 0x040fe200078e0213 */
[----:B------:R-:W-:Y:S01]  /*1f70*/  WARPGROUP.ARRIVE ;  /* 0x00000000000079c5 */ /* 0x000fe20000000000 */
[----:B------:R-:W-:Y:S01]  /*1f80*/  UMOV UR7, 0x40000040 ;  /* 0x4000004000077882 */ /* 0x000fe20000000000 */
[----:B------:R-:W-:Y:S01]  /*1f90*/  USHF.R.U32.HI UR9, URZ, 0x4, UR9 ;  /* 0x000000043f097899 */ /* 0x000fe20008011609 */
[----:B------:R-:W-:Y:S01]  /*1fa0*/  ISETP.GT.AND P2, PT, R7, RZ, PT ;  /* 0x000000ff0700720c */ /* 0x000fe20003f44270 */
[----:B------:R-:W-:Y:S01]  /*1fb0*/  UMOV UR5, 0x40000040 ;  /* 0x4000004000057882 */ /* 0x000fe20000000000 */
[----:B------:R-:W-:Y:S01]  /*1fc0*/  R2UR UR8, R19 ;  /* 0x00000000130872ca */ /* 0x000fe200000e0000 */
[----:B------:R-:W-:Y:S01]  /*1fd0*/  ULOP3.LUT UR9, UR9, 0x3fff, URZ, 0xc0, !UPT ;  /* 0x00003fff09097892 */ /* 0x000fe2000f8ec03f */
[----:B------:R-:W-:Y:S01]  /*1fe0*/  ISETP.GT.AND P1, PT, R7, 0x8, PT ;  /* 0x000000080700780c */ /* 0x000fe20003f24270 */
[----:B------:R-:W-:Y:S01]  /*1ff0*/  ULDC UR10, c[0x0][0x75c] ;  /* 0x0001d700000a7ab9 */ /* 0x000fe20000000800 */
[----:B------:R-:W-:Y:S01]  /*2000*/  IMAD R236, R0, 0x300, R12 ;  /* 0x0000030000ec7824 */ /* 0x000fe200078e020c */
[----:B------:R-:W-:Y:S01]  /*2010*/  ULOP3.LUT UR9, UR9, 0x10000, URZ, 0xfc, !UPT ;  /* 0x0001000009097892 */ /* 0x000fe2000f8efc3f */
[----:B------:R-:W-:Y:S01]  /*2020*/  FMUL.FTZ R192, R72, UR10 ;  /* 0x0000000a48c07c20 */ /* 0x000fe20008410000 */
[----:B------:R-:W-:Y:S01]  /*2030*/  FMUL.FTZ R72, R79, UR10 ;  /* 0x0000000a4f487c20 */ /* 0x000fe20008410000 */
[----:B------:R-:W-:Y:S01]  /*2040*/  FMUL.FTZ R79, R86, UR10 ;  /* 0x0000000a564f7c20 */ /* 0x000fe20008410000 */
[----:B------:R-:W-:Y:S01]  /*2050*/  FMUL.FTZ R86, R93, UR10 ;  /* 0x0000000a5d567c20 */ /* 0x000fe20008410000 */
[----:B------:R-:W-:Y:S01]  /*2060*/  FMUL.FTZ R23, R78, UR10 ;  /* 0x0000000a4e177c20 */ /* 0x000fe20008410000 */
[----:B------:R-:W1:Y:S01]  /*2070*/  LDC R93, c[0x0][0x280] ;  /* 0x0000a000ff5d7b82 */ /* 0x000e620000000800 */
[----:B------:R-:W-:Y:S01]  /*2080*/  UMOV UR4, UR9 ;  /* 0x0000000900047c82 */ /* 0x000fe20008000000 */
[----:B------:R-:W-:Y:S01]  /*2090*/  UMOV UR6, UR8 ;  /* 0x0000000800067c82 */ /* 0x000fe20008000000 */
[----:B------:R-:W-:Y:S01]  /*20a0*/  FMUL.FTZ R18, R73, UR10 ;  /* 0x0000000a49127c20 */ /* 0x000fe20008410000 */
[----:B------:R-:W-:Y:S01]  /*20b0*/  HGMMA.64x96x16.F32.BF16 R24, gdesc[UR4], RZ, !UPT, gsb0 ;  /* 0x01600000041879f0 */ /* 0x000fe2000c0018ff */
        /* <DEDUP_REMOVED lines=9> */
[----:B------:R-:W-:Y:S01]  /*2150*/  FMUL.FTZ R20, R75, UR10 ;  /* 0x0000000a4b147c20 */ /* 0x000fe20008410000 */
[----:B------:R-:W-:Y:S01]  /*2160*/  FMUL.FTZ R74, R81, UR10 ;  /* 0x0000000a514a7c20 */ /* 0x000fe20008410000 */
[----:B------:R-:W-:Y:S01]  /*2170*/  FMUL.FTZ R77, R84, UR10 ;  /* 0x0000000a544d7c20 */ /* 0x000fe20008410000 */
[----:B------:R-:W5:Y:S01]  /*2180*/  MUFU.TANH R192, R192 ;  /* 0x000000c000c07308 */ /* 0x000f620000002400 */
[----:B------:R-:W-:Y:S01]  /*2190*/  FMUL.FTZ R75, R82, UR10 ;  /* 0x0000000a524b7c20 */ /* 0x000fe20008410000 */
[----:B------:R-:W-:Y:S01]  /*21a0*/  FMUL.FTZ R82, R89, UR10 ;  /* 0x0000000a59527c20 */ /* 0x000fe20008410000 */
[----:B------:R-:W-:Y:S01]  /*21b0*/  FMUL.FTZ R185, R100, UR10 ;  /* 0x0000000a64b97c20 */ /* 0x000fe20008410000 */
[----:B------:R-:W-:Y:S01]  /*21c0*/  FMUL.FTZ R188, R103, UR10 ;  /* 0x0000000a67bc7c20 */ /* 0x000fe20008410000 */
[----:B------:R-:W-:Y:S01]  /*21d0*/  FMUL.FTZ R186, R101, UR10 ;  /* 0x0000000a65ba7c20 */ /* 0x000fe20008410000 */
[----:B--2---:R-:W-:Y:S01]  /*21e0*/  FMUL.FTZ R21, R76, UR10 ;  /* 0x0000000a4c157c20 */ /* 0x004fe20008410000 */
[----:B-1----:R-:W-:Y:S01]  /*21f0*/  IMAD R92, R16, -0x60, R93 ;  /* 0xffffffa0105c7824 */ /* 0x002fe200078e025d */
[----:B------:R-:W1:Y:S01]  /*2200*/  MUFU.TANH R18, R18 ;  /* 0x0000001200127308 */ /* 0x000e620000002400 */
[----:B------:R-:W-:Y:S01]  /*2210*/  FMUL.FTZ R191, R113, UR10 ;  /* 0x0000000a71bf7c20 */ /* 0x000fe20008410000 */
[----:B------:R-:W-:Y:S01]  /*2220*/  FMUL.FTZ R76, R83, UR10 ;  /* 0x0000000a534c7c20 */ /* 0x000fe20008410000 */
[----:B------:R-:W-:-:S02]  /*2230*/  IMAD R92, R3, -0x2, R92 ;  /* 0xfffffffe035c7824 */ /* 0x000fc400078e025c */
[----:B------:R-:W-:Y:S01]  /*2240*/  FMUL.FTZ R80, R87, UR10 ;  /* 0x0000000a57507c20 */ /* 0x000fe20008410000 */
[----:B------:R-:W-:Y:S01]  /*2250*/  FMUL.FTZ R83, R90, UR10 ;  /* 0x0000000a5a537c20 */ /* 0x000fe20008410000 */
[----:B------:R-:W-:Y:S01]  /*2260*/  FMUL.FTZ R87, R94, UR10 ;  /* 0x0000000a5e577c20 */ /* 0x000fe20008410000 */
[----:B------:R-:W-:Y:S01]  /*2270*/  IMAD.IADD R92, R92, 0x1, -R7 ;  /* 0x000000015c5c7824 */ /* 0x000fe200078e0a07 */
[----:B------:R-:W2:Y:S01]  /*2280*/  MUFU.TANH R73, R73 ;  /* 0x0000004900497308 */ /* 0x000ea20000002400 */
[----:B------:R-:W-:Y:S01]  /*2290*/  FMUL.FTZ R90, R97, UR10 ;  /* 0x0000000a615a7c20 */ /* 0x000fe20008410000 */
[----:B------:R-:W-:Y:S01]  /*22a0*/  FMUL.FTZ R81, R88, UR10 ;  /* 0x0000000a58517c20 */ /* 0x000fe20008410000 */
[----:B------:R-:W-:Y:S01]  /*22b0*/  FMUL.FTZ R189, R104, UR10 ;  /* 0x0000000a68bd7c20 */ /* 0x000fe20008410000 */
[C---:B------:R-:W-:Y:S01]  /*22c0*/  SEL R103, R92.reuse, 0x60, P2 ;  /* 0x000000605c677807 */ /* 0x040fe20001000000 */
[----:B------:R-:W-:Y:S01]  /*22d0*/  FMUL.FTZ R88, R95, UR10 ;  /* 0x0000000a5f587c20 */ /* 0x000fe20008410000 */
[----:B------:R-:W-:Y:S01]  /*22e0*/  IADD3 R97, R92, 0x8, RZ ;  /* 0x000000085c617810 */ /* 0x000fe20007ffe0ff */
[----:B---3--:R-:W3:Y:S01]  /*22f0*/  SHFL.IDX PT, R104, R15, R6, 0x1f ;  /* 0x00001f060f687589 */ /* 0x008ee200000e0000 */
[----:B------:R-:W4:Y:S01]  /*2300*/  MUFU.TANH R74, R74 ;  /* 0x0000004a004a7308 */ /* 0x000f220000002400 */
[----:B------:R-:W-:Y:S01]  /*2310*/  ISETP.GT.AND P6, PT, R103, RZ, PT ;  /* 0x000000ff6700720c */ /* 0x000fe20003fc4270 */
[----:B------:R-:W-:Y:S01]  /*2320*/  FMUL.FTZ R84, R91, UR10 ;  /* 0x0000000a5b547c20 */ /* 0x000fe20008410000 */
[C---:B------:R-:W-:Y:S01]  /*2330*/  ISETP.GT.AND P5, PT, R103.reuse, 0x1, PT ;  /* 0x000000016700780c */ /* 0x040fe20003fa4270 */
[----:B------:R-:W-:Y:S01]  /*2340*/  FMUL.FTZ R91, R98, UR10 ;  /* 0x0000000a625b7c20 */ /* 0x000fe20008410000 */
[----:B------:R-:W-:Y:S01]  /*2350*/  ISETP.GT.AND P4, PT, R103, 0x10, PT ;  /* 0x000000106700780c */ /* 0x000fe20003f84270 */
[----:B------:R-:W-:Y:S01]  /*2360*/  FMUL.FTZ R89, R96, UR10 ;  /* 0x0000000a60597c20 */ /* 0x000fe20008410000 */
[----:B-----5:R-:W-:Y:S01]  /*2370*/  FSEL R113, R192, -INF , !P6 ;  /* 0xff800000c0717808 */ /* 0x020fe20007000000 */
[----:B------:R-:W5:Y:S01]  /*2380*/  MUFU.TANH R77, R77 ;  /* 0x0000004d004d7308 */ /* 0x000f620000002400 */
[----:B-1----:R-:W-:Y:S01]  /*2390*/  FSEL R197, R18, -INF , !P5 ;  /* 0xff80000012c57808 */ /* 0x002fe20006800000 */
[----:B------:R-:W-:Y:S01]  /*23a0*/  FMUL.FTZ R184, R99, UR10 ;  /* 0x0000000a63b87c20 */ /* 0x000fe20008410000 */
[C---:B------:R-:W-:Y:S01]  /*23b0*/  ISETP.GT.AND P6, PT, R103.reuse, 0x11, PT ;  /* 0x000000116700780c */ /* 0x040fe20003fc4270 */
[----:B------:R-:W-:Y:S01]  /*23c0*/  FMUL.FTZ R187, R102, UR10 ;  /* 0x0000000a66bb7c20 */ /* 0x000fe20008410000 */
[----:B------:R-:W-:Y:S01]  /*23d0*/  ISETP.GT.AND P5, PT, R103, 0x18, PT ;  /* 0x000000186700780c */ /* 0x000fe20003fa4270 */
[----:B------:R-:W-:Y:S01]  /*23e0*/  FMUL.FTZ R105, R105, UR10 ;  /* 0x0000000a69697c20 */ /* 0x000fe20008410000 */
[----:B--2---:R-:W-:Y:S01]  /*23f0*/  FSEL R94, R73, -INF , !P4 ;  /* 0xff800000495e7808 */ /* 0x004fe20006000000 */
[----:B------:R-:W1:Y:S01]  /*2400*/  MUFU.TANH R82, R82 ;  /* 0x0000005200527308 */ /* 0x000e620000002400 */
[----:B------:R-:W-:Y:S01]  /*2410*/  ISETP.GT.AND P4, PT, R103, 0x21, PT ;  /* 0x000000216700780c */ /* 0x000fe20003f84270 */
[----:B------:R-:W-:Y:S01]  /*2420*/  FMUL.FTZ R108, R108, UR10 ;  /* 0x0000000a6c6c7c20 */ /* 0x000fe20008410000 */
[----:B----4-:R-:W-:Y:S01]  /*2430*/  FSEL R93, R74, -INF , !P6 ;  /* 0xff8000004a5d7808 */ /* 0x010fe20007000000 */
[----:B------:R-:W-:Y:S01]  /*2440*/  FMUL.FTZ R109, R109, UR10 ;  /* 0x0000000a6d6d7c20 */ /* 0x000fe20008410000 */
[----:B------:R-:W-:Y:S01]  /*2450*/  ISETP.GT.AND P6, PT, R103, 0x28, PT ;  /* 0x000000286700780c */ /* 0x000fe20003fc4270 */
[----:B------:R-:W-:Y:S01]  /*2460*/  FMUL.FTZ R106, R106, UR10 ;  /* 0x0000000a6a6a7c20 */ /* 0x000fe20008410000 */
[----:B------:R-:W-:Y:S01]  /*2470*/  SEL R193, R97, 0x60, P1 ;  /* 0x0000006061c17807 */ /* 0x000fe20000800000 */
[----:B------:R-:W2:Y:S01]  /*2480*/  MUFU.TANH R85, R85 ;  /* 0x0000005500557308 */ /* 0x000ea20000002400 */
[----:B-----5:R-:W-:Y:S01]  /*2490*/  FSEL R95, R77, -INF , !P5 ;  /* 0xff8000004d5f7808 */ /* 0x020fe20006800000 */
[----:B------:R-:W-:Y:S01]  /*24a0*/  FMUL.FTZ R107, R107, UR10 ;  /* 0x0000000a6b6b7c20 */ /* 0x000fe20008410000 */
[C---:B------:R-:W-:Y:S01]  /*24b0*/  ISETP.GT.AND P5, PT, R103.reuse, 0x29, PT ;  /* 0x000000296700780c */ /* 0x040fe20003fa4270 */
[----:B------:R-:W-:Y:S01]  /*24c0*/  FMUL.FTZ R112, R112, UR10 ;  /* 0x0000000a70707c20 */ /* 0x000fe20008410000 */
[C---:B------:R-:W-:Y:S01]  /*24d0*/  ISETP.GT.AND P3, PT, R103.reuse, 0x8, PT ;  /* 0x000000086700780c */ /* 0x040fe20003f64270 */
[----:B------:R-:W-:Y:S01]  /*24e0*/  FMUL.FTZ R110, R110, UR10 ;  /* 0x0000000a6e6e7c20 */ /* 0x000fe20008410000 */
[----:B------:R-:W-:Y:S01]  /*24f0*/  ISETP.GT.AND P2, PT, R103, 0x9, PT ;  /* 0x000000096700780c */ /* 0x000fe20003f44270 */
[----:B------:R-:W4:Y:S01]  /*2500*/  MUFU.TANH R86, R86 ;  /* 0x0000005600567308 */ /* 0x000f220000002400 */
[----:B-1----:R-:W-:Y:S01]  /*2510*/  FSEL R98, R82, -INF , !P4 ;  /* 0xff80000052627808 */ /* 0x002fe20006000000 */
[----:B------:R-:W-:Y:S01]  /*2520*/  FMUL.FTZ R111, R111, UR10 ;  /* 0x0000000a6f6f7c20 */ /* 0x000fe20008410000 */
[C---:B------:R-:W-:Y:S01]  /*2530*/  ISETP.GT.AND P4, PT, R103.reuse, 0x38, PT ;  /* 0x000000386700780c */ /* 0x040fe20003f84270 */
[----:B------:R-:W-:Y:S01]  /*2540*/  FMUL.FTZ R114, R114, UR10 ;  /* 0x0000000a72727c20 */ /* 0x000fe20008410000 */
[----:B------:R-:W-:Y:S01]  /*2550*/  ISETP.GT.AND P1, PT, R103, 0x40, PT ;  /* 0x000000406700780c */ /* 0x000fe20003f24270 */
[----:B------:R-:W-:Y:S01]  /*2560*/  FFMA.FTZ R192, -R192, R192, 1 ;  /* 0x3f800000c0c07423 */ /* 0x000fe200000101c0 */
[----:B------:R-:W-:Y:S01]  /*2570*/  FMUL.FTZ R194, R117, UR10 ;  /* 0x0000000a75c27c20 */ /* 0x000fe20008410000 */
[----:B------:R-:W1:Y:S01]  /*2580*/  MUFU.TANH R185, R185 ;  /* 0x000000b900b97308 */ /* 0x000e620000002400 */
[----:B--2---:R-:W-:Y:S01]  /*2590*/  FSEL R96, R85, -INF , !P6 ;  /* 0xff80000055607808 */ /* 0x004fe20007000000 */
[----:B------:R-:W-:Y:S01]  /*25a0*/  VIADD R117, R6, 0x8 ;  /* 0x0000000806757836 */ /* 0x000fe20000000000 */
[----:B------:R-:W-:Y:S01]  /*25b0*/  ISETP.GT.AND P6, PT, R103, 0x39, PT ;  /* 0x000000396700780c */ /* 0x000fe20003fc4270 */
[----:B------:R-:W-:Y:S01]  /*25c0*/  FMUL.FTZ R201, R119, UR10 ;  /* 0x0000000a77c97c20 */ /* 0x000fe20008410000 */
[----:B------:R-:W-:Y:S01]  /*25d0*/  FMUL.FTZ R196, R118, UR10 ;  /* 0x0000000a76c47c20 */ /* 0x000fe20008410000 */
[----:B------:R-:W-:Y:S01]  /*25e0*/  IADD3 R118, R6, 0xc, RZ ;  /* 0x0000000c06767810 */ /* 0x000fe20007ffe0ff */
[----:B------:R-:W2:Y:S01]  /*25f0*/  SHFL.IDX PT, R228, R15, R117, 0x1f ;  /* 0x00001f750fe47589 */ /* 0x000ea200000e0000 */
[----:B------:R-:W5:Y:S01]  /*2600*/  MUFU.TANH R19, R19 ;  /* 0x0000001300137308 */ /* 0x000f620000002400 */
[----:B----4-:R-:W-:Y:S01]  /*2610*/  FSEL R97, R86, -INF , !P5 ;  /* 0xff80000056617808 */ /* 0x010fe20006800000 */
[----:B------:R-:W-:Y:S01]  /*2620*/  FMUL.FTZ R115, R115, UR10 ;  /* 0x0000000a73737c20 */ /* 0x000fe20008410000 */
[----:B------:R-:W-:Y:S01]  /*2630*/  ISETP.GT.AND P5, PT, R193, RZ, PT ;  /* 0x000000ffc100720c */ /* 0x000fe20003fa4270 */
[----:B------:R-:W4:Y:S04]  /*2640*/  SHFL.IDX PT, R225, R15, R118, 0x1f ;  /* 0x00001f760fe17589 */ /* 0x000f2800000e0000 */
[----:B------:R-:W3:Y:S01]  /*2650*/  MUFU.TANH R186, R186 ;  /* 0x000000ba00ba7308 */ /* 0x000ee20000002400 */
[----:B-1----:R-:W-:-:S02]  /*2660*/  FSEL R100, R185, -INF , !P4 ;  /* 0xff800000b9647808 */ /* 0x002fc40006000000 */
[----:B------:R-:W-:-:S05]  /*2670*/  ISETP.GT.AND P4, PT, R193, 0x1, PT ;  /* 0x00000001c100780c */ /* 0x000fca0003f84270 */
[----:B------:R-:W1:Y:S01]  /*2680*/  MUFU.TANH R20, R20 ;  /* 0x0000001400147308 */ /* 0x000e620000002400 */
[----:B------:R-:W-:Y:S02]  /*2690*/  WARPGROUP.DEPBAR.LE gsb0, 0x0 ;  /* 0x00008000000079c5 */ /* 0x000fe40000010000 */
[----:B------:R-:W-:Y:S01]  /*26a0*/  WARPGROUP.ARRIVE ;  /* 0x00000000000079c5 */ /* 0x000fe20000000000 */
[C---:B-----5:R-:W-:Y:S01]  /*26b0*/  FSEL R226, R19.reuse, -INF , !P5 ;  /* 0xff80000013e27808 */ /* 0x060fe20006800000 */
[----:B------:R-:W-:Y:S01]  /*26c0*/  FFMA.FTZ R19, -R19, R19, 1 ;  /* 0x3f80000013137423 */ /* 0x000fe20000010113 */
[C---:B------:R-:W-:Y:S02]  /*26d0*/  ISETP.GT.AND P5, PT, R193.reuse, 0x9, PT ;  /* 0x00000009c100780c */ /* 0x040fe40003fa4270 */
[----:B------:R-:W5:Y:S01]  /*26e0*/  MUFU.TANH R23, R23 ;  /* 0x0000001700177308 */ /* 0x000f620000002400 */
[----:B------:R-:W-:Y:S01]  /*26f0*/  HGMMA.64x96x16.F32.BF16 R24, gdesc[UR4], R24, gsb0 ;  /* 0x01600000041879f0 */ /* 0x000fe20008001818 */
[----:B------:R-:W-:Y:S01]  /*2700*/  UIADD3 UR6, UR8, 0x4, URZ ;  /* 0x0000000408067890 */ /* 0x000fe2000fffe03f */
[----:B---3--:R-:W-:Y:S01]  /*2710*/  FSEL R222, R186, -INF , !P6 ;  /* 0xff800000bade7808 */ /* 0x008fe20007000000 */
[----:B------:R-:W-:Y:S01]  /*2720*/  UIADD3 UR4, UR9, 0x4, URZ ;  /* 0x0000000409047890 */ /* 0x000fe2000fffe03f */
[----:B------:R-:W-:Y:S01]  /*2730*/  ISETP.GT.AND P6, PT, R193, 0x8, PT ;  /* 0x00000008c100780c */ /* 0x000fe20003fc4270 */
[----:B------:R-:W-:Y:S01]  /*2740*/  UMOV UR7, 0x40000040 ;  /* 0x4000004000077882 */ /* 0x000fe20000000000 */
[----:B------:R-:W-:Y:S01]  /*2750*/  UMOV UR5, 0x40000040 ;  /* 0x4000004000057882 */ /* 0x000fe20000000000 */
[----:B------:R-:W3:Y:S01]  /*2760*/  MUFU.TANH R72, R72 ;  /* 0x0000004800487308 */ /* 0x000ee20000002400 */
[----:B-1----:R-:W-:-:S02]  /*2770*/  FSEL R224, R20, -INF , !P4 ;  /* 0xff80000014e07808 */ /* 0x002fc40006000000 */
[----:B------:R-:W-:-:S05]  /*2780*/  ISETP.GT.AND P4, PT, R193, 0x10, PT ;  /* 0x00000010c100780c */ /* 0x000fca0003f84270 */
[----:B------:R-:W1:Y:S01]  /*2790*/  MUFU.TANH R75, R75 ;  /* 0x0000004b004b7308 */ /* 0x000e620000002400 */
[----:B-----5:R-:W-:Y:S02]  /*27a0*/  FSEL R219, R23, -INF , !P6 ;  /* 0xff80000017db7808 */ /* 0x020fe40007000000 */
[----:B------:R-:W-:-:S05]  /*27b0*/  ISETP.GT.AND P6, PT, R193, 0x11, PT ;  /* 0x00000011c100780c */ /* 0x000fca0003fc4270 */
[----:B------:R-:W5:Y:S01]  /*27c0*/  MUFU.TANH R21, R21 ;  /* 0x0000001500157308 */ /* 0x000f620000002400 */
[----:B---3--:R-:W-:Y:S02]  /*27d0*/  FSEL R221, R72, -INF , !P5 ;  /* 0xff80000048dd7808 */ /* 0x008fe40006800000 */
[----:B------:R-:W-:-:S05]  /*27e0*/  ISETP.GT.AND P5, PT, R193, 0x18, PT ;  /* 0x00000018c100780c */ /* 0x000fca0003fa4270 */
[----:B------:R-:W3:Y:S01]  /*27f0*/  MUFU.TANH R76, R76 ;  /* 0x0000004c004c7308 */ /* 0x000ee20000002400 */
[----:B-1----:R-:W-:Y:S02]  /*2800*/  FSEL R209, R75, -INF , !P4 ;  /* 0xff8000004bd17808 */ /* 0x002fe40006000000 */
        /* <DEDUP_REMOVED lines=24> */
[----:B------:R-:W-:Y:S01]  /*2990*/  ISETP.GT.AND P5, PT, R193, 0x30, PT ;  /* 0x00000030c100780c */ /* 0x000fe20003fa4270 */
[----:B------:R-:W-:Y:S02]  /*29a0*/  WARPGROUP.DEPBAR.LE gsb0, 0x0 ;  /* 0x00008000000079c5 */ /* 0x000fe40000010000 */
[----:B------:R-:W-:Y:S02]  /*29b0*/  WARPGROUP.ARRIVE ;  /* 0x00000000000079c5 */ /* 0x000fe40000000000 */
[----:B------:R-:W3:Y:S01]  /*29c0*/  MUFU.TANH R88, R88 ;  /* 0x0000005800587308 */ /* 0x000ee20000002400 */
[----:B-1----:R-:W-:Y:S02]  /*29d0*/  FSEL R206, R81, -INF , !P2 ;  /* 0xff80000051ce7808 */ /* 0x002fe40005000000 */
[----:B------:R-:W-:Y:S01]  /*29e0*/  ISETP.GT.AND P2, PT, R103, 0x31, PT ;  /* 0x000000316700780c */ /* 0x000fe20003f44270 */
[----:B------:R-:W-:Y:S01]  /*29f0*/  HGMMA.64x96x16.F32.BF16 R24, gdesc[UR4], R24, gsb0 ;  /* 0x01600000041879f0 */ /* 0x000fe20008001818 */
[----:B------:R-:W-:Y:S01]  /*2a00*/  UIADD3 UR6, UR8, 0x6, URZ ;  /* 0x0000000608067890 */ /* 0x000fe2000fffe03f */
[----:B-----5:R-:W-:Y:S01]  /*2a10*/  FSEL R204, R87, -INF , !P4 ;  /* 0xff80000057cc7808 */ /* 0x020fe20006000000 */
[----:B------:R-:W-:Y:S01]  /*2a20*/  UIADD3 UR4, UR9, 0x6, URZ ;  /* 0x0000000609047890 */ /* 0x000fe2000fffe03f */
[----:B------:R-:W1:Y:S01]  /*2a30*/  MUFU.TANH R89, R89 ;  /* 0x0000005900597308 */ /* 0x000e620000002400 */
[----:B------:R-:W-:Y:S01]  /*2a40*/  UMOV UR7, 0x40000040 ;  /* 0x4000004000077882 */ /* 0x000fe20000000000 */
[----:B------:R-:W-:Y:S01]  /*2a50*/  UMOV UR5, 0x40000040 ;  /* 0x4000004000057882 */ /* 0x000fe20000000000 */
        /* <DEDUP_REMOVED lines=35> */
[----:B-----5:R-:W-:Y:S01]  /*2c90*/  FSEL R214, R106, -INF , !P2 ;  /* 0xff8000006ad67808 */ /* 0x020fe20005000000 */
[----:B------:R-:W-:Y:S02]  /*2ca0*/  WARPGROUP.DEPBAR.LE gsb0, 0x0 ;  /* 0x00008000000079c5 */ /* 0x000fe40000010000 */
[----:B------:R-:W5:Y:S01]  /*2cb0*/  LDS R190, [R190+0x380] ;  /* 0x00038000bebe7984 */ /* 0x000f620000000800 */
[----:B------:R-:W-:Y:S01]  /*2cc0*/  WARPGROUP.ARRIVE ;  /* 0x00000000000079c5 */ /* 0x000fe20000000000 */
[----:B------:R-:W-:Y:S02]  /*2cd0*/  ISETP.GT.AND P2, PT, R193, 0x49, PT ;  /* 0x00000049c100780c */ /* 0x000fe40003f44270 */
[----:B------:R-:W4:Y:S01]  /*2ce0*/  MUFU.TANH R110, R110 ;  /* 0x0000006e006e7308 */ /* 0x000f220000002400 */
[----:B---3--:R-:W-:Y:S02]  /*2cf0*/  FSEL R216, R107, -INF , !P4 ;  /* 0xff8000006bd87808 */ /* 0x008fe40006000000 */
[----:B------:R-:W-:Y:S01]  /*2d00*/  HGMMA.64x96x16.F32.BF16 R24, gdesc[UR4], R24, gsb0 ;  /* 0x01600000041879f0 */ /* 0x000fe20008001818 */
[----:B------:R-:W-:Y:S01]  /*2d10*/  ULDC UR4, c[0x0][0x744] ;  /* 0x0001d10000047ab9 */ /* 0x000fe20000000800 */
[----:B------:R-:W-:Y:S01]  /*2d20*/  ISETP.GT.AND P4, PT, R193, 0x50, PT ;  /* 0x00000050c100780c */ /* 0x000fe20003f84270 */
[----:B------:R-:W-:Y:S01]  /*2d30*/  FFMA.FTZ R113, R113, UR4, -R104 ;  /* 0x0000000471717c23 */ /* 0x000fe20008010868 */
[----:B--2---:R-:W-:Y:S01]  /*2d40*/  FFMA.FTZ R198, R198, UR4, -R228 ;  /* 0x00000004c6c67c23 */ /* 0x004fe200080108e4 */
[----:B------:R-:W2:Y:S01]  /*2d50*/  MUFU.TANH R111, R111 ;  /* 0x0000006f006f7308 */ /* 0x000ea20000002400 */
[----:B-1----:R-:W-:Y:S01]  /*2d60*/  FSEL R220, R112, -INF , !P6 ;  /* 0xff80000070dc7808 */ /* 0x002fe20007000000 */
[----:B------:R-:W-:Y:S01]  /*2d70*/  FFMA.FTZ R104, R226, UR4, -R104 ;  /* 0x00000004e2687c23 */ /* 0x000fe20008010868 */
[----:B------:R-:W-:Y:S01]  /*2d80*/  ISETP.GT.AND P6, PT, R193, 0x48, PT ;  /* 0x00000048c100780c */ /* 0x000fe20003fc4270 */
[----:B----4-:R-:W-:Y:S01]  /*2d90*/  FFMA.FTZ R221, R221, UR4, -R225 ;  /* 0x00000004dddd7c23 */ /* 0x010fe200080108e1 */
[----:B------:R-:W-:-:S02]  /*2da0*/  FFMA.FTZ R219, R219, UR4, -R228 ;  /* 0x00000004dbdb7c23 */ /* 0x000fc400080108e4 */
[----:B------:R-:W1:Y:S01]  /*2db0*/  SHFL.IDX PT, R228, R14, R117, 0x1f ;  /* 0x00001f750ee47589 */ /* 0x000e6200000e0000 */
[----:B------:R-:W-:Y:S01]  /*2dc0*/  MUFU.EX2 R113, R113 ;  /* 0x0000007100717308 */ /* 0x000fe20000000800 */
[----:B------:R-:W-:Y:S02]  /*2dd0*/  FSEL R215, R110, -INF , !P6 ;  /* 0xff8000006ed77808 */ /* 0x000fe40007000000 */
[----:B------:R-:W-:-:S05]  /*2de0*/  ISETP.GT.AND P6, PT, R193, 0x51, PT ;  /* 0x00000051c100780c */ /* 0x000fca0003fc4270 */
[----:B------:R-:W3:Y:S01]  /*2df0*/  MUFU.TANH R114, R114 ;  /* 0x0000007200727308 */ /* 0x000ee20000002400 */
[----:B--2---:R-:W-:Y:S02]  /*2e00*/  FSEL R211, R111, -INF , !P2 ;  /* 0xff8000006fd37808 */ /* 0x004fe40005000000 */
[----:B------:R-:W-:-:S05]  /*2e10*/  ISETP.GT.AND P2, PT, R193, 0x58, PT ;  /* 0x00000058c100780c */ /* 0x000fca0003f44270 */
[----:B------:R-:W-:Y:S01]  /*2e20*/  MUFU.TANH R191, R191 ;  /* 0x000000bf00bf7308 */ /* 0x000fe20000002400 */
[----:B-----5:R-:W2:Y:S01]  /*2e30*/  SHFL.IDX PT, R195, R190, R6, 0x1f ;  /* 0x00001f06bec37589 */ /* 0x020ea200000e0000 */
[----:B-1----:R-:W-:-:S06]  /*2e40*/  FFMA.FTZ R204, R204, UR4, -R228 ;  /* 0x00000004cccc7c23 */ /* 0x002fcc00080108e4 */
[----:B------:R-:W-:Y:S01]  /*2e50*/  MUFU.TANH R115, R115 ;  /* 0x0000007300737308 */ /* 0x000fe20000002400 */
[----:B---3--:R-:W-:Y:S01]  /*2e60*/  FSEL R212, R114, -INF , !P4 ;  /* 0xff80000072d47808 */ /* 0x008fe20006000000 */
[----:B------:R-:W1:Y:S01]  /*2e70*/  SHFL.IDX PT, R232, R190, R118, 0x1f ;  /* 0x00001f76bee87589 */ /* 0x000e6200000e0000 */
[----:B------:R-:W-:Y:S01]  /*2e80*/  ISETP.GT.AND P4, PT, R193, 0x59, PT ;  /* 0x00000059c100780c */ /* 0x000fe20003f84270 */
[----:B------:R-:W-:-:S04]  /*2e90*/  FMUL.FTZ R193, R116, UR10 ;  /* 0x0000000a74c17c20 */ /* 0x000fc80008410000 */
[----:B------:R-:W-:Y:S08]  /*2ea0*/  MUFU.TANH R196, R196 ;  /* 0x000000c400c47308 */ /* 0x000ff00000002400 */
[----:B------:R-:W-:Y:S08]  /*2eb0*/  MUFU.TANH R193, R193 ;  /* 0x000000c100c17308 */ /* 0x000ff00000002400 */
[----:B------:R-:W-:Y:S08]  /*2ec0*/  MUFU.TANH R194, R194 ;  /* 0x000000c200c27308 */ /* 0x000ff00000002400 */
[----:B------:R-:W-:Y:S08]  /*2ed0*/  MUFU.TANH R201, R201 ;  /* 0x000000c900c97308 */ /* 0x000ff00000002400 */
[----:B------:R-:W3:Y:S01]  /*2ee0*/  MUFU.EX2 R104, R104 ;  /* 0x0000006800687308 */ /* 0x000ee20000000800 */
[----:B------:R-:W-:-:S02]  /*2ef0*/  WARPGROUP.DEPBAR.LE gsb0, 0x0 ;  /* 0x00008000000079c5 */ /* 0x000fc40000010000 */
[--C-:B--2---:R-:W-:Y:S01]  /*2f00*/  FADD.FTZ R24, R24, -R195.reuse ;  /* 0x800000c318187221 */ /* 0x104fe20000010000 */
[----:B------:R-:W-:Y:S01]  /*2f10*/  FADD.FTZ R195, R26, -R195 ;  /* 0x800000c31ac37221 */ /* 0x000fe20000010000 */
[----:B------:R-:W-:Y:S01]  /*2f20*/  FFMA.FTZ R26, R200, UR4, -R225 ;  /* 0x00000004c81a7c23 */ /* 0x000fe200080108e1 */
[----:B------:R-:W-:Y:S02]  /*2f30*/  VIADD R200, R6, 0x1c ;  /* 0x0000001c06c87836 */ /* 0x000fe40000000000 */
[----:B------:R-:W-:Y:S01]  /*2f40*/  FMUL.FTZ R199, R113, R24 ;  /* 0x0000001871c77220 */ /* 0x000fe20000410000 */
[----:B------:R-:W-:Y:S03]  /*2f50*/  SHFL.IDX PT, R225, R14, R6, 0x1f ;  /* 0x00001f060ee17589 */ /* 0x000fe600000e0000 */
[----:B------:R-:W-:Y:S01]  /*2f60*/  FMUL.FTZ R116, R192, R199 ;  /* 0x000000c7c0747220 */ /* 0x000fe20000410000 */
[C---:B------:R-:W-:Y:S01]  /*2f70*/  VIADD R192, R6.reuse, 0x4 ;  /* 0x0000000406c07836 */ /* 0x040fe20000000000 */
[----:B------:R-:W2:Y:S01]  /*2f80*/  SHFL.IDX PT, R229, R15, R200, 0x1f ;  /* 0x00001fc80fe57589 */ /* 0x000ea200000e0000 */
[----:B------:R-:W-:-:S03]  /*2f90*/  VIADD R199, R6, 0x10 ;  /* 0x0000001006c77836 */ /* 0x000fc60000000000 */
[----:B------:R-:W-:Y:S01]  /*2fa0*/  LDS R11, [R11+0x380] ;  /* 0x000380000b0b7984 */ /* 0x000fe20000000800 */
[----:B---3--:R-:W-:Y:S01]  /*2fb0*/  FMUL.FTZ R195, R104, R195 ;  /* 0x000000c368c37220 */ /* 0x008fe20000410000 */
[--C-:B-1----:R-:W-:Y:S01]  /*2fc0*/  FADD.FTZ R29, R29, -R232.reuse ;  /* 0x800000e81d1d7221 */ /* 0x102fe20000010000 */
[----:B------:R-:W-:Y:S01]  /*2fd0*/  MUFU.EX2 R26, R26 ;  /* 0x0000001a001a7308 */ /* 0x000fe20000000800 */
[----:B------:R-:W1:Y:S04]  /*2fe0*/  SHFL.IDX PT, R24, R15, R192, 0x1f ;  /* 0x00001fc00f187589 */ /* 0x000e6800000e0000 */
[----:B------:R-:W3:Y:S04]  /*2ff0*/  SHFL.IDX PT, R227, R15, R199, 0x1f ;  /* 0x00001fc70fe37589 */ /* 0x000ee800000e0000 */
[----:B------:R-:W4:Y:S04]  /*3000*/  SHFL.IDX PT, R234, R190, R192, 0x1f ;  /* 0x00001fc0beea7589 */ /* 0x000f2800000e0000 */
[----:B------:R-:W-:Y:S01]  /*3010*/  SHFL.IDX PT, R233, R190, R199, 0x1f ;  /* 0x00001fc7bee97589 */ /* 0x000fe200000e0000 */
[--C-:B--2---:R-:W-:Y:S01]  /*3020*/  FFMA.FTZ R92, R92, UR4, -R229.reuse ;  /* 0x000000045c5c7c23 */ /* 0x104fe200080108e5 */
[----:B------:R-:W-:Y:S01]  /*3030*/  FFMA.FTZ R207, R207, UR4, -R229 ;  /* 0x00000004cfcf7c23 */ /* 0x000fe200080108e5 */
[--C-:B------:R-:W-:Y:S01]  /*3040*/  FFMA.FTZ R229, R206, UR4, -R225.reuse ;  /* 0x00000004cee57c23 */ /* 0x100fe200080108e1 */
[----:B------:R-:W-:Y:S01]  /*3050*/  FFMA.FTZ R206, R223, UR4, -R225 ;  /* 0x00000004dfce7c23 */ /* 0x000fe200080108e1 */
[----:B------:R-:W-:Y:S01]  /*3060*/  FMUL.FTZ R195, R19, R195 ;  /* 0x000000c313c37220 */ /* 0x000fe20000410000 */
[----:B------:R-:W-:Y:S01]  /*3070*/  FADD.FTZ R232, R31, -R232 ;  /* 0x800000e81fe87221 */ /* 0x000fe20000010000 */
[----:B------:R-:W-:Y:S01]  /*3080*/  FFMA.FTZ R76, -R76, R76, 1 ;  /* 0x3f8000004c4c7423 */ /* 0x000fe2000001014c */
[--C-:B-1----:R-:W-:Y:S01]  /*3090*/  FFMA.FTZ R119, R197, UR4, -R24.reuse ;  /* 0x00000004c5777c23 */ /* 0x102fe20008010818 */
[----:B------:R-:W-:Y:S01]  /*30a0*/  FFMA.FTZ R224, R224, UR4, -R24 ;  /* 0x00000004e0e07c23 */ /* 0x000fe20008010818 */
[----:B------:R-:W-:Y:S01]  /*30b0*/  VIADD R197, R6, 0x14 ;  /* 0x0000001406c57836 */ /* 0x000fe20000000000 */
[----:B------:R1:W-:Y:S01]  /*30c0*/  MUFU.EX2 R24, R198 ;  /* 0x000000c600187308 */ /* 0x0003e20000000800 */
[--C-:B---3--:R-:W-:Y:S01]  /*30d0*/  FFMA.FTZ R94, R94, UR4, -R227.reuse ;  /* 0x000000045e5e7c23 */ /* 0x108fe200080108e3 */
[----:B------:R-:W-:-:S02]  /*30e0*/  FFMA.FTZ R209, R209, UR4, -R227 ;  /* 0x00000004d1d17c23 */ /* 0x000fc400080108e3 */
[----:B------:R-:W2:Y:S04]  /*30f0*/  SHFL.IDX PT, R231, R15, R197, 0x1f ;  /* 0x00001fc50fe77589 */ /* 0x000ea800000e0000 */
[----:B------:R-:W3:Y:S01]  /*3100*/  SHFL.IDX PT, R227, R14, R118, 0x1f ;  /* 0x00001f760ee37589 */ /* 0x000ee200000e0000 */
[----:B-1----:R-:W-:Y:S01]  /*3110*/  IADD3 R198, R6, 0x18, RZ ;  /* 0x0000001806c67810 */ /* 0x002fe20007ffe0ff */
[----:B------:R-:W1:Y:S02]  /*3120*/  MUFU.EX2 R19, R224 ;  /* 0x000000e000137308 */ /* 0x000e640000000800 */
[----:B------:R-:W5:Y:S04]  /*3130*/  SHFL.IDX PT, R225, R14, R197, 0x1f ;  /* 0x00001fc50ee17589 */ /* 0x000f6800000e0000 */
[----:B------:R-:W1:Y:S02]  /*3140*/  SHFL.IDX PT, R226, R15, R198, 0x1f ;  /* 0x00001fc60fe27589 */ /* 0x000e6400000e0000 */
[----:B------:R-:W1:Y:S02]  /*3150*/  MUFU.EX2 R31, R219 ;  /* 0x000000db001f7308 */ /* 0x000e640000000800 */
[----:B------:R-:W1:Y:S01]  /*3160*/  SHFL.IDX PT, R15, R14, R192, 0x1f ;  /* 0x00001fc00e0f7589 */ /* 0x000e6200000e0000 */
[----:B----4-:R-:W-:-:S05]  /*3170*/  FADD.FTZ R27, R27, -R234 ;  /* 0x800000ea1b1b7221 */ /* 0x010fca0000010000 */
[----:B------:R-:W4:Y:S01]  /*3180*/  MUFU.EX2 R94, R94 ;  /* 0x0000005e005e7308 */ /* 0x000f220000000800 */
[--C-:B--2---:R-:W-:Y:S01]  /*3190*/  FFMA.FTZ R93, R93, UR4, -R231.reuse ;  /* 0x000000045d5d7c23 */ /* 0x104fe200080108e7 */
[----:B------:R-:W-:Y:S01]  /*31a0*/  FFMA.FTZ R208, R208, UR4, -R231 ;  /* 0x00000004d0d07c23 */ /* 0x000fe200080108e7 */
[----:B------:R-:W-:Y:S01]  /*31b0*/  FFMA.FTZ R231, R96, UR4, -R228 ;  /* 0x0000000460e77c23 */ /* 0x000fe200080108e4 */
[--C-:B---3--:R-:W-:Y:S01]  /*31c0*/  FFMA.FTZ R97, R97, UR4, -R227.reuse ;  /* 0x0000000461617c23 */ /* 0x108fe200080108e3 */
[----:B------:R-:W-:Y:S01]  /*31d0*/  FFMA.FTZ R203, R203, UR4, -R227 ;  /* 0x00000004cbcb7c23 */ /* 0x000fe200080108e3 */
[----:B------:R-:W2:Y:S02]  /*31e0*/  SHFL.IDX PT, R228, R13, R192, 0x1f ;  /* 0x00001fc00de47589 */ /* 0x000ea400000e0000 */
[----:B------:R-:W3:Y:S01]  /*31f0*/  MUFU.EX2 R209, R209 ;  /* 0x000000d100d17308 */ /* 0x000ee20000000800 */
[--C-:B-----5:R-:W-:Y:S01]  /*3200*/  FFMA.FTZ R99, R99, UR4, -R225.reuse ;  /* 0x0000000463637c23 */ /* 0x120fe200080108e1 */
[----:B------:R-:W-:Y:S01]  /*3210*/  FFMA.FTZ R217, R217, UR4, -R225 ;  /* 0x00000004d9d97c23 */ /* 0x000fe200080108e1 */
[----:B------:R-:W5:Y:S01]  /*3220*/  SHFL.IDX PT, R227, R13, R117, 0x1f ;  /* 0x00001f750de37589 */ /* 0x000f6200000e0000 */
[--C-:B-1----:R-:W-:Y:S01]  /*3230*/  FFMA.FTZ R95, R95, UR4, -R226.reuse ;  /* 0x000000045f5f7c23 */ /* 0x102fe200080108e2 */
[----:B------:R-:W-:-:S02]  /*3240*/  FFMA.FTZ R205, R205, UR4, -R226 ;  /* 0x00000004cdcd7c23 */ /* 0x000fc400080108e2 */
[----:B------:R-:W1:Y:S01]  /*3250*/  SHFL.IDX PT, R225, R13, R199, 0x1f ;  /* 0x00001fc70de17589 */ /* 0x000e6200000e0000 */
[----:B------:R-:W3:Y:S01]  /*3260*/  MUFU.EX2 R93, R93 ;  /* 0x0000005d005d7308 */ /* 0x000ee20000000800 */
[--C-:B------:R-:W-:Y:S01]  /*3270*/  FFMA.FTZ R223, R98, UR4, -R15.reuse ;  /* 0x0000000462df7c23 */ /* 0x100fe2000801080f */
[----:B------:R-:W-:Y:S01]  /*3280*/  FFMA.FTZ R202, R202, UR4, -R15 ;  /* 0x00000004caca7c23 */ /* 0x000fe2000801080f */
[----:B------:R-:W4:Y:S04]  /*3290*/  SHFL.IDX PT, R226, R14, R199, 0x1f ;  /* 0x00001fc70ee27589 */ /* 0x000f2800000e0000 */
[----:B------:R-:W3:Y:S01]  /*32a0*/  SHFL.IDX PT, R98, R14, R198, 0x1f ;  /* 0x00001fc60e627589 */ /* 0x000ee200000e0000 */
[----:B------:R5:W-:Y:S01]  /*32b0*/  MUFU.EX2 R96, R223 ;  /* 0x000000df00607308 */ /* 0x000be20000000800 */
[----:B--2---:R-:W-:-:S07]  /*32c0*/  FFMA.FTZ R102, R102, UR4, -R228 ;  /* 0x0000000466667c23 */ /* 0x004fce00080108e4 */
[----:B------:R2:W-:Y:S01]  /*32d0*/  MUFU.EX2 R15, R229 ;  /* 0x000000e5000f7308 */ /* 0x0005e20000000800 */
[----:B-----5:R-:W5:Y:S01]  /*32e0*/  SHFL.IDX PT, R223, R13, R6, 0x1f ;  /* 0x00001f060ddf7589 */ /* 0x020f6200000e0000 */
[----:B------:R-:W-:Y:S01]  /*32f0*/  FFMA.FTZ R216, R216, UR4, -R228 ;  /* 0x00000004d8d87c23 */ /* 0x000fe200080108e4 */
[--C-:B------:R-:W-:Y:S01]  /*3300*/  FFMA.FTZ R103, R103, UR4, -R227.reuse ;  /* 0x0000000467677c23 */ /* 0x100fe200080108e3 */
[----:B------:R-:W-:Y:S01]  /*3310*/  FFMA.FTZ R215, R215, UR4, -R227 ;  /* 0x00000004d7d77c23 */ /* 0x000fe200080108e3 */
[----:B------:R-:W-:Y:S01]  /*3320*/  FSEL R228, R193, -INF , !P1 ;  /* 0xff800000c1e47808 */ /* 0x000fe20004800000 */
[----:B------:R-:W5:Y:S01]  /*3330*/  SHFL.IDX PT, R227, R13, R198, 0x1f ;  /* 0x00001fc60de37589 */ /* 0x000f6200000e0000 */
[--C-:B-1----:R-:W-:Y:S01]  /*3340*/  FFMA.FTZ R220, R220, UR4, -R225.reuse ;  /* 0x00000004dcdc7c23 */ /* 0x102fe200080108e1 */
[----:B------:R-:W-:Y:S01]  /*3350*/  FFMA.FTZ R212, R212, UR4, -R225 ;  /* 0x00000004d4d47c23 */ /* 0x000fe200080108e1 */
[----:B------:R-:W-:Y:S01]  /*3360*/  FSEL R225, R115, -INF , !P6 ;  /* 0xff80000073e17808 */ /* 0x000fe20007000000 */
[----:B--2---:R1:W2:Y:S01]  /*3370*/  SHFL.IDX PT, R229, R14, R200, 0x1f ;  /* 0x00001fc80ee57589 */ /* 0x0042a200000e0000 */
[--C-:B----4-:R-:W-:Y:S01]  /*3380*/  FFMA.FTZ R230, R230, UR4, -R226.reuse ;  /* 0x00000004e6e67c23 */ /* 0x110fe200080108e2 */
[----:B------:R-:W-:Y:S01]  /*3390*/  FFMA.FTZ R218, R218, UR4, -R226 ;  /* 0x00000004dada7c23 */ /* 0x000fe200080108e2 */
[----:B------:R-:W4:Y:S01]  /*33a0*/  MUFU.EX2 R208, R208 ;  /* 0x000000d000d07308 */ /* 0x000f220000000800 */
[----:B------:R-:W4:Y:S01]  /*33b0*/  SHFL.IDX PT, R226, R13, R118, 0x1f ;  /* 0x00001f760de27589 */ /* 0x000f2200000e0000 */
[--C-:B---3--:R-:W-:Y:S01]  /*33c0*/  FFMA.FTZ R100, R100, UR4, -R98.reuse ;  /* 0x0000000464647c23 */ /* 0x108fe20008010862 */
[----:B------:R-:W-:-:S05]  /*33d0*/  FFMA.FTZ R213, R213, UR4, -R98 ;  /* 0x00000004d5d57c23 */ /* 0x000fca0008010862 */
[----:B-1----:R1:W-:Y:S01]  /*33e0*/  MUFU.EX2 R14, R231 ;  /* 0x000000e7000e7308 */ /* 0x0023e20000000800 */
[--C-:B-----5:R-:W-:Y:S01]  /*33f0*/  FFMA.FTZ R101, R101, UR4, -R223.reuse ;  /* 0x0000000465657c23 */ /* 0x120fe200080108df */
[----:B------:R-:W-:Y:S02]  /*3400*/  FFMA.FTZ R214, R214, UR4, -R223 ;  /* 0x00000004d6d67c23 */ /* 0x000fe400080108df */
[----:B------:R-:W3:Y:S04]  /*3410*/  SHFL.IDX PT, R223, R13, R197, 0x1f ;  /* 0x00001fc50ddf7589 */ /* 0x000ee800000e0000 */
[----:B------:R5:W-:Y:S01]  /*3420*/  MUFU.EX2 R98, R230 ;  /* 0x000000e600627308 */ /* 0x000be20000000800 */
[----:B------:R-:W-:Y:S01]  /*3430*/  FFMA.FTZ R228, R228, UR4, -R227 ;  /* 0x00000004e4e47c23 */ /* 0x000fe200080108e3 */
[----:B-1----:R-:W-:Y:S01]  /*3440*/  SHFL.IDX PT, R231, R190, R117, 0x1f ;  /* 0x00001f75bee77589 */ /* 0x002fe200000e0000 */
[--C-:B--2---:R-:W-:Y:S01]  /*3450*/  FFMA.FTZ R222, R222, UR4, -R229.reuse ;  /* 0x00000004dede7c23 */ /* 0x104fe200080108e5 */
[----:B------:R-:W-:Y:S01]  /*3460*/  FFMA.FTZ R210, R210, UR4, -R229 ;  /* 0x00000004d2d27c23 */ /* 0x000fe200080108e5 */
[----:B------:R-:W-:Y:S01]  /*3470*/  FSEL R229, R201, -INF , !P4 ;  /* 0xff800000c9e57808 */ /* 0x000fe20006000000 */
[----:B------:R-:W-:Y:S01]  /*3480*/  FFMA.FTZ R219, -R18, R18, 1 ;  /* 0x3f80000012db7423 */ /* 0x000fe20000010112 */
[--C-:B----4-:R-:W-:Y:S01]  /*3490*/  FFMA.FTZ R235, R235, UR4, -R226.reuse ;  /* 0x00000004ebeb7c23 */ /* 0x110fe200080108e2 */
[----:B------:R-:W-:Y:S01]  /*34a0*/  FFMA.FTZ R211, R211, UR4, -R226 ;  /* 0x00000004d3d37c23 */ /* 0x000fe200080108e2 */
[----:B-----5:R-:W-:Y:S01]  /*34b0*/  SHFL.IDX PT, R230, R190, R197, 0x1f ;  /* 0x00001fc5bee67589 */ /* 0x020fe200000e0000 */
[--C-:B------:R-:W-:Y:S01]  /*34c0*/  FADD.FTZ R32, R32, -R233.reuse ;  /* 0x800000e920207221 */ /* 0x100fe20000010000 */
[----:B------:R1:W-:Y:S02]  /*34d0*/  MUFU.EX2 R12, R235 ;  /* 0x000000eb000c7308 */ /* 0x0003e40000000800 */
[----:B------:R2:W4:Y:S01]  /*34e0*/  SHFL.IDX PT, R226, R13, R200, 0x1f ;  /* 0x00001fc80de27589 */ /* 0x00052200000e0000 */
[----:B------:R-:W-:-:S05]  /*34f0*/  FADD.FTZ R34, R34, -R233 ;  /* 0x800000e922227221 */ /* 0x000fca0000010000 */
[----:B------:R-:W-:Y:S01]  /*3500*/  MUFU.EX2 R95, R95 ;  /* 0x0000005f005f7308 */ /* 0x000fe20000000800 */
[----:B-1----:R-:W5:Y:S07]  /*3510*/  LDL R235, [R1+0x18] ;  /* 0x0000180001eb7983 */ /* 0x002f6e0000100800 */
[----:B--2---:R1:W-:Y:S01]  /*3520*/  MUFU.EX2 R13, R222 ;  /* 0x000000de000d7308 */ /* 0x0043e20000000800 */
[----:B------:R-:W-:-:S07]  /*3530*/  FFMA.FTZ R77, -R77, R77, 1 ;  /* 0x3f8000004d4d7423 */ /* 0x000fce000001014d */
[----:B------:R-:W-:Y:S01]  /*3540*/  MUFU.EX2 R207, R207 ;  /* 0x000000cf00cf7308 */ /* 0x000fe20000000800 */
[----:B-1----:R-:W-:-:S05]  /*3550*/  FSEL R222, R191, -INF , !P5 ;  /* 0xff800000bfde7808 */ /* 0x002fca0006800000 */
[--C-:B---3--:R-:W-:Y:S01]  /*3560*/  FFMA.FTZ R222, R222, UR4, -R223.reuse ;  /* 0x00000004dede7c23 */ /* 0x108fe200080108df */
[----:B------:R-:W-:Y:S01]  /*3570*/  FFMA.FTZ R223, R225, UR4, -R223 ;  /* 0x00000004e1df7c23 */ /* 0x000fe200080108df */
[----:B------:R-:W-:Y:S01]  /*3580*/  FSEL R225, R196, -INF , !P2 ;  /* 0xff800000c4e17808 */ /* 0x000fe20005000000 */
[----:B------:R-:W-:Y:S04]  /*3590*/  MUFU.EX2 R202, R202 ;  /* 0x000000ca00ca7308 */ /* 0x000fe80000000800 */
[----:B------:R-:W-:Y:S01]  /*35a0*/  FFMA.FTZ R227, R225, UR4, -R227 ;  /* 0x00000004e1e37c23 */ /* 0x000fe200080108e3 */
[----:B------:R-:W-:-:S03]  /*35b0*/  FSEL R225, R194, -INF , !P3 ;  /* 0xff800000c2e17808 */ /* 0x000fc60005800000 */
[----:B------:R-:W-:Y:S02]  /*35c0*/  MUFU.EX2 R97, R97 ;  /* 0x0000006100617308 */ /* 0x000fe40000000800 */
[--C-:B----4-:R-:W-:Y:S01]  /*35d0*/  FFMA.FTZ R225, R225, UR4, -R226.reuse ;  /* 0x00000004e1e17c23 */ /* 0x110fe200080108e2 */
[----:B------:R-:W-:Y:S02]  /*35e0*/  FFMA.FTZ R226, R229, UR4, -R226 ;  /* 0x00000004e5e27c23 */ /* 0x000fe400080108e2 */
[----:B------:R-:W-:Y:S03]  /*35f0*/  SHFL.IDX PT, R229, R190, R198, 0x1f ;  /* 0x00001fc6bee57589 */ /* 0x000fe600000e0000 */
[----:B------:R-:W-:Y:S01]  /*3600*/  MUFU.EX2 R218, R218 ;  /* 0x000000da00da7308 */ /* 0x000fe20000000800 */
[----:B------:R-:W1:Y:S01]  /*3610*/  SHFL.IDX PT, R190, R190, R200, 0x1f ;  /* 0x00001fc8bebe7589 */ /* 0x000e6200000e0000 */
[--C-:B------:R-:W-:Y:S01]  /*3620*/  FADD.FTZ R28, R28, -R231.reuse ;  /* 0x800000e71c1c7221 */ /* 0x100fe20000010000 */
[----:B------:R-:W-:Y:S01]  /*3630*/  FADD.FTZ R30, R30, -R231 ;  /* 0x800000e71e1e7221 */ /* 0x000fe20000010000 */
[----:B------:R-:W-:Y:S01]  /*3640*/  FFMA.FTZ R81, -R81, R81, 1 ;  /* 0x3f80000051517423 */ /* 0x000fe20000010151 */
[----:B------:R-:W-:-:S03]  /*3650*/  FFMA.FTZ R82, -R82, R82, 1 ;  /* 0x3f80000052527423 */ /* 0x000fc60000010152 */
[----:B------:R-:W-:Y:S01]  /*3660*/  MUFU.EX2 R206, R206 ;  /* 0x000000ce00ce7308 */ /* 0x000fe20000000800 */
[----:B------:R-:W-:-:S07]  /*3670*/  FFMA.FTZ R91, -R91, R91, 1 ;  /* 0x3f8000005b5b7423 */ /* 0x000fce000001015b */
[----:B------:R-:W-:Y:S08]  /*3680*/  MUFU.EX2 R99, R99 ;  /* 0x0000006300637308 */ /* 0x000ff00000000800 */
[----:B------:R-:W-:Y:S01]  /*3690*/  MUFU.EX2 R217, R217 ;  /* 0x000000d900d97308 */ /* 0x000fe20000000800 */
[--C-:B-1----:R-:W-:Y:S01]  /*36a0*/  FADD.FTZ R37, R37, -R190.reuse ;  /* 0x800000be25257221 */ /* 0x102fe20000010000 */
[----:B------:R-:W-:Y:S01]  /*36b0*/  FADD.FTZ R39, R39, -R190 ;  /* 0x800000be27277221 */ /* 0x000fe20000010000 */
[----:B------:R-:W-:Y:S01]  /*36c0*/  FFMA.FTZ R190, -R21, R21, 1 ;  /* 0x3f80000015be7423 */ /* 0x000fe20000010115 */
[----:B------:R-:W-:Y:S01]  /*36d0*/  FFMA.FTZ R21, -R20, R20, 1 ;  /* 0x3f80000014157423 */ /* 0x000fe20000010114 */
[----:B------:R-:W-:Y:S01]  /*36e0*/  FMUL.FTZ R20, R19, R27 ;  /* 0x0000001b13147220 */ /* 0x000fe20000410000 */
[----:B------:R-:W-:-:S02]  /*36f0*/  FMUL.FTZ R27, R24, R28 ;  /* 0x0000001c181b7220 */ /* 0x000fc40000410000 */
[----:B------:R-:W-:Y:S01]  /*3700*/  MUFU.EX2 R203, R203 ;  /* 0x000000cb00cb7308 */ /* 0x000fe20000000800 */
[----:B------:R-:W-:Y:S01]  /*3710*/  FMUL.FTZ R21, R21, R20 ;  /* 0x0000001415157220 */ /* 0x000fe20000410000 */
[----:B------:R-:W-:Y:S01]  /*3720*/  FMUL.FTZ R20, R190, R27 ;  /* 0x0000001bbe147220 */ /* 0x000fe20000410000 */
[----:B------:R-:W-:Y:S01]  /*3730*/  FFMA.FTZ R27, -R22, R22, 1 ;  /* 0x3f800000161b7423 */ /* 0x000fe20000010116 */
[----:B------:R-:W-:Y:S01]  /*3740*/  FFMA.FTZ R22, -R23, R23, 1 ;  /* 0x3f80000017167423 */ /* 0x000fe20000010117 */
[----:B------:R-:W-:Y:S01]  /*3750*/  FMUL.FTZ R23, R31, R30 ;  /* 0x0000001e1f177220 */ /* 0x000fe20000410000 */
[----:B------:R-:W-:Y:S01]  /*3760*/  FMUL.FTZ R28, R26, R29 ;  /* 0x0000001d1a1c7220 */ /* 0x000fe20000410000 */
[----:B------:R-:W-:Y:S01]  /*3770*/  FFMA.FTZ R30, -R72, R72, 1 ;  /* 0x3f800000481e7423 */ /* 0x000fe20000010148 */
[----:B------:R-:W-:Y:S01]  /*3780*/  MUFU.EX2 R100, R100 ;  /* 0x0000006400647308 */ /* 0x000fe20000000800 */
[----:B------:R-:W-:Y:S01]  /*3790*/  FMUL.FTZ R22, R22, R23 ;  /* 0x0000001716167220 */ /* 0x000fe20000410000 */
[----:B------:R-:W-:Y:S01]  /*37a0*/  FMUL.FTZ R23, R27, R28 ;  /* 0x0000001c1b177220 */ /* 0x000fe20000410000 */
[----:B------:R-:W-:Y:S04]  /*37b0*/  SHFL.IDX PT, R72, R11, R118, 0x1f ;  /* 0x00001f760b487589 */ /* 0x000fe800000e0000 */
[----:B------:R-:W1:Y:S01]  /*37c0*/  SHFL.IDX PT, R28, R11, R192, 0x1f ;  /* 0x00001fc00b1c7589 */ /* 0x000e6200000e0000 */
[----:B------:R-:W2:Y:S01]  /*37d0*/  MUFU.EX2 R18, R221 ;  /* 0x000000dd00127308 */ /* 0x000ea20000000800 */
[----:B------:R-:W-:Y:S01]  /*37e0*/  FFMA.FTZ R29, -R73, R73, 1 ;  /* 0x3f800000491d7423 */ /* 0x000fe20000010149 */
[----:B------:R-:W-:Y:S01]  /*37f0*/  FMUL.FTZ R32, R94, R32 ;  /* 0x000000205e207220 */ /* 0x000fe20000410000 */
[--C-:B------:R-:W-:Y:S01]  /*3800*/  FADD.FTZ R33, R33, -R230.reuse ;  /* 0x800000e621217221 */ /* 0x100fe20000010000 */
[----:B------:R-:W-:Y:S01]  /*3810*/  FMUL.FTZ R73, R209, R34 ;  /* 0x00000022d1497220 */ /* 0x000fe20000410000 */
[----:B------:R-:W-:Y:S01]  /*3820*/  FADD.FTZ R35, R35, -R230 ;  /* 0x800000e623237221 */ /* 0x000fe20000010000 */
[----:B------:R-:W-:Y:S01]  /*3830*/  FMUL.FTZ R29, R29, R32 ;  /* 0x000000201d1d7220 */ /* 0x000fe20000410000 */
[----:B------:R-:W-:Y:S01]  /*3840*/  FFMA.FTZ R32, -R75, R75, 1 ;  /* 0x3f8000004b207423 */ /* 0x000fe2000001014b */
[----:B------:R-:W-:Y:S01]  /*3850*/  FFMA.FTZ R34, -R74, R74, 1 ;  /* 0x3f8000004a227423 */ /* 0x000fe2000001014a */
[----:B------:R-:W-:Y:S01]  /*3860*/  FMUL.FTZ R33, R93, R33 ;  /* 0x000000215d217220 */ /* 0x000fe20000410000 */
[----:B------:R-:W-:Y:S01]  /*3870*/  FMUL.FTZ R35, R208, R35 ;  /* 0x00000023d0237220 */ /* 0x000fe20000410000 */
[----:B------:R-:W-:Y:S01]  /*3880*/  FMUL.FTZ R32, R32, R73 ;  /* 0x0000004920207220 */ /* 0x000fe20000410000 */
[----:B------:R-:W-:Y:S01]  /*3890*/  FADD.FTZ R36, R36, -R229 ;  /* 0x800000e524247221 */ /* 0x000fe20000010000 */
[----:B------:R-:W3:Y:S01]  /*38a0*/  SHFL.IDX PT, R73, R11, R6, 0x1f ;  /* 0x00001f060b497589 */ /* 0x000ee200000e0000 */
[----:B------:R-:W-:Y:S01]  /*38b0*/  FMUL.FTZ R34, R34, R33 ;  /* 0x0000002122227220 */ /* 0x000fe20000410000 */
[----:B------:R-:W-:Y:S01]  /*38c0*/  FMUL.FTZ R33, R76, R35 ;  /* 0x000000234c217220 */ /* 0x000fe20000410000 */
[----:B------:R-:W-:Y:S01]  /*38d0*/  MUFU.EX2 R204, R204 ;  /* 0x000000cc00cc7308 */ /* 0x000fe20000000800 */
[----:B--2---:R-:W-:Y:S01]  /*38e0*/  FMUL.FTZ R27, R18, R232 ;  /* 0x000000e8121b7220 */ /* 0x004fe20000410000 */
[----:B------:R-:W2:Y:S01]  /*38f0*/  SHFL.IDX PT, R76, R11, R197, 0x1f ;  /* 0x00001fc50b4c7589 */ /* 0x000ea200000e0000 */
[----:B------:R-:W-:Y:S01]  /*3900*/  FMUL.FTZ R36, R95, R36 ;  /* 0x000000245f247220 */ /* 0x000fe20000410000 */
[--C-:B-1----:R-:W-:Y:S01]  /*3910*/  FADD.FTZ R41, R41, -R28.reuse ;  /* 0x8000001c29297221 */ /* 0x102fe20000010000 */
[----:B------:R-:W-:Y:S01]  /*3920*/  FADD.FTZ R43, R43, -R28 ;  /* 0x8000001c2b2b7221 */ /* 0x000fe20000010000 */
[--C-:B------:R-:W-:Y:S01]  /*3930*/  FADD.FTZ R28, R45, -R72.reuse ;  /* 0x800000482d1c7221 */ /* 0x100fe20000010000 */
[----:B------:R-:W-:Y:S01]  /*3940*/  FADD.FTZ R72, R47, -R72 ;  /* 0x800000482f487221 */ /* 0x000fe20000010000 */
[----:B------:R-:W-:Y:S01]  /*3950*/  MUFU.EX2 R213, R213 ;  /* 0x000000d500d57308 */ /* 0x000fe20000000800 */
[----:B------:R-:W-:Y:S01]  /*3960*/  LDS R47, [R10+0x380] ;  /* 0x000380000a2f7984 */ /* 0x000fe20000000800 */
[----:B------:R-:W-:Y:S01]  /*3970*/  FMUL.FTZ R30, R30, R27 ;  /* 0x0000001b1e1e7220 */ /* 0x000fe20000410000 */
[----:B------:R-:W-:-:S02]  /*3980*/  FMUL.FTZ R36, R77, R36 ;  /* 0x000000244d247220 */ /* 0x000fc40000410000 */
[----:B------:R-:W1:Y:S03]  /*3990*/  SHFL.IDX PT, R77, R11, R199, 0x1f ;  /* 0x00001fc70b4d7589 */ /* 0x000e6600000e0000 */
[----:B------:R-:W4:Y:S01]  /*39a0*/  MUFU.EX2 R27, R205 ;  /* 0x000000cd001b7308 */ /* 0x000f220000000800 */
[----:B------:R-:W-:Y:S01]  /*39b0*/  FADD.FTZ R38, R38, -R229 ;  /* 0x800000e526267221 */ /* 0x000fe20000010000 */
[----:B------:R-:W-:Y:S01]  /*39c0*/  FFMA.FTZ R35, -R79, R79, 1 ;  /* 0x3f8000004f237423 */ /* 0x000fe2000001014f */
[--C-:B---3--:R-:W-:Y:S01]  /*39d0*/  FADD.FTZ R40, R40, -R73.reuse ;  /* 0x8000004928287221 */ /* 0x108fe20000010000 */
[----:B------:R-:W3:Y:S01]  /*39e0*/  SHFL.IDX PT, R79, R11, R117, 0x1f ;  /* 0x00001f750b4f7589 */ /* 0x000ee200000e0000 */
[----:B------:R-:W-:Y:S01]  /*39f0*/  FADD.FTZ R73, R42, -R73 ;  /* 0x800000492a497221 */ /* 0x000fe20000010000 */
[----:B------:R-:W-:Y:S01]  /*3a00*/  FMUL.FTZ R39, R207, R39 ;  /* 0x00000027cf277220 */ /* 0x000fe20000410000 */
[--C-:B--2---:R-:W-:Y:S01]  /*3a10*/  FADD.FTZ R42, R49, -R76.reuse ;  /* 0x8000004c312a7221 */ /* 0x104fe20000010000 */
[----:B------:R-:W-:Y:S01]  /*3a20*/  FMUL.FTZ R40, R15, R40 ;  /* 0x000000280f287220 */ /* 0x000fe20000410000 */
[----:B------:R-:W-:Y:S01]  /*3a30*/  FMUL.FTZ R49, R96, R41 ;  /* 0x0000002960317220 */ /* 0x000fe20000410000 */
[----:B------:R-:W-:Y:S01]  /*3a40*/  FADD.FTZ R76, R51, -R76 ;  /* 0x8000004c334c7221 */ /* 0x000fe20000010000 */
[----:B------:R-:W-:Y:S01]  /*3a50*/  FFMA.FTZ R84, -R84, R84, 1 ;  /* 0x3f80000054547423 */ /* 0x000fe20000010154 */
[----:B------:R-:W-:Y:S01]  /*3a60*/  MUFU.EX2 R92, R92 ;  /* 0x0000005c005c7308 */ /* 0x000fe20000000800 */
[----:B----4-:R-:W-:Y:S01]  /*3a70*/  FMUL.FTZ R38, R27, R38 ;  /* 0x000000261b267220 */ /* 0x010fe20000410000 */
[----:B------:R-:W2:Y:S01]  /*3a80*/  SHFL.IDX PT, R74, R11, R200, 0x1f ;  /* 0x00001fc80b4a7589 */ /* 0x000ea200000e0000 */
[----:B------:R-:W-:-:S05]  /*3a90*/  FFMA.FTZ R184, -R184, R184, 1 ;  /* 0x3f800000b8b87423 */ /* 0x000fca00000101b8 */
[----:B------:R-:W-:Y:S01]  /*3aa0*/  MUFU.EX2 R101, R101 ;  /* 0x0000006500657308 */ /* 0x000fe20000000800 */
[----:B------:R-:W-:Y:S01]  /*3ab0*/  FMUL.FTZ R35, R35, R38 ;  /* 0x0000002623237220 */ /* 0x000fe20000410000 */
[----:B------:R-:W-:Y:S01]  /*3ac0*/  FFMA.FTZ R38, -R80, R80, 1 ;  /* 0x3f80000050267423 */ /* 0x000fe20000010150 */
[----:B------:R-:W-:Y:S01]  /*3ad0*/  FMUL.FTZ R51, R202, R43 ;  /* 0x0000002bca337220 */ /* 0x000fe20000410000 */
[----:B------:R-:W-:Y:S01]  /*3ae0*/  FMUL.FTZ R43, R81, R40 ;  /* 0x00000028512b7220 */ /* 0x000fe20000410000 */
[----:B------:R-:W-:Y:S01]  /*3af0*/  FMUL.FTZ R40, R82, R49 ;  /* 0x0000003152287220 */ /* 0x000fe20000410000 */
[----:B------:R-:W-:Y:S01]  /*3b00*/  FMUL.FTZ R38, R38, R39 ;  /* 0x0000002726267220 */ /* 0x000fe20000410000 */
[--C-:B-1----:R-:W-:Y:S01]  /*3b10*/  FADD.FTZ R39, R48, -R77.reuse ;  /* 0x8000004d30277221 */ /* 0x102fe20000010000 */
[----:B------:R-:W-:Y:S01]  /*3b20*/  FFMA.FTZ R49, -R86, R86, 1 ;  /* 0x3f80000056317423 */ /* 0x000fe20000010156 */
[----:B------:R-:W-:Y:S01]  /*3b30*/  FMUL.FTZ R28, R97, R28 ;  /* 0x0000001c611c7220 */ /* 0x000fe20000410000 */
[----:B------:R3:W1:Y:S01]  /*3b40*/  SHFL.IDX PT, R75, R11, R198, 0x1f ;  /* 0x00001fc60b4b7589 */ /* 0x00066200000e0000 */
[----:B------:R-:W-:Y:S01]  /*3b50*/  FADD.FTZ R77, R50, -R77 ;  /* 0x8000004d324d7221 */ /* 0x000fe20000010000 */
[----:B------:R-:W-:Y:S01]  /*3b60*/  FFMA.FTZ R50, -R89, R89, 1 ;  /* 0x3f80000059327423 */ /* 0x000fe20000010159 */
[----:B------:R-:W-:Y:S01]  /*3b70*/  FMUL.FTZ R49, R49, R28 ;  /* 0x0000001c31317220 */ /* 0x000fe20000410000 */
[----:B------:R-:W-:Y:S01]  /*3b80*/  FMUL.FTZ R39, R98, R39 ;  /* 0x0000002762277220 */ /* 0x000fe20000410000 */
[----:B------:R-:W-:Y:S01]  /*3b90*/  FMUL.FTZ R28, R218, R77 ;  /* 0x0000004dda1c7220 */ /* 0x000fe20000410000 */
[----:B------:R-:W-:Y:S01]  /*3ba0*/  SHFL.IDX PT, R192, R47, R192, 0x1f ;  /* 0x00001fc02fc07589 */ /* 0x000fe200000e0000 */
[----:B------:R-:W-:Y:S01]  /*3bb0*/  MUFU.EX2 R102, R102 ;  /* 0x0000006600667308 */ /* 0x000fe20000000800 */
[----:B------:R-:W-:Y:S01]  /*3bc0*/  FMUL.FTZ R50, R50, R39 ;  /* 0x0000002732327220 */ /* 0x000fe20000410000 */
[----:B------:R-:W-:Y:S01]  /*3bd0*/  FMUL.FTZ R39, R91, R28 ;  /* 0x0000001c5b277220 */ /* 0x000fe20000410000 */
[----:B------:R-:W4:Y:S01]  /*3be0*/  SHFL.IDX PT, R77, R47, R6, 0x1f ;  /* 0x00001f062f4d7589 */ /* 0x000f2200000e0000 */
[----:B---3--:R-:W-:-:S03]  /*3bf0*/  FADD.FTZ R11, R44, -R79 ;  /* 0x8000004f2c0b7221 */ /* 0x008fc60000010000 */
[----:B------:R-:W3:Y:S01]  /*3c00*/  SHFL.IDX PT, R28, R47, R197, 0x1f ;  /* 0x00001fc52f1c7589 */ /* 0x000ee200000e0000 */
[----:B------:R-:W-:Y:S01]  /*3c10*/  FADD.FTZ R79, R46, -R79 ;  /* 0x8000004f2e4f7221 */ /* 0x000fe20000010000 */
[----:B------:R-:W-:Y:S02]  /*3c20*/  MUFU.EX2 R119, R119 ;  /* 0x0000007700777308 */ /* 0x000fe40000000800 */
[----:B------:R-:W3:Y:S01]  /*3c30*/  SHFL.IDX PT, R199, R47, R199, 0x1f ;  /* 0x00001fc72fc77589 */ /* 0x000ee200000e0000 */
[----:B------:R-:W-:-:S03]  /*3c40*/  FMUL.FTZ R46, R206, R73 ;  /* 0x00000049ce2e7220 */ /* 0x000fc60000410000 */
[----:B------:R-:W3:Y:S01]  /*3c50*/  SHFL.IDX PT, R118, R47, R118, 0x1f ;  /* 0x00001f762f767589 */ /* 0x000ee200000e0000 */
[----:B------:R-:W-:Y:S01]  /*3c60*/  FFMA.FTZ R48, -R85, R85, 1 ;  /* 0x3f80000055307423 */ /* 0x000fe20000010155 */
[----:B------:R-:W-:Y:S01]  /*3c70*/  FMUL.FTZ R11, R14, R11 ;  /* 0x0000000b0e0b7220 */ /* 0x000fe20000410000 */
[----:B------:R-:W-:Y:S01]  /*3c80*/  FFMA.FTZ R83, -R83, R83, 1 ;  /* 0x3f80000053537423 */ /* 0x000fe20000010153 */
[----:B------:R-:W3:Y:S01]  /*3c90*/  SHFL.IDX PT, R117, R47, R117, 0x1f ;  /* 0x00001f752f757589 */ /* 0x000ee200000e0000 */
[----:B------:R-:W3:Y:S03]  /*3ca0*/  MUFU.EX2 R210, R210 ;  /* 0x000000d200d27308 */ /* 0x000ee60000000800 */
[----:B------:R-:W3:Y:S04]  /*3cb0*/  SHFL.IDX PT, R73, R47, R198, 0x1f ;  /* 0x00001fc62f497589 */ /* 0x000ee800000e0000 */
[----:B------:R4:W3:Y:S01]  /*3cc0*/  SHFL.IDX PT, R200, R47, R200, 0x1f ;  /* 0x00001fc82fc87589 */ /* 0x0008e200000e0000 */
[----:B--2---:R-:W-:Y:S01]  /*3cd0*/  FADD.FTZ R44, R53, -R74 ;  /* 0x8000004a352c7221 */ /* 0x004fe20000010000 */
[----:B------:R-:W-:Y:S01]  /*3ce0*/  FMUL.FTZ R48, R48, R11 ;  /* 0x0000000b30307220 */ /* 0x000fe20000410000 */
[----:B------:R-:W-:Y:S01]  /*3cf0*/  FFMA.FTZ R53, -R90, R90, 1 ;  /* 0x3f8000005a357423 */ /* 0x000fe2000001015a */
[----:B------:R-:W-:Y:S01]  /*3d00*/  FMUL.FTZ R42, R99, R42 ;  /* 0x0000002a632a7220 */ /* 0x000fe20000410000 */
[----:B------:R-:W-:Y:S01]  /*3d10*/  FMUL.FTZ R11, R217, R76 ;  /* 0x0000004cd90b7220 */ /* 0x000fe20000410000 */
[----:B------:R-:W2:Y:S01]  /*3d20*/  MUFU.EX2 R223, R223 ;  /* 0x000000df00df7308 */ /* 0x000ea20000000800 */
[----:B------:R-:W-:Y:S01]  /*3d30*/  FMUL.FTZ R10, R84, R51 ;  /* 0x00000033540a7220 */ /* 0x000fe20000410000 */
[----:B------:R-:W-:Y:S01]  /*3d40*/  FFMA.FTZ R51, -R88, R88, 1 ;  /* 0x3f80000058337423 */ /* 0x000fe20000010158 */
[----:B------:R-:W-:Y:S01]  /*3d50*/  FMUL.FTZ R72, R203, R72 ;  /* 0x00000048cb487220 */ /* 0x000fe20000410000 */
[--C-:B-1----:R-:W-:Y:S01]  /*3d60*/  FADD.FTZ R45, R52, -R75.reuse ;  /* 0x8000004b342d7221 */ /* 0x102fe20000010000 */
[----:B------:R-:W-:-:S03]  /*3d70*/  FADD.FTZ R54, R54, -R75 ;  /* 0x8000004b36367221 */ /* 0x000fc60000010000 */
[----:B------:R-:W1:Y:S01]  /*3d80*/  MUFU.EX2 R212, R212 ;  /* 0x000000d400d47308 */ /* 0x000e620000000800 */
[----:B------:R-:W-:Y:S01]  /*3d90*/  FMUL.FTZ R53, R53, R42 ;  /* 0x0000002a35357220 */ /* 0x000fe20000410000 */
[----:B------:R-:W-:Y:S01]  /*3da0*/  FMUL.FTZ R42, R184, R11 ;  /* 0x0000000bb82a7220 */ /* 0x000fe20000410000 */
[----:B------:R-:W-:Y:S01]  /*3db0*/  FMUL.FTZ R75, R13, R44 ;  /* 0x0000002c0d4b7220 */ /* 0x000fe20000410000 */
[----:B------:R-:W-:-:S04]  /*3dc0*/  FMUL.FTZ R51, R51, R72 ;  /* 0x0000004833337220 */ /* 0x000fc80000410000 */
[----:B------:R-:W1:Y:S01]  /*3dd0*/  MUFU.EX2 R220, R220 ;  /* 0x000000dc00dc7308 */ /* 0x000e620000000800 */
[----:B------:R-:W-:Y:S01]  /*3de0*/  FFMA.FTZ R185, -R185, R185, 1 ;  /* 0x3f800000b9b97423 */ /* 0x000fe200000101b9 */
[----:B------:R-:W-:Y:S01]  /*3df0*/  FFMA.FTZ R186, -R186, R186, 1 ;  /* 0x3f800000baba7423 */ /* 0x000fe200000101ba */
[----:B------:R-:W-:Y:S01]  /*3e00*/  FMUL.FTZ R72, R100, R45 ;  /* 0x0000002d64487220 */ /* 0x000fe20000410000 */
[----:B------:R-:W-:-:S04]  /*3e10*/  FADD.FTZ R55, R55, -R74 ;  /* 0x8000004a37377221 */ /* 0x000fc80000010000 */
[----:B------:R-:W-:Y:S01]  /*3e20*/  MUFU.EX2 R228, R228 ;  /* 0x000000e400e47308 */ /* 0x000fe20000000800 */
[----:B------:R-:W-:Y:S01]  /*3e30*/  FMUL.FTZ R41, R83, R46 ;  /* 0x0000002e53297220 */ /* 0x000fe20000410000 */
[----:B------:R-:W-:Y:S01]  /*3e40*/  FFMA.FTZ R46, -R87, R87, 1 ;  /* 0x3f800000572e7423 */ /* 0x000fe20000010157 */
[----:B------:R-:W-:-:S05]  /*3e50*/  FMUL.FTZ R79, R204, R79 ;  /* 0x0000004fcc4f7220 */ /* 0x000fca0000410000 */
[----:B------:R-:W1:Y:S01]  /*3e60*/  MUFU.EX2 R215, R215 ;  /* 0x000000d700d77308 */ /* 0x000e620000000800 */
[----:B------:R-:W-:Y:S01]  /*3e70*/  FMUL.FTZ R74, R213, R54 ;  /* 0x00000036d54a7220 */ /* 0x000fe20000410000 */
[----:B------:R-:W-:Y:S01]  /*3e80*/  FMUL.FTZ R54, R185, R72 ;  /* 0x00000048b9367220 */ /* 0x000fe20000410000 */
[----:B----4-:R-:W-:-:S05]  /*3e90*/  FMUL.FTZ R47, R186, R75 ;  /* 0x0000004bba2f7220 */ /* 0x010fca0000410000 */
[----:B------:R-:W-:Y:S01]  /*3ea0*/  MUFU.EX2 R103, R103 ;  /* 0x0000006700677308 */ /* 0x000fe20000000800 */
[----:B------:R-:W-:Y:S01]  /*3eb0*/  FADD.FTZ R72, R56, -R77 ;  /* 0x8000004d38487221 */ /* 0x000fe20000010000 */
[----:B------:R-:W-:-:S06]  /*3ec0*/  FADD.FTZ R75, R57, -R192 ;  /* 0x800000c0394b7221 */ /* 0x000fcc0000010000 */
[----:B------:R-:W-:Y:S01]  /*3ed0*/  MUFU.EX2 R225, R225 ;  /* 0x000000e100e17308 */ /* 0x000fe20000000800 */
[----:B------:R-:W-:-:S07]  /*3ee0*/  FFMA.FTZ R187, -R187, R187, 1 ;  /* 0x3f800000bbbb7423 */ /* 0x000fce00000101bb */
[----:B------:R-:W4:Y:S01]  /*3ef0*/  MUFU.EX2 R214, R214 ;  /* 0x000000d600d67308 */ /* 0x000f220000000800 */
[----:B------:R-:W-:-:S07]  /*3f00*/  FFMA.FTZ R52, -R188, R188, 1 ;  /* 0x3f800000bc347423 */ /* 0x000fce00000101bc */
[----:B------:R-:W4:Y:S01]  /*3f10*/  MUFU.EX2 R11, R216 ;  /* 0x000000d8000b7308 */ /* 0x000f220000000800 */
[----:B---3--:R-:W-:-:S07]  /*3f20*/  FMUL.FTZ R55, R210, R55 ;  /* 0x00000037d2377220 */ /* 0x008fce0000410000 */
[----:B------:R-:W3:Y:S01]  /*3f30*/  MUFU.EX2 R44, R211 ;  /* 0x000000d3002c7308 */ /* 0x000ee20000000800 */
[----:B------:R-:W-:Y:S01]  /*3f40*/  FADD.FTZ R192, R59, -R192 ;  /* 0x800000c03bc07221 */ /* 0x000fe20000010000 */
[----:B------:R-:W-:-:S06]  /*3f50*/  FADD.FTZ R56, R67, -R28 ;  /* 0x8000001c43387221 */ /* 0x000fcc0000010000 */
[----:B------:R-:W3:Y:S01]  /*3f60*/  MUFU.EX2 R222, R222 ;  /* 0x000000de00de7308 */ /* 0x000ee20000000800 */
[----:B------:R-:W-:-:S07]  /*3f70*/  FMUL.FTZ R46, R46, R79 ;  /* 0x0000004f2e2e7220 */ /* 0x000fce0000410000 */
[----:B------:R-:W5:Y:S01]  /*3f80*/  MUFU.EX2 R227, R227 ;  /* 0x000000e300e37308 */ /* 0x000f620000000800 */
[----:B------:R-:W-:-:S07]  /*3f90*/  FADD.FTZ R59, R66, -R199 ;  /* 0x800000c7423b7221 */ /* 0x000fce0000010000 */
[----:B------:R-:W5:Y:S01]  /*3fa0*/  MUFU.EX2 R226, R226 ;  /* 0x000000e200e27308 */ /* 0x000f620000000800 */
[----:B------:R-:W-:Y:S01]  /*3fb0*/  FADD.FTZ R25, R25, -R234 ;  /* 0x800000ea19197221 */ /* 0x000fe20000010000 */
[----:B------:R-:W-:Y:S01]  /*3fc0*/  FADD.FTZ R79, R61, -R118 ;  /* 0x800000763d4f7221 */ /* 0x000fe20000010000 */
[----:B------:R-:W-:Y:S01]  /*3fd0*/  FADD.FTZ R57, R64, -R199 ;  /* 0x800000c740397221 */ /* 0x000fe20000010000 */
[----:B------:R-:W-:Y:S01]  /*3fe0*/  FMUL.FTZ R45, R187, R74 ;  /* 0x0000004abb2d7220 */ /* 0x000fe20000410000 */
[----:B------:R-:W-:Y:S01]  /*3ff0*/  FMUL.FTZ R52, R52, R55 ;  /* 0x0000003734347220 */ /* 0x000fe20000410000 */
[----:B------:R-:W-:Y:S01]  /*4000*/  FFMA.FTZ R115, -R115, R115, 1 ;  /* 0x3f80000073737423 */ /* 0x000fe20000010173 */
[----:B--2---:R-:W-:Y:S01]  /*4010*/  FMUL.FTZ R56, R223, R56 ;  /* 0x00000038df387220 */ /* 0x004fe20000410000 */
[----:B------:R-:W-:Y:S01]  /*4020*/  FFMA.FTZ R78, -R78, R78, 1 ;  /* 0x3f8000004e4e7423 */ /* 0x000fe2000001014e */
[----:B------:R-:W-:Y:S01]  /*4030*/  FMUL.FTZ R37, R92, R37 ;  /* 0x000000255c257220 */ /* 0x000fe20000410000 */
[----:B------:R-:W-:Y:S01]  /*4040*/  FADD.FTZ R77, R58, -R77 ;  /* 0x8000004d3a4d7221 */ /* 0x000fe20000010000 */
[----:B------:R-:W-:Y:S01]  /*4050*/  FADD.FTZ R62, R62, -R117 ;  /* 0x800000753e3e7221 */ /* 0x000fe20000010000 */
[----:B------:R-:W-:Y:S01]  /*4060*/  FADD.FTZ R65, R65, -R28 ;  /* 0x8000001c41417221 */ /* 0x000fe20000010000 */
[----:B------:R-:W-:Y:S01]  /*4070*/  FADD.FTZ R61, R68, -R73 ;  /* 0x80000049443d7221 */ /* 0x000fe20000010000 */
[----:B------:R-:W-:Y:S01]  /*4080*/  FFMA.FTZ R55, -R189, R189, 1 ;  /* 0x3f800000bd377423 */ /* 0x000fe200000101bd */
[----:B------:R-:W-:Y:S01]  /*4090*/  FMUL.FTZ R72, R101, R72 ;  /* 0x0000004865487220 */ /* 0x000fe20000410000 */
[----:B------:R-:W-:Y:S01]  /*40a0*/  FFMA.FTZ R74, -R105, R105, 1 ;  /* 0x3f800000694a7423 */ /* 0x000fe20000010169 */
[----:B------:R-:W-:Y:S01]  /*40b0*/  FMUL.FTZ R75, R102, R75 ;  /* 0x0000004b664b7220 */ /* 0x000fe20000410000 */
[----:B------:R-:W-:Y:S01]  /*40c0*/  FFMA.FTZ R114, -R114, R114, 1 ;  /* 0x3f80000072727423 */ /* 0x000fe20000010172 */
[----:B-1----:R-:W-:Y:S01]  /*40d0*/  FMUL.FTZ R59, R212, R59 ;  /* 0x0000003bd43b7220 */ /* 0x002fe20000410000 */
[----:B------:R-:W-:Y:S01]  /*40e0*/  FMUL.FTZ R25, R119, R25 ;  /* 0x0000001977197220 */ /* 0x000fe20000410000 */
[----:B------:R-:W-:Y:S01]  /*40f0*/  FADD.FTZ R60, R60, -R117 ;  /* 0x800000753c3c7221 */ /* 0x000fe20000010000 */
[----:B------:R-:W-:Y:S01]  /*4100*/  FADD.FTZ R81, R63, -R118 ;  /* 0x800000763f517221 */ /* 0x000fe20000010000 */
[--C-:B------:R-:W-:Y:S01]  /*4110*/  FADD.FTZ R28, R69, -R200.reuse ;  /* 0x800000c8451c7221 */ /* 0x100fe20000010000 */
[----:B------:R-:W-:Y:S01]  /*4120*/  FFMA.FTZ R109, -R109, R109, 1 ;  /* 0x3f8000006d6d7423 */ /* 0x000fe2000001016d */
[----:B------:R-:W-:Y:S01]  /*4130*/  FMUL.FTZ R58, R12, R79 ;  /* 0x0000004f0c3a7220 */ /* 0x000fe20000410000 */
[----:B------:R-:W-:Y:S01]  /*4140*/  FFMA.FTZ R112, -R112, R112, 1 ;  /* 0x3f80000070707423 */ /* 0x000fe20000010170 */
[----:B------:R-:W-:Y:S01]  /*4150*/  FMUL.FTZ R57, R220, R57 ;  /* 0x00000039dc397220 */ /* 0x000fe20000410000 */
[----:B------:R-:W-:Y:S01]  /*4160*/  FADD.FTZ R70, R70, -R73 ;  /* 0x8000004946467221 */ /* 0x000fe20000010000 */
[----:B------:R-:W-:Y:S01]  /*4170*/  FADD.FTZ R71, R71, -R200 ;  /* 0x800000c847477221 */ /* 0x000fe20000010000 */
        /* <DEDUP_REMOVED lines=12> */
[----:B------:R-:W-:Y:S01]  /*4240*/  FFMA.FTZ R75, -R108, R108, 1 ;  /* 0x3f8000006c4b7423 */ /* 0x000fe2000001016c */
[----:B------:R-:W-:Y:S01]  /*4250*/  FFMA.FTZ R76, -R110, R110, 1 ;  /* 0x3f8000006e4c7423 */ /* 0x000fe2000001016e */
[----:B------:R-:W-:Y:S01]  /*4260*/  FFMA.FTZ R111, -R111, R111, 1 ;  /* 0x3f8000006f6f7423 */ /* 0x000fe2000001016f */
[----:B------:R-:W-:Y:S01]  /*4270*/  FMUL.FTZ R60, R103, R60 ;  /* 0x0000003c673c7220 */ /* 0x000fe20000410000 */
[----:B---3--:R-:W-:Y:S01]  /*4280*/  FMUL.FTZ R62, R44, R81 ;  /* 0x000000512c3e7220 */ /* 0x008fe20000410000 */
[----:B------:R-:W-:Y:S01]  /*4290*/  FMUL.FTZ R78, R109, R58 ;  /* 0x0000003a6d4e7220 */ /* 0x000fe20000410000 */
[----:B------:R-:W-:Y:S01]  /*42a0*/  FMUL.FTZ R112, R112, R57 ;  /* 0x0000003970707220 */ /* 0x000fe20000410000 */
[----:B------:R-:W-:Y:S01]  /*42b0*/  FMUL.FTZ R59, R225, R28 ;  /* 0x0000001ce13b7220 */ /* 0x000fe20000410000 */
[----:B------:R-:W-:Y:S01]  /*42c0*/  F2FP.BF16.F32.PACK_AB R61, R10, R41 ;  /* 0x000000290a3d723e */ /* 0x000fe200000010ff */
[----:B------:R-:W-:Y:S01]  /*42d0*/  FFMA.FTZ R191, -R191, R191, 1 ;  /* 0x3f800000bfbf7423 */ /* 0x000fe200000101bf */
[----:B------:R-:W-:Y:S01]  /*42e0*/  FMUL.FTZ R58, R222, R65 ;  /* 0x00000041de3a7220 */ /* 0x000fe20000410000 */
[----:B------:R-:W-:Y:S01]  /*42f0*/  FFMA.FTZ R193, -R193, R193, 1 ;  /* 0x3f800000c1c17423 */ /* 0x000fe200000101c1 */
[----:B------:R-:W-:Y:S01]  /*4300*/  FFMA.FTZ R194, -R194, R194, 1 ;  /* 0x3f800000c2c27423 */ /* 0x000fe200000101c2 */
[----:B------:R-:W-:Y:S01]  /*4310*/  FFMA.FTZ R196, -R196, R196, 1 ;  /* 0x3f800000c4c47423 */ /* 0x000fe200000101c4 */
[----:B------:R-:W-:Y:S01]  /*4320*/  FFMA.FTZ R201, -R201, R201, 1 ;  /* 0x3f800000c9c97423 */ /* 0x000fe200000101c9 */
[----:B-----5:R-:W-:Y:S01]  /*4330*/  FMUL.FTZ R57, R227, R70 ;  /* 0x00000046e3397220 */ /* 0x020fe20000410000 */
[----:B------:R-:W-:Y:S01]  /*4340*/  FMUL.FTZ R28, R226, R71 ;  /* 0x00000047e21c7220 */ /* 0x000fe20000410000 */
[----:B------:R-:W-:-:S02]  /*4350*/  IMAD R10, R0, 0x3000, R235 ;  /* 0x00003000000a7824 */ /* 0x000fc400078e02eb */
        /* <DEDUP_REMOVED lines=11> */
[----:B------:R-:W-:Y:S01]  /*4410*/  IMAD R10, R10, 0x2, R17 ;  /* 0x000000020a0a7824 */ /* 0x000fe200078e0211 */
        /* <DEDUP_REMOVED lines=15> */
[----:B------:R-:W-:Y:S01]  /*4510*/  STSM.16.MT88.4 [R10+0x1a800], R68 ;  /* 0x01a800440a007844 */ /* 0x000fe20000004200 */
[----:B------:R-:W-:Y:S02]  /*4520*/  R2UR UR6, R236 ;  /* 0x00000000ec0672ca */ /* 0x000fe400000e0000 */
[----:B------:R-:W-:Y:S02]  /*4530*/  F2FP.BF16.F32.PACK_AB R53, R73, R72 ;  /* 0x000000484935723e */ /* 0x000fe400000010ff */
[----:B------:R-:W-:Y:S02]  /*4540*/  F2FP.BF16.F32.PACK_AB R54, R78, R75 ;  /* 0x0000004b4e36723e */ /* 0x000fe400000010ff */
[----:B------:R-:W-:Y:S01]  /*4550*/  F2FP.BF16.F32.PACK_AB R55, R111, R76 ;  /* 0x0000004c6f37723e */ /* 0x000fe200000010ff */
[----:B------:R-:W-:Y:S01]  /*4560*/  STSM.16.MT88.4 [R10+0x1b000], R64 ;  /* 0x01b000400a007844 */ /* 0x000fe20000004200 */
[----:B------:R-:W-:-:S02]  /*4570*/  F2FP.BF16.F32.PACK_AB R48, R191, R112 ;  /* 0x00000070bf30723e */ /* 0x000fc400000010ff */
[----:B------:R-:W-:Y:S02]  /*4580*/  F2FP.BF16.F32.PACK_AB R49, R115, R114 ;  /* 0x000000727331723e */ /* 0x000fe400000010ff */
[----:B------:R-:W-:Y:S02]  /*4590*/  F2FP.BF16.F32.PACK_AB R50, R194, R193 ;  /* 0x000000c1c232723e */ /* 0x000fe400000010ff */
[----:B------:R-:W-:Y:S01]  /*45a0*/  F2FP.BF16.F32.PACK_AB R51, R201, R196 ;  /* 0x000000c4c933723e */ /* 0x000fe200000010ff */
[----:B------:R-:W-:Y:S01]  /*45b0*/  STSM.16.MT88.4 [R10+0x1b800], R60 ;  /* 0x01b8003c0a007844 */ /* 0x000fe20000004200 */
[----:B------:R-:W-:Y:S02]  /*45c0*/  F2FP.BF16.F32.PACK_AB R28, R119, R113 ;  /* 0x00000071771c723e */ /* 0x000fe400000010ff */
[----:B------:R-:W-:Y:S01]  /*45d0*/  F2FP.BF16.F32.PACK_AB R30, R26, R24 ;  /* 0x000000181a1e723e */ /* 0x000fe200000010ff */
[----:B------:R-:W-:Y:S01]  /*45e0*/  STSM.16.MT88.4 [R10+0x1c000], R56 ;  /* 0x01c000380a007844 */ /* 0x000fe20000004200 */
[----:B------:R-:W-:-:S02]  /*45f0*/  F2FP.BF16.F32.PACK_AB R29, R19, R104 ;  /* 0x00000068131d723e */ /* 0x000fc400000010ff */
[----:B------:R-:W-:Y:S01]  /*4600*/  F2FP.BF16.F32.PACK_AB R31, R18, R31 ;  /* 0x0000001f121f723e */ /* 0x000fe200000010ff */
[----:B------:R-:W-:Y:S04]  /*4610*/  STSM.16.MT88.4 [R10+0x1c800], R52 ;  /* 0x01c800340a007844 */ /* 0x000fe80000004200 */
[----:B------:R1:W-:Y:S01]  /*4620*/  STSM.16.MT88.4 [R10+0x1d000], R48 ;  /* 0x01d000300a007844 */ /* 0x0003e20000004200 */
[----:B------:R-:W-:Y:S01]  /*4630*/  WARPGROUP.ARRIVE ;  /* 0x00000000000079c5 */ /* 0x000fe20000000000 */
[----:B------:R-:W-:-:S05]  /*4640*/  UMOV UR7, 0x40000040 ;  /* 0x4000004000077882 */ /* 0x000fca0000000000 */
        /* <DEDUP_REMOVED lines=51> */
[----:B------:R-:W-:-:S05]  /*4980*/  IADD3 R20, R17, 0x1a800, RZ ;  /* 0x0001a80011147810 */ /* 0x000fca0007ffe0ff */
[----:B-1----:R-:W-:-:S05]  /*4990*/  IMAD R10, R5, 0x800, R20 ;  /* 0x00000800050a7824 */ /* 0x002fca00078e0214 */
        /* <DEDUP_REMOVED lines=17> */
[----:B------:R-:W-:Y:S01]  /*4ab0*/  HGMMA.64x16x16.F32.BF16 R40, gdesc[UR8].tnspA, RZ, !UPT, gsb0 ;  /* 0x20200000082879f0 */ /* 0x000fe2000c0018ff */
[----:B------:R-:W-:Y:S01]  /*4ac0*/  UIADD3 UR5, UR4, 0x100, URZ ;  /* 0x0000010004057890 */ /* 0x000fe2000fffe03f */
[----:B------:R-:W-:-:S06]  /*4ad0*/  UMOV UR11, 0x40000040 ;  /* 0x40000040000b7882 */ /* 0x000fcc0000000000 */
[----:B------:R-:W-:Y:S01]  /*4ae0*/  UMOV UR10, UR5 ;  /* 0x00000005000a7c82 */ /* 0x000fe20008000000 */
[----:B------:R-:W-:Y:S02]  /*4af0*/  WARPGROUP.DEPBAR.LE gsb0, 0x0 ;  /* 0x00008000000079c5 */ /* 0x000fe40000010000 */
        /* <DEDUP_REMOVED lines=8> */
[----:B------:R-:W-:Y:S02]  /*4b80*/  UIADD3 UR10, UR4, 0x2, URZ ;  /* 0x00000002040a7890 */ /* 0x000fe4000fffe03f */
[----:B------:R-:W-:Y:S01]  /*4b90*/  UIADD3 UR8, UR6, 0x80, URZ ;  /* 0x0000008006087890 */ /* 0x000fe2000fffe03f */
[----:B------:R-:W-:Y:S01]  /*4ba0*/  UMOV UR11, 0x40000040 ;  /* 0x40000040000b7882 */ /* 0x000fe20000000000 */
[----:B------:R-:W-:Y:S01]  /*4bb0*/  UMOV UR9, 0x40000040 ;  /* 0x4000004000097882 */ /* 0x000fe20000000000 */
[----:B------:R-:W-:Y:S02]  /*4bc0*/  WARPGROUP.DEPBAR.LE gsb0, 0x0 ;  /* 0x00008000000079c5 */ /* 0x000fe40000010000 */
[----:B------:R-:W-:-:S06]  /*4bd0*/  WARPGROUP.ARRIVE ;  /* 0x00000000000079c5 */ /* 0x000fcc0000000000 */
[----:B------:R-:W-:Y:S01]  /*4be0*/  HGMMA.64x16x16.F32.BF16 R40, gdesc[UR8].tnspA, R40, gsb0 ;  /* 0x20200000082879f0 */ /* 0x000fe20008001828 */
[----:B------:R-:W-:Y:S01]  /*4bf0*/  UIADD3 UR5, UR4, 0x102, URZ ;  /* 0x0000010204057890 */ /* 0x000fe2000fffe03f */
[----:B------:R-:W-:-:S06]  /*4c00*/  UMOV UR11, 0x40000040 ;  /* 0x40000040000b7882 */ /* 0x000fcc0000000000 */
[----:B------:R-:W-:Y:S01]  /*4c10*/  UMOV UR10, UR5 ;  /* 0x00000005000a7c82 */ /* 0x000fe20008000000 */
        /* <DEDUP_REMOVED lines=105> */
[----:B------:R-:W-:Y:S02]  /*52b0*/  UIADD3 UR6, UR4, 0x306, URZ ;  /* 0x0000030604067890 */ /* 0x000fe4000fffe03f */
[----:B------:R-:W-:Y:S02]  /*52c0*/  UIADD3 UR8, UR4, 0x406, URZ ;  /* 0x0000040604087890 */ /* 0x000fe4000fffe03f */
[----:B------:R-:W-:Y:S01]  /*52d0*/  UIADD3 UR9, UR4, 0x506, URZ ;  /* 0x0000050604097890 */ /* 0x000fe2000fffe03f */
[----:B------:R-:W-:Y:S02]  /*52e0*/  UMOV UR5, 0x40000040 ;  /* 0x4000004000057882 */ /* 0x000fe40000000000 */
[----:B------:R-:W-:Y:S01]  /*52f0*/  UMOV UR4, UR7 ;  /* 0x0000000700047c82 */ /* 0x000fe20008000000 */
[----:B------:R-:W-:Y:S01]  /*5300*/  UMOV UR7, 0x40000040 ;  /* 0x4000004000077882 */ /* 0x000fe20000000000 */
[----:B------:R-:W-:-:S02]  /*5310*/  WARPGROUP.DEPBAR.LE gsb0, 0x0 ;  /* 0x00008000000079c5 */ /* 0x000fc40000010000 */
[----:B------:R-:W-:-:S06]  /*5320*/  WARPGROUP.ARRIVE ;  /* 0x00000000000079c5 */ /* 0x000fcc0000000000 */
[----:B------:R-:W-:Y:S01]  /*5330*/  HGMMA.64x16x16.F32.BF16 R40, gdesc[UR4].tnspA, R40, gsb0 ;  /* 0x20200000042879f0 */ /* 0x000fe20008001828 */
[----:B------:R-:W-:Y:S01]  /*5340*/  UMOV UR6, UR8 ;  /* 0x0000000800067c82 */ /* 0x000fe20008000000 */
[----:B------:R-:W-:Y:S01]  /*5350*/  UMOV UR7, 0x40000040 ;  /* 0x4000004000077882 */ /* 0x000fe20000000000 */
[----:B------:R-:W-:Y:S02]  /*5360*/  WARPGROUP.DEPBAR.LE gsb0, 0x0 ;  /* 0x00008000000079c5 */ /* 0x000fe40000010000 */
[----:B------:R-:W-:-:S06]  /*5370*/  WARPGROUP.ARRIVE ;  /* 0x00000000000079c5 */ /* 0x000fcc0000000000 */
[----:B------:R-:W-:Y:S01]  /*5380*/  HGMMA.64x16x16.F32.BF16 R32, gdesc[UR4].tnspA, R32, gsb0 ;  /* 0x20200000042079f0 */ /* 0x000fe20008001820 */
[----:B------:R-:W-:Y:S01]  /*5390*/  UMOV UR6, UR9 ;  /* 0x0000000900067c82 */ /* 0x000fe20008000000 */
[----:B------:R-:W-:Y:S01]  /*53a0*/  UMOV UR7, 0x40000040 ;  /* 0x4000004000077882 */ /* 0x000fe20000000000 */
[----:B------:R-:W-:Y:S02]  /*53b0*/  WARPGROUP.DEPBAR.LE gsb0, 0x0 ;  /* 0x00008000000079c5 */ /* 0x000fe40000010000 */
[----:B------:R-:W-:-:S06]  /*53c0*/  WARPGROUP.ARRIVE ;  /* 0x00000000000079c5 */ /* 0x000fcc0000000000 */
[----:B------:R-:W-:Y:S03]  /*53d0*/  HGMMA.64x16x16.F32.BF16 R24, gdesc[UR4].tnspA, R24, gsb0 ;  /* 0x20200000041879f0 */ /* 0x000fe60008001818 */
[----:B------:R-:W-:Y:S02]  /*53e0*/  WARPGROUP.DEPBAR.LE gsb0, 0x0 ;  /* 0x00008000000079c5 */ /* 0x000fe40000010000 */
[----:B------:R-:W-:Y:S05]  /*53f0*/  @!P0 BRA `(.L_x_2456) ;  /* 0x0000000000048947 */ /* 0x000fea0003800000 */
[----:B------:R-:W-:Y:S01]  /*5400*/  BPT.TRAP 0x1 ;  /* 0x000000040000795c */ /* 0x000fe20000300000 */
.L_x_2456:
[----:B------:R-:W-:Y:S01]  /*5410*/  IMAD R9, R0, 0x300, R9 ;  /* 0x0000030000097824 */ /* 0x000fe200078e0209 */
        /* <DEDUP_REMOVED lines=55> */
.L_x_2457:
[----:B------:R-:W-:Y:S01]  /*5790*/  VIADD R16, R16, 0x1 ;  /* 0x0000000110107836 */ /* 0x000fe20000000000 */
[----:B------:R-:W-:Y:S01]  /*57a0*/  IADD3 R0, R0, 0x1, RZ ;  /* 0x0000000100007810 */ /* 0x000fe20007ffe0ff */
[----:B------:R-:W-:-:S03]  /*57b0*/  VIADD R8, R8, 0x26820 ;  /* 0x0002682008087836 */ /* 0x000fc60000000000 */
[----:B------:R-:W-:Y:S02]  /*57c0*/  ISETP.GE.AND P1, PT, R16, R237, PT ;  /* 0x000000ed1000720c */ /* 0x000fe40003f26270 */
[C---:B------:R-:W-:Y:S02]  /*57d0*/  ISETP.NE.AND P0, PT, R0.reuse, 0x2, PT ;  /* 0x000000020000780c */ /* 0x040fe40003f05270 */
[----:B------:R-:W-:Y:S02]  /*57e0*/  PRMT R8, RZ, 0x654, R8 ;  /* 0x00000654ff087816 */ /* 0x000fe40000000008 */
[----:B-1----:R-:W-:Y:S02]  /*57f0*/  SEL R9, RZ, 0x1, P0 ;  /* 0x00000001ff097807 */ /* 0x002fe40000000000 */
[----:B------:R2:W-:Y:S01]  /*5800*/  SYNCS.ARRIVE.TRANS64.RED.A1T0 RZ, [R8+URZ], RZ ;  /* 0x000000ff08ff79a7 */ /* 0x0005e2000810043f */
[----:B------:R-:W-:Y:S02]  /*5810*/  SEL R0, R0, RZ, P0 ;  /* 0x000000ff00007207 */ /* 0x000fe40000000000 */
[----:B------:R-:W-:-:S02]  /*5820*/  LOP3.LUT R4, R4, R9, RZ, 0x3c, !PT ;  /* 0x0000000904047212 */ /* 0x000fc400078e3cff */
[----:B------:R-:W-:Y:S05]  /*5830*/  @!P1 BRA `(.L_x_2458) ;  /* 0xffffffc000709947 */ /* 0x000fea000383ffff */
.L_x_2447:
[----:B------:R-:W-:-:S13]  /*5840*/  ISETP.GE.AND P0, PT, R16, UR37, PT ;  /* 0x0000002510007c0c */ /* 0x000fda000bf06270 */
[----:B------:R-:W-:Y:S05]  /*5850*/  @P0 BRA `(.L_x_2459) ;  /* 0x00000040006c0947 */ /* 0x000fea0003800000 */
[----:B------:R-:W3:Y:S01]  /*5860*/  LDL.LU R12, [R1+0x1c] ;  /* 0x00001c00010c7983 */ /* 0x000ee20000300800 */
[----:B------:R-:W-:-:S03]  /*5870*/  ULDC UR4, c[0x0][0x290] ;  /* 0x0000a40000047ab9 */ /* 0x000fc60000000800 */
[----:B------:R-:W4:Y:S01]  /*5880*/  LDL.LU R14, [R1+0x10] ;  /* 0x00001000010e7983 */ /* 0x000f220000300800 */
[----:B------:R-:W-:-:S03]  /*5890*/  UIMAD UR4, UR36, -0x80, UR4 ;  /* 0xffffff80240478a4 */ /* 0x000fc6000f8e0204 */
[----:B------:R-:W5:Y:S03]  /*58a0*/  LDL.LU R25, [R1+0xc] ;  /* 0x00000c0001197983 */ /* 0x000f660000300800 */
[----:B------:R-:W-:Y:S01]  /*58b0*/  IMAD.U32 R19, RZ, RZ, UR4 ;  /* 0x00000004ff137e24 */ /* 0x000fe2000f8e00ff */
[----:B------:R-:W1:Y:S02]  /*58c0*/  S2R R6, SR_TID.X ;  /* 0x0000000000067919 */ /* 0x000e640000002100 */
[----:B-1----:R-:W-:-:S05]  /*58d0*/  VIADD R6, R6, 0xffffff80 ;  /* 0xffffff8006067836 */ /* 0x002fca0000000000 */
[----:B------:R-:W-:-:S04]  /*58e0*/  SHF.R.S32.HI R7, RZ, 0x1f, R6 ;  /* 0x0000001fff077819 */ /* 0x000fc80000011406 */
[CC--:B------:R-:W-:Y:S02]  /*58f0*/  LEA.HI R9, R7.reuse, R6.reuse, RZ, 0x5 ;  /* 0x0000000607097211 */ /* 0x0c0fe400078f28ff */
[-C--:B--2---:R-:W-:Y:S02]  /*5900*/  LEA.HI R8, R7, R6.reuse, RZ, 0x7 ;  /* 0x0000000607087211 */ /* 0x084fe400078f38ff */
[----:B------:R-:W-:Y:S02]  /*5910*/  LOP3.LUT R9, R9, 0xffffffe0, RZ, 0xc0, !PT ;  /* 0xffffffe009097812 */ /* 0x000fe400078ec0ff */
[----:B------:R-:W-:Y:S02]  /*5920*/  LEA.HI R11, R7, R6, RZ, 0x2 ;  /* 0x00000006070b7211 */ /* 0x000fe400078f10ff */
[----:B------:R-:W-:Y:S02]  /*5930*/  SHF.R.S32.HI R10, RZ, 0x7, R8 ;  /* 0x00000007ff0a7819 */ /* 0x000fe40000011408 */
[----:B------:R-:W-:-:S02]  /*5940*/  LOP3.LUT R7, R8, 0xffffff80, RZ, 0xc0, !PT ;  /* 0xffffff8008077812 */ /* 0x000fc400078ec0ff */
[----:B------:R-:W-:Y:S02]  /*5950*/  IADD3 R8, R6, -R9, RZ ;  /* 0x8000000906087210 */ /* 0x000fe40007ffe0ff */
[----:B------:R-:W-:Y:S01]  /*5960*/  LEA.HI R9, R10, R10, RZ, 0x1 ;  /* 0x0000000a0a097211 */ /* 0x000fe200078f08ff */
[C---:B------:R-:W-:Y:S01]  /*5970*/  IMAD.IADD R7, R6.reuse, 0x1, -R7 ;  /* 0x0000000106077824 */ /* 0x040fe200078e0a07 */
[----:B------:R-:W-:Y:S02]  /*5980*/  LOP3.LUT R15, R11, 0xfffffffc, RZ, 0xc0, !PT ;  /* 0xfffffffc0b0f7812 */ /* 0x000fe400078ec0ff */
[----:B------:R-:W-:Y:S02]  /*5990*/  SHF.R.S32.HI R11, RZ, 0x1f, R8 ;  /* 0x0000001fff0b7819 */ /* 0x000fe40000011408 */
[----:B------:R-:W-:Y:S01]  /*59a0*/  LOP3.LUT R13, R9, 0xfffffffe, RZ, 0xc0, !PT ;  /* 0xfffffffe090d7812 */ /* 0x000fe200078ec0ff */
[----:B------:R-:W-:-:S03]  /*59b0*/  IMAD.IADD R9, R6, 0x1, -R15 ;  /* 0x0000000106097824 */ /* 0x000fc600078e0a0f */
[----:B------:R-:W-:Y:S01]  /*59c0*/  IADD3 R24, R10, -R13, RZ ;  /* 0x8000000d0a187210 */ /* 0x000fe20007ffe0ff */
[----:B------:R-:W-:Y:S01]  /*59d0*/  IMAD.MOV.U32 R185, RZ, RZ, 0x40000040 ;  /* 0x40000040ffb97424 */ /* 0x000fe200078e00ff */
[----:B------:R-:W-:Y:S01]  /*59e0*/  MOV R189, 0x40000040 ;  /* 0x4000004000bd7802 */ /* 0x000fe20000000f00 */
[----:B------:R-:W-:Y:S02]  /*59f0*/  IMAD.MOV.U32 R187, RZ, RZ, 0x40000040 ;  /* 0x40000040ffbb7424 */ /* 0x000fe400078e00ff */
[----:B------:R-:W-:Y:S02]  /*5a00*/  IMAD.MOV.U32 R191, RZ, RZ, 0x40000040 ;  /* 0x40000040ffbf7424 */ /* 0x000fe400078e00ff */
[----:B------:R-:W-:Y:S01]  /*5a10*/  IMAD.MOV.U32 R193, RZ, RZ, 0x40000040 ;  /* 0x40000040ffc17424 */ /* 0x000fe200078e00ff */
[----:B---3--:R-:W-:Y:S02]  /*5a20*/  LEA.HI R6, R12, R7, RZ, 0x5 ;  /* 0x000000070c067211 */ /* 0x008fe400078f28ff */
[----:B------:R-:W-:-:S02]  /*5a30*/  LEA.HI R7, R11, R8, RZ, 0x2 ;  /* 0x000000080b077211 */ /* 0x000fc400078f10ff */
[--C-:B----4-:R-:W-:Y:S02]  /*5a40*/  SHF.R.S32.HI R12, RZ, 0x2, R14.reuse ;  /* 0x00000002ff0c7819 */ /* 0x110fe4000001140e */
[----:B------:R-:W-:Y:S02]  /*5a50*/  SHF.R.S32.HI R10, RZ, 0x2, R7 ;  /* 0x00000002ff0a7819 */ /* 0x000fe40000011407 */
[----:B------:R-:W-:Y:S02]  /*5a60*/  SHF.R.S32.HI R15, RZ, 0x1f, R14 ;  /* 0x0000001fff0f7819 */ /* 0x000fe4000001140e */
[----:B------:R-:W-:Y:S01]  /*5a70*/  SHF.R.S32.HI R6, RZ, 0x5, R6 ;  /* 0x00000005ff067819 */ /* 0x000fe20000011406 */
[----:B------:R-:W-:Y:S01]  /*5a80*/  VIADD R13, R10, 0x8 ;  /* 0x000000080a0d7836 */ /* 0x000fe20000000000 */
[----:B------:R-:W-:Y:S02]  /*5a90*/  LEA.HI R8, R11, R8, RZ, 0x3 ;  /* 0x000000080b087211 */ /* 0x000fe400078f18ff */
[----:B------:R-:W-:-:S02]  /*5aa0*/  LEA.HI R15, R15, R12, RZ, 0x3 ;  /* 0x0000000c0f0f7211 */ /* 0x000fc400078f18ff */
[----:B------:R-:W-:Y:S01]  /*5ab0*/  LEA.HI R14, R13, R13, RZ, 0x1 ;  /* 0x0000000d0d0e7211 */ /* 0x000fe200078f08ff */
[----:B------:R-:W-:Y:S01]  /*5ac0*/  IMAD R18, R6, -0x10, R19 ;  /* 0xfffffff006127824 */ /* 0x000fe200078e0213 */
[----:B------:R-:W-:Y:S02]  /*5ad0*/  SHF.R.S32.HI R6, RZ, 0x3, R8 ;  /* 0x00000003ff067819 */ /* 0x000fe40000011408 */
[----:B------:R-:W-:Y:S02]  /*5ae0*/  LOP3.LUT R19, R15, 0xfffffff8, RZ, 0xc0, !PT ;  /* 0xfffffff80f137812 */ /* 0x000fe400078ec0ff */
[----:B------:R-:W-:Y:S02]  /*5af0*/  IADD3 R20, R10, 0x10, RZ ;  /* 0x000000100a147810 */ /* 0x000fe40007ffe0ff */
[----:B------:R-:W-:Y:S01]  /*5b00*/  SHF.R.S32.HI R15, RZ, 0x1, R14 ;  /* 0x00000001ff0f7819 */ /* 0x000fe2000001140e */
[----:B------:R-:W-:Y:S01]  /*5b10*/  IMAD.HI R11, R6, 0x2aaaaaab, RZ ;  /* 0x2aaaaaab060b7827 */ /* 0x000fe200078e02ff */
[----:B------:R-:W-:-:S02]  /*5b20*/  LEA.HI R21, R20, R20, RZ, 0x1 ;  /* 0x0000001414157211 */ /* 0x000fc400078f08ff */
[----:B------:R-:W-:Y:S01]  /*5b30*/  IADD3 R19, R18, R19, -R12 ;  /* 0x0000001312137210 */ /* 0x000fe20007ffe80c */
[----:B------:R-:W-:Y:S01]  /*5b40*/  IMAD.HI R18, R15, 0x2aaaaaab, RZ ;  /* 0x2aaaaaab0f127827 */ /* 0x000fe200078e02ff */
[----:B------:R-:W-:Y:S02]  /*5b50*/  LEA.HI R7, R7, R10, RZ, 0x1 ;  /* 0x0000000a07077211 */ /* 0x000fe400078f08ff */
[----:B------:R-:W-:Y:S01]  /*5b60*/  SHF.R.S32.HI R22, RZ, 0x1, R21 ;  /* 0x00000001ff167819 */ /* 0x000fe20000011415 */
[----:B------:R-:W-:Y:S01]  /*5b70*/  IMAD R8, R24, -0x40, R19 ;  /* 0xffffffc018087824 */ /* 0x000fe200078e0213 */
[----:B------:R-:W-:Y:S02]  /*5b80*/  SHF.R.U32.HI R12, RZ, 0x1, R11 ;  /* 0x00000001ff0c7819 */ /* 0x000fe4000001160b */
[----:B------:R-:W-:Y:S01]  /*5b90*/  SHF.R.U32.HI R19, RZ, 0x1, R18 ;  /* 0x00000001ff137819 */ /* 0x000fe20000011612 */
[----:B------:R-:W-:Y:S01]  /*5ba0*/  IMAD.HI R23, R22, 0x2aaaaaab, RZ ;  /* 0x2aaaaaab16177827 */ /* 0x000fe200078e02ff */
[----:B------:R-:W-:-:S02]  /*5bb0*/  LOP3.LUT R7, R7, 0xfffffffe, RZ, 0xc0, !PT ;  /* 0xfffffffe07077812 */ /* 0x000fc400078ec0ff */
[----:B------:R-:W-:Y:S02]  /*5bc0*/  LEA.HI R11, R11, R12, RZ, 0x1 ;  /* 0x0000000c0b0b7211 */ /* 0x000fe400078f08ff */
[----:B------:R-:W-:Y:S02]  /*5bd0*/  LEA.HI R18, R18, R19, RZ, 0x1 ;  /* 0x0000001312127211 */ /* 0x000fe400078f08ff */
[----:B------:R-:W-:Y:S01]  /*5be0*/  LOP3.LUT R14, R14, 0xfffffffe, RZ, 0xc0, !PT ;  /* 0xfffffffe0e0e7812 */ /* 0x000fe200078ec0ff */
[----:B------:R-:W-:Y:S01]  /*5bf0*/  IMAD.IADD R7, R10, 0x1, -R7 ;  /* 0x000000010a077824 */ /* 0x000fe200078e0a07 */
[----:B------:R-:W-:Y:S01]  /*5c00*/  SHF.R.U32.HI R10, RZ, 0x1, R23 ;  /* 0x00000001ff0a7819 */ /* 0x000fe20000011617 */
[----:B------:R-:W-:Y:S02]  /*5c10*/  IMAD R6, R11, -0xc, R6 ;  /* 0xfffffff40b067824 */ /* 0x000fe400078e0206 */
[----:B------:R-:W-:Y:S02]  /*5c20*/  IMAD.IADD R14, R13, 0x1, -R14 ;  /* 0x000000010d0e7824 */ /* 0x000fe400078e0a0e */
[----:B------:R-:W-:Y:S01]  /*5c30*/  IMAD R15, R18, -0xc, R15 ;  /* 0xfffffff4120f7824 */ /* 0x000fe200078e020f */
[----:B------:R-:W-:Y:S01]  /*5c40*/  LEA.HI R23, R23, R10, RZ, 0x1 ;  /* 0x0000000a17177211 */ /* 0x000fe200078f08ff */
[----:B------:R-:W-:-:S02]  /*5c50*/  IMAD R7, R6, 0x8, R7 ;  /* 0x0000000806077824 */ /* 0x000fc400078e0207 */
[C---:B------:R-:W-:Y:S01]  /*5c60*/  IMAD R6, R5.reuse, 0x800, R17 ;  /* 0x0000080005067824 */ /* 0x040fe200078e0211 */
[----:B------:R-:W-:Y:S01]  /*5c70*/  LEA R5, R5, R17, 0xd ;  /* 0x0000001105057211 */ /* 0x000fe200078e68ff */
[----:B------:R-:W-:Y:S01]  /*5c80*/  IMAD R10, R15, 0x8, R14 ;  /* 0x000000080f0a7824 */ /* 0x000fe200078e020e */
[----:B------:R-:W-:Y:S01]  /*5c90*/  STL [R1+0x28], R7 ;  /* 0x0000280701007387 */ /* 0x000fe20000100800 */
[----:B------:R-:W-:Y:S02]  /*5ca0*/  LOP3.LUT R21, R21, 0xfffffffe, RZ, 0xc0, !PT ;  /* 0xfffffffe15157812 */ /* 0x000fe400078ec0ff */
[----:B------:R-:W-:Y:S01]  /*5cb0*/  IADD3 R6, R6, 0x1a800, RZ ;  /* 0x0001a80006067810 */ /* 0x000fe20007ffe0ff */
[----:B------:R1:W-:Y:S01]  /*5cc0*/  STL [R1+0x20], R10 ;  /* 0x0000200a01007387 */ /* 0x0003e20000100800 */
[----:B------:R-:W-:Y:S02]  /*5cd0*/  IADD3 R21, R20, -R21, RZ ;  /* 0x8000001514157210 */ /* 0x000fe40007ffe0ff */
[----:B------:R-:W-:Y:S01]  /*5ce0*/  SHF.R.U32.HI R6, RZ, 0x4, R6 ;  /* 0x00000004ff067819 */ /* 0x000fe20000011606 */
[----:B------:R-:W-:-:S02]  /*5cf0*/  IMAD R22, R23, -0xc, R22 ;  /* 0xfffffff417167824 */ /* 0x000fc400078e0216 */
[----:B-1----:R-:W-:Y:S01]  /*5d00*/  VIADD R10, R5, 0x4000 ;  /* 0x00004000050a7836 */ /* 0x002fe20000000000 */
[----:B------:R-:W-:-:S04]  /*5d10*/  SHF.R.U32.HI R5, RZ, 0x4, R5 ;  /* 0x00000004ff057819 */ /* 0x000fc80000011605 */
[----:B------:R-:W-:Y:S02]  /*5d20*/  SHF.R.U32.HI R10, RZ, 0x4, R10 ;  /* 0x00000004ff0a7819 */ /* 0x000fe4000001160a */
[----:B------:R-:W-:Y:S02]  /*5d30*/  LOP3.LUT R5, R5, 0x3fff, RZ, 0xc0, !PT ;  /* 0x00003fff05057812 */ /* 0x000fe400078ec0ff */
[----:B------:R-:W-:Y:S01]  /*5d40*/  LOP3.LUT R6, R6, 0x3fff, RZ, 0xc0, !PT ;  /* 0x00003fff06067812 */ /* 0x000fe200078ec0ff */
[----:B------:R-:W-:Y:S01]  /*5d50*/  IMAD R7, R22, 0x8, R21 ;  /* 0x0000000816077824 */ /* 0x000fe200078e0215 */
[----:B------:R-:W-:Y:S02]  /*5d60*/  LOP3.LUT R10, R10, 0x3fff, RZ, 0xc0, !PT ;  /* 0x00003fff0a0a7812 */ /* 0x000fe400078ec0ff */
[----:B------:R-:W-:Y:S02]  /*5d70*/  LOP3.LUT R11, R5, 0x10000, RZ, 0xfc, !PT ;  /* 0x00010000050b7812 */ /* 0x000fe400078efcff */
[----:B------:R-:W-:-:S02]  /*5d80*/  LOP3.LUT R6, R6, 0x10000, RZ, 0xfc, !PT ;  /* 0x0001000006067812 */ /* 0x000fc400078efcff */
[----:B------:R-:W-:Y:S01]  /*5d90*/  LOP3.LUT R5, R10, 0x10000, RZ, 0xfc, !PT ;  /* 0x000100000a057812 */ /* 0x000fe200078efcff */
[----:B------:R5:W-:Y:S04]  /*5da0*/  STL [R1+0x1c], R7 ;  /* 0x00001c0701007387 */ /* 0x000be80000100800 */
[----:B------:R-:W-:Y:S01]  /*5db0*/  STL [R1+0x14], R11 ;  /* 0x0000140b01007387 */ /* 0x000fe20000100800 */
[C---:B------:R-:W-:Y:S01]  /*5dc0*/  VIADD R188, R5.reuse, 0x2 ;  /* 0x0000000205bc7836 */ /* 0x040fe20000000000 */
[C---:B------:R-:W-:Y:S01]  /*5dd0*/  IADD3 R190, R5.reuse, 0x4, RZ ;  /* 0x0000000405be7810 */ /* 0x040fe20007ffe0ff */
[----:B------:R-:W-:Y:S01]  /*5de0*/  VIADD R192, R5, 0x6 ;  /* 0x0000000605c07836 */ /* 0x000fe20000000000 */
[----:B------:R1:W-:Y:S01]  /*5df0*/  STL [R1+0x24], R6 ;  /* 0x0000240601007387 */ /* 0x0003e20000100800 */
[----:B------:R-:W-:-:S03]  /*5e00*/  IADD3 R10, R9, 0x8, RZ ;  /* 0x00000008090a7810 */ /* 0x000fc60007ffe0ff */
[----:B------:R2:W-:Y:S01]  /*5e10*/  STL [R1+0x10], R5 ;  /* 0x0000100501007387 */ /* 0x0005e20000100800 */
[----:B-----5:R-:W-:Y:S01]  /*5e20*/  LOP3.LUT R7, R25, 0x1, RZ, 0xfc, !PT ;  /* 0x0000000119077812 */ /* 0x020fe200078efcff */
[C---:B------:R-:W-:Y:S01]  /*5e30*/  VIADD R22, R11.reuse, 0x2 ;  /* 0x000000020b167836 */ /* 0x040fe20000000000 */
[C---:B------:R-:W-:Y:S01]  /*5e40*/  IADD3 R184, R11.reuse, 0x4, RZ ;  /* 0x000000040bb87810 */ /* 0x040fe20007ffe0ff */
[----:B------:R-:W-:Y:S01]  /*5e50*/  VIADD R186, R11, 0x6 ;  /* 0x000000060bba7836 */ /* 0x000fe20000000000 */
[C---:B------:R-:W-:Y:S01]  /*5e60*/  IADD3 R10, R9.reuse, 0x14, RZ ;  /* 0x00000014090a7810 */ /* 0x040fe20007ffe0ff */
[C---:B-1----:R-:W-:Y:S01]  /*5e70*/  VIADD R6, R9.reuse, 0xc ;  /* 0x0000000c09067836 */ /* 0x042fe20000000000 */
[----:B------:R-:W-:Y:S01]  /*5e80*/  MOV R23, 0x40000040 ;  /* 0x4000004000177802 */ /* 0x000fe20000000f00 */
[C---:B------:R-:W-:Y:S02]  /*5e90*/  VIADD R6, R9.reuse, 0x18 ;  /* 0x0000001809067836 */ /* 0x040fe40000000000 */
[----:B--2---:R-:W-:-:S02]  /*5ea0*/  VIADD R5, R9, 0x4 ;  /* 0x0000000409057836 */ /* 0x004fc40000000000 */
[C---:B------:R-:W-:Y:S02]  /*5eb0*/  VIADD R5, R9.reuse, 0x10 ;  /* 0x0000001009057836 */ /* 0x040fe40000000000 */
[----:B------:R-:W-:-:S07]  /*5ec0*/  VIADD R5, R9, 0x1c ;  /* 0x0000001c09057836 */ /* 0x000fce0000000000 */
.L_x_2470:
[----:B------:R-:W-:Y:S01]  /*5ed0*/  ISETP.NE.AND P0, PT, R7, 0x3, PT ;  /* 0x000000030700780c */ /* 0x000fe20003f05270 */
[----:B------:R-:W-:-:S12]  /*5ee0*/  YIELD ;  /* 0x0000000000007946 */ /* 0x000fd80003800000 */
[----:B---3--:R-:W-:Y:S05]  /*5ef0*/  @!P0 BRA `(.L_x_2460) ;  /* 0x0000000000048947 */ /* 0x008fea0003800000 */
[----:B------:R-:W-:Y:S01]  /*5f00*/  BPT.TRAP 0x1 ;  /* 0x000000040000795c */ /* 0x000fe20000300000 */
.L_x_2460:
[----:B------:R-:W-:Y:S02]  /*5f10*/  LEA R6, R0, R17, 0x3 ;  /* 0x0000001100067211 */ /* 0x000fe400078e18ff */
[----:B------:R-:W-:-:S04]  /*5f20*/  SHF.L.U32 R15, R4, 0x1f, RZ ;  /* 0x0000001f040f7819 */ /* 0x000fc800000006ff */
[----:B------:R1:W2:Y:S01]  /*5f30*/  SYNCS.PHASECHK.TRANS64.TRYWAIT P1, [R6+URZ+0x26810], R15 ;  /* 0x0268100f060075a7 */ /* 0x0002a2000802017f */
[----:B------:R-:W-:Y:S05]  /*5f40*/  @!P0 BRA `(.L_x_2461) ;  /* 0x0000000000048947 */ /* 0x000fea0003800000 */
[----:B------:R-:W-:Y:S01]  /*5f50*/  BPT.TRAP 0x1 ;  /* 0x000000040000795c */ /* 0x000fe20000300000 */
.L_x_2461:
[----:B------:R-:W-:-:S05]  /*5f60*/  VIADD R5, R17, 0xe000 ;  /* 0x0000e00011057836 */ /* 0x000fca0000000000 */
[----:B------:R-:W-:-:S04]  /*5f70*/  SHF.R.U32.HI R5, RZ, 0x4, R5 ;  /* 0x00000004ff057819 */ /* 0x000fc80000011605 */
[----:B------:R-:W-:-:S04]  /*5f80*/  LOP3.LUT R5, R5, 0x3fff, RZ, 0xc0, !PT ;  /* 0x00003fff05057812 */ /* 0x000fc800078ec0ff */
[----:B------:R-:W-:Y:S01]  /*5f90*/  LOP3.LUT R11, R5, 0x10000, RZ, 0xfc, !PT ;  /* 0x00010000050b7812 */ /* 0x000fe200078efcff */
[----:B--2---:R-:W-:Y:S06]  /*5fa0*/  @P1 BRA `(.L_x_2462) ;  /* 0x0000000000081947 */ /* 0x004fec0003800000 */
[----:B------:R-:W2:Y:S02]  /*5fb0*/  SYNCS.PHASECHK.TRANS64.TRYWAIT P1, [R6+URZ+0x26810], R15 ;  /* 0x0268100f060075a7 */ /* 0x000ea4000802017f */
[----:B--2---:R-:W-:Y:S05]  /*5fc0*/  @!P1 BRA `(.L_x_2463) ;  /* 0x0000008000b09947 */ /* 0x004fea0003800000 */
.L_x_2462:
[----:B------:R-:W3:Y:S01]  /*5fd0*/  LDL R14, [R1+0x14] ;  /* 0x00001400010e7983 */ /* 0x000ee20000100800 */
[----:B------:R-:W-:Y:S01]  /*5fe0*/  IMAD R11, R0, 0x300, R11 ;  /* 0x00000300000b7824 */ /* 0x000fe200078e020b */
[----:B------:R-:W-:Y:S05]  /*5ff0*/  WARPSYNC.ALL ;  /* 0x0000000000007948 */ /* 0x000fea0003800000 */
[----:B------:R-:W-:Y:S01]  /*6000*/  R2UR UR6, R11 ;  /* 0x000000000b0672ca */ /* 0x000fe200000e0000 */
[----:B------:R-:W-:Y:S01]  /*6010*/  WARPGROUP.ARRIVE ;  /* 0x00000000000079c5 */ /* 0x000fe20000000000 */
[----:B------:R-:W-:Y:S01]  /*6020*/  UMOV UR5, 0x40000040 ;  /* 0x4000004000057882 */ /* 0x000fe20000000000 */
[----:B------:R-:W-:Y:S01]  /*6030*/  UMOV UR7, 0x40000040 ;  /* 0x4000004000077882 */ /* 0x000fe20000000000 */
[----:B------:R-:W4:Y:S04]  /*6040*/  LDL R10, [R1+0x28] ;  /* 0x00002800010a7983 */ /* 0x000f280000100800 */
[----:B------:R-:W5:Y:S04]  /*6050*/  LDL R12, [R1+0x20] ;  /* 0x00002000010c7983 */ /* 0x000f680000100800 */
[----:B------:R-:W2:Y:S01]  /*6060*/  LDL R13, [R1+0x1c] ;  /* 0x00001c00010d7983 */ /* 0x000ea20000100800 */
[----:B------:R-:W-:Y:S01]  /*6070*/  R2UR UR8, R22 ;  /* 0x00000000160872ca */ /* 0x000fe200000e0000 */
[----:B------:R-:W-:Y:S01]  /*6080*/  UMOV UR11, 0x40000040 ;  /* 0x40000040000b7882 */ /* 0x000fe20000000000 */
[----:B------:R-:W-:Y:S01]  /*6090*/  R2UR UR9, R23 ;  /* 0x00000000170972ca */ /* 0x000fe200000e0000 */
[----:B------:R-:W-:Y:S01]  /*60a0*/  VIADD R11, R17, 0x1a000 ;  /* 0x0001a000110b7836 */ /* 0x000fe20000000000 */
[----:B---3--:R-:W-:Y:S01]  /*60b0*/  R2UR UR4, R14 ;  /* 0x000000000e0472ca */ /* 0x008fe200000e0000 */
[----:B----4-:R-:W-:-:S12]  /*60c0*/  IMAD R10, R0, 0x80, R10 ;  /* 0x00000080000a7824 */ /* 0x010fd800078e020a */
[----:B------:R-:W-:Y:S01]  /*60d0*/  HGMMA.64x96x16.F32.BF16 R72, gdesc[UR4], RZ, !UPT, gsb0 ;  /* 0x01600000044879f0 */ /* 0x000fe2000c0018ff */
[----:B------:R-:W-:Y:S01]  /*60e0*/  UIADD3 UR4, UR6, 0x2, URZ ;  /* 0x0000000206047890 */ /* 0x000fe2000fffe03f */
[----:B------:R-:W-:Y:S01]  /*60f0*/  R2UR UR5, R187 ;  /* 0x00000000bb0572ca */ /* 0x000fe200000e0000 */
[----:B------:R-:W-:Y:S01]  /*6100*/  UMOV UR7, 0x40000040 ;  /* 0x4000004000077882 */ /* 0x000fe20000000000 */
[C---:B-----5:R-:W-:Y:S01]  /*6110*/  LEA R12, R0.reuse, R12, 0x7 ;  /* 0x0000000c000c7211 */ /* 0x060fe200078e38ff */
[C---:B------:R-:W-:Y:S02]  /*6120*/  IMAD R10, R3.reuse, 0x2, R10 ;  /* 0x00000002030a7824 */ /* 0x040fe400078e020a */
[----:B--2---:R-:W-:Y:S01]  /*6130*/  IMAD R14, R0, 0x80, R13 ;  /* 0x00000080000e7824 */ /* 0x004fe200078e020d */
[----:B------:R-:W-:Y:S01]  /*6140*/  UMOV UR10, UR4 ;  /* 0x00000004000a7c82 */ /* 0x000fe20008000000 */
[----:B------:R-:W-:Y:S01]  /*6150*/  UIADD3 UR4, UR6, 0x4, URZ ;  /* 0x0000000406047890 */ /* 0x000fe2000fffe03f */
[C---:B------:R-:W-:Y:S01]  /*6160*/  LEA R12, R3.reuse, R12, 0x1 ;  /* 0x0000000c030c7211 */ /* 0x040fe200078e08ff */
[----:B------:R-:W-:Y:S01]  /*6170*/  UIADD3 UR6, UR6, 0x6, URZ ;  /* 0x0000000606067890 */ /* 0x000fe2000fffe03f */
[----:B------:R-:W-:Y:S01]  /*6180*/  IMAD R18, R3, 0x2, R14 ;  /* 0x0000000203127824 */ /* 0x000fe200078e020e */
[C---:B------:R-:W-:Y:S01]  /*6190*/  LEA R227, R10.reuse, R11, 0x2 ;  /* 0x0000000b0ae37211 */ /* 0x040fe200078e10ff */
[--C-:B------:R-:W-:Y:S01]  /*61a0*/  IMAD R198, R10, 0x4, R17.reuse ;  /* 0x000000040ac67824 */ /* 0x100fe200078e0211 */
[----:B------:R-:W-:Y:S01]  /*61b0*/  LEA R14, R12, R17, 0x2 ;  /* 0x000000110c0e7211 */ /* 0x000fe200078e10ff */
[----:B------:R-:W-:-:S02]  /*61c0*/  IMAD R13, R18, 0x4, R17 ;  /* 0x00000004120d7824 */ /* 0x000fc400078e0211 */
[--C-:B------:R-:W-:Y:S02]  /*61d0*/  IMAD R10, R12, 0x4, R11.reuse ;  /* 0x000000040c0a7824 */ /* 0x100fe400078e020b */
[----:B------:R-:W-:Y:S01]  /*61e0*/  IMAD R11, R18, 0x4, R11 ;  /* 0x00000004120b7824 */ /* 0x000fe200078e020b */
[----:B------:R-:W-:Y:S02]  /*61f0*/  WARPGROUP.DEPBAR.LE gsb0, 0x0 ;  /* 0x00008000000079c5 */ /* 0x000fe40000010000 */
[----:B------:R-:W-:-:S06]  /*6200*/  WARPGROUP.ARRIVE ;  /* 0x00000000000079c5 */ /* 0x000fcc0000000000 */
[----:B------:R-:W-:Y:S01]  /*6210*/  HGMMA.64x96x16.F32.BF16 R72, gdesc[UR8], R72, gsb0 ;  /* 0x01600000084879f0 */ /* 0x000fe20008001848 */
[----:B------:R-:W-:Y:S01]  /*6220*/  R2UR UR8, R184 ;  /* 0x00000000b80872ca */ /* 0x000fe200000e0000 */
[----:B------:R-:W-:Y:S01]  /*6230*/  UMOV UR10, UR4 ;  /* 0x00000004000a7c82 */ /* 0x000fe20008000000 */
[----:B------:R-:W-:Y:S01]  /*6240*/  R2UR UR9, R185 ;  /* 0x00000000b90972ca */ /* 0x000fe200000e0000 */
[----:B------:R-:W-:Y:S01]  /*6250*/  UMOV UR11, 0x40000040 ;  /* 0x40000040000b7882 */ /* 0x000fe20000000000 */
[----:B------:R-:W-:Y:S01]  /*6260*/  R2UR UR4, R186 ;  /* 0x00000000ba0472ca */ /* 0x000fe200000e0000 */
[----:B------:R-:W-:Y:S02]  /*6270*/  WARPGROUP.DEPBAR.LE gsb0, 0x0 ;  /* 0x00008000000079c5 */ /* 0x000fe40000010000 */
[----:B------:R-:W-:-:S08]  /*6280*/  WARPGROUP.ARRIVE ;  /* 0x00000000000079c5 */ /* 0x000fd00000000000 */
[----:B------:R-:W-:Y:S03]  /*6290*/  HGMMA.64x96x16.F32.BF16 R72, gdesc[UR8], R72, gsb0 ;  /* 0x01600000084879f0 */ /* 0x000fe60008001848 */
[----:B------:R-:W-:Y:S02]  /*62a0*/  WARPGROUP.DEPBAR.LE gsb0, 0x0 ;  /* 0x00008000000079c5 */ /* 0x000fe40000010000 */
[----:B------:R-:W-:-:S06]  /*62b0*/  WARPGROUP.ARRIVE ;  /* 0x00000000000079c5 */ /* 0x000fcc0000000000 */
[----:B------:R-:W-:Y:S03]  /*62c0*/  HGMMA.64x96x16.F32.BF16 R72, gdesc[UR4], R72, gsb0 ;  /* 0x01600000044879f0 */ /* 0x000fe60008001848 */
[----:B------:R-:W-:Y:S02]  /*62d0*/  WARPGROUP.DEPBAR.LE gsb0, 0x0 ;  /* 0x00008000000079c5 */ /* 0x000fe40000010000 */
[----:B------:R-:W2:Y:S04]  /*62e0*/  LDS R198, [R198+0x1a000] ;  /* 0x01a00000c6c67984 */ /* 0x000ea80000000800 */
[----:B------:R-:W3:Y:S04]  /*62f0*/  LDS R14, [R14+0x1a000] ;  /* 0x01a000000e0e7984 */ /* 0x000ee80000000800 */
[----:B------:R-:W4:Y:S01]  /*6300*/  LDS R13, [R13+0x1a000] ;  /* 0x01a000000d0d7984 */ /* 0x000f220000000800 */
[----:B------:R-:W-:Y:S05]  /*6310*/  @!P0 BRA `(.L_x_2464) ;  /* 0x0000000000048947 */ /* 0x000fea0003800000 */
[----:B------:R-:W-:Y:S01]  /*6320*/  BPT.TRAP 0x1 ;  /* 0x000000040000795c */ /* 0x000fe20000300000 */
.L_x_2464:
[----:B------:R1:W1:Y:S01]  /*6330*/  SYNCS.PHASECHK.TRANS64.TRYWAIT P1, [R6+URZ+0x26830], R15 ;  /* 0x0268300f060075a7 */ /* 0x000262000802017f */
[----:B------:R-:W-:Y:S05]  /*6340*/  @!P0 BRA `(.L_x_2465) ;  /* 0x0000000000048947 */ /* 0x000fea0003800000 */
[----:B------:R-:W-:Y:S01]  /*6350*/  BPT.TRAP 0x1 ;  /* 0x000000040000795c */ /* 0x000fe20000300000 */
.L_x_2465:
[----:B------:R-:W-:-:S04]  /*6360*/  IADD3 R12, R17, 0x14000, RZ ;  /* 0x00014000110c7810 */ /* 0x000fc80007ffe0ff */
[----:B------:R-:W-:-:S04]  /*6370*/  SHF.R.U32.HI R12, RZ, 0x4, R12 ;  /* 0x00000004ff0c7819 */ /* 0x000fc8000001160c */
[----:B------:R-:W-:-:S04]  /*6380*/  LOP3.LUT R12, R12, 0x3fff, RZ, 0xc0, !PT ;  /* 0x00003fff0c0c7812 */ /* 0x000fc800078ec0ff */
[----:B------:R-:W-:-:S05]  /*6390*/  LOP3.LUT R19, R12, 0x10000, RZ, 0xfc, !PT ;  /* 0x000100000c137812 */ /* 0x000fca00078efcff */
[----:B------:R-:W-:Y:S01]  /*63a0*/  IMAD R19, R0, 0x300, R19 ;  /* 0x0000030000137824 */ /* 0x000fe200078e0213 */
[----:B-1----:R-:W-:Y:S06]  /*63b0*/  @P1 BRA `(.L_x_2466) ;  /* 0x0000000000081947 */ /* 0x002fec0003800000 */
[----:B------:R-:W1:Y:S02]  /*63c0*/  SYNCS.PHASECHK.TRANS64.TRYWAIT P1, [R6+URZ+0x26830], R15 ;  /* 0x0268300f060075a7 */ /* 0x000e64000802017f */
[----:B-1----:R-:W-:Y:S05]  /*63d0*/  @!P1 BRA `(.L_x_2467) ;  /* 0x0000007c00c09947 */ /* 0x002fea0003800000 */
.L_x_2466:
[----:B------:R-:W4:Y:S01]  /*63e0*/  LDL R18, [R1+0x10] ;  /* 0x0000100001127983 */ /* 0x000f220000100800 */
[----:B------:R-:W-:Y:S01]  /*63f0*/  R2UR UR6, R19 ;  /* 0x00000000130672ca */ /* 0x000fe200000e0000 */
[----:B------:R-:W-:Y:S01]  /*6400*/  WARPGROUP.ARRIVE ;  /* 0x00000000000079c5 */ /* 0x000fe20000000000 */
[----:B------:R-:W-:Y:S01]  /*6410*/  UMOV UR5, 0x40000040 ;  /* 0x4000004000057882 */ /* 0x000fe20000000000 */
[----:B------:R-:W-:Y:S01]  /*6420*/  UMOV UR7, 0x40000040 ;  /* 0x4000004000077882 */ /* 0x000fe20000000000 */
[----:B------:R-:W-:Y:S01]  /*6430*/  R2UR UR8, R188 ;  /* 0x00000000bc0872ca */ /* 0x000fe200000e0000 */
[----:B------:R-:W-:Y:S01]  /*6440*/  UMOV UR11, 0x40000040 ;  /* 0x40000040000b7882 */ /* 0x000fe20000000000 */
[----:B------:R-:W-:Y:S01]  /*6450*/  R2UR UR9, R189 ;  /* 0x00000000bd0972ca */ /* 0x000fe200000e0000 */
[----:B------:R-:W-:Y:S01]  /*6460*/  STL [R1+0x38], R5 ;  /* 0x0000380501007387 */ /* 0x000fe20000100800 */
[C---:B------:R-:W-:Y:S01]  /*6470*/  IADD3 R229, R9.reuse, 0xc, RZ ;  /* 0x0000000c09e57810 */ /* 0x040fe20007ffe0ff */
[C---:B------:R-:W-:Y:S01]  /*6480*/  VIADD R232, R9.reuse, 0x4 ;  /* 0x0000000409e87836 */ /* 0x040fe20000000000 */
[C---:B------:R-:W-:Y:S01]  /*6490*/  ISETP.GT.AND P2, PT, R8.reuse, RZ, PT ;  /* 0x000000ff0800720c */ /* 0x040fe20003f44270 */
[----:B------:R-:W-:Y:S01]  /*64a0*/  STL [R1+0x34], R4 ;  /* 0x0000340401007387 */ /* 0x000fe20000100800 */
[C---:B------:R-:W-:Y:S01]  /*64b0*/  VIADD R233, R9.reuse, 0x8 ;  /* 0x0000000809e97836 */ /* 0x040fe20000000000 */
[----:B------:R-:W-:Y:S01]  /*64c0*/  ISETP.GT.AND P1, PT, R8, 0x8, PT ;  /* 0x000000080800780c */ /* 0x000fe20003f24270 */
[C---:B------:R-:W-:Y:S01]  /*64d0*/  VIADD R208, R9.reuse, 0x10 ;  /* 0x0000001009d07836 */ /* 0x040fe20000000000 */
[----:B------:R1:W-:Y:S01]  /*64e0*/  STL [R1+0x30], R3 ;  /* 0x0000300301007387 */ /* 0x0003e20000100800 */
[C---:B------:R-:W-:Y:S01]  /*64f0*/  VIADD R230, R9.reuse, 0x14 ;  /* 0x0000001409e67836 */ /* 0x040fe20000000000 */
[C---:B------:R-:W-:Y:S01]  /*6500*/  IADD3 R231, R9.reuse, 0x18, RZ ;  /* 0x0000001809e77810 */ /* 0x040fe20007ffe0ff */
[C---:B------:R-:W-:Y:S01]  /*6510*/  VIADD R209, R9.reuse, 0x1c ;  /* 0x0000001c09d17836 */ /* 0x040fe20000000000 */
[----:B------:R1:W-:Y:S01]  /*6520*/  STL [R1+0x2c], R2 ;  /* 0x00002c0201007387 */ /* 0x0003e20000100800 */
[----:B------:R-:W-:Y:S01]  /*6530*/  IMAD R236, R0, 0x300, R12 ;  /* 0x0000030000ec7824 */ /* 0x000fe200078e020c */
[----:B------:R-:W-:-:S02]  /*6540*/  IADD3 R12, R9, 0x1c, RZ ;  /* 0x0000001c090c7810 */ /* 0x000fc40007ffe0ff */
[----:B--2---:R-:W-:Y:S04]  /*6550*/  SHFL.IDX PT, R204, R198, R231, 0x1f ;  /* 0x00001fe7c6cc7589 */ /* 0x004fe800000e0000 */
[----:B---3--:R-:W-:Y:S04]  /*6560*/  SHFL.IDX PT, R211, R14, R9, 0x1f ;  /* 0x00001f090ed37589 */ /* 0x008fe800000e0000 */
[----:B------:R-:W-:Y:S04]  /*6570*/  SHFL.IDX PT, R215, R14, R233, 0x1f ;  /* 0x00001fe90ed77589 */ /* 0x000fe800000e0000 */
[----:B------:R-:W-:Y:S04]  /*6580*/  SHFL.IDX PT, R222, R14, R208, 0x1f ;  /* 0x00001fd00ede7589 */ /* 0x000fe800000e0000 */
[----:B------:R-:W-:Y:S04]  /*6590*/  SHFL.IDX PT, R223, R14, R229, 0x1f ;  /* 0x00001fe50edf7589 */ /* 0x000fe800000e0000 */
[----:B------:R-:W-:Y:S04]  /*65a0*/  SHFL.IDX PT, R217, R14, R230, 0x1f ;  /* 0x00001fe60ed97589 */ /* 0x000fe800000e0000 */
[----:B------:R-:W-:Y:S04]  /*65b0*/  SHFL.IDX PT, R218, R14, R231, 0x1f ;  /* 0x00001fe70eda7589 */ /* 0x000fe800000e0000 */
[----:B------:R-:W-:Y:S04]  /*65c0*/  SHFL.IDX PT, R216, R14, R209, 0x1f ;  /* 0x00001fd10ed87589 */ /* 0x000fe800000e0000 */
[----:B----4-:R-:W-:Y:S04]  /*65d0*/  SHFL.IDX PT, R205, R13, R229, 0x1f ;  /* 0x00001fe50dcd7589 */ /* 0x010fe800000e0000 */
[----:B------:R-:W-:Y:S04]  /*65e0*/  SHFL.IDX PT, R210, R13, R230, 0x1f ;  /* 0x00001fe60dd27589 */ /* 0x000fe800000e0000 */
[----:B------:R-:W-:Y:S04]  /*65f0*/  SHFL.IDX PT, R212, R13, R231, 0x1f ;  /* 0x00001fe70dd47589 */ /* 0x000fe800000e0000 */
[----:B------:R-:W-:Y:S01]  /*6600*/  SHFL.IDX PT, R214, R13, R209, 0x1f ;  /* 0x00001fd10dd67589 */ /* 0x000fe200000e0000 */
[----:B------:R-:W-:-:S13]  /*6610*/  R2UR UR4, R18 ;  /* 0x00000000120472ca */ /* 0x000fda00000e0000 */
[----:B------:R-:W-:Y:S01]  /*6620*/  HGMMA.64x96x16.F32.BF16 R24, gdesc[UR4], RZ, !UPT, gsb0 ;  /* 0x01600000041879f0 */ /* 0x000fe2000c0018ff */
[----:B------:R-:W-:Y:S01]  /*6630*/  UIADD3 UR4, UR6, 0x2, URZ ;  /* 0x0000000206047890 */ /* 0x000fe2000fffe03f */
[----:B------:R-:W-:Y:S02]  /*6640*/  ULDC UR5, c[0x0][0x75c] ;  /* 0x0001d70000057ab9 */ /* 0x000fe40000000800 */
[----:B------:R-:W-:Y:S01]  /*6650*/  FMUL.FTZ R76, R76, UR5 ;  /* 0x000000054c4c7c20 */ /* 0x000fe20008410000 */
[----:B------:R-:W-:Y:S01]  /*6660*/  FMUL.FTZ R15, R72, UR5 ;  /* 0x00000005480f7c20 */ /* 0x000fe20008410000 */
[----:B------:R-:W-:Y:S02]  /*6670*/  FMUL.FTZ R18, R74, UR5 ;  /* 0x000000054a127c20 */ /* 0x000fe40008410000 */
[----:B------:R-:W-:Y:S01]  /*6680*/  UMOV UR10, UR4 ;  /* 0x00000004000a7c82 */ /* 0x000fe20008000000 */
[----:B------:R-:W-:Y:S01]  /*6690*/  UIADD3 UR4, UR6, 0x4, URZ ;  /* 0x0000000406047890 */ /* 0x000fe2000fffe03f */
[----:B-1----:R1:W-:Y:S01]  /*66a0*/  MUFU.TANH R3, R76 ;  /* 0x0000004c00037308 */ /* 0x0023e20000002400 */
[----:B------:R-:W-:Y:S01]  /*66b0*/  UIADD3 UR6, UR6, 0x6, URZ ;  /* 0x0000000606067890 */ /* 0x000fe2000fffe03f */
[----:B------:R-:W-:Y:S01]  /*66c0*/  FMUL.FTZ R235, R79, UR5 ;  /* 0x000000054feb7c20 */ /* 0x000fe20008410000 */
[----:B------:R-:W-:Y:S01]  /*66d0*/  FMUL.FTZ R77, R77, UR5 ;  /* 0x000000054d4d7c20 */ /* 0x000fe20008410000 */
[----:B------:R-:W-:Y:S01]  /*66e0*/  FMUL.FTZ R72, R83, UR5 ;  /* 0x0000000553487c20 */ /* 0x000fe20008410000 */
[----:B------:R-:W-:Y:S01]  /*66f0*/  FMUL.FTZ R83, R94, UR5 ;  /* 0x000000055e537c20 */ /* 0x000fe20008410000 */
[----:B------:R-:W-:Y:S01]  /*6700*/  FMUL.FTZ R237, R78, UR5 ;  /* 0x000000054eed7c20 */ /* 0x000fe20008410000 */
[----:B------:R-:W-:Y:S01]  /*6710*/  SHFL.IDX PT, R94, R198, R229, 0x1f ;  /* 0x00001fe5c65e7589 */ /* 0x000fe200000e0000 */
[----:B------:R-:W2:Y:S01]  /*6720*/  MUFU.TANH R15, R15 ;  /* 0x0000000f000f7308 */ /* 0x000ea20000002400 */
[----:B-1----:R-:W-:Y:S01]  /*6730*/  FMUL.FTZ R76, R87, UR5 ;  /* 0x00000005574c7c20 */ /* 0x002fe20008410000 */
[----:B------:R-:W-:Y:S01]  /*6740*/  FMUL.FTZ R73, R73, UR5 ;  /* 0x0000000549497c20 */ /* 0x000fe20008410000 */
[----:B------:R-:W1:Y:S01]  /*6750*/  SHFL.IDX PT, R87, R198, R9, 0x1f ;  /* 0x00001f09c6577589 */ /* 0x000e6200000e0000 */
[----:B------:R-:W-:Y:S01]  /*6760*/  FMUL.FTZ R75, R75, UR5 ;  /* 0x000000054b4b7c20 */ /* 0x000fe20008410000 */
[----:B------:R-:W-:Y:S01]  /*6770*/  FMUL.FTZ R21, R82, UR5 ;  /* 0x0000000552157c20 */ /* 0x000fe20008410000 */
[----:B------:R-:W-:Y:S01]  /*6780*/  FMUL.FTZ R79, R90, UR5 ;  /* 0x000000055a4f7c20 */ /* 0x000fe20008410000 */
[----:B------:R-:W-:Y:S01]  /*6790*/  FMUL.FTZ R82, R93, UR5 ;  /* 0x000000055d527c20 */ /* 0x000fe20008410000 */
[----:B------:R-:W-:Y:S01]  /*67a0*/  MUFU.TANH R18, R18 ;  /* 0x0000001200127308 */ /* 0x000fe20000002400 */
[----:B------:R-:W3:Y:S01]  /*67b0*/  SHFL.IDX PT, R90, R198, R232, 0x1f ;  /* 0x00001fe8c65a7589 */ /* 0x000ee200000e0000 */
[----:B------:R-:W-:Y:S01]  /*67c0*/  FMUL.FTZ R19, R80, UR5 ;  /* 0x0000000550137c20 */ /* 0x000fe20008410000 */
[----:B------:R-:W-:Y:S01]  /*67d0*/  FMUL.FTZ R20, R81, UR5 ;  /* 0x0000000551147c20 */ /* 0x000fe20008410000 */
[----:B------:R-:W-:Y:S01]  /*67e0*/  FMUL.FTZ R80, R91, UR5 ;  /* 0x000000055b507c20 */ /* 0x000fe20008410000 */
[----:B------:R-:W4:Y:S01]  /*67f0*/  SHFL.IDX PT, R93, R198, R233, 0x1f ;  /* 0x00001fe9c65d7589 */ /* 0x000f2200000e0000 */
[----:B------:R-:W-:Y:S01]  /*6800*/  FMUL.FTZ R81, R92, UR5 ;  /* 0x000000055c517c20 */ /* 0x000fe20008410000 */
[----:B------:R-:W-:Y:S01]  /*6810*/  FMUL.FTZ R74, R85, UR5 ;  /* 0x00000005554a7c20 */ /* 0x000fe20008410000 */
[----:B------:R1:W-:Y:S01]  /*6820*/  MUFU.TANH R2, R77 ;  /* 0x0000004d00027308 */ /* 0x0003e20000002400 */
[----:B------:R-:W4:Y:S01]  /*6830*/  SHFL.IDX PT, R91, R198, R208, 0x1f ;  /* 0x00001fd0c65b7589 */ /* 0x000f2200000e0000 */
[----:B--2---:R-:W-:Y:S01]  /*6840*/  FSEL R85, R15, -INF , P2 ;  /* 0xff8000000f557808 */ /* 0x004fe20001000000 */
[----:B------:R-:W-:Y:S01]  /*6850*/  FMUL.FTZ R195, R97, UR5 ;  /* 0x0000000561c37c20 */ /* 0x000fe20008410000 */
[----:B------:R-:W-:Y:S01]  /*6860*/  FMUL.FTZ R197, R118, UR5 ;  /* 0x0000000576c57c20 */ /* 0x000fe20008410000 */
[----:B------:R-:W2:Y:S01]  /*6870*/  SHFL.IDX PT, R92, R198, R230, 0x1f ;  /* 0x00001fe6c65c7589 */ /* 0x000ea200000e0000 */
[----:B------:R-:W-:Y:S01]  /*6880*/  FMUL.FTZ R78, R89, UR5 ;  /* 0x00000005594e7c20 */ /* 0x000fe20008410000 */
[----:B------:R-:W-:Y:S01]  /*6890*/  FMUL.FTZ R196, R117, UR5 ;  /* 0x0000000575c47c20 */ /* 0x000fe20008410000 */
[----:B------:R-:W3:Y:S01]  /*68a0*/  MUFU.TANH R235, R235 ;  /* 0x000000eb00eb7308 */ /* 0x000ee20000002400 */
[----:B------:R-:W2:Y:S01]  /*68b0*/  SHFL.IDX PT, R97, R198, R209, 0x1f ;  /* 0x00001fd1c6617589 */ /* 0x000ea200000e0000 */
[----:B-1----:R-:W-:Y:S01]  /*68c0*/  FMUL.FTZ R77, R88, UR5 ;  /* 0x00000005584d7c20 */ /* 0x002fe20008410000 */
[----:B------:R-:W-:Y:S01]  /*68d0*/  FMUL.FTZ R194, R96, UR5 ;  /* 0x0000000560c27c20 */ /* 0x000fe20008410000 */
[----:B------:R-:W-:Y:S01]  /*68e0*/  FMUL.FTZ R98, R98, UR5 ;  /* 0x0000000562627c20 */ /* 0x000fe20008410000 */
[----:B------:R-:W-:Y:S01]  /*68f0*/  FMUL.FTZ R99, R99, UR5 ;  /* 0x0000000563637c20 */ /* 0x000fe20008410000 */
[----:B------:R-:W-:Y:S01]  /*6900*/  FMUL.FTZ R100, R100, UR5 ;  /* 0x0000000564647c20 */ /* 0x000fe20008410000 */
[----:B------:R-:W-:Y:S01]  /*6910*/  FMUL.FTZ R102, R102, UR5 ;  /* 0x0000000566667c20 */ /* 0x000fe20008410000 */
[----:B------:R1:W4:Y:S01]  /*6920*/  MUFU.TANH R5, R73 ;  /* 0x0000004900057308 */ /* 0x0003220000002400 */
[----:B------:R-:W-:Y:S01]  /*6930*/  FMUL.FTZ R101, R101, UR5 ;  /* 0x0000000565657c20 */ /* 0x000fe20008410000 */
[----:B------:R-:W-:Y:S01]  /*6940*/  FMUL.FTZ R103, R103, UR5 ;  /* 0x0000000567677c20 */ /* 0x000fe20008410000 */
[----:B------:R-:W-:Y:S01]  /*6950*/  FMUL.FTZ R104, R104, UR5 ;  /* 0x0000000568687c20 */ /* 0x000fe20008410000 */
[----:B------:R-:W-:Y:S01]  /*6960*/  FMUL.FTZ R106, R106, UR5 ;  /* 0x000000056a6a7c20 */ /* 0x000fe20008410000 */
[----:B------:R-:W-:Y:S01]  /*6970*/  FMUL.FTZ R105, R105, UR5 ;  /* 0x0000000569697c20 */ /* 0x000fe20008410000 */
[----:B------:R-:W-:Y:S01]  /*6980*/  FMUL.FTZ R107, R107, UR5 ;  /* 0x000000056b6b7c20 */ /* 0x000fe20008410000 */
[----:B------:R-:W-:Y:S01]  /*6990*/  FMUL.FTZ R108, R108, UR5 ;  /* 0x000000056c6c7c20 */ /* 0x000fe20008410000 */
[----:B------:R2:W4:Y:S01]  /*69a0*/  MUFU.TANH R4, R75 ;  /* 0x0000004b00047308 */ /* 0x0005220000002400 */
[----:B-1----:R-:W-:Y:S01]  /*69b0*/  FMUL.FTZ R73, R84, UR5 ;  /* 0x0000000554497c20 */ /* 0x002fe20008410000 */
[----:B---3--:R-:W-:Y:S01]  /*69c0*/  FSEL R201, R235, -INF , P1 ;  /* 0xff800000ebc97808 */ /* 0x008fe20000800000 */
[----:B------:R-:W-:Y:S01]  /*69d0*/  FMUL.FTZ R84, R95, UR5 ;  /* 0x000000055f547c20 */ /* 0x000fe20008410000 */
[----:B------:R-:W-:Y:S01]  /*69e0*/  FMUL.FTZ R110, R110, UR5 ;  /* 0x000000056e6e7c20 */ /* 0x000fe20008410000 */
[----:B------:R-:W-:Y:S01]  /*69f0*/  FMUL.FTZ R109, R109, UR5 ;  /* 0x000000056d6d7c20 */ /* 0x000fe20008410000 */
[----:B------:R-:W-:Y:S01]  /*6a00*/  FMUL.FTZ R111, R111, UR5 ;  /* 0x000000056f6f7c20 */ /* 0x000fe20008410000 */
[----:B------:R-:W-:Y:S01]  /*6a10*/  FMUL.FTZ R112, R112, UR5 ;  /* 0x0000000570707c20 */ /* 0x000fe20008410000 */
[----:B------:R-:W-:Y:S01]  /*6a20*/  MUFU.TANH R237, R237 ;  /* 0x000000ed00ed7308 */ /* 0x000fe20000002400 */
[----:B--2---:R-:W-:Y:S01]  /*6a30*/  FMUL.FTZ R75, R86, UR5 ;  /* 0x00000005564b7c20 */ /* 0x004fe20008410000 */
[----:B------:R-:W-:Y:S01]  /*6a40*/  FSEL R86, R18, -INF , P1 ;  /* 0xff80000012567808 */ /* 0x000fe20000800000 */
[----:B------:R-:W-:Y:S01]  /*6a50*/  FMUL.FTZ R114, R114, UR5 ;  /* 0x0000000572727c20 */ /* 0x000fe20008410000 */
[----:B----4-:R-:W-:Y:S01]  /*6a60*/  FSEL R117, R5, -INF , P2 ;  /* 0xff80000005757808 */ /* 0x010fe20001000000 */
[----:B------:R-:W-:Y:S01]  /*6a70*/  SHFL.IDX PT, R208, R13, R208, 0x1f ;  /* 0x00001fd00dd07589 */ /* 0x000fe200000e0000 */
[----:B------:R-:W-:Y:S01]  /*6a80*/  FMUL.FTZ R113, R113, UR5 ;  /* 0x0000000571717c20 */ /* 0x000fe20008410000 */
[----:B------:R-:W-:Y:S01]  /*6a90*/  FMUL.FTZ R115, R115, UR5 ;  /* 0x0000000573737c20 */ /* 0x000fe20008410000 */
[----:B------:R-:W1:Y:S01]  /*6aa0*/  MUFU.TANH R19, R19 ;  /* 0x0000001300137308 */ /* 0x000e620000002400 */
[----:B------:R-:W-:Y:S01]  /*6ab0*/  FSEL R89, R4, -INF , P1 ;  /* 0xff80000004597808 */ /* 0x000fe20000800000 */
[----:B------:R-:W-:Y:S01]  /*6ac0*/  FMUL.FTZ R116, R116, UR5 ;  /* 0x0000000574747c20 */ /* 0x000fe20008410000 */
[----:B------:R-:W-:-:S05]  /*6ad0*/  FMUL.FTZ R119, R119, UR5 ;  /* 0x0000000577777c20 */ /* 0x000fca0008410000 */
[----:B------:R-:W2:Y:S08]  /*6ae0*/  MUFU.TANH R21, R21 ;  /* 0x0000001500157308 */ /* 0x000eb00000002400 */
[----:B------:R-:W3:Y:S01]  /*6af0*/  MUFU.TANH R20, R20 ;  /* 0x0000001400147308 */ /* 0x000ee20000002400 */
[----:B-1----:R-:W-:-:S07]  /*6b00*/  FSEL R200, R19, -INF , P2 ;  /* 0xff80000013c87808 */ /* 0x002fce0001000000 */
[----:B------:R-:W1:Y:S01]  /*6b10*/  MUFU.TANH R72, R72 ;  /* 0x0000004800487308 */ /* 0x000e620000002400 */
[----:B------:R-:W-:Y:S02]  /*6b20*/  WARPGROUP.DEPBAR.LE gsb0, 0x0 ;  /* 0x00008000000079c5 */ /* 0x000fe40000010000 */
[----:B------:R-:W-:-:S05]  /*6b30*/  WARPGROUP.ARRIVE ;  /* 0x00000000000079c5 */ /* 0x000fca0000000000 */
[----:B------:R-:W4:Y:S01]  /*6b40*/  MUFU.TANH R74, R74 ;  /* 0x0000004a004a7308 */ /* 0x000f220000002400 */
[----:B------:R-:W-:Y:S01]  /*6b50*/  HGMMA.64x96x16.F32.BF16 R24, gdesc[UR8], R24, gsb0 ;  /* 0x01600000081879f0 */ /* 0x000fe20008001818 */
[----:B------:R-:W-:Y:S01]  /*6b60*/  R2UR UR8, R190 ;  /* 0x00000000be0872ca */ /* 0x000fe200000e0000 */
[----:B------:R-:W-:Y:S01]  /*6b70*/  UMOV UR10, UR4 ;  /* 0x00000004000a7c82 */ /* 0x000fe20008000000 */
[----:B------:R-:W-:Y:S01]  /*6b80*/  R2UR UR9, R191 ;  /* 0x00000000bf0972ca */ /* 0x000fe200000e0000 */
[----:B------:R-:W-:Y:S01]  /*6b90*/  UMOV UR11, 0x40000040 ;  /* 0x40000040000b7882 */ /* 0x000fe20000000000 */
[----:B------:R-:W-:Y:S02]  /*6ba0*/  ULDC UR4, c[0x0][0x744] ;  /* 0x0001d10000047ab9 */ /* 0x000fe40000000800 */
[----:B------:R-:W4:Y:S01]  /*6bb0*/  MUFU.TANH R76, R76 ;  /* 0x0000004c004c7308 */ /* 0x000f220000002400 */
[--C-:B------:R-:W-:Y:S01]  /*6bc0*/  FFMA.FTZ R118, R85, UR4, -R87.reuse ;  /* 0x0000000455767c23 */ /* 0x100fe20008010857 */
[----:B------:R-:W-:Y:S01]  /*6bd0*/  FFMA.FTZ R88, R86, UR4, -R87 ;  /* 0x0000000456587c23 */ /* 0x000fe20008010857 */
[----:B------:R-:W-:Y:S01]  /*6be0*/  FSEL R87, R2, -INF , P2 ;  /* 0xff80000002577808 */ /* 0x000fe20001000000 */
[----:B------:R-:W-:Y:S01]  /*6bf0*/  FFMA.FTZ R201, R201, UR4, -R94 ;  /* 0x00000004c9c97c23 */ /* 0x000fe2000801085e */
[----:B------:R-:W-:Y:S01]  /*6c00*/  FSEL R86, R3, -INF , P2 ;  /* 0xff80000003567808 */ /* 0x000fe20001000000 */
[----:B------:R-:W-:Y:S01]  /*6c10*/  FFMA.FTZ R117, R117, UR4, -R90 ;  /* 0x0000000475757c23 */ /* 0x000fe2000801085a */
[----:B------:R-:W-:Y:S01]  /*6c20*/  FSEL R85, R237, -INF , P1 ;  /* 0xff800000ed557808 */ /* 0x000fe20000800000 */
[----:B------:R-:W4:Y:S01]  /*6c30*/  MUFU.TANH R73, R73 ;  /* 0x0000004900497308 */ /* 0x000f220000002400 */
[----:B------:R-:W-:Y:S01]  /*6c40*/  FFMA.FTZ R87, R87, UR4, -R94 ;  /* 0x0000000457577c23 */ /* 0x000fe2000801085e */
[----:B------:R-:W-:Y:S01]  /*6c50*/  FFMA.FTZ R89, R89, UR4, -R90 ;  /* 0x0000000459597c23 */ /* 0x000fe2000801085a */
[----:B------:R-:W4:Y:S01]  /*6c60*/  SHFL.IDX PT, R94, R14, R232, 0x1f ;  /* 0x00001fe80e5e7589 */ /* 0x000f2200000e0000 */
[--C-:B------:R-:W-:Y:S01]  /*6c70*/  FFMA.FTZ R86, R86, UR4, -R93.reuse ;  /* 0x0000000456567c23 */ /* 0x100fe2000801085d */
[----:B------:R-:W-:Y:S01]  /*6c80*/  FFMA.FTZ R85, R85, UR4, -R93 ;  /* 0x0000000455557c23 */ /* 0x000fe2000801085d */
[----:B--2---:R-:W-:Y:S01]  /*6c90*/  FSEL R90, R21, -INF , P1 ;  /* 0xff800000155a7808 */ /* 0x004fe20000800000 */
[----:B------:R-:W-:Y:S01]  /*6ca0*/  FFMA.FTZ R200, R200, UR4, -R91 ;  /* 0x00000004c8c87c23 */ /* 0x000fe2000801085b */
[----:B------:R-:W2:Y:S01]  /*6cb0*/  MUFU.TANH R75, R75 ;  /* 0x0000004b004b7308 */ /* 0x000ea20000002400 */
[----:B---3--:R-:W-:-:S02]  /*6cc0*/  FSEL R93, R20, -INF , P2 ;  /* 0xff800000145d7808 */ /* 0x008fc40001000000 */
[----:B-1----:R-:W-:Y:S01]  /*6cd0*/  FSEL R95, R72, -INF , P1 ;  /* 0xff800000485f7808 */ /* 0x002fe20000800000 */
[----:B------:R-:W-:Y:S01]  /*6ce0*/  FFMA.FTZ R91, R90, UR4, -R91 ;  /* 0x000000045a5b7c23 */ /* 0x000fe2000801085b */
[----:B----4-:R-:W-:Y:S01]  /*6cf0*/  FSEL R90, R74, -INF , P2 ;  /* 0xff8000004a5a7808 */ /* 0x010fe20001000000 */
[--C-:B------:R-:W-:Y:S01]  /*6d00*/  FFMA.FTZ R93, R93, UR4, -R92.reuse ;  /* 0x000000045d5d7c23 */ /* 0x100fe2000801085c */
[----:B------:R-:W-:Y:S01]  /*6d10*/  FSEL R96, R76, -INF , P1 ;  /* 0xff8000004c607808 */ /* 0x000fe20000800000 */
[----:B------:R-:W1:Y:S01]  /*6d20*/  MUFU.TANH R77, R77 ;  /* 0x0000004d004d7308 */ /* 0x000e620000002400 */
[----:B------:R-:W-:Y:S01]  /*6d30*/  FFMA.FTZ R92, R95, UR4, -R92 ;  /* 0x000000045f5c7c23 */ /* 0x000fe2000801085c */
[----:B------:R-:W-:Y:S01]  /*6d40*/  FSEL R95, R73, -INF , P2 ;  /* 0xff800000495f7808 */ /* 0x000fe20001000000 */
[--C-:B------:R-:W-:Y:S01]  /*6d50*/  FFMA.FTZ R90, R90, UR4, -R97.reuse ;  /* 0x000000045a5a7c23 */ /* 0x100fe20008010861 */
[----:B------:R-:W-:-:S03]  /*6d60*/  FFMA.FTZ R97, R96, UR4, -R97 ;  /* 0x0000000460617c23 */ /* 0x000fc60008010861 */
[----:B------:R-:W-:Y:S01]  /*6d70*/  FFMA.FTZ R202, R95, UR4, -R204 ;  /* 0x000000045fca7c23 */ /* 0x000fe200080108cc */
[----:B------:R-:W3:Y:S01]  /*6d80*/  MUFU.TANH R79, R79 ;  /* 0x0000004f004f7308 */ /* 0x000ee20000002400 */
[----:B--2---:R-:W-:-:S05]  /*6d90*/  FSEL R199, R75, -INF , P1 ;  /* 0xff8000004bc77808 */ /* 0x004fca0000800000 */
[----:B------:R-:W-:Y:S02]  /*6da0*/  FFMA.FTZ R204, R199, UR4, -R204 ;  /* 0x00000004c7cc7c23 */ /* 0x000fe400080108cc */
[----:B------:R-:W2:Y:S01]  /*6db0*/  MUFU.TANH R78, R78 ;  /* 0x0000004e004e7308 */ /* 0x000ea20000002400 */
[----:B-1----:R-:W-:-:S05]  /*6dc0*/  FSEL R96, R77, -INF , P2 ;  /* 0xff8000004d607808 */ /* 0x002fca0001000000 */
[----:B------:R-:W-:Y:S02]  /*6dd0*/  FFMA.FTZ R95, R96, UR4, -R211 ;  /* 0x00000004605f7c23 */ /* 0x000fe400080108d3 */
[----:B------:R-:W1:Y:S01]  /*6de0*/  MUFU.TANH R80, R80 ;  /* 0x0000005000507308 */ /* 0x000e620000002400 */
[----:B---3--:R-:W-:-:S05]  /*6df0*/  FSEL R198, R79, -INF , P1 ;  /* 0xff8000004fc67808 */ /* 0x008fca0000800000 */
[----:B------:R-:W-:Y:S02]  /*6e00*/  FFMA.FTZ R211, R198, UR4, -R211 ;  /* 0x00000004c6d37c23 */ /* 0x000fe400080108d3 */
        /* <DEDUP_REMOVED lines=14> */
[----:B------:R-:W-:Y:S01]  /*6ef0*/  FFMA.FTZ R224, R203, UR4, -R222 ;  /* 0x00000004cbe07c23 */ /* 0x000fe200080108de */
[----:B------:R-:W-:Y:S02]  /*6f00*/  WARPGROUP.DEPBAR.LE gsb0, 0x0 ;  /* 0x00008000000079c5 */ /* 0x000fe40000010000 */
[----:B------:R-:W-:Y:S01]  /*6f10*/  WARPGROUP.ARRIVE ;  /* 0x00000000000079c5 */ /* 0x000fe20000000000 */
[----:B------:R-:W1:Y:S01]  /*6f20*/  MUFU.TANH R84, R84 ;  /* 0x0000005400547308 */ /* 0x000e620000002400 */
[----:B---3--:R-:W-:-:S04]  /*6f30*/  FSEL R199, R98, -INF , P1 ;  /* 0xff80000062c77808 */ /* 0x008fc80000800000 */
[----:B------:R-:W-:Y:S01]  /*6f40*/  HGMMA.64x96x16.F32.BF16 R24, gdesc[UR8], R24, gsb0 ;  /* 0x01600000081879f0 */ /* 0x000fe20008001818 */
[----:B------:R-:W-:Y:S01]  /*6f50*/  R2UR UR8, R192 ;  /* 0x00000000c00872ca */ /* 0x000fe200000e0000 */
[----:B------:R-:W-:Y:S01]  /*6f60*/  UMOV UR10, UR6 ;  /* 0x00000006000a7c82 */ /* 0x000fe20008000000 */
[----:B------:R-:W-:Y:S01]  /*6f70*/  R2UR UR9, R193 ;  /* 0x00000000c10972ca */ /* 0x000fe200000e0000 */
[----:B------:R-:W-:Y:S01]  /*6f80*/  UMOV UR11, 0x40000040 ;  /* 0x40000040000b7882 */ /* 0x000fe20000000000 */
[----:B------:R-:W3:Y:S01]  /*6f90*/  MUFU.TANH R195, R195 ;  /* 0x000000c300c37308 */ /* 0x000ee20000002400 */
[----:B--2---:R-:W-:Y:S01]  /*6fa0*/  FSEL R206, R82, -INF , P2 ;  /* 0xff80000052ce7808 */ /* 0x004fe20001000000 */
[----:B------:R-:W-:Y:S02]  /*6fb0*/  FFMA.FTZ R222, R199, UR4, -R222 ;  /* 0x00000004c7de7c23 */ /* 0x000fe400080108de */
[----:B------:R-:W2:Y:S02]  /*6fc0*/  SHFL.IDX PT, R199, R13, R9, 0x1f ;  /* 0x00001f090dc77589 */ /* 0x000ea400000e0000 */
[--C-:B------:R-:W-:Y:S01]  /*6fd0*/  FFMA.FTZ R225, R206, UR4, -R223.reuse ;  /* 0x00000004cee17c23 */ /* 0x100fe200080108df */
[----:B-1----:R-:W-:Y:S01]  /*6fe0*/  FSEL R198, R84, -INF , P1 ;  /* 0xff80000054c67808 */ /* 0x002fe20000800000 */
[----:B------:R-:W1:Y:S04]  /*6ff0*/  MUFU.TANH R99, R99 ;  /* 0x0000006300637308 */ /* 0x000e680000002400 */
[----:B------:R-:W-:-:S04]  /*7000*/  FFMA.FTZ R223, R198, UR4, -R223 ;  /* 0x00000004c6df7c23 */ /* 0x000fc800080108df */
[----:B------:R-:W4:Y:S01]  /*7010*/  MUFU.TANH R100, R100 ;  /* 0x0000006400647308 */ /* 0x000f220000002400 */
[----:B---3--:R-:W-:-:S05]  /*7020*/  FSEL R220, R195, -INF , P2 ;  /* 0xff800000c3dc7808 */ /* 0x008fca0001000000 */
[----:B------:R-:W-:Y:S02]  /*7030*/  FFMA.FTZ R220, R220, UR4, -R217 ;  /* 0x00000004dcdc7c23 */ /* 0x000fe400080108d9 */
[----:B------:R-:W3:Y:S01]  /*7040*/  MUFU.TANH R102, R102 ;  /* 0x0000006600667308 */ /* 0x000ee20000002400 */
[----:B-1----:R-:W-:-:S05]  /*7050*/  FSEL R198, R99, -INF , P1 ;  /* 0xff80000063c67808 */ /* 0x002fca0000800000 */
[----:B------:R-:W-:Y:S01]  /*7060*/  FFMA.FTZ R217, R198, UR4, -R217 ;  /* 0x00000004c6d97c23 */ /* 0x000fe200080108d9 */
[----:B------:R-:W-:Y:S01]  /*7070*/  FFMA.FTZ R198, -R15, R15, 1 ;  /* 0x3f8000000fc67423 */ /* 0x000fe2000001010f */
[----:B------:R-:W-:Y:S01]  /*7080*/  MUFU.EX2 R118, R118 ;  /* 0x0000007600767308 */ /* 0x000fe20000000800 */
[----:B----4-:R-:W-:-:S05]  /*7090*/  FSEL R221, R100, -INF , P2 ;  /* 0xff80000064dd7808 */ /* 0x010fca0001000000 */
[----:B------:R-:W-:Y:S02]  /*70a0*/  FFMA.FTZ R221, R221, UR4, -R218 ;  /* 0x00000004dddd7c23 */ /* 0x000fe400080108da */
[----:B------:R-:W1:Y:S01]  /*70b0*/  MUFU.TANH R101, R101 ;  /* 0x0000006500657308 */ /* 0x000e620000002400 */
[----:B---3--:R-:W-:-:S05]  /*70c0*/  FSEL R203, R102, -INF , P1 ;  /* 0xff80000066cb7808 */ /* 0x008fca0000800000 */
[----:B------:R-:W-:Y:S02]  /*70d0*/  FFMA.FTZ R218, R203, UR4, -R218 ;  /* 0x00000004cbda7c23 */ /* 0x000fe400080108da */
[----:B------:R-:W-:Y:S01]  /*70e0*/  MUFU.TANH R103, R103 ;  /* 0x0000006700677308 */ /* 0x000fe20000002400 */
[----:B------:R-:W-:Y:S07]  /*70f0*/  SHFL.IDX PT, R203, R13, R233, 0x1f ;  /* 0x00001fe90dcb7589 */ /* 0x000fee00000e0000 */
[----:B------:R-:W3:Y:S01]  /*7100*/  MUFU.TANH R104, R104 ;  /* 0x0000006800687308 */ /* 0x000ee20000002400 */
[----:B-1----:R-:W-:-:S05]  /*7110*/  FSEL R219, R101, -INF , P2 ;  /* 0xff80000065db7808 */ /* 0x002fca0001000000 */
[----:B------:R-:W-:Y:S02]  /*7120*/  FFMA.FTZ R219, R219, UR4, -R216 ;  /* 0x00000004dbdb7c23 */ /* 0x000fe400080108d8 */
[----:B------:R-:W-:Y:S08]  /*7130*/  MUFU.TANH R106, R106 ;  /* 0x0000006a006a7308 */ /* 0x000ff00000002400 */
[----:B------:R1:W-:Y:S01]  /*7140*/  MUFU.EX2 R14, R201 ;  /* 0x000000c9000e7308 */ /* 0x0003e20000000800 */
[----:B---3--:R-:W-:-:S05]  /*7150*/  FSEL R206, R104, -INF , P2 ;  /* 0xff80000068ce7808 */ /* 0x008fca0001000000 */
[----:B--2---:R-:W-:Y:S02]  /*7160*/  FFMA.FTZ R206, R206, UR4, -R199 ;  /* 0x00000004cece7c23 */ /* 0x004fe400080108c7 */
[----:B------:R-:W-:Y:S01]  /*7170*/  MUFU.TANH R105, R105 ;  /* 0x0000006900697308 */ /* 0x000fe20000002400 */
[----:B-1----:R-:W1:Y:S07]  /*7180*/  SHFL.IDX PT, R201, R13, R232, 0x1f ;  /* 0x00001fe80dc97589 */ /* 0x002e6e00000e0000 */
[----:B------:R-:W-:Y:S08]  /*7190*/  MUFU.TANH R107, R107 ;  /* 0x0000006b006b7308 */ /* 0x000ff00000002400 */
[----:B------:R-:W2:Y:S01]  /*71a0*/  MUFU.TANH R108, R108 ;  /* 0x0000006c006c7308 */ /* 0x000ea20000002400 */
[----:B------:R-:W-:-:S02]  /*71b0*/  WARPGROUP.DEPBAR.LE gsb0, 0x0 ;  /* 0x00008000000079c5 */ /* 0x000fc40000010000 */
[----:B------:R-:W-:-:S05]  /*71c0*/  WARPGROUP.ARRIVE ;  /* 0x00000000000079c5 */ /* 0x000fca0000000000 */
[----:B------:R-:W-:Y:S01]  /*71d0*/  MUFU.TANH R110, R110 ;  /* 0x0000006e006e7308 */ /* 0x000fe20000002400 */
[----:B------:R-:W-:Y:S07]  /*71e0*/  HGMMA.64x96x16.F32.BF16 R24, gdesc[UR8], R24, gsb0 ;  /* 0x01600000081879f0 */ /* 0x000fee0008001818 */
[----:B------:R-:W-:Y:S01]  /*71f0*/  MUFU.TANH R109, R109 ;  /* 0x0000006d006d7308 */ /* 0x000fe20000002400 */
[----:B--2---:R-:W-:-:S07]  /*7200*/  FSEL R207, R108, -INF , P2 ;  /* 0xff8000006ccf7808 */ /* 0x004fce0001000000 */
[----:B------:R-:W-:Y:S08]  /*7210*/  MUFU.TANH R111, R111 ;  /* 0x0000006f006f7308 */ /* 0x000ff00000002400 */
[----:B------:R2:W-:Y:S08]  /*7220*/  MUFU.EX2 R15, R200 ;  /* 0x000000c8000f7308 */ /* 0x0005f00000000800 */
[----:B------:R-:W-:Y:S01]  /*7230*/  MUFU.TANH R112, R112 ;  /* 0x0000007000707308 */ /* 0x000fe20000002400 */
[----:B--2---:R-:W-:-:S05]  /*7240*/  FSEL R200, R105, -INF , P2 ;  /* 0xff80000069c87808 */ /* 0x004fca0001000000 */
[----:B-1----:R-:W-:Y:S02]  /*7250*/  FFMA.FTZ R200, R200, UR4, -R201 ;  /* 0x00000004c8c87c23 */ /* 0x002fe400080108c9 */
[----:B------:R-:W1:Y:S08]  /*7260*/  MUFU.TANH R114, R114 ;  /* 0x0000007200727308 */ /* 0x000e700000002400 */
[----:B------:R-:W2:Y:S08]  /*7270*/  MUFU.TANH R113, R113 ;  /* 0x0000007100717308 */ /* 0x000eb00000002400 */
[----:B------:R-:W-:Y:S01]  /*7280*/  MUFU.TANH R115, R115 ;  /* 0x0000007300737308 */ /* 0x000fe20000002400 */
[----:B-1----:R-:W-:-:S07]  /*7290*/  FSEL R13, R114, -INF , P1 ;  /* 0xff800000720d7808 */ /* 0x002fce0000800000 */
[----:B------:R-:W1:Y:S01]  /*72a0*/  MUFU.TANH R116, R116 ;  /* 0x0000007400747308 */ /* 0x000e620000002400 */
[----:B--2---:R-:W-:-:S05]  /*72b0*/  FSEL R209, R113, -INF , P2 ;  /* 0xff80000071d17808 */ /* 0x004fca0001000000 */
[----:B------:R-:W-:Y:S02]  /*72c0*/  FFMA.FTZ R209, R209, UR4, -R210 ;  /* 0x00000004d1d17c23 */ /* 0x000fe400080108d2 */
[----:B------:R-:W2:Y:S08]  /*72d0*/  MUFU.TANH R197, R197 ;  /* 0x000000c500c57308 */ /* 0x000eb00000002400 */
[----:B------:R-:W-:Y:S01]  /*72e0*/  MUFU.TANH R196, R196 ;  /* 0x000000c400c47308 */ /* 0x000fe20000002400 */
[----:B-1----:R-:W-:-:S07]  /*72f0*/  FSEL R228, R116, -INF , P2 ;  /* 0xff80000074e47808 */ /* 0x002fce0001000000 */
[----:B------:R-:W-:Y:S01]  /*7300*/  MUFU.TANH R119, R119 ;  /* 0x0000007700777308 */ /* 0x000fe20000002400 */
[----:B--2---:R-:W-:-:S07]  /*7310*/  FSEL R213, R197, -INF , P1 ;  /* 0xff800000c5d57808 */ /* 0x004fce0000800000 */
[----:B------:R-:W1:Y:S01]  /*7320*/  MUFU.EX2 R88, R88 ;  /* 0x0000005800587308 */ /* 0x000e620000000800 */
[----:B------:R-:W-:Y:S02]  /*7330*/  WARPGROUP.DEPBAR.LE gsb0, 0x0 ;  /* 0x00008000000079c5 */ /* 0x000fe40000010000 */
[----:B------:R-:W2:Y:S05]  /*7340*/  LDS R227, [R227+0x380] ;  /* 0x00038000e3e37984 */ /* 0x000eaa0000000800 */
[----:B------:R-:W-:Y:S08]  /*7350*/  MUFU.EX2 R117, R117 ;  /* 0x0000007500757308 */ /* 0x000ff00000000800 */
[----:B------:R-:W3:Y:S08]  /*7360*/  MUFU.EX2 R86, R86 ;  /* 0x0000005600567308 */ /* 0x000ef00000000800 */
[----:B------:R-:W4:Y:S08]  /*7370*/  MUFU.EX2 R87, R87 ;  /* 0x0000005700577308 */ /* 0x000f300000000800 */
[----:B------:R-:W-:Y:S01]  /*7380*/  MUFU.EX2 R91, R91 ;  /* 0x0000005b005b7308 */ /* 0x000fe20000000800 */
[----:B------:R-:W-:Y:S01]  /*7390*/  FFMA.FTZ R235, -R235, R235, 1 ;  /* 0x3f800000ebeb7423 */ /* 0x000fe200000101eb */
[----:B------:R-:W-:-:S06]  /*73a0*/  FFMA.FTZ R21, -R21, R21, 1 ;  /* 0x3f80000015157423 */ /* 0x000fcc0000010115 */
[----:B------:R-:W-:Y:S01]  /*73b0*/  MUFU.EX2 R96, R96 ;  /* 0x0000006000607308 */ /* 0x000fe20000000800 */
[----:B--2---:R-:W2:Y:S07]  /*73c0*/  SHFL.IDX PT, R234, R227, R9, 0x1f ;  /* 0x00001f09e3ea7589 */ /* 0x004eae00000e0000 */
[----:B------:R-:W-:Y:S01]  /*73d0*/  MUFU.EX2 R90, R90 ;  /* 0x0000005a005a7308 */ /* 0x000fe20000000800 */
[----:B------:R-:W-:Y:S04]  /*73e0*/  SHFL.IDX PT, R232, R227, R232, 0x1f ;  /* 0x00001fe8e3e87589 */ /* 0x000fe800000e0000 */
[----:B------:R-:W3:Y:S03]  /*73f0*/  SHFL.IDX PT, R233, R227, R233, 0x1f ;  /* 0x00001fe9e3e97589 */ /* 0x000ee600000e0000 */
[----:B------:R-:W-:Y:S01]  /*7400*/  MUFU.EX2 R89, R89 ;  /* 0x0000005900597308 */ /* 0x000fe20000000800 */
[----:B------:R-:W4:Y:S04]  /*7410*/  SHFL.IDX PT, R229, R227, R229, 0x1f ;  /* 0x00001fe5e3e57589 */ /* 0x000f2800000e0000 */
[----:B------:R-:W4:Y:S03]  /*7420*/  SHFL.IDX PT, R230, R227, R230, 0x1f ;  /* 0x00001fe6e3e67589 */ /* 0x000f2600000e0000 */
[----:B------:R-:W-:Y:S01]  /*7430*/  MUFU.EX2 R97, R97 ;  /* 0x0000006100617308 */ /* 0x000fe20000000800 */
[----:B------:R-:W4:Y:S01]  /*7440*/  SHFL.IDX PT, R231, R227, R231, 0x1f ;  /* 0x00001fe7e3e77589 */ /* 0x000f2200000e0000 */
[--C-:B--2---:R-:W-:Y:S01]  /*7450*/  FADD.FTZ R24, R24, -R234.reuse ;  /* 0x800000ea18187221 */ /* 0x104fe20000010000 */
[----:B------:R-:W-:-:S05]  /*7460*/  FADD.FTZ R234, R26, -R234 ;  /* 0x800000ea1aea7221 */ /* 0x000fca0000010000 */
[----:B------:R-:W-:Y:S01]  /*7470*/  MUFU.EX2 R93, R93 ;  /* 0x0000005d005d7308 */ /* 0x000fe20000000800 */
[----:B------:R-:W-:Y:S01]  /*7480*/  FMUL.FTZ R24, R118, R24 ;  /* 0x0000001876187220 */ /* 0x000fe20000410000 */
[----:B-1----:R-:W-:-:S03]  /*7490*/  FMUL.FTZ R234, R88, R234 ;  /* 0x000000ea58ea7220 */ /* 0x002fc60000410000 */
[----:B------:R-:W-:Y:S01]  /*74a0*/  FMUL.FTZ R198, R198, R24 ;  /* 0x00000018c6c67220 */ /* 0x000fe20000410000 */
[----:B------:R-:W-:Y:S02]  /*74b0*/  FSEL R24, R103, -INF , P1 ;  /* 0xff80000067187808 */ /* 0x000fe40000800000 */
[----:B------:R1:W-:Y:S01]  /*74c0*/  MUFU.EX2 R26, R202 ;  /* 0x000000ca001a7308 */ /* 0x0003e20000000800 */
[----:B---3--:R-:W-:Y:S01]  /*74d0*/  FADD.FTZ R28, R28, -R233 ;  /* 0x800000e91c1c7221 */ /* 0x008fe20000010000 */
[--C-:B----4-:R-:W-:Y:S01]  /*74e0*/  FADD.FTZ R29, R29, -R229.reuse ;  /* 0x800000e51d1d7221 */ /* 0x110fe20000010000 */
[----:B------:R-:W-:Y:S01]  /*74f0*/  FADD.FTZ R31, R31, -R229 ;  /* 0x800000e51f1f7221 */ /* 0x000fe20000010000 */
[----:B------:R-:W-:Y:S01]  /*7500*/  FFMA.FTZ R216, R24, UR4, -R216 ;  /* 0x0000000418d87c23 */ /* 0x000fe200080108d8 */
[----:B------:R-:W-:Y:S01]  /*7510*/  FSEL R24, R106, -INF , P1 ;  /* 0xff8000006a187808 */ /* 0x000fe20000800000 */
[----:B------:R-:W-:Y:S01]  /*7520*/  FADD.FTZ R35, R35, -R230 ;  /* 0x800000e623237221 */ /* 0x000fe20000010000 */
[----:B------:R-:W-:Y:S01]  /*7530*/  FFMA.FTZ R84, -R84, R84, 1 ;  /* 0x3f80000054547423 */ /* 0x000fe20000010154 */
[----:B------:R-:W-:Y:S01]  /*7540*/  FFMA.FTZ R194, -R194, R194, 1 ;  /* 0x3f800000c2c27423 */ /* 0x000fe200000101c2 */
[----:B-1----:R-:W-:Y:S01]  /*7550*/  FFMA.FTZ R202, R207, UR4, -R203 ;  /* 0x00000004cfca7c23 */ /* 0x002fe200080108cb */
[----:B------:R-:W-:Y:S01]  /*7560*/  FFMA.FTZ R199, R24, UR4, -R199 ;  /* 0x0000000418c77c23 */ /* 0x000fe200080108c7 */
[----:B------:R-:W-:Y:S01]  /*7570*/  FSEL R24, R107, -INF , P1 ;  /* 0xff8000006b187808 */ /* 0x000fe20000800000 */
[--C-:B------:R-:W-:Y:S01]  /*7580*/  FADD.FTZ R38, R38, -R231.reuse ;  /* 0x800000e726267221 */ /* 0x100fe20000010000 */
[----:B------:R-:W-:Y:S01]  /*7590*/  FSEL R207, R111, -INF , P1 ;  /* 0xff8000006fcf7808 */ /* 0x000fe20000800000 */
[----:B------:R-:W-:Y:S01]  /*75a0*/  FADD.FTZ R36, R36, -R231 ;  /* 0x800000e724247221 */ /* 0x000fe20000010000 */
[----:B------:R-:W-:Y:S01]  /*75b0*/  FFMA.FTZ R73, -R73, R73, 1 ;  /* 0x3f80000049497423 */ /* 0x000fe20000010149 */
[----:B------:R-:W-:Y:S01]  /*75c0*/  FFMA.FTZ R201, R24, UR4, -R201 ;  /* 0x0000000418c97c23 */ /* 0x000fe200080108c9 */
[----:B------:R-:W-:Y:S01]  /*75d0*/  FSEL R24, R110, -INF , P1 ;  /* 0xff8000006e187808 */ /* 0x000fe20000800000 */
[----:B------:R-:W-:Y:S01]  /*75e0*/  FFMA.FTZ R74, -R74, R74, 1 ;  /* 0x3f8000004a4a7423 */ /* 0x000fe2000001014a */
[----:B------:R-:W-:Y:S01]  /*75f0*/  MUFU.EX2 R95, R95 ;  /* 0x0000005f005f7308 */ /* 0x000fe20000000800 */
[----:B------:R-:W-:Y:S01]  /*7600*/  FFMA.FTZ R77, -R77, R77, 1 ;  /* 0x3f8000004d4d7423 */ /* 0x000fe2000001014d */
[----:B------:R-:W-:Y:S01]  /*7610*/  FADD.FTZ R30, R30, -R233 ;  /* 0x800000e91e1e7221 */ /* 0x000fe20000010000 */
[----:B------:R-:W-:-:S05]  /*7620*/  FFMA.FTZ R203, R24, UR4, -R203 ;  /* 0x0000000418cb7c23 */ /* 0x000fca00080108cb */
[----:B------:R1:W2:Y:S08]  /*7630*/  MUFU.EX2 R24, R204 ;  /* 0x000000cc00187308 */ /* 0x0002b00000000800 */
[----:B------:R-:W-:Y:S01]  /*7640*/  MUFU.EX2 R94, R94 ;  /* 0x0000005e005e7308 */ /* 0x000fe20000000800 */
[----:B-1----:R-:W-:-:S05]  /*7650*/  FSEL R204, R109, -INF , P2 ;  /* 0xff8000006dcc7808 */ /* 0x002fca0001000000 */
[--C-:B------:R-:W-:Y:S01]  /*7660*/  FFMA.FTZ R204, R204, UR4, -R205.reuse ;  /* 0x00000004cccc7c23 */ /* 0x100fe200080108cd */
[----:B------:R-:W-:Y:S01]  /*7670*/  FFMA.FTZ R205, R207, UR4, -R205 ;  /* 0x00000004cfcd7c23 */ /* 0x000fe200080108cd */
[----:B------:R-:W-:Y:S01]  /*7680*/  FSEL R207, R112, -INF , P2 ;  /* 0xff80000070cf7808 */ /* 0x000fe20001000000 */
[----:B------:R-:W1:Y:S04]  /*7690*/  MUFU.EX2 R92, R92 ;  /* 0x0000005c005c7308 */ /* 0x000e680000000800 */
[--C-:B------:R-:W-:Y:S01]  /*76a0*/  FFMA.FTZ R207, R207, UR4, -R208.reuse ;  /* 0x00000004cfcf7c23 */ /* 0x100fe200080108d0 */
[----:B------:R-:W-:Y:S01]  /*76b0*/  FFMA.FTZ R208, R13, UR4, -R208 ;  /* 0x000000040dd07c23 */ /* 0x000fe200080108d0 */
[----:B------:R-:W-:Y:S02]  /*76c0*/  FSEL R13, R115, -INF , P1 ;  /* 0xff800000730d7808 */ /* 0x000fe40000800000 */
[----:B------:R-:W3:Y:S03]  /*76d0*/  MUFU.EX2 R85, R85 ;  /* 0x0000005500557308 */ /* 0x000ee60000000800 */
[----:B------:R-:W-:-:S05]  /*76e0*/  FFMA.FTZ R210, R13, UR4, -R210 ;  /* 0x000000040dd27c23 */ /* 0x000fca00080108d2 */
[----:B------:R4:W-:Y:S02]  /*76f0*/  MUFU.EX2 R13, R211 ;  /* 0x000000d3000d7308 */ /* 0x0009e40000000800 */
[--C-:B----4-:R-:W-:Y:S01]  /*7700*/  FFMA.FTZ R211, R228, UR4, -R212.reuse ;  /* 0x00000004e4d37c23 */ /* 0x110fe200080108d4 */
[----:B------:R-:W-:Y:S01]  /*7710*/  FFMA.FTZ R212, R213, UR4, -R212 ;  /* 0x00000004d5d47c23 */ /* 0x000fe200080108d4 */
[----:B------:R-:W-:Y:S02]  /*7720*/  FSEL R213, R196, -INF , P2 ;  /* 0xff800000c4d57808 */ /* 0x000fe40001000000 */
[----:B------:R-:W-:-:S03]  /*7730*/  FSEL R228, R119, -INF , P1 ;  /* 0xff80000077e47808 */ /* 0x000fc60000800000 */
[--C-:B------:R-:W-:Y:S02]  /*7740*/  FFMA.FTZ R213, R213, UR4, -R214.reuse ;  /* 0x00000004d5d57c23 */ /* 0x100fe400080108d6 */
[----:B------:R-:W-:Y:S01]  /*7750*/  FFMA.FTZ R214, R228, UR4, -R214 ;  /* 0x00000004e4d67c23 */ /* 0x000fe200080108d6 */
[----:B------:R-:W-:Y:S02]  /*7760*/  VIADD R228, R9, 0x10 ;  /* 0x0000001009e47836 */ /* 0x000fe40000000000 */
[----:B------:R-:W-:Y:S01]  /*7770*/  FMUL.FTZ R28, R86, R28 ;  /* 0x0000001c561c7220 */ /* 0x000fe20000410000 */
[----:B------:R-:W-:Y:S01]  /*7780*/  FMUL.FTZ R29, R87, R29 ;  /* 0x0000001d571d7220 */ /* 0x000fe20000410000 */
[----:B--2---:R-:W-:Y:S01]  /*7790*/  FMUL.FTZ R38, R24, R38 ;  /* 0x0000002618267220 */ /* 0x004fe20000410000 */
[C---:B------:R-:W-:Y:S01]  /*77a0*/  IADD3 R231, R9.reuse, 0xc, RZ ;  /* 0x0000000c09e77810 */ /* 0x040fe20007ffe0ff */
[----:B------:R-:W2:Y:S01]  /*77b0*/  SHFL.IDX PT, R228, R227, R228, 0x1f ;  /* 0x00001fe4e3e47589 */ /* 0x000ea200000e0000 */
[----:B------:R-:W-:Y:S01]  /*77c0*/  FMUL.FTZ R36, R26, R36 ;  /* 0x000000241a247220 */ /* 0x000fe20000410000 */
[----:B------:R-:W-:-:S02]  /*77d0*/  VIADD R229, R9, 0x14 ;  /* 0x0000001409e57836 */ /* 0x000fc40000000000 */
[----:B------:R-:W-:Y:S01]  /*77e0*/  FFMA.FTZ R80, -R80, R80, 1 ;  /* 0x3f80000050507423 */ /* 0x000fe20000010150 */
[----:B------:R-:W4:Y:S01]  /*77f0*/  SHFL.IDX PT, R227, R227, R12, 0x1f ;  /* 0x00001f0ce3e37589 */ /* 0x000f2200000e0000 */
[----:B------:R-:W-:Y:S01]  /*7800*/  IADD3 R233, R9, 0x18, RZ ;  /* 0x0000001809e97810 */ /* 0x000fe20007ffe0ff */
[----:B------:R-:W-:Y:S01]  /*7810*/  FFMA.FTZ R79, -R79, R79, 1 ;  /* 0x3f8000004f4f7423 */ /* 0x000fe2000001014f */
[----:B------:R-:W-:Y:S01]  /*7820*/  FFMA.FTZ R76, -R76, R76, 1 ;  /* 0x3f8000004c4c7423 */ /* 0x000fe2000001014c */
[----:B-1----:R-:W-:Y:S01]  /*7830*/  FMUL.FTZ R35, R92, R35 ;  /* 0x000000235c237220 */ /* 0x002fe20000410000 */
[----:B------:R-:W-:Y:S01]  /*7840*/  FFMA.FTZ R72, -R72, R72, 1 ;  /* 0x3f80000048487423 */ /* 0x000fe20000010148 */
[----:B------:R-:W-:Y:S01]  /*7850*/  FFMA.FTZ R99, -R99, R99, 1 ;  /* 0x3f80000063637423 */ /* 0x000fe20000010163 */
[----:B------:R-:W-:Y:S01]  /*7860*/  MUFU.EX2 R201, R201 ;  /* 0x000000c900c97308 */ /* 0x000fe20000000800 */
[----:B------:R-:W-:Y:S01]  /*7870*/  FFMA.FTZ R82, -R82, R82, 1 ;  /* 0x3f80000052527423 */ /* 0x000fe20000010152 */
[----:B------:R-:W-:-:S06]  /*7880*/  FFMA.FTZ R81, -R81, R81, 1 ;  /* 0x3f80000051517423 */ /* 0x000fcc0000010151 */
[----:B------:R-:W-:Y:S08]  /*7890*/  MUFU.EX2 R199, R199 ;  /* 0x000000c700c77308 */ /* 0x000ff00000000800 */
[----:B------:R-:W-:Y:S01]  /*78a0*/  MUFU.EX2 R200, R200 ;  /* 0x000000c800c87308 */ /* 0x000fe20000000800 */
[----:B--2---:R-:W-:Y:S01]  /*78b0*/  FADD.FTZ R34, R34, -R228 ;  /* 0x800000e422227221 */ /* 0x004fe20000010000 */
[--C-:B----4-:R-:W-:Y:S01]  /*78c0*/  FADD.FTZ R37, R37, -R227.reuse ;  /* 0x800000e325257221 */ /* 0x110fe20000010000 */
[----:B------:R-:W-:-:S05]  /*78d0*/  FADD.FTZ R39, R39, -R227 ;  /* 0x800000e327277221 */ /* 0x000fca0000010000 */
[----:B------:R-:W-:Y:S01]  /*78e0*/  MUFU.EX2 R203, R203 ;  /* 0x000000cb00cb7308 */ /* 0x000fe20000000800 */
[----:B------:R-:W-:-:S07]  /*78f0*/  FFMA.FTZ R100, -R100, R100, 1 ;  /* 0x3f80000064647423 */ /* 0x000fce0000010164 */
[----:B------:R-:W-:Y:S08]  /*7900*/  MUFU.EX2 R209, R209 ;  /* 0x000000d100d17308 */ /* 0x000ff00000000800 */
[----:B------:R-:W-:Y:S08]  /*7910*/  MUFU.EX2 R210, R210 ;  /* 0x000000d200d27308 */ /* 0x000ff00000000800 */
[----:B------:R-:W-:Y:S08]  /*7920*/  MUFU.EX2 R202, R202 ;  /* 0x000000ca00ca7308 */ /* 0x000ff00000000800 */
[----:B------:R-:W-:Y:S08]  /*7930*/  MUFU.EX2 R204, R204 ;  /* 0x000000cc00cc7308 */ /* 0x000ff00000000800 */
[----:B------:R-:W-:Y:S01]  /*7940*/  MUFU.EX2 R205, R205 ;  /* 0x000000cd00cd7308 */ /* 0x000fe20000000800 */
[----:B------:R-:W-:-:S07]  /*7950*/  FFMA.FTZ R237, -R237, R237, 1 ;  /* 0x3f800000eded7423 */ /* 0x000fce00000101ed */
[----:B------:R-:W-:Y:S01]  /*7960*/  MUFU.EX2 R207, R207 ;  /* 0x000000cf00cf7308 */ /* 0x000fe20000000800 */
[----:B---3--:R-:W-:-:S07]  /*7970*/  FMUL.FTZ R30, R85, R30 ;  /* 0x0000001e551e7220 */ /* 0x008fce0000410000 */
[----:B------:R-:W-:Y:S08]  /*7980*/  MUFU.EX2 R208, R208 ;  /* 0x000000d000d07308 */ /* 0x000ff00000000800 */
[----:B------:R-:W-:Y:S08]  /*7990*/  MUFU.EX2 R211, R211 ;  /* 0x000000d300d37308 */ /* 0x000ff00000000800 */
[----:B------:R-:W-:Y:S01]  /*79a0*/  MUFU.EX2 R212, R212 ;  /* 0x000000d400d47308 */ /* 0x000fe20000000800 */
[----:B------:R-:W-:Y:S01]  /*79b0*/  FFMA.FTZ R101, -R101, R101, 1 ;  /* 0x3f80000065657423 */ /* 0x000fe20000010165 */
[----:B------:R-:W-:Y:S01]  /*79c0*/  FFMA.FTZ R103, -R103, R103, 1 ;  /* 0x3f80000067677423 */ /* 0x000fe20000010167 */
[----:B------:R-:W-:Y:S01]  /*79d0*/  FFMA.FTZ R108, -R108, R108, 1 ;  /* 0x3f8000006c6c7423 */ /* 0x000fe2000001016c */
[----:B------:R-:W-:Y:S01]  /*79e0*/  FFMA.FTZ R196, -R196, R196, 1 ;  /* 0x3f800000c4c47423 */ /* 0x000fe200000101c4 */
[----:B------:R-:W-:Y:S01]  /*79f0*/  FFMA.FTZ R116, -R116, R116, 1 ;  /* 0x3f80000074747423 */ /* 0x000fe20000010174 */
[----:B------:R-:W-:Y:S01]  /*7a00*/  FFMA.FTZ R197, -R197, R197, 1 ;  /* 0x3f800000c5c57423 */ /* 0x000fe200000101c5 */
[----:B------:R-:W-:Y:S01]  /*7a10*/  FFMA.FTZ R119, -R119, R119, 1 ;  /* 0x3f80000077777423 */ /* 0x000fe20000010177 */
[----:B------:R1:W-:Y:S01]  /*7a20*/  MUFU.EX2 R12, R226 ;  /* 0x000000e2000c7308 */ /* 0x0003e20000000800 */
[----:B------:R-:W-:Y:S01]  /*7a30*/  R2UR UR4, R236 ;  /* 0x00000000ec0472ca */ /* 0x000fe200000e0000 */
[----:B-1----:R-:W-:-:S06]  /*7a40*/  FFMA.FTZ R226, -R18, R18, 1 ;  /* 0x3f80000012e27423 */ /* 0x002fcc0000010112 */
[----:B------:R1:W-:Y:S02]  /*7a50*/  MUFU.EX2 R18, R215 ;  /* 0x000000d700127308 */ /* 0x0003e40000000800 */
[----:B-1----:R-:W-:Y:S01]  /*7a60*/  FMUL.FTZ R215, R226, R234 ;  /* 0x000000eae2d77220 */ /* 0x002fe20000410000 */
[----:B------:R-:W-:Y:S01]  /*7a70*/  FADD.FTZ R226, R25, -R232 ;  /* 0x800000e819e27221 */ /* 0x000fe20000010000 */
[----:B------:R-:W-:-:S04]  /*7a80*/  FMUL.FTZ R34, R91, R34 ;  /* 0x000000225b227220 */ /* 0x000fc80000410000 */
[----:B------:R1:W-:Y:S01]  /*7a90*/  MUFU.EX2 R25, R225 ;  /* 0x000000e100197308 */ /* 0x0003e20000000800 */
[----:B------:R-:W-:-:S07]  /*7aa0*/  FADD.FTZ R232, R27, -R232 ;  /* 0x800000e81be87221 */ /* 0x000fce0000010000 */
[----:B------:R2:W-:Y:S01]  /*7ab0*/  MUFU.EX2 R27, R223 ;  /* 0x000000df001b7308 */ /* 0x0005e20000000800 */
[----:B-1----:R-:W-:Y:S01]  /*7ac0*/  FADD.FTZ R225, R32, -R228 ;  /* 0x800000e420e17221 */ /* 0x002fe20000010000 */
[----:B------:R-:W-:Y:S01]  /*7ad0*/  FADD.FTZ R228, R33, -R230 ;  /* 0x800000e621e47221 */ /* 0x000fe20000010000 */
[----:B------:R-:W-:-:S05]  /*7ae0*/  FFMA.FTZ R33, -R5, R5, 1 ;  /* 0x3f80000005217423 */ /* 0x000fca0000010105 */
[----:B------:R1:W3:Y:S01]  /*7af0*/  MUFU.EX2 R32, R224 ;  /* 0x000000e000207308 */ /* 0x0002e20000000800 */
[----:B------:R-:W-:Y:S01]  /*7b00*/  FMUL.FTZ R225, R15, R225 ;  /* 0x000000e10fe17220 */ /* 0x000fe20000410000 */
[----:B------:R-:W-:Y:S01]  /*7b10*/  VIADD R230, R9, 0x10 ;  /* 0x0000001009e67836 */ /* 0x000fe20000000000 */
[----:B------:R4:W5:Y:S01]  /*7b20*/  LDL.LU R5, [R1+0x38] ;  /* 0x0000380001057983 */ /* 0x0009620000300800 */
[----:B--2---:R-:W-:-:S03]  /*7b30*/  FFMA.FTZ R223, -R4, R4, 1 ;  /* 0x3f80000004df7423 */ /* 0x004fc60000010104 */
[----:B------:R4:W5:Y:S01]  /*7b40*/  LDL.LU R4, [R1+0x34] ;  /* 0x0000340001047983 */ /* 0x0009620000300800 */
[----:B------:R-:W-:Y:S01]  /*7b50*/  FMUL.FTZ R37, R90, R37 ;  /* 0x000000255a257220 */ /* 0x000fe20000410000 */
[----:B-1----:R-:W-:Y:S01]  /*7b60*/  FMUL.FTZ R224, R117, R226 ;  /* 0x000000e275e07220 */ /* 0x002fe20000410000 */
[----:B------:R-:W-:Y:S01]  /*7b70*/  FMUL.FTZ R232, R89, R232 ;  /* 0x000000e859e87220 */ /* 0x000fe20000410000 */
[----:B------:R1:W2:Y:S02]  /*7b80*/  LDS R226, [R10+0x380] ;  /* 0x000380000ae27984 */ /* 0x0002a40000000800 */
[----:B------:R-:W-:Y:S01]  /*7b90*/  FMUL.FTZ R224, R33, R224 ;  /* 0x000000e021e07220 */ /* 0x000fe20000410000 */
[----:B------:R-:W-:Y:S01]  /*7ba0*/  FFMA.FTZ R33, -R3, R3, 1 ;  /* 0x3f80000003217423 */ /* 0x000fe20000010103 */
[----:B------:R-:W-:Y:S01]  /*7bb0*/  FMUL.FTZ R73, R73, R36 ;  /* 0x0000002449497220 */ /* 0x000fe20000410000 */
[----:B------:R4:W5:Y:S01]  /*7bc0*/  LDL.LU R3, [R1+0x30] ;  /* 0x0000300001037983 */ /* 0x0009620000300800 */
[----:B------:R-:W-:Y:S01]  /*7bd0*/  FMUL.FTZ R223, R223, R232 ;  /* 0x000000e8dfdf7220 */ /* 0x000fe20000410000 */
[----:B-1----:R1:W4:Y:S02]  /*7be0*/  MUFU.EX2 R10, R222 ;  /* 0x000000de000a7308 */ /* 0x0023240000000800 */
[----:B-1----:R-:W-:Y:S01]  /*7bf0*/  FMUL.FTZ R222, R33, R28 ;  /* 0x0000001c21de7220 */ /* 0x002fe20000410000 */
[----:B------:R-:W-:-:S05]  /*7c00*/  FFMA.FTZ R28, -R2, R2, 1 ;  /* 0x3f800000021c7423 */ /* 0x000fca0000010102 */
[----:B------:R1:W4:Y:S01]  /*7c10*/  MUFU.EX2 R33, R220 ;  /* 0x000000dc00217308 */ /* 0x0003220000000800 */
[----:B------:R1:W5:Y:S02]  /*7c20*/  LDL.LU R2, [R1+0x2c] ;  /* 0x00002c0001027983 */ /* 0x0003640000300800 */
[----:B-1----:R-:W-:Y:S01]  /*7c30*/  FMUL.FTZ R220, R14, R31 ;  /* 0x0000001f0edc7220 */ /* 0x002fe20000410000 */
[----:B------:R-:W-:-:S03]  /*7c40*/  FMUL.FTZ R31, R28, R29 ;  /* 0x0000001d1c1f7220 */ /* 0x000fc60000410000 */
[----:B------:R-:W-:Y:S01]  /*7c50*/  FMUL.FTZ R29, R235, R220 ;  /* 0x000000dceb1d7220 */ /* 0x000fe20000410000 */
[----:B------:R-:W-:Y:S01]  /*7c60*/  FFMA.FTZ R220, -R19, R19, 1 ;  /* 0x3f80000013dc7423 */ /* 0x000fe20000010113 */
[----:B------:R-:W-:Y:S01]  /*7c70*/  VIADD R235, R9, 0x4 ;  /* 0x0000000409eb7836 */ /* 0x000fe20000000000 */
[----:B------:R1:W4:Y:S02]  /*7c80*/  MUFU.EX2 R19, R217 ;  /* 0x000000d900137308 */ /* 0x0003240000000800 */
[----:B-1----:R-:W-:Y:S01]  /*7c90*/  FMUL.FTZ R217, R21, R34 ;  /* 0x0000002215d97220 */ /* 0x002fe20000410000 */
[----:B------:R-:W-:Y:S02]  /*7ca0*/  FFMA.FTZ R34, -R75, R75, 1 ;  /* 0x3f8000004b227423 */ /* 0x000fe4000001014b */
[----:B--2---:R-:W1:Y:S02]  /*7cb0*/  SHFL.IDX PT, R75, R226, R235, 0x1f ;  /* 0x00001febe24b7589 */ /* 0x004e6400000e0000 */
[----:B------:R-:W-:-:S02]  /*7cc0*/  FMUL.FTZ R38, R34, R38 ;  /* 0x0000002622267220 */ /* 0x000fc40000410000 */
[----:B------:R-:W2:Y:S01]  /*7cd0*/  SHFL.IDX PT, R28, R226, R9, 0x1f ;  /* 0x00001f09e21c7589 */ /* 0x000ea200000e0000 */
[----:B------:R3:W-:Y:S01]  /*7ce0*/  MUFU.EX2 R34, R219 ;  /* 0x000000db00227308 */ /* 0x0007e20000000800 */
[----:B------:R-:W-:Y:S02]  /*7cf0*/  FMUL.FTZ R220, R220, R225 ;  /* 0x000000e1dcdc7220 */ /* 0x000fe40000410000 */
[----:B------:R-:W4:Y:S04]  /*7d00*/  SHFL.IDX PT, R225, R226, R230, 0x1f ;  /* 0x00001fe6e2e17589 */ /* 0x000f2800000e0000 */
[----:B---3--:R-:W3:Y:S01]  /*7d10*/  SHFL.IDX PT, R219, R226, R231, 0x1f ;  /* 0x00001fe7e2db7589 */ /* 0x008ee200000e0000 */
[--C-:B-1----:R-:W-:Y:S01]  /*7d20*/  FADD.FTZ R41, R41, -R75.reuse ;  /* 0x8000004b29297221 */ /* 0x102fe20000010000 */
[----:B------:R-:W-:Y:S01]  /*7d30*/  FADD.FTZ R43, R43, -R75 ;  /* 0x8000004b2b2b7221 */ /* 0x000fe20000010000 */
[--C-:B--2---:R-:W-:Y:S01]  /*7d40*/  FADD.FTZ R40, R40, -R28.reuse ;  /* 0x8000001c28287221 */ /* 0x104fe20000010000 */
[----:B------:R-:W-:Y:S01]  /*7d50*/  FADD.FTZ R28, R42, -R28 ;  /* 0x8000001c2a1c7221 */ /* 0x000fe20000010000 */
[----:B------:R-:W-:Y:S01]  /*7d60*/  FFMA.FTZ R42, -R78, R78, 1 ;  /* 0x3f8000004e2a7423 */ /* 0x000fe2000001014e */
[----:B------:R-:W-:Y:S01]  /*7d70*/  FMUL.FTZ R75, R96, R41 ;  /* 0x00000029604b7220 */ /* 0x000fe20000410000 */
[----:B----4-:R-:W-:Y:S01]  /*7d80*/  FADD.FTZ R48, R48, -R225 ;  /* 0x800000e130307221 */ /* 0x010fe20000010000 */
[----:B---3--:R-:W-:-:S02]  /*7d90*/  FADD.FTZ R47, R47, -R219 ;  /* 0x800000db2f2f7221 */ /* 0x008fc40000010000 */
[----:B------:R-:W-:Y:S01]  /*7da0*/  FMUL.FTZ R42, R42, R75 ;  /* 0x0000004b2a2a7220 */ /* 0x000fe20000410000 */
[----:B------:R-:W-:Y:S01]  /*7db0*/  FMUL.FTZ R75, R32, R48 ;  /* 0x00000030204b7220 */ /* 0x000fe20000410000 */
[----:B------:R-:W-:-:S04]  /*7dc0*/  FMUL.FTZ R47, R27, R47 ;  /* 0x0000002f1b2f7220 */ /* 0x000fc80000410000 */
[----:B------:R-:W-:Y:S01]  /*7dd0*/  FMUL.FTZ R48, R84, R47 ;  /* 0x0000002f54307220 */ /* 0x000fe20000410000 */
[----:B------:R-:W-:Y:S02]  /*7de0*/  FMUL.FTZ R47, R194, R75 ;  /* 0x0000004bc22f7220 */ /* 0x000fe40000410000 */
[----:B------:R-:W2:Y:S01]  /*7df0*/  LDL R194, [R1+0x18] ;  /* 0x0000180001c27983 */ /* 0x000ea20000100800 */
[----:B------:R-:W-:Y:S01]  /*7e00*/  FFMA.FTZ R21, -R20, R20, 1 ;  /* 0x3f80000014157423 */ /* 0x000fe20000010114 */
[----:B------:R-:W-:Y:S01]  /*7e10*/  FMUL.FTZ R36, R97, R39 ;  /* 0x0000002761247220 */ /* 0x000fe20000410000 */
[----:B------:R1:W-:Y:S01]  /*7e20*/  MUFU.EX2 R20, R221 ;  /* 0x000000dd00147308 */ /* 0x0003e20000000800 */
[----:B------:R-:W-:Y:S01]  /*7e30*/  FMUL.FTZ R39, R74, R37 ;  /* 0x000000254a277220 */ /* 0x000fe20000410000 */
[----:B------:R-:W-:Y:S01]  /*7e40*/  VIADD R232, R9, 0x8 ;  /* 0x0000000809e87836 */ /* 0x000fe20000000000 */
[----:B------:R-:W-:Y:S01]  /*7e50*/  LDS R74, [R11+0x380] ;  /* 0x000380000b4a7984 */ /* 0x000fe20000000800 */
[----:B-1----:R-:W-:-:S04]  /*7e60*/  FMUL.FTZ R221, R93, R228 ;  /* 0x000000e45ddd7220 */ /* 0x002fc80000410000 */
[----:B------:R-:W-:Y:S02]  /*7e70*/  FMUL.FTZ R221, R21, R221 ;  /* 0x000000dd15dd7220 */ /* 0x000fe40000410000 */
[----:B------:R1:W-:Y:S01]  /*7e80*/  MUFU.EX2 R21, R218 ;  /* 0x000000da00157308 */ /* 0x0003e20000000800 */
[----:B------:R-:W3:Y:S04]  /*7e90*/  SHFL.IDX PT, R227, R226, R229, 0x1f ;  /* 0x00001fe5e2e37589 */ /* 0x000ee800000e0000 */
[----:B-1----:R-:W1:Y:S01]  /*7ea0*/  SHFL.IDX PT, R218, R226, R232, 0x1f ;  /* 0x00001fe8e2da7589 */ /* 0x002e6200000e0000 */
[----:B------:R-:W-:Y:S01]  /*7eb0*/  FMUL.FTZ R40, R95, R40 ;  /* 0x000000285f287220 */ /* 0x000fe20000410000 */
[----:B------:R-:W-:Y:S01]  /*7ec0*/  FMUL.FTZ R43, R94, R43 ;  /* 0x0000002b5e2b7220 */ /* 0x000fe20000410000 */
[----:B------:R-:W-:-:S02]  /*7ed0*/  VIADD R234, R9, 0x1c ;  /* 0x0000001c09ea7836 */ /* 0x000fc40000000000 */
[----:B------:R-:W-:Y:S01]  /*7ee0*/  FMUL.FTZ R41, R77, R40 ;  /* 0x000000284d297220 */ /* 0x000fe20000410000 */
[----:B------:R-:W-:Y:S01]  /*7ef0*/  FMUL.FTZ R40, R80, R43 ;  /* 0x0000002b50287220 */ /* 0x000fe20000410000 */
[----:B------:R-:W-:Y:S01]  /*7f00*/  FADD.FTZ R50, R50, -R225 ;  /* 0x800000e132327221 */ /* 0x000fe20000010000 */
[----:B------:R-:W-:Y:S01]  /*7f10*/  FFMA.FTZ R43, -R83, R83, 1 ;  /* 0x3f800000532b7423 */ /* 0x000fe20000010153 */
[----:B------:R-:W-:Y:S01]  /*7f20*/  SHFL.IDX PT, R228, R226, R233, 0x1f ;  /* 0x00001fe9e2e47589 */ /* 0x000fe200000e0000 */
[----:B------:R-:W-:Y:S01]  /*7f30*/  FMUL.FTZ R28, R13, R28 ;  /* 0x0000001c0d1c7220 */ /* 0x000fe20000410000 */
[----:B------:R-:W-:Y:S02]  /*7f40*/  FMUL.FTZ R77, R10, R50 ;  /* 0x000000320a4d7220 */ /* 0x000fe40000410000 */
[----:B------:R-:W4:Y:S01]  /*7f50*/  SHFL.IDX PT, R226, R226, R234, 0x1f ;  /* 0x00001feae2e27589 */ /* 0x000f2200000e0000 */
[--C-:B---3--:R-:W-:Y:S01]  /*7f60*/  FADD.FTZ R49, R49, -R227.reuse ;  /* 0x800000e331317221 */ /* 0x108fe20000010000 */
[----:B------:R-:W-:Y:S01]  /*7f70*/  FADD.FTZ R51, R51, -R227 ;  /* 0x800000e333337221 */ /* 0x000fe20000010000 */
[----:B-1----:R-:W-:-:S04]  /*7f80*/  FADD.FTZ R46, R46, -R218 ;  /* 0x800000da2e2e7221 */ /* 0x002fc80000010000 */
[----:B------:R-:W-:Y:S01]  /*7f90*/  FMUL.FTZ R46, R18, R46 ;  /* 0x0000002e122e7220 */ /* 0x000fe20000410000 */
[----:B------:R-:W-:Y:S01]  /*7fa0*/  FMUL.FTZ R11, R79, R28 ;  /* 0x0000001c4f0b7220 */ /* 0x000fe20000410000 */
[----:B------:R-:W1:Y:S02]  /*7fb0*/  SHFL.IDX PT, R80, R74, R235, 0x1f ;  /* 0x00001feb4a507589 */ /* 0x000e6400000e0000 */
[----:B------:R-:W-:Y:S01]  /*7fc0*/  FMUL.FTZ R43, R43, R46 ;  /* 0x0000002e2b2b7220 */ /* 0x000fe20000410000 */
[----:B------:R-:W-:Y:S01]  /*7fd0*/  FFMA.FTZ R46, -R98, R98, 1 ;  /* 0x3f800000622e7423 */ /* 0x000fe20000010162 */
[----:B------:R-:W-:Y:S01]  /*7fe0*/  FMUL.FTZ R37, R76, R36 ;  /* 0x000000244c257220 */ /* 0x000fe20000410000 */
[----:B------:R-:W-:Y:S01]  /*7ff0*/  FFMA.FTZ R50, -R195, R195, 1 ;  /* 0x3f800000c3327423 */ /* 0x000fe200000101c3 */
[----:B------:R-:W-:Y:S01]  /*8000*/  FMUL.FTZ R49, R33, R49 ;  /* 0x0000003121317220 */ /* 0x000fe20000410000 */
[----:B------:R-:W-:Y:S01]  /*8010*/  FMUL.FTZ R28, R19, R51 ;  /* 0x00000033131c7220 */ /* 0x000fe20000410000 */
[----:B------:R-:W3:Y:S01]  /*8020*/  SHFL.IDX PT, R79, R74, R232, 0x1f ;  /* 0x00001fe84a4f7589 */ /* 0x000ee200000e0000 */
[----:B------:R-:W-:-:S03]  /*8030*/  FMUL.FTZ R46, R46, R77 ;  /* 0x0000004d2e2e7220 */ /* 0x000fc60000410000 */
[----:B------:R-:W3:Y:S01]  /*8040*/  SHFL.IDX PT, R76, R74, R231, 0x1f ;  /* 0x00001fe74a4c7589 */ /* 0x000ee200000e0000 */
[----:B------:R-:W-:-:S03]  /*8050*/  FMUL.FTZ R50, R50, R49 ;  /* 0x0000003132327220 */ /* 0x000fc60000410000 */
[----:B------:R-:W3:Y:S01]  /*8060*/  SHFL.IDX PT, R75, R74, R233, 0x1f ;  /* 0x00001fe94a4b7589 */ /* 0x000ee200000e0000 */
[----:B------:R-:W-:Y:S01]  /*8070*/  FMUL.FTZ R72, R72, R35 ;  /* 0x0000002348487220 */ /* 0x000fe20000410000 */
[----:B------:R-:W-:Y:S02]  /*8080*/  FMUL.FTZ R49, R99, R28 ;  /* 0x0000001c63317220 */ /* 0x000fe40000410000 */
[----:B------:R-:W3:Y:S01]  /*8090*/  SHFL.IDX PT, R83, R74, R9, 0x1f ;  /* 0x00001f094a537589 */ /* 0x000ee200000e0000 */
[----:B------:R-:W1:Y:S03]  /*80a0*/  MUFU.EX2 R35, R216 ;  /* 0x000000d800237308 */ /* 0x000e660000000800 */
[----:B------:R-:W3:Y:S04]  /*80b0*/  SHFL.IDX PT, R77, R74, R230, 0x1f ;  /* 0x00001fe64a4d7589 */ /* 0x000ee800000e0000 */
[----:B------:R-:W3:Y:S01]  /*80c0*/  SHFL.IDX PT, R28, R74, R229, 0x1f ;  /* 0x00001fe54a1c7589 */ /* 0x000ee200000e0000 */
[----:B------:R-:W-:Y:S01]  /*80d0*/  FADD.FTZ R45, R45, -R219 ;  /* 0x800000db2d2d7221 */ /* 0x000fe20000010000 */
[----:B------:R-:W-:-:S02]  /*80e0*/  FADD.FTZ R44, R44, -R218 ;  /* 0x800000da2c2c7221 */ /* 0x000fc40000010000 */
[----:B------:R3:W3:Y:S01]  /*80f0*/  SHFL.IDX PT, R78, R74, R234, 0x1f ;  /* 0x00001fea4a4e7589 */ /* 0x0006e200000e0000 */
[----:B------:R-:W-:Y:S01]  /*8100*/  FMUL.FTZ R45, R25, R45 ;  /* 0x0000002d192d7220 */ /* 0x000fe20000410000 */
[----:B----4-:R-:W-:Y:S01]  /*8110*/  FADD.FTZ R55, R55, -R226 ;  /* 0x800000e237377221 */ /* 0x010fe20000010000 */
[----:B------:R-:W-:Y:S01]  /*8120*/  FMUL.FTZ R44, R12, R44 ;  /* 0x0000002c0c2c7220 */ /* 0x000fe20000410000 */
[----:B------:R-:W-:Y:S01]  /*8130*/  FADD.FTZ R52, R52, -R228 ;  /* 0x800000e434347221 */ /* 0x000fe20000010000 */
[----:B------:R-:W4:Y:S01]  /*8140*/  MUFU.EX2 R36, R206 ;  /* 0x000000ce00247308 */ /* 0x000f220000000800 */
[----:B------:R-:W-:Y:S01]  /*8150*/  FMUL.FTZ R45, R82, R45 ;  /* 0x0000002d522d7220 */ /* 0x000fe20000410000 */
[----:B------:R-:W-:Y:S01]  /*8160*/  FADD.FTZ R53, R53, -R226 ;  /* 0x800000e235357221 */ /* 0x000fe20000010000 */
[----:B------:R-:W-:Y:S01]  /*8170*/  FMUL.FTZ R44, R81, R44 ;  /* 0x0000002c512c7220 */ /* 0x000fe20000410000 */
[----:B-1----:R-:W-:Y:S01]  /*8180*/  FMUL.FTZ R82, R35, R55 ;  /* 0x0000003723527220 */ /* 0x002fe20000410000 */
[--C-:B------:R-:W-:Y:S01]  /*8190*/  FADD.FTZ R57, R57, -R80.reuse ;  /* 0x8000005039397221 */ /* 0x100fe20000010000 */
[----:B------:R-:W-:Y:S01]  /*81a0*/  FMUL.FTZ R81, R20, R52 ;  /* 0x0000003414517220 */ /* 0x000fe20000410000 */
[----:B------:R-:W-:Y:S01]  /*81b0*/  FADD.FTZ R80, R59, -R80 ;  /* 0x800000503b507221 */ /* 0x000fe20000010000 */
[----:B---3--:R-:W-:Y:S01]  /*81c0*/  FADD.FTZ R55, R60, -R79 ;  /* 0x8000004f3c377221 */ /* 0x008fe20000010000 */
[----:B------:R-:W-:Y:S01]  /*81d0*/  FADD.FTZ R60, R63, -R76 ;  /* 0x8000004c3f3c7221 */ /* 0x000fe20000010000 */
[--C-:B------:R-:W-:Y:S01]  /*81e0*/  FADD.FTZ R68, R68, -R75.reuse ;  /* 0x8000004b44447221 */ /* 0x100fe20000010000 */
[----:B------:R-:W-:Y:S01]  /*81f0*/  FADD.FTZ R63, R70, -R75 ;  /* 0x8000004b463f7221 */ /* 0x000fe20000010000 */
[----:B------:R-:W1:Y:S01]  /*8200*/  MUFU.EX2 R74, R213 ;  /* 0x000000d5004a7308 */ /* 0x000e620000000800 */
[----:B------:R-:W-:Y:S01]  /*8210*/  FMUL.FTZ R52, R34, R53 ;  /* 0x0000003522347220 */ /* 0x000fe20000410000 */
[----:B------:R-:W-:Y:S01]  /*8220*/  FADD.FTZ R58, R58, -R83 ;  /* 0x800000533a3a7221 */ /* 0x000fe20000010000 */
[--C-:B------:R-:W-:Y:S01]  /*8230*/  FADD.FTZ R64, R64, -R77.reuse ;  /* 0x8000004d40407221 */ /* 0x100fe20000010000 */
[----:B------:R-:W-:Y:S01]  /*8240*/  FADD.FTZ R59, R66, -R77 ;  /* 0x8000004d423b7221 */ /* 0x000fe20000010000 */
[----:B------:R-:W-:Y:S01]  /*8250*/  FMUL.FTZ R53, R100, R81 ;  /* 0x0000005164357220 */ /* 0x000fe20000410000 */
[----:B------:R-:W-:Y:S01]  /*8260*/  FFMA.FTZ R77, -R107, R107, 1 ;  /* 0x3f8000006b4d7423 */ /* 0x000fe2000001016b */
[----:B------:R-:W-:Y:S01]  /*8270*/  FMUL.FTZ R80, R201, R80 ;  /* 0x00000050c9507220 */ /* 0x000fe20000410000 */
[----:B------:R-:W3:Y:S01]  /*8280*/  MUFU.EX2 R75, R214 ;  /* 0x000000d6004b7308 */ /* 0x000ee20000000800 */
[----:B------:R-:W-:Y:S01]  /*8290*/  FADD.FTZ R81, R56, -R83 ;  /* 0x8000005338517221 */ /* 0x000fe20000010000 */
[----:B------:R-:W-:Y:S01]  /*82a0*/  FADD.FTZ R62, R62, -R79 ;  /* 0x8000004f3e3e7221 */ /* 0x000fe20000010000 */
[----:B------:R-:W-:Y:S01]  /*82b0*/  FADD.FTZ R56, R65, -R28 ;  /* 0x8000001c41387221 */ /* 0x000fe20000010000 */
[----:B------:R-:W-:Y:S01]  /*82c0*/  FADD.FTZ R54, R54, -R228 ;  /* 0x800000e436367221 */ /* 0x000fe20000010000 */
[----:B------:R-:W-:Y:S01]  /*82d0*/  FMUL.FTZ R65, R199, R58 ;  /* 0x0000003ac7417220 */ /* 0x000fe20000410000 */
[----:B------:R-:W-:Y:S01]  /*82e0*/  FMUL.FTZ R58, R200, R57 ;  /* 0x00000039c83a7220 */ /* 0x000fe20000410000 */
        /* <DEDUP_REMOVED lines=9> */
[----:B------:R-:W-:Y:S01]  /*8380*/  FFMA.FTZ R76, -R104, R104, 1 ;  /* 0x3f800000684c7423 */ /* 0x000fe20000010168 */
[----:B----4-:R-:W-:Y:S01]  /*8390*/  FMUL.FTZ R81, R36, R81 ;  /* 0x0000005124517220 */ /* 0x010fe20000410000 */
[----:B------:R-:W-:Y:S01]  /*83a0*/  FMUL.FTZ R57, R209, R56 ;  /* 0x00000038d1397220 */ /* 0x000fe20000410000 */
[----:B------:R-:W-:Y:S01]  /*83b0*/  FMUL.FTZ R51, R51, R54 ;  /* 0x0000003633337220 */ /* 0x000fe20000410000 */
[--C-:B------:R-:W-:Y:S01]  /*83c0*/  FADD.FTZ R69, R69, -R78.reuse ;  /* 0x8000004e45457221 */ /* 0x100fe20000010000 */
[----:B------:R-:W-:Y:S01]  /*83d0*/  FFMA.FTZ R98, -R113, R113, 1 ;  /* 0x3f80000071627423 */ /* 0x000fe20000010171 */
[----:B------:R-:W-:Y:S01]  /*83e0*/  FFMA.FTZ R99, -R115, R115, 1 ;  /* 0x3f80000073637423 */ /* 0x000fe20000010173 */
[----:B------:R-:W-:Y:S01]  /*83f0*/  FMUL.FTZ R56, R210, R67 ;  /* 0x00000043d2387220 */ /* 0x000fe20000410000 */
[----:B------:R-:W-:Y:S01]  /*8400*/  FMUL.FTZ R54, R101, R52 ;  /* 0x0000003465367220 */ /* 0x000fe20000410000 */
[----:B------:R-:W-:Y:S01]  /*8410*/  FADD.FTZ R28, R71, -R78 ;  /* 0x8000004e471c7221 */ /* 0x000fe20000010000 */
        /* <DEDUP_REMOVED lines=9> */
[----:B------:R-:W-:Y:S01]  /*84b0*/  FMUL.FTZ R98, R98, R57 ;  /* 0x0000003962627220 */ /* 0x000fe20000410000 */
[----:B------:R-:W-:Y:S01]  /*84c0*/  FMUL.FTZ R99, R99, R56 ;  /* 0x0000003863637220 */ /* 0x000fe20000410000 */
[----:B-1----:R-:W-:Y:S01]  /*84d0*/  FMUL.FTZ R69, R74, R69 ;  /* 0x000000454a457220 */ /* 0x002fe20000410000 */
[----:B------:R-:W-:Y:S01]  /*84e0*/  F2FP.BF16.F32.PACK_AB R71, R29, R30 ;  /* 0x0000001e1d47723e */ /* 0x000fe200000010ff */
[----:B------:R-:W-:Y:S01]  /*84f0*/  FFMA.FTZ R83, -R112, R112, 1 ;  /* 0x3f80000070537423 */ /* 0x000fe20000010170 */
[----:B------:R-:W-:Y:S01]  /*8500*/  FFMA.FTZ R84, -R114, R114, 1 ;  /* 0x3f80000072547423 */ /* 0x000fe20000010172 */
        /* <DEDUP_REMOVED lines=25> */
[----:B------:R-:W-:Y:S01]  /*86a0*/  UMOV UR6, UR4 ;  /* 0x0000000400067c82 */ /* 0x000fe20008000000 */
[----:B------:R-:W-:Y:S01]  /*86b0*/  F2FP.BF16.F32.PACK_AB R62, R45, R44 ;  /* 0x0000002c2d3e723e */ /* 0x000fe200000010ff */
[----:B------:R-:W-:Y:S01]  /*86c0*/  UMOV UR7, 0x40000040 ;  /* 0x4000004000077882 */ /* 0x000fe20000000000 */
[----:B------:R-:W-:Y:S01]  /*86d0*/  F2FP.BF16.F32.PACK_AB R63, R48, R43 ;  /* 0x0000002b303f723e */ /* 0x000fe200000010ff */
[----:B------:R-:W3:Y:S01]  /*86e0*/  LDL R37, [R1+0x24] ;  /* 0x0000240001257983 */ /* 0x000ee20000100800 */
        /* <DEDUP_REMOVED lines=78> */
[----:B------:R-:W-:Y:S01]  /*8bd0*/  UMOV UR5, 0x40000040 ;  /* 0x4000004000057882 */ /* 0x000fe20000000000 */
[----:B------:R-:W-:Y:S02]  /*8be0*/  WARPGROUP.DEPBAR.LE gsb0, 0x0 ;  /* 0x00008000000079c5 */ /* 0x000fe40000010000 */
[----:B------:R2:W-:Y:S06]  /*8bf0*/  MEMBAR.ALL.CTA ;  /* 0x0000000000007992 */ /* 0x0005ec0000008000 */
[----:B--2---:R-:W2:Y:S02]  /*8c00*/  FENCE.VIEW.ASYNC.S ;  /* 0x00000000000073c6 */ /* 0x004ea40000000000 */
[----:B--2---:R-:W-:Y:S06]  /*8c10*/  BAR.SYNC.DEFER_BLOCKING 0x9, 0x100 ;  /* 0x0244000000007b1d */ /* 0x004fec0000010000 */
[----:B------:R-:W-:-:S06]  /*8c20*/  WARPGROUP.ARRIVE ;  /* 0x00000000000079c5 */ /* 0x000fcc0000000000 */
[----:B------:R-:W-:Y:S01]  /*8c30*/  HGMMA.64x16x16.F32.BF16 R40, gdesc[UR4].tnspA, RZ, !UPT, gsb0 ;  /* 0x20200000042879f0 */ /* 0x000fe2000c0018ff */
[----:B------:R-:W-:Y:S01]  /*8c40*/  UIADD3 UR10, UR6, 0x100, URZ ;  /* 0x00000100060a7890 */ /* 0x000fe2000fffe03f */
[----:B------:R-:W-:Y:S01]  /*8c50*/  UMOV UR8, UR4 ;  /* 0x0000000400087c82 */ /* 0x000fe20008000000 */
[----:B------:R-:W-:Y:S01]  /*8c60*/  UMOV UR9, UR5 ;  /* 0x0000000500097c82 */ /* 0x000fe20008000000 */
[----:B------:R-:W-:Y:S01]  /*8c70*/  UMOV UR11, 0x40000040 ;  /* 0x40000040000b7882 */ /* 0x000fe20000000000 */
[----:B------:R-:W-:Y:S02]  /*8c80*/  WARPGROUP.DEPBAR.LE gsb0, 0x0 ;  /* 0x00008000000079c5 */ /* 0x000fe40000010000 */
[----:B------:R-:W-:-:S06]  /*8c90*/  WARPGROUP.ARRIVE ;  /* 0x00000000000079c5 */ /* 0x000fcc0000000000 */
[----:B------:R-:W-:Y:S01]  /*8ca0*/  HGMMA.64x16x16.F32.BF16 R32, gdesc[UR8].tnspA, RZ, !UPT, gsb0 ;  /* 0x20200000082079f0 */ /* 0x000fe2000c0018ff */
[----:B------:R-:W-:Y:S01]  /*8cb0*/  UIADD3 UR12, UR6, 0x200, URZ ;  /* 0x00000200060c7890 */ /* 0x000fe2000fffe03f */
[----:B------:R-:W-:Y:S01]  /*8cc0*/  UMOV UR8, UR4 ;  /* 0x0000000400087c82 */ /* 0x000fe20008000000 */
[----:B------:R-:W-:Y:S01]  /*8cd0*/  UMOV UR9, UR5 ;  /* 0x0000000500097c82 */ /* 0x000fe20008000000 */
[----:B------:R-:W-:-:S04]  /*8ce0*/  UMOV UR11, 0x40000040 ;  /* 0x40000040000b7882 */ /* 0x000fc80000000000 */
        /* <DEDUP_REMOVED lines=139> */
[----:B-1----:R-:W-:Y:S05]  /*95a0*/  @!P0 BRA `(.L_x_2468) ;  /* 0x0000000000048947 */ /* 0x002fea0003800000 */
[----:B------:R-:W-:Y:S01]  /*95b0*/  BPT.TRAP 0x1 ;  /* 0x000000040000795c */ /* 0x000fe20000300000 */
.L_x_2468:
        /* <DEDUP_REMOVED lines=13> */
[----:B------:R-:W-:Y:S02]  /*9690*/  VIADD R11, R10, 0x9 ;  /* 0x000000090a0b7836 */ /* 0x000fe40000000000 */
[----:B------:R-:W1:Y:S02]  /*96a0*/  S2R R10, SR_TID.X ;  /* 0x00000000000a7919 */ /* 0x000e640000002100 */
        /* <DEDUP_REMOVED lines=43> */
.L_x_2469:
[----:B------:R-:W-:Y:S01]  /*9960*/  VIADD R16, R16, 0x1 ;  /* 0x0000000110107836 */ /* 0x000fe20000000000 */
[----:B------:R-:W-:Y:S01]  /*9970*/  IADD3 R6, R6, 0x26820, RZ ;  /* 0x0002682006067810 */ /* 0x000fe20007ffe0ff */
[----:B------:R-:W-:-:S03]  /*9980*/  VIADD R0, R0, 0x1 ;  /* 0x0000000100007836 */ /* 0x000fc60000000000 */
[----:B------:R-:W-:Y:S02]  /*9990*/  ISETP.GE.AND P1, PT, R16, UR37, PT ;  /* 0x0000002510007c0c */ /* 0x000fe4000bf26270 */
[C---:B------:R-:W-:Y:S02]  /*99a0*/  ISETP.NE.AND P0, PT, R0.reuse, 0x2, PT ;  /* 0x000000020000780c */ /* 0x040fe40003f05270 */
[----:B------:R-:W-:Y:S02]  /*99b0*/  PRMT R6, RZ, 0x654, R6 ;  /* 0x00000654ff067816 */ /* 0x000fe40000000006 */
[----:B--2---:R-:W-:Y:S02]  /*99c0*/  SEL R5, RZ, 0x1, P0 ;  /* 0x00000001ff057807 */ /* 0x004fe40000000000 */
[----:B------:R3:W-:Y:S01]  /*99d0*/  SYNCS.ARRIVE.TRANS64.RED.A1T0 RZ, [R6+URZ], RZ ;  /* 0x000000ff06ff79a7 */ /* 0x0007e2000810043f */
[----:B------:R-:W-:Y:S02]  /*99e0*/  SEL R0, R0, RZ, P0 ;  /* 0x000000ff00007207 */ /* 0x000fe40000000000 */
[----:B------:R-:W-:-:S02]  /*99f0*/  LOP3.LUT R4, R4, R5, RZ, 0x3c, !PT ;  /* 0x0000000504047212 */ /* 0x000fc400078e3cff */
[----:B------:R-:W-:Y:S05]  /*9a00*/  @!P1 BRA `(.L_x_2470) ;  /* 0xffffffc400309947 */ /* 0x000fea000383ffff */
.L_x_2459:
        /* <DEDUP_REMOVED lines=34> */
.L_x_2439:
[----:B------:R-:W-:Y:S05]  /*9c30*/  @P0 BRA `(.L_x_2471) ;  /* 0x0000000800c80947 */ /* 0x000fea0003800000 */
[----:B------:R-:W4:Y:S01]  /*9c40*/  S2R R3, SR_CgaCtaId ;  /* 0x0000000000037919 */ /* 0x000f220000008800 */
[----:B------:R-:W-:-:S04]  /*9c50*/  MOV R0, 0x400 ;  /* 0x0000040000007802 */ /* 0x000fc80000000f00 */
[----:B----4-:R-:W-:-:S04]  /*9c60*/  LEA R17, R3, R0, 0x18 ;  /* 0x0000000003117211 */ /* 0x010fc800078ec0ff */
[----:B------:R-:W-:-:S13]  /*9c70*/  LOP3.LUT P0, RZ, R17, 0x3ff, RZ, 0xc0, !PT ;  /* 0x000003ff11ff7812 */ /* 0x000fda000780c0ff */
[----:B------:R-:W-:Y:S05]  /*9c80*/  @!P0 BRA `(.L_x_2472) ;  /* 0x0000000000408947 */ /* 0x000fea0003800000 */
[----:B------:R-:W-:Y:S01]  /*9c90*/  MOV R0, 0x0 ;  /* 0x0000000000007802 */ /* 0x000fe20000000f00 */
[----:B------:R-:W-:Y:S01]  /*9ca0*/  ULDC.64 UR4, c[0x4][0x90] ;  /* 0x0100240000047ab9 */ /* 0x000fe20000000a00 */
[----:B------:R-:W-:Y:S01]  /*9cb0*/  ULDC.64 UR6, c[0x4][0x98] ;  /* 0x0100260000067ab9 */ /* 0x000fe20000000a00 */
[----:B------:R-:W-:Y:S01]  /*9cc0*/  MOV R4, UR4 ;  /* 0x0000000400047c02 */ /* 0x000fe20008000f00 */
[----:B------:R4:W4:Y:S01]  /*9cd0*/  LDC.64 R2, c[0x4][R0] ;  /* 0x0100000000027b82 */ /* 0x0009220000000a00 */
[----:B------:R-:W-:Y:S01]  /*9ce0*/  IMAD.U32 R5, RZ, RZ, UR5 ;  /* 0x00000005ff057e24 */ /* 0x000fe2000f8e00ff */
[----:B------:R-:W-:Y:S01]  /*9cf0*/  ULDC.64 UR4, c[0x4][0x18] ;  /* 0x0100060000047ab9 */ /* 0x000fe20000000a00 */
[----:B---3--:R-:W-:Y:S01]  /*9d00*/  IMAD.U32 R6, RZ, RZ, UR6 ;  /* 0x00000006ff067e24 */ /* 0x008fe2000f8e00ff */
[----:B------:R-:W-:Y:S01]  /*9d10*/  MOV R7, UR7 ;  /* 0x0000000700077c02 */ /* 0x000fe20008000f00 */
[----:B------:R-:W-:Y:S01]  /*9d20*/  IMAD.U32 R10, RZ, RZ, UR4 ;  /* 0x00000004ff0a7e24 */ /* 0x000fe2000f8e00ff */
[----:B--2---:R-:W-:Y:S01]  /*9d30*/  MOV R8, 0x70 ;  /* 0x0000007000087802 */ /* 0x004fe20000000f00 */
[----:B------:R-:W-:-:S02]  /*9d40*/  IMAD.U32 R11, RZ, RZ, UR5 ;  /* 0x00000005ff0b7e24 */ /* 0x000fc4000f8e00ff */
[----:B------:R-:W-:Y:S02]  /*9d50*/  IMAD.MOV.U32 R12, RZ, RZ, 0x1 ;  /* 0x00000001ff0c7424 */ /* 0x000fe400078e00ff */
[----:B-1----:R-:W-:-:S07]  /*9d60*/  IMAD.MOV.U32 R13, RZ, RZ, RZ ;  /* 0x000000ffff0d7224 */ /* 0x002fce00078e00ff */
[----:B------:R-:W-:-:S07]  /*9d70*/  LEPC R20, `(.L_x_2472) ;  /* 0x000000001014794e */ /* 0x000fce0000000000 */
[----:B----4-:R-:W-:Y:S05]  /*9d80*/  CALL.ABS.NOINC R2 ;  /* 0x0000000002007343 */ /* 0x010fea0003c00000 */
.L_x_2472:
        /* <DEDUP_REMOVED lines=11> */
[----:B---3--:R-:W-:Y:S01]  /*9e40*/  MOV R6, UR4 ;  /* 0x0000000400067c02 */ /* 0x008fe20008000f00 */
[----:B------:R-:W-:Y:S01]  /*9e50*/  IMAD.U32 R7, RZ, RZ, UR5 ;  /* 0x00000005ff077e24 */ /* 0x000fe2000f8e00ff */
[----:B------:R-:W-:Y:S01]  /*9e60*/  MOV R11, UR7 ;  /* 0x00000007000b7c02 */ /* 0x000fe20008000f00 */
[----:B--2---:R-:W-:Y:S01]  /*9e70*/  IMAD.MOV.U32 R8, RZ, RZ, 0x70 ;  /* 0x00000070ff087424 */ /* 0x004fe200078e00ff */
[----:B-1----:R-:W-:Y:S01]  /*9e80*/  MOV R13, RZ ;  /* 0x000000ff000d7202 */ /* 0x002fe20000000f00 */
[----:B------:R-:W-:-:S07]  /*9e90*/  IMAD.MOV.U32 R12, RZ, RZ, 0x1 ;  /* 0x00000001ff0c7424 */ /* 0x000fce00078e00ff */
[----:B------:R-:W-:-:S07]  /*9ea0*/  LEPC R20, `(.L_x_2473) ;  /* 0x000000001014794e */ /* 0x000fce0000000000 */
[----:B----4-:R-:W-:Y:S05]  /*9eb0*/  CALL.ABS.NOINC R2 ;  /* 0x0000000002007343 */ /* 0x010fea0003c00000 */
.L_x_2473:
        /* <DEDUP_REMOVED lines=9> */
[----:B---3--:R-:W-:Y:S01]  /*9f50*/  MOV R6, UR6 ;  /* 0x0000000600067c02 */ /* 0x008fe20008000f00 */
[----:B------:R-:W-:Y:S01]  /*9f60*/  IMAD.U32 R7, RZ, RZ, UR7 ;  /* 0x00000007ff077e24 */ /* 0x000fe2000f8e00ff */
[----:B------:R-:W-:Y:S01]  /*9f70*/  MOV R11, UR5 ;  /* 0x00000005000b7c02 */ /* 0x000fe20008000f00 */
[----:B------:R-:W-:Y:S01]  /*9f80*/  IMAD.U32 R10, RZ, RZ, UR4 ;  /* 0x00000004ff0a7e24 */ /* 0x000fe2000f8e00ff */
[----:B-1----:R-:W-:Y:S01]  /*9f90*/  MOV R13, RZ ;  /* 0x000000ff000d7202 */ /* 0x002fe20000000f00 */
[----:B--2---:R-:W-:-:S02]  /*9fa0*/  IMAD.MOV.U32 R8, RZ, RZ, 0x70 ;  /* 0x00000070ff087424 */ /* 0x004fc400078e00ff */
[----:B------:R-:W-:-:S07]  /*9fb0*/  IMAD.MOV.U32 R12, RZ, RZ, 0x1 ;  /* 0x00000001ff0c7424 */ /* 0x000fce00078e00ff */
[----:B------:R-:W-:-:S07]  /*9fc0*/  LEPC R20, `(.L_x_2474) ;  /* 0x000000001014794e */ /* 0x000fce0000000000 */
[----:B----4-:R-:W-:Y:S05]  /*9fd0*/  CALL.ABS.NOINC R2 ;  /* 0x0000000002007343 */ /* 0x010fea0003c00000 */
.L_x_2474:
        /* <DEDUP_REMOVED lines=18> */
.L_x_2475:
[----:B------:R-:W4:Y:S01]  /*a100*/  S2R R0, SR_TID.X ;  /* 0x0000000000007919 */ /* 0x000f220000002100 */
        /* <DEDUP_REMOVED lines=17> */
[----:B----4-:R-:W-:Y:S01]  /*a220*/  VIADD R7, R0, 0xffffff80 ;  /* 0xffffff8000077836 */ /* 0x010fe20000000000 */
        /* <DEDUP_REMOVED lines=8> */
[----:B---3--:R-:W-:Y:S01]  /*a2b0*/  SHF.R.S32.HI R6, RZ, 0x5, R2 ;  /* 0x00000005ff067819 */ /* 0x008fe20000011402 */
[----:B------:R-:W-:Y:S01]  /*a2c0*/  IMAD.IADD R0, R7, 0x1, -R0 ;  /* 0x0000000107007824 */ /* 0x000fe200078e0a00 */
[----:B------:R-:W-:Y:S01]  /*a2d0*/  F2FP.BF16.F32.PACK_AB R122, R125, R124 ;  /* 0x0000007c7d7a723e */ /* 0x000fe200000010ff */
[----:B------:R-:W-:Y:S01]  /*a2e0*/  IMAD.SHL.U32 R7, R4, 0x8, RZ ;  /* 0x0000000804077824 */ /* 0x000fe200078e00ff */
[----:B------:R-:W-:Y:S02]  /*a2f0*/  F2FP.BF16.F32.PACK_AB R123, R127, R126 ;  /* 0x0000007e7f7b723e */ /* 0x000fe400000010ff */
[----:B------:R-:W-:Y:S02]  /*a300*/  SHF.R.S32.HI R3, RZ, 0x1f, R0 ;  /* 0x0000001fff037819 */ /* 0x000fe40000011400 */
[----:B------:R-:W-:Y:S02]  /*a310*/  F2FP.BF16.F32.PACK_AB R129, R131, R130 ;  /* 0x000000828381723e */ /* 0x000fe400000010ff */
[----:B------:R-:W-:-:S02]  /*a320*/  LEA.HI R3, R3, R0, RZ, 0x3 ;  /* 0x0000000003037211 */ /* 0x000fc400078f18ff */
[----:B------:R-:W-:Y:S02]  /*a330*/  F2FP.BF16.F32.PACK_AB R136, R137, R136 ;  /* 0x000000888988723e */ /* 0x000fe400000010ff */
[C---:B------:R-:W-:Y:S02]  /*a340*/  LOP3.LUT R5, R3.reuse, 0xfffffff8, RZ, 0xc0, !PT ;  /* 0xfffffff803057812 */ /* 0x040fe400078ec0ff */
[----:B------:R-:W-:Y:S02]  /*a350*/  SHF.L.U32 R3, R3, 0x6, RZ ;  /* 0x0000000603037819 */ /* 0x000fe400000006ff */
[----:B------:R-:W-:Y:S02]  /*a360*/  IADD3 R5, R0, -R5, RZ ;  /* 0x8000000500057210 */ /* 0x000fe40007ffe0ff */
[----:B------:R-:W-:Y:S02]  /*a370*/  LOP3.LUT R3, R3, 0x7ffffe00, RZ, 0xc0, !PT ;  /* 0x7ffffe0003037812 */ /* 0x000fe400078ec0ff */
[C---:B------:R-:W-:Y:S01]  /*a380*/  R2P PR, R5.reuse, 0x6 ;  /* 0x0000000605007804 */ /* 0x040fe20000000000 */
[----:B------:R-:W-:Y:S01]  /*a390*/  IMAD.SHL.U32 R0, R5, 0x40, RZ ;  /* 0x0000004005007824 */ /* 0x000fe200078e00ff */
[----:B------:R-:W-:Y:S01]  /*a3a0*/  F2FP.BF16.F32.PACK_AB R130, R133, R132 ;  /* 0x000000848582723e */ /* 0x000fe200000010ff */
[----:B------:R-:W-:Y:S01]  /*a3b0*/  IMAD R3, R6, 0x400, R3 ;  /* 0x0000040006037824 */ /* 0x000fe200078e0203 */
[----:B------:R-:W-:Y:S01]  /*a3c0*/  F2FP.BF16.F32.PACK_AB R131, R135, R134 ;  /* 0x000000868783723e */ /* 0x000fe200000010ff */
[----:B------:R-:W-:Y:S01]  /*a3d0*/  IMAD.MOV.U32 R5, RZ, RZ, 0x40 ;  /* 0x00000040ff057424 */ /* 0x000fe200078e00ff */
[----:B------:R-:W-:-:S02]  /*a3e0*/  LOP3.LUT R0, R0, 0x1c0, RZ, 0xc0, !PT ;  /* 0x000001c000007812 */ /* 0x000fc400078ec0ff */
[----:B------:R-:W-:Y:S02]  /*a3f0*/  F2FP.BF16.F32.PACK_AB R137, R139, R138 ;  /* 0x0000008a8b89723e */ /* 0x000fe400000010ff */
[----:B------:R-:W-:Y:S02]  /*a400*/  LOP3.LUT R7, R0, 0x8, R7, 0xf8, !PT ;  /* 0x0000000800077812 */ /* 0x000fe400078ef807 */
[----:B------:R-:W-:Y:S02]  /*a410*/  SHF.R.U32.HI R0, RZ, 0x3, R0 ;  /* 0x00000003ff007819 */ /* 0x000fe40000011600 */
[----:B------:R-:W-:Y:S02]  /*a420*/  SEL R5, R5, 0xffffffc0, !P2 ;  /* 0xffffffc005057807 */ /* 0x000fe40005000000 */
[----:B------:R-:W-:Y:S02]  /*a430*/  LOP3.LUT R0, R7, R0, RZ, 0x3c, !PT ;  /* 0x0000000007007212 */ /* 0x000fe400078e3cff */
[----:B------:R-:W-:-:S02]  /*a440*/  F2FP.BF16.F32.PACK_AB R144, R145, R144 ;  /* 0x000000909190723e */ /* 0x000fc400000010ff */
[----:B------:R-:W-:Y:S01]  /*a450*/  F2FP.BF16.F32.PACK_AB R138, R141, R140 ;  /* 0x0000008c8d8a723e */ /* 0x000fe200000010ff */
[----:B------:R-:W-:Y:S01]  /*a460*/  IMAD.IADD R0, R0, 0x1, R3 ;  /* 0x0000000100007824 */ /* 0x000fe200078e0203 */
[----:B------:R-:W-:Y:S02]  /*a470*/  MOV R3, 0x20 ;  /* 0x0000002000037802 */ /* 0x000fe40000000f00 */
[----:B------:R-:W-:Y:S01]  /*a480*/  F2FP.BF16.F32.PACK_AB R139, R143, R142 ;  /* 0x0000008e8f8b723e */ /* 0x000fe200000010ff */
[----:B------:R-:W-:Y:S01]  /*a490*/  IMAD R0, R0, 0x2, R17 ;  /* 0x0000000200007824 */ /* 0x000fe200078e0211 */
[----:B------:R-:W-:Y:S02]  /*a4a0*/  SEL R3, R3, 0xffffffe0, !P1 ;  /* 0xffffffe003037807 */ /* 0x000fe40004800000 */
[----:B------:R-:W-:Y:S02]  /*a4b0*/  F2FP.BF16.F32.PACK_AB R145, R147, R146 ;  /* 0x000000929391723e */ /* 0x000fe400000010ff */
[--C-:B------:R-:W-:Y:S01]  /*a4c0*/  IADD3 R4, R5, 0x4000, R0.reuse ;  /* 0x0000400005047810 */ /* 0x100fe20007ffe000 */
[----:B------:R-:W-:Y:S01]  /*a4d0*/  STSM.16.M88.4 [R0+0x4000], R152 ;  /* 0x0040009800007844 */ /* 0x000fe20000000200 */
[----:B------:R-:W-:-:S02]  /*a4e0*/  IADD3 R2, R3, 0x4000, R0 ;  /* 0x0000400003027810 */ /* 0x000fc40007ffe000 */
[----:B------:R-:W-:Y:S01]  /*a4f0*/  IADD3 R3, R3, R4, RZ ;  /* 0x0000000403037210 */ /* 0x000fe20007ffe0ff */
[----:B------:R-:W3:Y:S01]  /*a500*/  SHFL.IDX PT, R5, R6, RZ, 0x1f ;  /* 0x00001fff06057589 */ /* 0x000ee200000e0000 */
[----:B------:R-:W-:Y:S02]  /*a510*/  F2FP.BF16.F32.PACK_AB R146, R149, R148 ;  /* 0x000000949592723e */ /* 0x000fe400000010ff */
[----:B------:R-:W-:Y:S01]  /*a520*/  F2FP.BF16.F32.PACK_AB R147, R151, R150 ;  /* 0x000000969793723e */ /* 0x000fe200000010ff */
[----:B------:R4:W-:Y:S04]  /*a530*/  STSM.16.M88.4 [R2], R160 ;  /* 0x000000a002007844 */ /* 0x0009e80000000200 */
[----:B------:R4:W-:Y:S04]  /*a540*/  STSM.16.M88.4 [R4], R168 ;  /* 0x000000a804007844 */ /* 0x0009e80000000200 */
[----:B------:R4:W-:Y:S04]  /*a550*/  STSM.16.M88.4 [R3], R176 ;  /* 0x000000b003007844 */ /* 0x0009e80000000200 */
[----:B------:R4:W-:Y:S04]  /*a560*/  STSM.16.M88.4 [R0], R120 ;  /* 0x0000007800007844 */ /* 0x0009e80000000200 */
[----:B------:R4:W-:Y:S04]  /*a570*/  STSM.16.M88.4 [R2+-0x4000], R128 ;  /* 0xffc0008002007844 */ /* 0x0009e80000000200 */
[----:B------:R4:W-:Y:S01]  /*a580*/  STSM.16.M88.4 [R4+-0x4000], R136 ;  /* 0xffc0008804007844 */ /* 0x0009e20000000200 */
[----:B---3--:R-:W-:-:S03]  /*a590*/  ISETP.NE.AND P0, PT, R5, 0x7, PT ;  /* 0x000000070500780c */ /* 0x008fc60003f05270 */
[----:B------:R4:W-:Y:S01]  /*a5a0*/  STSM.16.M88.4 [R3+-0x4000], R144 ;  /* 0xffc0009003007844 */ /* 0x0009e20000000200 */
[----:B------:R-:W-:Y:S01]  /*a5b0*/  @!PT LDS RZ, [RZ] ;  /* 0x00000000fffff984 */ /* 0x000fe20000000800 */
[----:B------:R-:W-:Y:S01]  /*a5c0*/  @!PT LDS RZ, [RZ] ;  /* 0x00000000fffff984 */ /* 0x000fe20000000800 */
[----:B------:R-:W-:Y:S01]  /*a5d0*/  @!PT LDS RZ, [RZ] ;  /* 0x00000000fffff984 */ /* 0x000fe20000000800 */
[----:B------:R3:W-:Y:S06]  /*a5e0*/  MEMBAR.ALL.CTA ;  /* 0x0000000000007992 */ /* 0x0007ec0000008000 */
[----:B---3--:R-:W3:Y:S02]  /*a5f0*/  FENCE.VIEW.ASYNC.S ;  /* 0x00000000000073c6 */ /* 0x008ee40000000000 */
[----:B---3--:R-:W-:Y:S06]  /*a600*/  BAR.ARV 0x1, 0x120 ;  /* 0x0044800000007b1d */ /* 0x008fec0000002000 */
[----:B------:R-:W-:Y:S05]  /*a610*/  @P0 BRA `(.L_x_2476) ;  /* 0x0000000000480947 */ /* 0x000fea0003800000 */
[----:B------:R-:W-:Y:S01]  /*a620*/  BAR.SYNC.DEFER_BLOCKING 0x1, 0x120 ;  /* 0x0044800000007b1d */ /* 0x000fe20000010000 */
[----:B------:R-:W-:-:S05]  /*a630*/  ELECT P0, URZ, PT ;  /* 0x00000000003f782f */ /* 0x000fca0003800000 */
[----:B------:R-:W-:Y:S08]  /*a640*/  BSSY B0, `(.L_x_2476) ;  /* 0x000000f000007945 */ /* 0x000ff00003800000 */
[----:B------:R-:W-:Y:S05]  /*a650*/  @!P0 BRA `(.L_x_2477) ;  /* 0x0000000000348947 */ /* 0x000fea0003800000 */
[----:B------:R-:W-:Y:S01]  /*a660*/  R2UR UR6, R17 ;  /* 0x00000000110672ca */ /* 0x000fe200000e0000 */
[----:B------:R-:W-:Y:S01]  /*a670*/  ULDC.64 UR8, c[0x0][0x198] ;  /* 0x0000660000087ab9 */ /* 0x000fe20000000a00 */
[----:B------:R-:W-:Y:S02]  /*a680*/  USHF.L.U32 UR42, UR36, 0x7, URZ ;  /* 0x00000007242a7899 */ /* 0x000fe4000800063f */
[----:B------:R-:W-:Y:S02]  /*a690*/  UIADD3 UR4, UP0, UR8, 0x770, URZ ;  /* 0x0000077008047890 */ /* 0x000fe4000ff1e03f */
[----:B------:R-:W-:Y:S02]  /*a6a0*/  UIADD3 UR8, UP1, UR8, 0x670, URZ ;  /* 0x0000067008087890 */ /* 0x000fe4000ff3e03f */
[----:B------:R-:W-:Y:S02]  /*a6b0*/  UIADD3.X UR5, URZ, UR9, URZ, UP0, !UPT ;  /* 0x000000093f057290 */ /* 0x000fe400087fe43f */
[----:B------:R-:W-:Y:S01]  /*a6c0*/  UIADD3.X UR9, URZ, UR9, URZ, UP1, !UPT ;  /* 0x000000093f097290 */ /* 0x000fe20008ffe43f */
[----:B------:R-:W-:-:S02]  /*a6d0*/  UMOV UR41, URZ ;  /* 0x0000003f00297c82 */ /* 0x000fc40008000000 */
[----:B------:R-:W-:-:S09]  /*a6e0*/  UIADD3 UR40, UR6, 0x4000, URZ ;  /* 0x0000400006287890 */ /* 0x000fd2000fffe03f */
[----:B------:R3:W-:Y:S02]  /*a6f0*/  UTMASTG.4D [UR40], [UR4] ;  /* 0x00000028040073b5 */ /* 0x0007e40008018000 */
[----:B---3--:R-:W-:Y:S02]  /*a700*/  UMOV UR40, UR6 ;  /* 0x0000000600287c82 */ /* 0x008fe40008000000 */
[----:B------:R3:W-:Y:S02]  /*a710*/  UTMASTG.4D [UR40], [UR8] ;  /* 0x00000028080073b5 */ /* 0x0007e40008018000 */
[----:B---3--:R0:W-:Y:S02]  /*a720*/  UTMACMDFLUSH ;  /* 0x00000000000079b7 */ /* 0x0081e40000000000 */
.L_x_2477:
[----:B------:R-:W-:Y:S05]  /*a730*/  BSYNC B0 ;  /* 0x0000000000007941 */ /* 0x000fea0003800000 */
.L_x_2476:
[----:B------:R-:W-:-:S04]  /*a740*/  DEPBAR.LE SB0, 0x0 ;  /* 0x000080000000791a */ /* 0x000fc80000000000 */
[----:B------:R-:W-:Y:S05]  /*a750*/  BRA `(.L_x_2438) ;  /* 0x00000038006c7947 */ /* 0x000fea0003800000 */
.L_x_2471:
[----:B------:R-:W4:Y:S01]  /*a760*/  S2R R0, SR_TID.X ;  /* 0x0000000000007919 */ /* 0x000f220000002100 */
[----:B------:R-:W5:Y:S01]  /*a770*/  LDC.64 R2, c[0x0][0x820] ;  /* 0x00020800ff027b82 */ /* 0x000f620000000a00 */
[----:B------:R-:W-:Y:S01]  /*a780*/  IMAD.U32 R9, RZ, RZ, UR43 ;  /* 0x0000002bff097e24 */ /* 0x000fe2000f8e00ff */
[----:B------:R-:W-:Y:S01]  /*a790*/  BSSY B0, `(.L_x_2478) ;  /* 0x0000038000007945 */ /* 0x000fe20003800000 */
[----:B------:R-:W-:Y:S02]  /*a7a0*/  IMAD.U32 R27, RZ, RZ, UR36 ;  /* 0x00000024ff1b7e24 */ /* 0x000fe4000f8e00ff */
[----:B------:R-:W-:Y:S01]  /*a7b0*/  IMAD.U32 R25, RZ, RZ, UR44 ;  /* 0x0000002cff197e24 */ /* 0x000fe2000f8e00ff */
[----:B------:R-:W-:Y:S02]  /*a7c0*/  SHF.R.S32.HI R9, RZ, 0x1f, R9 ;  /* 0x0000001fff097819 */ /* 0x000fe40000011409 */
[----:B------:R-:W1:Y:S02]  /*a7d0*/  LDC.64 R18, c[0x0][0x808] ;  /* 0x00020200ff127b82 */ /* 0x000e640000000a00 */
[----:B------:R-:W-:-:S06]  /*a7e0*/  SHF.R.S32.HI R25, RZ, 0x1f, R25 ;  /* 0x0000001fff197819 */ /* 0x000fcc0000011419 */
[----:B------:R-:W5:Y:S08]  /*a7f0*/  LDC.64 R14, c[0x0][0x828] ;  /* 0x00020a00ff0e7b82 */ /* 0x000f700000000a00 */
[----:B------:R-:W5:Y:S01]  /*a800*/  LDC.64 R16, c[0x0][0x850] ;  /* 0x00021400ff107b82 */ /* 0x000f620000000a00 */
[----:B----4-:R-:W-:-:S07]  /*a810*/  VIADD R5, R0, 0xffffff80 ;  /* 0xffffff8000057836 */ /* 0x010fce0000000000 */
[----:B------:R-:W4:Y:S01]  /*a820*/  LDC R23, c[0x0][0x83c] ;  /* 0x00020f00ff177b82 */ /* 0x000f220000000800 */
[----:B-1----:R-:W-:Y:S01]  /*a830*/  IMAD R11, R27, -0x80, R18 ;  /* 0xffffff801b0b7824 */ /* 0x002fe200078e0212 */
[----:B------:R-:W-:-:S04]  /*a840*/  SHF.R.S32.HI R0, RZ, 0x1f, R5 ;  /* 0x0000001fff007819 */ /* 0x000fc80000011405 */
[----:B--2---:R-:W-:Y:S02]  /*a850*/  LEA.HI R8, R0, R5, RZ, 0x3 ;  /* 0x0000000500087211 */ /* 0x004fe400078f18ff */
[----:B------:R-:W1:Y:S02]  /*a860*/  LDC.64 R20, c[0x0][0x858] ;  /* 0x00021600ff147b82 */ /* 0x000e640000000a00 */
[----:B------:R-:W-:-:S04]  /*a870*/  LOP3.LUT R0, R8, 0x1ffffff8, RZ, 0xc0, !PT ;  /* 0x1ffffff808007812 */ /* 0x000fc800078ec0ff */
[----:B------:R-:W-:-:S05]  /*a880*/  IADD3 R0, R5, -R0, RZ ;  /* 0x8000000005007210 */ /* 0x000fca0007ffe0ff */
[----:B---3--:R-:W-:Y:S02]  /*a890*/  IMAD.SHL.U32 R6, R0, 0x8, RZ ;  /* 0x0000000800067824 */ /* 0x008fe400078e00ff */
[----:B-----5:R-:W-:-:S03]  /*a8a0*/  IMAD R0, R9, R2, RZ ;  /* 0x0000000209007224 */ /* 0x020fc600078e02ff */
[----:B------:R-:W-:Y:S01]  /*a8b0*/  SHF.R.S32.HI R7, RZ, 0x1f, R6 ;  /* 0x0000001fff077819 */ /* 0x000fe20000011406 */
[----:B------:R-:W-:Y:S02]  /*a8c0*/  IMAD R3, R3, UR43, R0 ;  /* 0x0000002b03037c24 */ /* 0x000fe4000f8e0200 */
[----:B------:R-:W-:Y:S01]  /*a8d0*/  IMAD.WIDE.U32 R4, R2, UR43, R6 ;  /* 0x0000002b02047c25 */ /* 0x000fe2000f8e0006 */
[----:B------:R-:W-:-:S03]  /*a8e0*/  SHF.R.S32.HI R2, RZ, 0x3, R8 ;  /* 0x00000003ff027819 */ /* 0x000fc60000011408 */
[----:B------:R-:W-:Y:S01]  /*a8f0*/  IMAD R8, R25, R14, RZ ;  /* 0x0000000e19087224 */ /* 0x000fe200078e02ff */
[----:B------:R-:W-:Y:S01]  /*a900*/  IADD3 R5, R5, R3, RZ ;  /* 0x0000000305057210 */ /* 0x000fe20007ffe0ff */
[C---:B------:R-:W-:Y:S01]  /*a910*/  VIADD R0, R2.reuse, 0x20 ;  /* 0x0000002002007836 */ /* 0x040fe20000000000 */
[CC--:B------:R-:W-:Y:S01]  /*a920*/  ISETP.GE.AND P2, PT, R2.reuse, R11.reuse, PT ;  /* 0x0000000b0200720c */ /* 0x0c0fe20003f46270 */
[----:B------:R-:W-:Y:S02]  /*a930*/  VIADD R3, R2, 0x60 ;  /* 0x0000006002037836 */ /* 0x000fe40000000000 */
[----:B------:R-:W-:Y:S01]  /*a940*/  IMAD R15, R15, UR44, R8 ;  /* 0x0000002c0f0f7c24 */ /* 0x000fe2000f8e0208 */
[-C--:B------:R-:W-:Y:S01]  /*a950*/  ISETP.GE.AND P3, PT, R0, R11.reuse, PT ;  /* 0x0000000b0000720c */ /* 0x080fe20003f66270 */
[----:B------:R-:W-:Y:S01]  /*a960*/  IMAD.WIDE.U32 R12, R14, UR44, R4 ;  /* 0x0000002c0e0c7c25 */ /* 0x000fe2000f8e0004 */
[----:B------:R-:W-:Y:S02]  /*a970*/  ISETP.GE.AND P1, PT, R3, R11, PT ;  /* 0x0000000b0300720c */ /* 0x000fe40003f26270 */
[----:B------:R-:W-:Y:S01]  /*a980*/  IADD3 R0, R2, 0x40, RZ ;  /* 0x0000004002007810 */ /* 0x000fe20007ffe0ff */
[----:B------:R-:W-:Y:S01]  /*a990*/  IMAD.IADD R5, R13, 0x1, R15 ;  /* 0x000000010d057824 */ /* 0x000fe200078e020f */
[----:B------:R-:W-:-:S02]  /*a9a0*/  SHF.R.S32.HI R3, RZ, 0x1f, R2 ;  /* 0x0000001fff037819 */ /* 0x000fc40000011402 */
[----:B------:R-:W-:Y:S01]  /*a9b0*/  ISETP.GE.AND P0, PT, R0, R11, PT ;  /* 0x0000000b0000720c */ /* 0x000fe20003f06270 */
[----:B------:R-:W-:Y:S01]  /*a9c0*/  IMAD R0, R9, R16, RZ ;  /* 0x0000001009007224 */ /* 0x000fe200078e02ff */
[CC--:B------:R-:W-:Y:S01]  /*a9d0*/  ISETP.GE.OR P6, PT, R6.reuse, R19.reuse, P2 ;  /* 0x000000130600720c */ /* 0x0c0fe200017c6670 */
[----:B------:R-:W-:Y:S01]  /*a9e0*/  IMAD.WIDE R10, R27, 0x80, R2 ;  /* 0x000000801b0a7825 */ /* 0x000fe200078e0202 */
[CC--:B------:R-:W-:Y:S01]  /*a9f0*/  ISETP.GE.OR P4, PT, R6.reuse, R19.reuse, P3 ;  /* 0x000000130600720c */ /* 0x0c0fe20001f86670 */
[----:B------:R-:W2:Y:S01]  /*aa00*/  LDC.64 R26, c[0x0][0x208] ;  /* 0x00008200ff1a7b82 */ /* 0x000ea20000000a00 */
[----:B------:R-:W-:Y:S01]  /*aa10*/  ISETP.GE.OR P5, PT, R6, R19, P0 ;  /* 0x000000130600720c */ /* 0x000fe200007a6670 */
[----:B------:R-:W-:Y:S02]  /*aa20*/  IMAD R17, R17, UR43, R0 ;  /* 0x0000002b11117c24 */ /* 0x000fe4000f8e0200 */
[----:B------:R-:W-:-:S06]  /*aa30*/  IMAD.WIDE.U32 R8, R16, UR43, R6 ;  /* 0x0000002b10087c25 */ /* 0x000fcc000f8e0006 */
[----:B-1--4-:R-:W-:Y:S05]  /*aa40*/  @P6 BRA `(.L_x_2479) ;  /* 0x0000000000306947 */ /* 0x012fea0003800000 */
[----:B------:R-:W-:Y:S01]  /*aa50*/  ULDC.64 UR4, c[0x0][0x818] ;  /* 0x0002060000047ab9 */ /* 0x000fe20000000a00 */
[----:B------:R-:W-:Y:S01]  /*aa60*/  MOV R4, R12 ;  /* 0x0000000c00047202 */ /* 0x000fe20000000f00 */
[----:B------:R-:W-:Y:S01]  /*aa70*/  IMAD R15, R11, UR4, RZ ;  /* 0x000000040b0f7c24 */ /* 0x000fe2000f8e02ff */
[----:B--2---:R-:W-:Y:S02]  /*aa80*/  R2UR UR6, R26 ;  /* 0x000000001a0672ca */ /* 0x004fe400000e0000 */
        /* <DEDUP_REMOVED lines=8> */
.L_x_2479:
[----:B------:R-:W-:Y:S05]  /*ab10*/  BSYNC B0 ;  /* 0x0000000000007941 */ /* 0x000fea0003800000 */
.L_x_2478:
[----:B------:R-:W-:Y:S01]  /*ab20*/  IMAD.IADD R9, R9, 0x1, R17 ;  /* 0x0000000109097824 */ /* 0x000fe200078e0211 */
[----:B------:R-:W-:Y:S01]  /*ab30*/  BSSY B0, `(.L_x_2480) ;  /* 0x0000019000007945 */ /* 0x000fe20003800000 */
[----:B------:R-:W-:Y:S01]  /*ab40*/  IMAD R0, R25, R20, RZ ;  /* 0x0000001419007224 */ /* 0x000fe200078e02ff */
[----:B------:R-:W-:Y:S01]  /*ab50*/  ISETP.GE.OR P6, PT, R6, R19, P1 ;  /* 0x000000130600720c */ /* 0x000fe20000fc6670 */
[----:B------:R-:W-:Y:S01]  /*ab60*/  IMAD.WIDE.U32 R8, R20, UR44, R8 ;  /* 0x0000002c14087c25 */ /* 0x000fe2000f8e0008 */
[CC--:B------:R-:W-:Y:S02]  /*ab70*/  ISETP.GE.OR P2, PT, R6.reuse, R23.reuse, P2 ;  /* 0x000000170600720c */ /* 0x0c0fe40001746670 */
[CC--:B------:R-:W-:Y:S01]  /*ab80*/  ISETP.GE.OR P3, PT, R6.reuse, R23.reuse, P3 ;  /* 0x000000170600720c */ /* 0x0c0fe20001f66670 */
[----:B-1----:R-:W-:Y:S01]  /*ab90*/  IMAD R15, R21, UR44, R0 ;  /* 0x0000002c150f7c24 */ /* 0x002fe2000f8e0200 */
[CC--:B------:R-:W-:Y:S02]  /*aba0*/  ISETP.GE.OR P0, PT, R6.reuse, R23.reuse, P0 ;  /* 0x000000170600720c */ /* 0x0c0fe40000706670 */
[----:B------:R-:W-:Y:S01]  /*abb0*/  ISETP.GE.OR P1, PT, R6, R23, P1 ;  /* 0x000000170600720c */ /* 0x000fe20000f26670 */
[----:B------:R-:W-:-:S12]  /*abc0*/  @P4 BRA `(.L_x_2481) ;  /* 0x00000000003c4947 */ /* 0x000fd80003800000 */
[----:B------:R-:W-:Y:S01]  /*abd0*/  IADD3 R7, P4, R10, 0x20, RZ ;  /* 0x000000200a077810 */ /* 0x000fe20007f9e0ff */
[----:B------:R-:W-:Y:S01]  /*abe0*/  ULDC.64 UR4, c[0x0][0x818] ;  /* 0x0002060000047ab9 */ /* 0x000fe20000000a00 */
[----:B------:R-:W-:Y:S01]  /*abf0*/  IMAD.MOV.U32 R2, RZ, RZ, R12 ;  /* 0x000000ffff027224 */ /* 0x000fe200078e000c */
[----:B--2---:R-:W-:Y:S01]  /*ac00*/  R2UR UR6, R26 ;  /* 0x000000001a0672ca */ /* 0x004fe200000e0000 */
[----:B------:R-:W-:Y:S01]  /*ac10*/  IMAD.MOV.U32 R3, RZ, RZ, R5 ;  /* 0x000000ffff037224 */ /* 0x000fe200078e0005 */
[----:B------:R-:W-:Y:S02]  /*ac20*/  IADD3.X R0, RZ, R11, RZ, P4, !PT ;  /* 0x0000000bff007210 */ /* 0x000fe400027fe4ff */
        /* <DEDUP_REMOVED lines=9> */
.L_x_2481:
[----:B------:R-:W-:Y:S05]  /*acc0*/  BSYNC B0 ;  /* 0x0000000000007941 */ /* 0x000fea0003800000 */
.L_x_2480:
[----:B------:R-:W-:Y:S04]  /*acd0*/  BSSY B0, `(.L_x_2482) ;  /* 0x0000011000007945 */ /* 0x000fe80003800000 */
[----:B------:R-:W-:Y:S05]  /*ace0*/  @P5 BRA `(.L_x_2483) ;  /* 0x00000000003c5947 */ /* 0x000fea0003800000 */
[----:B-1----:R-:W-:Y:S01]  /*acf0*/  IADD3 R7, P4, R10, 0x40, RZ ;  /* 0x000000400a077810 */ /* 0x002fe20007f9e0ff */
[----:B------:R-:W-:Y:S01]  /*ad00*/  ULDC.64 UR4, c[0x0][0x818] ;  /* 0x0002060000047ab9 */ /* 0x000fe20000000a00 */
[----:B------:R-:W-:Y:S01]  /*ad10*/  MOV R3, R5 ;  /* 0x0000000500037202 */ /* 0x000fe20000000f00 */
[----:B------:R-:W-:Y:S01]  /*ad20*/  IMAD.MOV.U32 R2, RZ, RZ, R12 ;  /* 0x000000ffff027224 */ /* 0x000fe200078e000c */
[----:B--2---:R-:W-:Y:S01]  /*ad30*/  R2UR UR6, R26 ;  /* 0x000000001a0672ca */ /* 0x004fe200000e0000 */
[----:B------:R-:W-:Y:S01]  /*ad40*/  IMAD.X R0, RZ, RZ, R11, P4 ;  /* 0x000000ffff007224 */ /* 0x000fe200020e060b */
[----:B------:R-:W-:Y:S01]  /*ad50*/  R2UR UR7, R27 ;  /* 0x000000001b0772ca */ /* 0x000fe200000e0000 */
        /* <DEDUP_REMOVED lines=8> */
.L_x_2483:
[----:B------:R-:W-:Y:S05]  /*ade0*/  BSYNC B0 ;  /* 0x0000000000007941 */ /* 0x000fea0003800000 */
.L_x_2482:
[----:B------:R-:W-:Y:S04]  /*adf0*/  BSSY B0, `(.L_x_2484) ;  /* 0x0000011000007945 */ /* 0x000fe80003800000 */
[----:B------:R-:W-:Y:S05]  /*ae00*/  @P6 BRA `(.L_x_2485) ;  /* 0x00000000003c6947 */ /* 0x000fea0003800000 */
[----:B-1-3--:R-:W-:Y:S01]  /*ae10*/  IADD3 R7, P4, R10, 0x60, RZ ;  /* 0x000000600a077810 */ /* 0x00afe20007f9e0ff */
        /* <DEDUP_REMOVED lines=14> */
.L_x_2485:
[----:B------:R-:W-:Y:S05]  /*af00*/  BSYNC B0 ;  /* 0x0000000000007941 */ /* 0x000fea0003800000 */
.L_x_2484:
[----:B------:R-:W-:Y:S01]  /*af10*/  BSSY B0, `(.L_x_2486) ;  /* 0x000000f000007945 */ /* 0x000fe20003800000 */
[----:B----4-:R-:W-:-:S03]  /*af20*/  IADD3 R5, R9, R15, RZ ;  /* 0x0000000f09057210 */ /* 0x010fc60007ffe0ff */
[----:B------:R-:W-:Y:S05]  /*af30*/  @P2 BRA `(.L_x_2487) ;  /* 0x0000000000302947 */ /* 0x000fea0003800000 */
[----:B------:R-:W-:Y:S01]  /*af40*/  ULDC.64 UR4, c[0x0][0x848] ;  /* 0x0002120000047ab9 */ /* 0x000fe20000000a00 */
[----:B------:R-:W-:Y:S01]  /*af50*/  IMAD.MOV.U32 R4, RZ, RZ, R8 ;  /* 0x000000ffff047224 */ /* 0x000fe200078e0008 */
[----:B--2---:R-:W-:Y:S01]  /*af60*/  R2UR UR6, R26 ;  /* 0x000000001a0672ca */ /* 0x004fe200000e0000 */
[----:B-1-3--:R-:W-:Y:S01]  /*af70*/  IMAD R7, R11, UR4, RZ ;  /* 0x000000040b077c24 */ /* 0x00afe2000f8e02ff */
        /* <DEDUP_REMOVED lines=8> */
.L_x_2487:
[----:B------:R-:W-:Y:S05]  /*b000*/  BSYNC B0 ;  /* 0x0000000000007941 */ /* 0x000fea0003800000 */
.L_x_2486:
[----:B------:R-:W-:Y:S04]  /*b010*/  BSSY B0, `(.L_x_2488) ;  /* 0x0000011000007945 */ /* 0x000fe80003800000 */
[----:B------:R-:W-:Y:S05]  /*b020*/  @P3 BRA `(.L_x_2489) ;  /* 0x00000000003c3947 */ /* 0x000fea0003800000 */
[----:B-1-34-:R-:W-:Y:S01]  /*b030*/  IADD3 R7, P2, R10, 0x20, RZ ;  /* 0x000000200a077810 */ /* 0x01afe20007f5e0ff */
        /* <DEDUP_REMOVED lines=14> */
.L_x_2489:
[----:B------:R-:W-:Y:S05]  /*b120*/  BSYNC B0 ;  /* 0x0000000000007941 */ /* 0x000fea0003800000 */
.L_x_2488:
[----:B------:R-:W-:Y:S04]  /*b130*/  BSSY B0, `(.L_x_2490) ;  /* 0x0000011000007945 */ /* 0x000fe80003800000 */
[----:B------:R-:W-:Y:S05]  /*b140*/  @P0 BRA `(.L_x_2491) ;  /* 0x00000000003c0947 */ /* 0x000fea0003800000 */
[----:B-1-34-:R-:W-:Y:S01]  /*b150*/  IADD3 R7, P0, R10, 0x40, RZ ;  /* 0x000000400a077810 */ /* 0x01afe20007f1e0ff */
        /* <DEDUP_REMOVED lines=14> */
.L_x_2491:
[----:B------:R-:W-:Y:S05]  /*b240*/  BSYNC B0 ;  /* 0x0000000000007941 */ /* 0x000fea0003800000 */
.L_x_2490:
        /* <DEDUP_REMOVED lines=17> */
.L_x_2434:
        /* <DEDUP_REMOVED lines=8> */
[----:B------:R-:W1:Y:S01]  /*b3e0*/  S2UR UR7, SR_CTAID.X ;  /* 0x00000000000779c3 */ /* 0x000e620000002500 */
[----:B------:R-:W-:Y:S02]  /*b3f0*/  ULDC UR8, c[0x0][0xb50] ;  /* 0x0002d40000087ab9 */ /* 0x000fe40000000800 */
[----:B------:R-:W-:-:S05]  /*b400*/  UISETP.NE.AND UP0, UPT, UR8, 0x1, UPT ;  /* 0x000000010800788c */ /* 0x000fca000bf05270 */
[----:B------:R-:W2:Y:S06]  /*b410*/  LDC R0, c[0x0][0xb68] ;  /* 0x0002da00ff007b82 */ /* 0x000eac0000000800 */
[----:B------:R-:W-:Y:S01]  /*b420*/  @UP0 ULDC UR4, c[0x0][0xb54] ;  /* 0x0002d50000040ab9 */ /* 0x000fe20000000800 */
[----:B------:R-:W-:Y:S01]  /*b430*/  @UP0 ULDC UR9, c[0x0][0xb58] ;  /* 0x0002d60000090ab9 */ /* 0x000fe20000000800 */
[----:B-1----:R-:W-:Y:S02]  /*b440*/  UIMAD.WIDE.U32 UR4, UR7, UR4, URZ ;  /* 0x00000004070472a5 */ /* 0x002fe4000f8e003f */
[----:B------:R-:W-:-:S02]  /*b450*/  UMOV UR6, UR7 ;  /* 0x0000000700067c82 */ /* 0x000fc40008000000 */
[----:B------:R-:W-:-:S04]  /*b460*/  @UP0 USHF.R.U32.HI UR6, URZ, UR9, UR5 ;  /* 0x000000093f060299 */ /* 0x000fc80008011605 */
[----:B------:R-:W-:Y:S02]  /*b470*/  UIADD3 UR4, -UR6, URZ, URZ ;  /* 0x0000003f06047290 */ /* 0x000fe4000fffe13f */
[----:B--2---:R-:W-:Y:S02]  /*b480*/  ISETP.LE.AND P0, PT, R0, UR6, PT ;  /* 0x0000000600007c0c */ /* 0x004fe4000bf03270 */
[----:B------:R-:W-:-:S11]  /*b490*/  UIMAD UR8, UR8, UR4, UR7 ;  /* 0x00000004080872a4 */ /* 0x000fd6000f8e0207 */
[----:B------:R-:W-:Y:S05]  /*b4a0*/  @!P0 BRA `(.L_x_2493) ;  /* 0x0000000000208947 */ /* 0x000fea0003800000 */
        /* <DEDUP_REMOVED lines=8> */
.L_x_2493:
[----:B------:R-:W-:Y:S01]  /*b530*/  ULDC UR9, c[0x0][0xb44] ;  /* 0x0002d10000097ab9 */ /* 0x000fe20000000800 */
[----:B------:R-:W-:Y:S01]  /*b540*/  UMOV UR7, UR8 ;  /* 0x0000000800077c82 */ /* 0x000fe20008000000 */
[----:B------:R-:W-:-:S11]  /*b550*/  UISETP.NE.AND UP0, UPT, UR9, 0x1, UPT ;  /* 0x000000010900788c */ /* 0x000fd6000bf05270 */
[----:B------:R-:W-:Y:S02]  /*b560*/  @UP0 ULDC.64 UR10, c[0x0][0xb48] ;  /* 0x0002d200000a0ab9 */ /* 0x000fe40000000a00 */
[----:B------:R-:W-:-:S04]  /*b570*/  UIMAD.WIDE.U32 UR4, UR8, UR10, URZ ;  /* 0x0000000a080472a5 */ /* 0x000fc8000f8e003f */
[----:B------:R-:W-:-:S04]  /*b580*/  @UP0 USHF.R.U32.HI UR7, URZ, UR11, UR5 ;  /* 0x0000000b3f070299 */ /* 0x000fc80008011605 */
[----:B------:R-:W-:-:S12]  /*b590*/  UIMAD UR4, UR7, UR9, URZ ;  /* 0x00000009070472a4 */ /* 0x000fd8000f8e023f */
.L_x_2494:
        /* <DEDUP_REMOVED lines=17> */
[----:B------:R-:W-:Y:S01]  /*b6b0*/  ULDC UR6, c[0x0][0x74c] ;  /* 0x0001d30000067ab9 */ /* 0x000fe20000000800 */
[----:B------:R-:W-:Y:S02]  /*b6c0*/  UIADD3 UR4, UR4, 0x5f, URZ ;  /* 0x0000005f04047890 */ /* 0x000fe4000fffe03f */
[----:B------:R-:W-:Y:S02]  /*b6d0*/  UIADD3 UR7, -UR6, UR7, -UR5 ;  /* 0x0000000706077290 */ /* 0x000fe4000fffe905 */
[----:B------:R-:W-:Y:S02]  /*b6e0*/  UIMAD.WIDE UR4, UR4, 0x2aaaaaab, URZ ;  /* 0x2aaaaaab040478a5 */ /* 0x000fe4000f8e023f */
[----:B------:R-:W-:-:S02]  /*b6f0*/  UIMAD.WIDE UR6, UR7, 0x2aaaaaab, URZ ;  /* 0x2aaaaaab070678a5 */ /* 0x000fc4000f8e023f */
[----:B------:R-:W-:Y:S02]  /*b700*/  USHF.R.U32.HI UR4, URZ, 0x1f, UR5 ;  /* 0x0000001f3f047899 */ /* 0x000fe40008011605 */
[----:B------:R-:W-:Y:S02]  /*b710*/  USHF.R.U32.HI UR6, URZ, 0x1f, UR7 ;  /* 0x0000001f3f067899 */ /* 0x000fe40008011607 */
[----:B------:R-:W-:Y:S02]  /*b720*/  ULEA.HI.SX32 UR5, UR5, UR4, 0x1c ;  /* 0x0000000405057291 */ /* 0x000fe4000f8fe23f */
[----:B------:R-:W-:-:S04]  /*b730*/  ULEA.HI.SX32 UR6, UR7, UR6, 0x1c ;  /* 0x0000000607067291 */ /* 0x000fc8000f8fe23f */
[----:B------:R-:W-:-:S04]  /*b740*/  UISETP.LT.AND UP0, UPT, URZ, UR6, UPT ;  /* 0x000000063f00728c */ /* 0x000fc8000bf01270 */
[----:B------:R-:W-:-:S04]  /*b750*/  USEL UR8, URZ, UR6, !UP0 ;  /* 0x000000063f087287 */ /* 0x000fc8000c000000 */
[----:B------:R-:W-:-:S06]  /*b760*/  UISETP.GT.AND UP0, UPT, UR5, UR8, UPT ;  /* 0x000000080500728c */ /* 0x000fcc000bf04270 */
[----:B------:R-:W-:-:S13]  /*b770*/  PLOP3.LUT P0, PT, PT, PT, UP0, 0x80, 0x0 ;  /* 0x000000000000781c */ /* 0x000fda0003f0f008 */
[----:B------:R-:W-:Y:S05]  /*b780*/  @!P0 BRA `(.L_x_2438) ;  /* 0x0000002800608947 */ /* 0x000fea0003800000 */
[----:B------:R-:W-:Y:S01]  /*b790*/  USHF.R.S32.HI UR4, URZ, 0x1f, UR11 ;  /* 0x0000001f3f047899 */ /* 0x000fe2000801140b */
[----:B------:R-:W-:Y:S01]  /*b7a0*/  ULDC.64 UR12, c[0x0][0x2d8] ;  /* 0x0000b600000c7ab9 */ /* 0x000fe20000000a00 */
[----:B------:R-:W-:Y:S02]  /*b7b0*/  ELECT P0, URZ, PT ;  /* 0x00000000003f782f */ /* 0x000fe40003800000 */
[----:B------:R-:W-:Y:S02]  /*b7c0*/  UIMAD UR9, UR4, UR12, URZ ;  /* 0x0000000c040972a4 */ /* 0x000fe4000f8e023f */
[----:B------:R-:W-:Y:S02]  /*b7d0*/  UIADD3 UR4, UR5, -UR8, URZ ;  /* 0x8000000805047290 */ /* 0x000fe4000fffe03f */
[----:B------:R-:W-:Y:S02]  /*b7e0*/  UIMAD.WIDE.U32 UR6, UR11, UR12, URZ ;  /* 0x0000000c0b0672a5 */ /* 0x000fe4000f8e003f */
[----:B------:R-:W-:-:S02]  /*b7f0*/  ULOP3.LUT UR4, UR4, 0x1, URZ, 0xc0, !UPT ;  /* 0x0000000104047892 */ /* 0x000fc4000f8ec03f */
[----:B------:R-:W-:Y:S02]  /*b800*/  UIMAD UR9, UR11, UR13, UR9 ;  /* 0x0000000d0b0972a4 */ /* 0x000fe4000f8e0209 */
[----:B------:R-:W-:Y:S02]  /*b810*/  UISETP.NE.U32.AND UP0, UPT, UR4, 0x1, UPT ;  /* 0x000000010400788c */ /* 0x000fe4000bf05070 */
[----:B------:R-:W-:Y:S01]  /*b820*/  USHF.R.S32.HI UR11, URZ, 0x1f, UR10 ;  /* 0x0000001f3f0b7899 */ /* 0x000fe2000801140a */
[----:B------:R-:W-:Y:S01]  /*b830*/  ULDC.64 UR12, c[0x0][0x2e0] ;  /* 0x0000b800000c7ab9 */ /* 0x000fe20000000a00 */
[----:B------:R-:W-:Y:S02]  /*b840*/  UIADD3 UR7, UR7, UR9, URZ ;  /* 0x0000000907077290 */ /* 0x000fe4000fffe03f */
[----:B------:R-:W-:Y:S01]  /*b850*/  PLOP3.LUT P1, PT, PT, PT, UP0, 0x80, 0x0 ;  /* 0x000000000000781c */ /* 0x000fe20003f2f008 */
[----:B------:R-:W-:Y:S02]  /*b860*/  UIMAD UR9, UR11, UR12, URZ ;  /* 0x0000000c0b0972a4 */ /* 0x000fe4000f8e023f */
[----:B------:R-:W-:-:S02]  /*b870*/  UIMAD.WIDE.U32 UR6, UR10, UR12, UR6 ;  /* 0x0000000c0a0672a5 */ /* 0x000fc4000f8e0006 */
[----:B------:R-:W-:-:S04]  /*b880*/  UIMAD UR9, UR10, UR13, UR9 ;  /* 0x0000000d0a0972a4 */ /* 0x000fc8000f8e0209 */
[----:B------:R-:W-:-:S04]  /*b890*/  UIADD3 UR23, UR7, UR9, URZ ;  /* 0x0000000907177290 */ /* 0x000fc8000fffe03f */
[----:B------:R-:W-:Y:S08]  /*b8a0*/  @P1 BRA `(.L_x_2495) ;  /* 0x0000000000bc1947 */ /* 0x000ff00003800000 */
[----:B------:R-:W-:Y:S01]  /*b8b0*/  UIMAD UR15, UR8, 0x1800, URZ ;  /* 0x00001800080f78a4 */ /* 0x000fe2000f8e023f */
        /* <DEDUP_REMOVED lines=9> */
[----:B------:R-:W-:Y:S01]  /*b950*/  UMOV UR16, 0x0 ;  /* 0x0000000000107882 */ /* 0x000fe20000000000 */
[----:B------:R-:W-:Y:S02]  /*b960*/  UMOV UR17, 0x14f00000 ;  /* 0x14f0000000117882 */ /* 0x000fe40000000000 */
[----:B------:R-:W-:-:S02]  /*b970*/  ULEA.HI.X UR11, UR13, UR11, UR14, 0x2, UP0 ;  /* 0x0000000b0d0b7291 */ /* 0x000fc400080f140e */
[----:B-1----:R-:W-:-:S03]  /*b980*/  ULEA UR4, UR12, UR4, 0x18 ;  /* 0x000000040c047291 */ /* 0x002fc6000f8ec03f */
[----:B------:R-:W-:Y:S01]  /*b990*/  UMOV UR12, 0x300 ;  /* 0x00000300000c7882 */ /* 0x000fe20000000000 */
[----:B------:R-:W-:-:S09]  /*b9a0*/  UIADD3 UR4, UR4, 0x8000, URZ ;  /* 0x0000800004047890 */ /* 0x000fd2000fffe03f */
[----:B------:R1:W-:Y:S02]  /*b9b0*/  UBLKRED.G.S.ADD.F32.RN [UR10], [UR4], UR12, desc[UR16] ;  /* 0x0000100a040073bb */ /* 0x0003e400080a140c */
[----:B-1----:R0:W-:Y:S02]  /*b9c0*/  UTMACMDFLUSH ;  /* 0x00000000000079b7 */ /* 0x0021e40000000000 */
.L_x_2497:
[----:B------:R-:W-:Y:S05]  /*b9d0*/  BSYNC B0 ;  /* 0x0000000000007941 */ /* 0x000fea0003800000 */
.L_x_2496:
        /* <DEDUP_REMOVED lines=9> */
[----:B------:R-:W-:Y:S02]  /*ba70*/  UMOV UR17, 0x14f00000 ;  /* 0x14f0000000117882 */ /* 0x000fe40000000000 */
[----:B------:R-:W-:Y:S02]  /*ba80*/  ULEA.HI.X.SX32 UR4, UR4, UR23, 0x1, UP0 ;  /* 0x0000001704047291 */ /* 0x000fe400080f0e3f */
[----:B------:R-:W-:-:S04]  /*ba90*/  ULEA UR10, UP0, UR14, UR10, 0x2 ;  /* 0x0000000a0e0a7291 */ /* 0x000fc8000f80103f */
[----:B------:R-:W-:-:S03]  /*baa0*/  ULEA.HI.X UR11, UR14, UR11, UR4, 0x2, UP0 ;  /* 0x0000000b0e0b7291 */ /* 0x000fc600080f1404 */
[----:B------:R-:W-:Y:S01]  /*bab0*/  UMOV UR4, 0x300 ;  /* 0x0000030000047882 */ /* 0x000fe20000000000 */
[----:B-1----:R-:W-:-:S04]  /*bac0*/  ULEA UR12, UR13, UR12, 0x18 ;  /* 0x0000000c0d0c7291 */ /* 0x002fc8000f8ec03f */
[----:B------:R-:W-:-:S09]  /*bad0*/  UIADD3 UR12, UR12, 0xb000, URZ ;  /* 0x0000b0000c0c7890 */ /* 0x000fd2000fffe03f */
[----:B------:R1:W-:Y:S01]  /*bae0*/  UBLKRED.G.S.ADD.F32.RN [UR10], [UR12], UR4, desc[UR16] ;  /* 0x0000100a0c0073bb */ /* 0x0003e200080a1404 */
[----:B------:R0:W-:Y:S01]  /*baf0*/  UTMACMDFLUSH ;  /* 0x00000000000079b7 */ /* 0x0001e20000000000 */
[----:B-1----:R-:W-:-:S04]  /*bb00*/  DEPBAR.LE SB0, 0x1 ;  /* 0x000080400000791a */ /* 0x002fc80000000000 */
.L_x_2499:
[----:B------:R-:W-:Y:S05]  /*bb10*/  BSYNC B0 ;  /* 0x0000000000007941 */ /* 0x000fea0003800000 */
.L_x_2498:
[----:B------:R-:W-:Y:S06]  /*bb20*/  BAR.ARV 0xa, 0xa0 ;  /* 0x0282800000007b1d */ /* 0x000fec0000002000 */
[----:B------:R-:W-:Y:S04]  /*bb30*/  BSSY B0, `(.L_x_2500) ;  /* 0x0000003000007945 */ /* 0x000fe80003800000 */
[----:B------:R-:W-:Y:S05]  /*bb40*/  @!P0 BRA `(.L_x_2501) ;  /* 0x0000000000048947 */ /* 0x000fea0003800000 */
[----:B------:R-:W-:-:S04]  /*bb50*/  DEPBAR.LE SB0, 0x0 ;  /* 0x000080000000791a */ /* 0x000fc80000000000 */
.L_x_2501:
[----:B------:R-:W-:Y:S05]  /*bb60*/  BSYNC B0 ;  /* 0x0000000000007941 */ /* 0x000fea0003800000 */
.L_x_2500:
[----:B------:R-:W-:Y:S06]  /*bb70*/  BAR.ARV 0xb, 0xa0 ;  /* 0x02c2800000007b1d */ /* 0x000fec0000002000 */
[----:B------:R-:W-:Y:S01]  /*bb80*/  UIADD3 UR12, UR8, 0x1, URZ ;  /* 0x00000001080c7890 */ /* 0x000fe2000fffe03f */
[----:B------:R-:W-:Y:S11]  /*bb90*/  BRA `(.L_x_2502) ;  /* 0x0000000000047947 */ /* 0x000ff60003800000 */
.L_x_2495:
[----:B------:R-:W-:-:S05]  /*bba0*/  UMOV UR12, UR8 ;  /* 0x00000008000c7c82 */ /* 0x000fca0008000000 */
.L_x_2502:
[----:B------:R-:W-:-:S04]  /*bbb0*/  UIADD3 UR4, UR8, 0x1, URZ ;  /* 0x0000000108047890 */ /* 0x000fc8000fffe03f */
[----:B------:R-:W-:-:S06]  /*bbc0*/  UISETP.NE.AND UP0, UPT, UR5, UR4, UPT ;  /* 0x000000040500728c */ /* 0x000fcc000bf05270 */
[----:B------:R-:W-:-:S13]  /*bbd0*/  PLOP3.LUT P1, PT, PT, PT, UP0, 0x80, 0x0 ;  /* 0x000000000000781c */ /* 0x000fda0003f2f008 */
[----:B------:R-:W-:Y:S05]  /*bbe0*/  @!P1 BRA `(.L_x_2438) ;  /* 0x0000002400489947 */ /* 0x000fea0003800000 */
[----:B------:R-:W-:Y:S01]  /*bbf0*/  ULDC.64 UR10, c[0x0][0x2c0] ;  /* 0x0000b000000a7ab9 */ /* 0x000fe20000000a00 */
[----:B------:R-:W-:Y:S02]  /*bc00*/  UIADD3 UR19, UR9, UR7, URZ ;  /* 0x0000000709137290 */ /* 0x000fe4000fffe03f */
[----:B------:R-:W-:Y:S02]  /*bc10*/  ULEA UR18, UP0, UR6, UR10, 0x2 ;  /* 0x0000000a06127291 */ /* 0x000fe4000f80103f */
[----:B------:R-:W-:Y:S02]  /*bc20*/  UIMAD UR13, UR12, 0x1800, URZ ;  /* 0x000018000c0d78a4 */ /* 0x000fe4000f8e023f */
[----:B------:R-:W-:Y:S02]  /*bc30*/  ULEA.HI.X UR19, UR6, UR11, UR19, 0x2, UP0 ;  /* 0x0000000b06137291 */ /* 0x000fe400080f1413 */
[----:B------:R-:W-:Y:S02]  /*bc40*/  UIADD3 UR14, UP0, UR18, 0x3000, URZ ;  /* 0x00003000120e7890 */ /* 0x000fe4000ff1e03f */
[----:B------:R-:W-:-:S02]  /*bc50*/  UIADD3 UR16, UP1, UR18, 0x6000, URZ ;  /* 0x0000600012107890 */ /* 0x000fc4000ff3e03f */
[----:B------:R-:W-:Y:S02]  /*bc60*/  UIADD3 UR18, UP2, UR18, 0x9000, URZ ;  /* 0x0000900012127890 */ /* 0x000fe4000ff5e03f */
[----:B------:R-:W-:Y:S02]  /*bc70*/  UIADD3.X UR15, URZ, UR19, URZ, UP0, !UPT ;  /* 0x000000133f0f7290 */ /* 0x000fe400087fe43f */
[----:B------:R-:W-:Y:S02]  /*bc80*/  UIADD3.X UR17, URZ, UR19, URZ, UP1, !UPT ;  /* 0x000000133f117290 */ /* 0x000fe40008ffe43f */
[----:B------:R-:W-:Y:S01]  /*bc90*/  UIADD3.X UR19, URZ, UR19, URZ, UP2, !UPT ;  /* 0x000000133f137290 */ /* 0x000fe200097fe43f */
[----:B------:R-:W-:Y:S01]  /*bca0*/  UMOV UR4, URZ ;  /* 0x0000003f00047c82 */ /* 0x000fe20008000000 */
[----:B------:R-:W-:Y:S01]  /*bcb0*/  ULDC.64 UR24, c[0x0][0x2c0] ;  /* 0x0000b00000187ab9 */ /* 0x000fe20000000a00 */
[----:B------:R-:W-:-:S09]  /*bcc0*/  UMOV UR20, UR13 ;  /* 0x0000000d00147c82 */ /* 0x000fd20008000000 */
.L_x_2515:
        /* <DEDUP_REMOVED lines=20> */
.L_x_2504:
[----:B------:R-:W-:Y:S05]  /*be10*/  BSYNC B0 ;  /* 0x0000000000007941 */ /* 0x000fea0003800000 */
.L_x_2503:
        /* <DEDUP_REMOVED lines=13> */
.L_x_2506:
[----:B------:R-:W-:Y:S05]  /*bef0*/  BSYNC B0 ;  /* 0x0000000000007941 */ /* 0x000fea0003800000 */
.L_x_2505:
[----:B------:R-:W-:Y:S06]  /*bf00*/  BAR.ARV 0xa, 0xa0 ;  /* 0x0282800000007b1d */ /* 0x000fec0000002000 */
[----:B------:R-:W-:Y:S04]  /*bf10*/  BSSY B0, `(.L_x_2507) ;  /* 0x0000003000007945 */ /* 0x000fe80003800000 */
[----:B------:R-:W-:Y:S05]  /*bf20*/  @!P0 BRA `(.L_x_2508) ;  /* 0x0000000000048947 */ /* 0x000fea0003800000 */
[----:B------:R-:W-:-:S04]  /*bf30*/  DEPBAR.LE SB0, 0x0 ;  /* 0x000080000000791a */ /* 0x000fc80000000000 */
.L_x_2508:
[----:B------:R-:W-:Y:S05]  /*bf40*/  BSYNC B0 ;  /* 0x0000000000007941 */ /* 0x000fea0003800000 */
.L_x_2507:
        /* <DEDUP_REMOVED lines=13> */
.L_x_2510:
[----:B------:R-:W-:Y:S05]  /*c020*/  BSYNC B0 ;  /* 0x0000000000007941 */ /* 0x000fea0003800000 */
.L_x_2509:
        /* <DEDUP_REMOVED lines=13> */
.L_x_2512:
[----:B------:R-:W-:Y:S05]  /*c100*/  BSYNC B0 ;  /* 0x0000000000007941 */ /* 0x000fea0003800000 */
.L_x_2511:
[----:B------:R-:W-:Y:S01]  /*c110*/  UIADD3 UR12, UR12, 0x2, URZ ;  /* 0x000000020c0c7890 */ /* 0x000fe2000fffe03f */
[----:B------:R-:W-:Y:S06]  /*c120*/  BAR.ARV 0xa, 0xa0 ;  /* 0x0282800000007b1d */ /* 0x000fec0000002000 */
[----:B------:R-:W-:Y:S01]  /*c130*/  UISETP.GE.AND UP0, UPT, UR12, UR5, UPT ;  /* 0x000000050c00728c */ /* 0x000fe2000bf06270 */
[----:B------:R-:W-:Y:S04]  /*c140*/  BSSY B0, `(.L_x_2513) ;  /* 0x0000003000007945 */ /* 0x000fe80003800000 */
[----:B------:R-:W-:Y:S06]  /*c150*/  @!P0 BRA `(.L_x_2514) ;  /* 0x0000000000048947 */ /* 0x000fec0003800000 */
[----:B------:R-:W-:-:S04]  /*c160*/  DEPBAR.LE SB0, 0x0 ;  /* 0x000080000000791a */ /* 0x000fc80000000000 */
.L_x_2514:
[----:B------:R-:W-:Y:S05]  /*c170*/  BSYNC B0 ;  /* 0x0000000000007941 */ /* 0x000fea0003800000 */
.L_x_2513:
[----:B------:R-:W-:Y:S06]  /*c180*/  BAR.ARV 0xb, 0xa0 ;  /* 0x02c2800000007b1d */ /* 0x000fec0000002000 */
[----:B------:R-:W-:Y:S01]  /*c190*/  PLOP3.LUT P1, PT, PT, PT, UP0, 0x80, 0x0 ;  /* 0x000000000000781c */ /* 0x000fe20003f2f008 */
[----:B------:R-:W-:Y:S02]  /*c1a0*/  UIADD3 UR20, UR20, 0x3000, URZ ;  /* 0x0000300014147890 */ /* 0x000fe4000fffe03f */
[----:B------:R-:W-:-:S10]  /*c1b0*/  UIADD3 UR4, UR4, 0x3000, URZ ;  /* 0x0000300004047890 */ /* 0x000fd4000fffe03f */
[----:B------:R-:W-:Y:S05]  /*c1c0*/  @!P1 BRA `(.L_x_2515) ;  /* 0xfffffff800c09947 */ /* 0x000fea000383ffff */
[----:B------:R-:W-:Y:S05]  /*c1d0*/  BRA `(.L_x_2438) ;  /* 0x0000001c00cc7947 */ /* 0x000fea0003800000 */
.L_x_2492:
        /* <DEDUP_REMOVED lines=21> */
.L_x_2516:
[----:B------:R-:W-:Y:S01]  /*c330*/  ULDC UR8, c[0x0][0xb44] ;  /* 0x0002d10000087ab9 */ /* 0x000fe20000000800 */
[----:B------:R-:W-:Y:S01]  /*c340*/  UMOV UR11, UR7 ;  /* 0x00000007000b7c82 */ /* 0x000fe20008000000 */
[----:B------:R-:W-:-:S11]  /*c350*/  UISETP.NE.AND UP0, UPT, UR8, 0x1, UPT ;  /* 0x000000010800788c */ /* 0x000fd6000bf05270 */
[----:B------:R-:W-:Y:S02]  /*c360*/  @UP0 ULDC.64 UR12, c[0x0][0xb48] ;  /* 0x0002d200000c0ab9 */ /* 0x000fe40000000a00 */
[----:B------:R-:W-:-:S04]  /*c370*/  UIMAD.WIDE.U32 UR4, UR7, UR12, URZ ;  /* 0x0000000c070472a5 */ /* 0x000fc8000f8e003f */
[----:B------:R-:W-:-:S04]  /*c380*/  @UP0 USHF.R.U32.HI UR11, URZ, UR13, UR5 ;  /* 0x0000000d3f0b0299 */ /* 0x000fc80008011605 */
[----:B------:R-:W-:-:S12]  /*c390*/  UIMAD UR4, UR11, UR8, URZ ;  /* 0x000000080b0472a4 */ /* 0x000fd8000f8e023f */
.L_x_2517:
[----:B------:R-:W-:Y:S01]  /*c3a0*/  ULDC UR8, c[0x0][0xb38] ;  /* 0x0002ce0000087ab9 */ /* 0x000fe20000000800 */
[----:B------:R-:W-:Y:S01]  /*c3b0*/  UIADD3 UR4, UR7, -UR4, URZ ;  /* 0x8000000407047290 */ /* 0x000fe2000fffe03f */
[----:B------:R-:W-:Y:S01]  /*c3c0*/  MOV R8, 0x1 ;  /* 0x0000000100087802 */ /* 0x000fe20000000f00 */
[----:B------:R-:W-:Y:S01]  /*c3d0*/  UISETP.NE.AND UP0, UPT, UR8, 0x1, UPT ;  /* 0x000000010800788c */ /* 0x000fe2000bf05270 */
[----:B------:R-:W-:Y:S01]  /*c3e0*/  IMAD.MOV.U32 R0, RZ, RZ, RZ ;  /* 0x000000ffff007224 */ /* 0x000fe200078e00ff */
[----:B------:R-:W-:Y:S02]  /*c3f0*/  ULDC UR5, c[0x0][0xb44] ;  /* 0x0002d10000057ab9 */ /* 0x000fe40000000800 */
[----:B------:R-:W-:-:S07]  /*c400*/  UIMAD UR6, UR6, UR5, UR4 ;  /* 0x00000005060672a4 */ /* 0x000fce000f8e0204 */
        /* <DEDUP_REMOVED lines=9> */
[----:B------:R-:W1:Y:S01]  /*c4a0*/  LDC R3, c[0x0][0x280] ;  /* 0x0000a000ff037b82 */ /* 0x000e620000000800 */
[----:B------:R-:W-:Y:S01]  /*c4b0*/  USHF.L.U32 UR11, UR11, 0x7, URZ ;  /* 0x000000070b0b7899 */ /* 0x000fe2000800063f */
[----:B------:R-:W-:-:S06]  /*c4c0*/  ULDC UR4, c[0x0][0x74c] ;  /* 0x0001d30000047ab9 */ /* 0x000fcc0000000800 */
[----:B------:R-:W1:Y:S02]  /*c4d0*/  LDC R2, c[0x0][0x290] ;  /* 0x0000a400ff027b82 */ /* 0x000e640000000800 */
[----:B-1----:R-:W-:Y:S02]  /*c4e0*/  IADD3 R2, -R2, UR11, R3 ;  /* 0x0000000b02027c10 */ /* 0x002fe4000fffe103 */
[----:B------:R-:W-:-:S03]  /*c4f0*/  IADD3 R3, R3, 0x5f, RZ ;  /* 0x0000005f03037810 */ /* 0x000fc60007ffe0ff */
[----:B------:R-:W-:Y:S02]  /*c500*/  VIADD R2, R2, -UR4 ;  /* 0x8000000402027c36 */ /* 0x000fe40008000000 */
[----:B------:R-:W-:-:S04]  /*c510*/  IMAD.HI R4, R3, 0x2aaaaaab, RZ ;  /* 0x2aaaaaab03047827 */ /* 0x000fc800078e02ff */
[----:B------:R-:W-:Y:S01]  /*c520*/  IMAD.HI R2, R2, 0x2aaaaaab, RZ ;  /* 0x2aaaaaab02027827 */ /* 0x000fe200078e02ff */
[----:B------:R-:W-:-:S04]  /*c530*/  SHF.R.U32.HI R5, RZ, 0x1f, R4 ;  /* 0x0000001fff057819 */ /* 0x000fc80000011604 */
[----:B------:R-:W-:Y:S02]  /*c540*/  SHF.R.U32.HI R3, RZ, 0x1f, R2 ;  /* 0x0000001fff037819 */ /* 0x000fe40000011602 */
[----:B------:R-:W-:Y:S02]  /*c550*/  LEA.HI.SX32 R4, R4, R5, 0x1c ;  /* 0x0000000504047211 */ /* 0x000fe400078fe2ff */
[----:B------:R-:W-:-:S04]  /*c560*/  LEA.HI.SX32 R3, R2, R3, 0x1c ;  /* 0x0000000302037211 */ /* 0x000fc800078fe2ff */
[----:B------:R-:W-:-:S04]  /*c570*/  VIMNMX R5, RZ, R3, !PT ;  /* 0x00000003ff057248 */ /* 0x000fc80007fe0100 */
[----:B------:R-:W-:-:S13]  /*c580*/  ISETP.GT.AND P0, PT, R4, R5, PT ;  /* 0x000000050400720c */ /* 0x000fda0003f04270 */
[----:B------:R-:W-:Y:S05]  /*c590*/  @!P0 BRA `(.L_x_2518) ;  /* 0x0000001800488947 */ /* 0x000fea0003800000 */
[----:B------:R-:W1:Y:S01]  /*c5a0*/  LDC.64 R2, c[0x0][0x718] ;  /* 0x0001c600ff027b82 */ /* 0x000e620000000a00 */
[----:B------:R-:W-:Y:S01]  /*c5b0*/  IMAD.U32 R9, RZ, RZ, UR20 ;  /* 0x00000014ff097e24 */ /* 0x000fe2000f8e00ff */
[----:B------:R-:W-:Y:S01]  /*c5c0*/  ULDC UR4, c[0x0][0x2e8] ;  /* 0x0000ba0000047ab9 */ /* 0x000fe20000000800 */
[----:B------:R-:W-:Y:S01]  /*c5d0*/  ELECT P0, URZ, PT ;  /* 0x00000000003f782f */ /* 0x000fe20003800000 */
[----:B------:R-:W-:Y:S01]  /*c5e0*/  BSSY B0, `(.L_x_2518) ;  /* 0x000018d000007945 */ /* 0x000fe20003800000 */
[----:B------:R-:W-:Y:S01]  /*c5f0*/  UISETP.NE.AND UP0, UPT, UR4, 0x1, UPT ;  /* 0x000000010400788c */ /* 0x000fe2000bf05270 */
[----:B------:R-:W-:Y:S01]  /*c600*/  SHF.R.S32.HI R9, RZ, 0x1f, R9 ;  /* 0x0000001fff097819 */ /* 0x000fe20000011409 */
[----:B------:R-:W-:Y:S01]  /*c610*/  UMOV UR12, UR20 ;  /* 0x00000014000c7c82 */ /* 0x000fe20008000000 */
[----:B------:R-:W2:Y:S08]  /*c620*/  LDC.64 R6, c[0x0][0x730] ;  /* 0x0001cc00ff067b82 */ /* 0x000eb00000000a00 */
[----:B------:R-:W3:Y:S01]  /*c630*/  LDC.64 R12, c[0x0][0x720] ;  /* 0x0001c800ff0c7b82 */ /* 0x000ee20000000a00 */
[----:B------:R-:W-:Y:S01]  /*c640*/  @UP0 ULDC UR4, c[0x0][0x2ec] ;  /* 0x0000bb0000040ab9 */ /* 0x000fe20000000800 */
[----:B------:R-:W-:Y:S01]  /*c650*/  @UP0 ULDC UR6, c[0x0][0x2f0] ;  /* 0x0000bc0000060ab9 */ /* 0x000fe20000000800 */
[----:B------:R-:W-:-:S04]  /*c660*/  UIMAD.WIDE.U32 UR4, UR20, UR4, URZ ;  /* 0x00000004140472a5 */ /* 0x000fc8000f8e003f */
[----:B------:R-:W-:Y:S01]  /*c670*/  @UP0 USHF.R.U32.HI UR12, URZ, UR6, UR5 ;  /* 0x000000063f0c0299 */ /* 0x000fe20008011605 */
[C---:B-1----:R-:W-:Y:S02]  /*c680*/  IMAD R0, R9.reuse, R2, RZ ;  /* 0x0000000209007224 */ /* 0x042fe400078e02ff */
[----:B--2---:R-:W-:Y:S02]  /*c690*/  IMAD R10, R9, R6, RZ ;  /* 0x00000006090a7224 */ /* 0x004fe400078e02ff */
[----:B------:R-:W-:Y:S02]  /*c6a0*/  IMAD R9, R3, UR20, R0 ;  /* 0x0000001403097c24 */ /* 0x000fe4000f8e0200 */
[----:B------:R-:W-:-:S04]  /*c6b0*/  IMAD.WIDE.U32 R2, R2, UR20, RZ ;  /* 0x0000001402027c25 */ /* 0x000fc8000f8e00ff */
[----:B------:R-:W-:Y:S02]  /*c6c0*/  IMAD R15, R7, UR20, R10 ;  /* 0x00000014070f7c24 */ /* 0x000fe4000f8e020a */
[----:B------:R-:W-:Y:S01]  /*c6d0*/  IMAD.IADD R3, R3, 0x1, R9 ;  /* 0x0000000103037824 */ /* 0x000fe200078e0209 */
[----:B------:R-:W1:Y:S01]  /*c6e0*/  LDC.64 R10, c[0x0][0x738] ;  /* 0x0001ce00ff0a7b82 */ /* 0x000e620000000a00 */
[----:B------:R-:W-:Y:S02]  /*c6f0*/  IMAD.U32 R9, RZ, RZ, UR21 ;  /* 0x00000015ff097e24 */ /* 0x000fe4000f8e00ff */
[----:B---3--:R-:W-:-:S03]  /*c700*/  IMAD.WIDE.U32 R2, R12, UR21, R2 ;  /* 0x000000150c027c25 */ /* 0x008fc6000f8e0002 */
[----:B------:R-:W-:Y:S01]  /*c710*/  SHF.R.S32.HI R9, RZ, 0x1f, R9 ;  /* 0x0000001fff097819 */ /* 0x000fe20000011409 */
[----:B------:R-:W-:Y:S01]  /*c720*/  IMAD.WIDE.U32 R6, R6, UR20, RZ ;  /* 0x0000001406067c25 */ /* 0x000fe2000f8e00ff */
[----:B------:R2:W-:Y:S03]  /*c730*/  STL.64 [R1], R2 ;  /* 0x0000000201007387 */ /* 0x0005e60000100a00 */
[----:B------:R-:W-:Y:S01]  /*c740*/  IMAD R0, R9, R12, RZ ;  /* 0x0000000c09007224 */ /* 0x000fe200078e02ff */
[----:B------:R-:W-:-:S03]  /*c750*/  IADD3 R7, R7, R15, RZ ;  /* 0x0000000f07077210 */ /* 0x000fc60007ffe0ff */
[----:B------:R-:W-:Y:S02]  /*c760*/  IMAD R13, R13, UR21, R0 ;  /* 0x000000150d0d7c24 */ /* 0x000fe4000f8e0200 */
[----:B-1----:R-:W-:Y:S02]  /*c770*/  IMAD R0, R9, R10, RZ ;  /* 0x0000000a09007224 */ /* 0x002fe400078e02ff */
[----:B------:R-:W-:-:S04]  /*c780*/  IMAD.WIDE.U32 R6, R10, UR21, R6 ;  /* 0x000000150a067c25 */ /* 0x000fc8000f8e0006 */
[----:B------:R-:W-:Y:S02]  /*c790*/  IMAD R11, R11, UR21, R0 ;  /* 0x000000150b0b7c24 */ /* 0x000fe4000f8e0200 */
[----:B------:R-:W-:Y:S01]  /*c7a0*/  IMAD.MOV.U32 R0, RZ, RZ, RZ ;  /* 0x000000ffff007224 */ /* 0x000fe200078e00ff */
[----:B--2---:R-:W-:Y:S06]  /*c7b0*/  @!P0 BRA `(.L_x_2519) ;  /* 0x0000001400bc8947 */ /* 0x004fec0003800000 */
        /* <DEDUP_REMOVED lines=10> */
.L_x_2548:
[----:B------:R-:W2:Y:S01]  /*c860*/  LDL.64 R14, [R1] ;  /* 0x00000000010e7983 */ /* 0x000ea20000100a00 */
[----:B------:R-:W-:Y:S01]  /*c870*/  IMAD.IADD R21, R7, 0x1, R11 ;  /* 0x0000000107157824 */ /* 0x000fe200078e020b */
[----:B------:R-:W-:Y:S01]  /*c880*/  MOV R8, 0x1 ;  /* 0x0000000100087802 */ /* 0x000fe20000000f00 */
[----:B--2---:R-:W-:-:S05]  /*c890*/  IMAD.IADD R10, R15, 0x1, R13 ;  /* 0x000000010f0a7824 */ /* 0x004fca00078e020d */
[----:B------:R2:W-:Y:S01]  /*c8a0*/  STL [R1+0x8], R10 ;  /* 0x0000080a01007387 */ /* 0x0005e20000100800 */
[----:B------:R-:W-:Y:S05]  /*c8b0*/  @P0 BRA `(.L_x_2521) ;  /* 0x0000000000180947 */ /* 0x000fea0003800000 */
[----:B------:R-:W3:Y:S01]  /*c8c0*/  S2R R2, SR_TID.X ;  /* 0x0000000000027919 */ /* 0x000ee20000002100 */
[----:B-1----:R-:W-:-:S04]  /*c8d0*/  IMAD.MOV.U32 R3, RZ, RZ, 0x3180 ;  /* 0x00003180ff037424 */ /* 0x002fc800078e00ff */
[----:B------:R4:W-:Y:S01]  /*c8e0*/  SYNCS.ARRIVE.TRANS64 RZ, [R0+URZ+0x26810], R3 ;  /* 0x0268100300ff79a7 */ /* 0x0009e2000800003f */
[----:B---3--:R-:W-:-:S13]  /*c8f0*/  LOP3.LUT P1, RZ, R2, 0x1f, RZ, 0xc0, !PT ;  /* 0x0000001f02ff7812 */ /* 0x008fda000782c0ff */
[----:B----4-:R-:W-:Y:S05]  /*c900*/  @!P1 BRA `(.L_x_2521) ;  /* 0x0000000000049947 */ /* 0x010fea0003800000 */
[----:B------:R-:W-:Y:S01]  /*c910*/  BPT.TRAP 0x1 ;  /* 0x000000040000795c */ /* 0x000fe20000300000 */
.L_x_2521:
[----:B------:R-:W-:Y:S01]  /*c920*/  R2UR UR19, R5 ;  /* 0x00000000051372ca */ /* 0x000fe200000e0000 */
[----:B------:R-:W3:Y:S01]  /*c930*/  LDC.64 R12, c[0x0][0x198] ;  /* 0x00006600ff0c7b82 */ /* 0x000ee20000000a00 */
[----:B------:R-:W-:Y:S01]  /*c940*/  ULDC.64 UR4, c[0x0][0x700] ;  /* 0x0001c00000047ab9 */ /* 0x000fe20000000a00 */
[----:B------:R-:W-:Y:S01]  /*c950*/  R2UR UR8, R0 ;  /* 0x00000000000872ca */ /* 0x000fe200000e0000 */
[----:B------:R-:W-:Y:S01]  /*c960*/  UMOV UR24, 0x0 ;  /* 0x0000000000187882 */ /* 0x000fe20000000000 */
[----:B------:R-:W-:Y:S01]  /*c970*/  MOV R9, UR4 ;  /* 0x0000000400097c02 */ /* 0x000fe20008000f00 */
[----:B------:R-:W-:Y:S01]  /*c980*/  UMOV UR25, 0x14f00000 ;  /* 0x14f0000000197882 */ /* 0x000fe20000000000 */
[----:B------:R-:W-:Y:S01]  /*c990*/  UMOV UR18, URZ ;  /* 0x0000003f00127c82 */ /* 0x000fe20008000000 */
[----:B------:R-:W-:Y:S01]  /*c9a0*/  UMOV UR9, 0x18 ;  /* 0x0000001800097882 */ /* 0x000fe20000000000 */
[----:B------:R-:W-:Y:S01]  /*c9b0*/  UMOV UR13, UR21 ;  /* 0x00000015000d7c82 */ /* 0x000fe20008000000 */
[----:B------:R-:W-:Y:S01]  /*c9c0*/  UMOV UR10, UR18 ;  /* 0x00000012000a7c82 */ /* 0x000fe20008000000 */
[----:B------:R-:W-:Y:S01]  /*c9d0*/  UMOV UR28, UR12 ;  /* 0x0000000c001c7c82 */ /* 0x000fe20008000000 */
[----:B------:R-:W-:Y:S01]  /*c9e0*/  UMOV UR29, UR21 ;  /* 0x00000015001d7c82 */ /* 0x000fe20008000000 */
[----:B------:R-:W-:-:S03]  /*c9f0*/  UIMAD UR19, UR19, 0x60, URZ ;  /* 0x00000060131378a4 */ /* 0x000fc6000f8e023f */
[----:B------:R-:W-:Y:S02]  /*ca00*/  UIADD3 UR16, UR8, 0xe000, URZ ;  /* 0x0000e00008107890 */ /* 0x000fe4000fffe03f */
[----:B------:R-:W-:Y:S01]  /*ca10*/  UIADD3 UR17, UR8, 0x26810, URZ ;  /* 0x0002681008117890 */ /* 0x000fe2000fffe03f */
[----:B-1----:R-:W-:Y:S01]  /*ca20*/  IMAD.U32 R3, RZ, RZ, UR19 ;  /* 0x00000013ff037e24 */ /* 0x002fe2000f8e00ff */
[----:B------:R-:W-:Y:S01]  /*ca30*/  IADD3 R2, P1, R14, UR19, RZ ;  /* 0x000000130e027c10 */ /* 0x000fe2000ff3e0ff */
[----:B------:R-:W-:Y:S01]  /*ca40*/  UIADD3 UR26, UR8, 0x1a000, URZ ;  /* 0x0001a000081a7890 */ /* 0x000fe2000fffe03f */
[----:B------:R-:W-:Y:S02]  /*ca50*/  VIADD R14, R4, 0xffffffff ;  /* 0xffffffff040e7836 */ /* 0x000fe40000000000 */
[----:B------:R-:W-:Y:S01]  /*ca60*/  LEA.HI.X.SX32 R3, R3, R10, 0x1, P1 ;  /* 0x0000000a03037211 */ /* 0x000fe200008f0eff */
[----:B--2---:R-:W-:Y:S01]  /*ca70*/  IMAD.U32 R10, RZ, RZ, UR5 ;  /* 0x00000005ff0a7e24 */ /* 0x004fe2000f8e00ff */
[C---:B------:R-:W-:Y:S01]  /*ca80*/  LEA R11, P1, R2.reuse, R9, 0x2 ;  /* 0x00000009020b7211 */ /* 0x040fe200078210ff */
[----:B------:R-:W-:Y:S01]  /*ca90*/  UMOV UR27, UR17 ;  /* 0x00000011001b7c82 */ /* 0x000fe20008000000 */
[----:B------:R1:W-:Y:S02]  /*caa0*/  STL [R1+0x1c], R14 ;  /* 0x00001c0e01007387 */ /* 0x0003e40000100800 */
[----:B------:R-:W-:Y:S01]  /*cab0*/  R2UR UR4, R11 ;  /* 0x000000000b0472ca */ /* 0x000fe200000e0000 */
[----:B---3--:R-:W-:Y:S01]  /*cac0*/  IMAD.MOV.U32 R11, RZ, RZ, R12 ;  /* 0x000000ffff0b7224 */ /* 0x008fe200078e000c */
[----:B------:R-:W-:Y:S01]  /*cad0*/  LEA.HI.X R2, R2, R10, R3, 0x2, P1 ;  /* 0x0000000a02027211 */ /* 0x000fe200008f1403 */
[----:B------:R1:W-:Y:S01]  /*cae0*/  STL [R1+0x10], RZ ;  /* 0x000010ff01007387 */ /* 0x0003e20000100800 */
[----:B------:R-:W-:Y:S01]  /*caf0*/  MOV R12, R13 ;  /* 0x0000000d000c7202 */ /* 0x000fe20000000f00 */
[----:B------:R-:W-:Y:S01]  /*cb00*/  IMAD.MOV.U32 R13, RZ, RZ, 0x8000 ;  /* 0x00008000ff0d7424 */ /* 0x000fe200078e00ff */
[----:B------:R-:W-:-:S02]  /*cb10*/  R2UR UR5, R2 ;  /* 0x00000000020572ca */ /* 0x000fc400000e0000 */
[----:B------:R-:W-:-:S04]  /*cb20*/  IADD3 R2, P1, R11, 0xf0, RZ ;  /* 0x000000f00b027810 */ /* 0x000fc80007f3e0ff */
[----:B------:R-:W-:Y:S01]  /*cb30*/  R2UR UR22, R2 ;  /* 0x00000000021672ca */ /* 0x000fe200000e0000 */
[----:B------:R-:W-:-:S05]  /*cb40*/  IMAD.X R3, RZ, RZ, R12, P1 ;  /* 0x000000ffff037224 */ /* 0x000fca00008e060c */
[----:B------:R-:W-:-:S13]  /*cb50*/  R2UR UR23, R3 ;  /* 0x00000000031772ca */ /* 0x000fda00000e0000 */
[----:B------:R-:W-:Y:S01]  /*cb60*/  UTMALDG.4D [UR16], [UR22], desc[UR24] ;  /* 0x00001810160075b4 */ /* 0x000fe20008019000 */
[----:B------:R2:W-:Y:S01]  /*cb70*/  UBLKCP.S.G [UR26], [UR4], UR9 ;  /* 0x0000001a040073ba */ /* 0x0005e20008000209 */
[----:B------:R3:W-:Y:S02]  /*cb80*/  SYNCS.ARRIVE.TRANS64 RZ, [R0+URZ+0x26800], R13 ;  /* 0x0268000d00ff79a7 */ /* 0x0007e4000800003f */
[----:B---3--:R-:W-:-:S04]  /*cb90*/  IADD3 R13, P1, R11, 0x2f0, RZ ;  /* 0x000002f00b0d7810 */ /* 0x008fc80007f3e0ff */
[----:B------:R-:W-:Y:S01]  /*cba0*/  R2UR UR6, R13 ;  /* 0x000000000d0672ca */ /* 0x000fe200000e0000 */
[----:B--2---:R-:W-:Y:S01]  /*cbb0*/  UIADD3 UR9, UR8, 0x26800, URZ ;  /* 0x0002680008097890 */ /* 0x004fe2000fffe03f */
[----:B------:R-:W-:Y:S01]  /*cbc0*/  IADD3.X R13, RZ, R12, RZ, P1, !PT ;  /* 0x0000000cff0d7210 */ /* 0x000fe20000ffe4ff */
[----:B------:R-:W-:Y:S01]  /*cbd0*/  UIADD3 UR24, UR8, 0x4000, URZ ;  /* 0x0000400008187890 */ /* 0x000fe2000fffe03f */
[----:B------:R-:W-:Y:S02]  /*cbe0*/  UMOV UR16, 0x0 ;  /* 0x0000000000107882 */ /* 0x000fe40000000000 */
[----:B------:R-:W-:Y:S01]  /*cbf0*/  R2UR UR7, R13 ;  /* 0x000000000d0772ca */ /* 0x000fe200000e0000 */
[----:B------:R-:W-:Y:S01]  /*cc00*/  UMOV UR17, 0x10000000 ;  /* 0x1000000000117882 */ /* 0x000fe20000000000 */
[----:B------:R-:W-:Y:S01]  /*cc10*/  IADD3 R13, P1, R11, 0x3f0, RZ ;  /* 0x000003f00b0d7810 */ /* 0x000fe20007f3e0ff */
[----:B------:R-:W-:Y:S01]  /*cc20*/  UMOV UR27, UR11 ;  /* 0x0000000b001b7c82 */ /* 0x000fe20008000000 */
[----:B------:R-:W-:Y:S01]  /*cc30*/  UMOV UR26, UR18 ;  /* 0x00000012001a7c82 */ /* 0x000fe20008000000 */
[----:B------:R-:W-:Y:S01]  /*cc40*/  UMOV UR25, UR9 ;  /* 0x0000000900197c82 */ /* 0x000fe20008000000 */
[----:B------:R-:W-:Y:S01]  /*cc50*/  R2UR UR14, R13 ;  /* 0x000000000d0e72ca */ /* 0x000fe200000e0000 */
[----:B------:R-:W-:Y:S01]  /*cc60*/  IMAD.X R13, RZ, RZ, R12, P1 ;  /* 0x000000ffff0d7224 */ /* 0x000fe200008e060c */
[----:B------:R-:W-:-:S04]  /*cc70*/  ISETP.GE.AND P1, PT, R5, R14, PT ;  /* 0x0000000e0500720c */ /* 0x000fc80003f26270 */
[----:B------:R-:W-:Y:S01]  /*cc80*/  R2UR UR15, R13 ;  /* 0x000000000d0f72ca */ /* 0x000fe200000e0000 */
[----:B------:R1:W-:-:S12]  /*cc90*/  UTMALDG.4D [UR8], [UR6], desc[UR16] ;  /* 0x00001008060075b4 */ /* 0x0003d80008019000 */
[----:B------:R1:W-:Y:S02]  /*cca0*/  UTMALDG.4D [UR24], [UR14], desc[UR16] ;  /* 0x000010180e0075b4 */ /* 0x0003e40008019000 */
[----:B-1----:R-:W-:Y:S05]  /*ccb0*/  @P1 BRA `(.L_x_2522) ;  /* 0x0000000c00b01947 */ /* 0x002fea0003800000 */
[-C--:B------:R-:W-:Y:S01]  /*ccc0*/  LOP3.LUT R16, RZ, R5.reuse, RZ, 0x33, !PT ;  /* 0x00000005ff107212 */ /* 0x080fe200078e33ff */
[----:B------:R-:W-:Y:S01]  /*ccd0*/  IMAD.MOV.U32 R8, RZ, RZ, 0x1 ;  /* 0x00000001ff087424 */ /* 0x000fe200078e00ff */
[----:B------:R-:W-:Y:S02]  /*cce0*/  MOV R13, R5 ;  /* 0x00000005000d7202 */ /* 0x000fe40000000f00 */
[C---:B------:R-:W-:Y:S01]  /*ccf0*/  IADD3 R16, R4.reuse, R16, RZ ;  /* 0x0000001004107210 */ /* 0x040fe20007ffe0ff */
[----:B------:R-:W-:-:S05]  /*cd00*/  VIADD R4, R4, 0xfffffffe ;  /* 0xfffffffe04047836 */ /* 0x000fca0000000000 */
[----:B------:R-:W-:Y:S02]  /*cd10*/  ISETP.NE.AND P1, PT, R4, R5, PT ;  /* 0x000000050400720c */ /* 0x000fe40003f25270 */
[----:B------:R-:W-:-:S05]  /*cd20*/  LOP3.LUT R4, R16, 0x1, RZ, 0xc0, !PT ;  /* 0x0000000110047812 */ /* 0x000fca00078ec0ff */
[----:B------:R1:W-:Y:S06]  /*cd30*/  STL [R1+0x18], R4 ;  /* 0x0000180401007387 */ /* 0x0003ec0000100800 */
[----:B------:R-:W-:Y:S05]  /*cd40*/  @!P1 BRA `(.L_x_2523) ;  /* 0x0000000800589947 */ /* 0x000fea0003800000 */
[----:B------:R-:W-:Y:S01]  /*cd50*/  IMAD.IADD R16, R16, 0x1, -R4 ;  /* 0x0000000110107824 */ /* 0x000fe200078e0a04 */
[----:B------:R-:W-:Y:S01]  /*cd60*/  MOV R8, 0x1 ;  /* 0x0000000100087802 */ /* 0x000fe20000000f00 */
[----:B------:R-:W-:-:S07]  /*cd70*/  IMAD.MOV.U32 R13, RZ, RZ, R5 ;  /* 0x000000ffff0d7224 */ /* 0x000fce00078e0005 */
.L_x_2532:
[----:B--23--:R-:W-:-:S04]  /*cd80*/  SHF.L.U32 R17, R8, 0x1f, RZ ;  /* 0x0000001f08117819 */ /* 0x00cfc800000006ff */
[----:B------:R-:W2:Y:S02]  /*cd90*/  SYNCS.PHASECHK.TRANS64.TRYWAIT P1, [R0+URZ+0x26840], R17 ;  /* 0x02684011000075a7 */ /* 0x000ea4000802017f */
[----:B--2---:R-:W-:Y:S05]  /*cda0*/  @!P1 BRA `(.L_x_2524) ;  /* 0x0000001400749947 */ /* 0x004fea0003800000 */
.L_x_2549:
[----:B------:R-:W-:Y:S05]  /*cdb0*/  @P0 BRA `(.L_x_2525) ;  /* 0x00000000001c0947 */ /* 0x000fea0003800000 */
[----:B------:R-:W3:Y:S01]  /*cdc0*/  S2R R2, SR_TID.X ;  /* 0x0000000000027919 */ /* 0x000ee20000002100 */
[----:B------:R-:W-:-:S04]  /*cdd0*/  IMAD.MOV.U32 R3, RZ, RZ, 0x3180 ;  /* 0x00003180ff037424 */ /* 0x000fc800078e00ff */
[----:B------:R4:W-:Y:S01]  /*cde0*/  SYNCS.ARRIVE.TRANS64 RZ, [R0+URZ+0x26830], R3 ;  /* 0x0268300300ff79a7 */ /* 0x0009e2000800003f */
[----:B---3--:R-:W-:-:S04]  /*cdf0*/  LOP3.LUT R2, R2, 0x1f, RZ, 0xc0, !PT ;  /* 0x0000001f02027812 */ /* 0x008fc800078ec0ff */
[----:B------:R-:W-:-:S13]  /*ce00*/  ISETP.NE.AND P1, PT, R2, RZ, PT ;  /* 0x000000ff0200720c */ /* 0x000fda0003f25270 */
[----:B----4-:R-:W-:Y:S05]  /*ce10*/  @!P1 BRA `(.L_x_2525) ;  /* 0x0000000000049947 */ /* 0x010fea0003800000 */
[----:B------:R-:W-:Y:S01]  /*ce20*/  BPT.TRAP 0x1 ;  /* 0x000000040000795c */ /* 0x000fe20000300000 */
.L_x_2525:
[----:B------:R-:W3:Y:S01]  /*ce30*/  LDC.64 R14, c[0x0][0x728] ;  /* 0x0001ca00ff0e7b82 */ /* 0x000ee20000000a00 */
[----:B------:R-:W-:Y:S01]  /*ce40*/  IMAD R18, R13, 0x60, RZ ;  /* 0x000000600d127824 */ /* 0x000fe200078e02ff */
[----:B------:R-:W-:Y:S01]  /*ce50*/  R2UR UR4, R0 ;  /* 0x00000000000472ca */ /* 0x000fe200000e0000 */
[----:B------:R-:W-:Y:S01]  /*ce60*/  UMOV UR14, 0x0 ;  /* 0x00000000000e7882 */ /* 0x000fe20000000000 */
[----:B------:R-:W-:Y:S01]  /*ce70*/  UMOV UR15, 0x14f00000 ;  /* 0x14f00000000f7882 */ /* 0x000fe20000000000 */
[----:B------:R-:W-:Y:S01]  /*ce80*/  UMOV UR18, URZ ;  /* 0x0000003f00127c82 */ /* 0x000fe20008000000 */
[C---:B------:R-:W-:Y:S01]  /*ce90*/  IADD3 R2, P1, R18.reuse, R6, RZ ;  /* 0x0000000612027210 */ /* 0x040fe20007f3e0ff */
[----:B------:R-:W-:Y:S01]  /*cea0*/  UMOV UR10, 0x18 ;  /* 0x00000018000a7882 */ /* 0x000fe20000000000 */
[----:B-1----:R-:W1:Y:S01]  /*ceb0*/  LDC.64 R4, c[0x0][0x198] ;  /* 0x00006600ff047b82 */ /* 0x002e620000000a00 */
        /* <DEDUP_REMOVED lines=20> */
.L_x_2550:
        /* <DEDUP_REMOVED lines=8> */
.L_x_2527:
[----:B------:R-:W3:Y:S01]  /*d080*/  LDL.64 R2, [R1] ;  /* 0x0000000001027983 */ /* 0x000ee20000100a00 */
[----:B------:R-:W-:Y:S01]  /*d090*/  IADD3 R19, R18, 0x60, RZ ;  /* 0x0000006012137810 */ /* 0x000fe20007ffe0ff */
[----:B------:R-:W-:Y:S02]  /*d0a0*/  ULDC.64 UR4, c[0x0][0x700] ;  /* 0x0001c00000047ab9 */ /* 0x000fe40000000a00 */
[----:B------:R-:W-:Y:S01]  /*d0b0*/  IMAD.U32 R9, RZ, RZ, UR4 ;  /* 0x00000004ff097e24 */ /* 0x000fe2000f8e00ff */
[----:B---3--:R-:W-:-:S04]  /*d0c0*/  IADD3 R2, P1, R19, R2, RZ ;  /* 0x0000000213027210 */ /* 0x008fc80007f3e0ff */
[----:B------:R-:W-:-:S04]  /*d0d0*/  LEA R3, P2, R2, R9, 0x2 ;  /* 0x0000000902037211 */ /* 0x000fc800078410ff */
[----:B------:R-:W-:Y:S02]  /*d0e0*/  R2UR UR14, R3 ;  /* 0x00000000030e72ca */ /* 0x000fe400000e0000 */
[----:B------:R-:W3:Y:S01]  /*d0f0*/  LDL R3, [R1+0x8] ;  /* 0x0000080001037983 */ /* 0x000ee20000100800 */
[----:B------:R-:W-:Y:S01]  /*d100*/  SHF.R.S32.HI R20, RZ, 0x1f, R19 ;  /* 0x0000001fff147819 */ /* 0x000fe20000011413 */
[----:B------:R-:W-:Y:S01]  /*d110*/  UMOV UR6, 0x0 ;  /* 0x0000000000067882 */ /* 0x000fe20000000000 */
[----:B------:R-:W-:Y:S01]  /*d120*/  MOV R10, UR5 ;  /* 0x00000005000a7c02 */ /* 0x000fe20008000f00 */
[----:B------:R-:W-:Y:S01]  /*d130*/  UMOV UR7, 0x14f00000 ;  /* 0x14f0000000077882 */ /* 0x000fe20000000000 */
[----:B------:R-:W-:Y:S01]  /*d140*/  R2UR UR8, R0 ;  /* 0x00000000000872ca */ /* 0x000fe200000e0000 */
[----:B------:R-:W-:Y:S01]  /*d150*/  UMOV UR18, URZ ;  /* 0x0000003f00127c82 */ /* 0x000fe20008000000 */
[----:B------:R-:W-:Y:S01]  /*d160*/  R2UR UR19, R19 ;  /* 0x00000000131372ca */ /* 0x000fe200000e0000 */
[----:B------:R-:W-:-:S10]  /*d170*/  UMOV UR10, 0x18 ;  /* 0x00000018000a7882 */ /* 0x000fd40000000000 */
[----:B------:R-:W-:Y:S02]  /*d180*/  UIADD3 UR16, UR8, 0x11000, URZ ;  /* 0x0001100008107890 */ /* 0x000fe4000fffe03f */
[----:B------:R-:W-:Y:S02]  /*d190*/  UIADD3 UR17, UR8, 0x26818, URZ ;  /* 0x0002681808117890 */ /* 0x000fe4000fffe03f */
[----:B------:R-:W-:-:S05]  /*d1a0*/  UIADD3 UR8, UR8, 0x1a200, URZ ;  /* 0x0001a20008087890 */ /* 0x000fca000fffe03f */
[----:B------:R-:W-:Y:S01]  /*d1b0*/  UMOV UR9, UR17 ;  /* 0x0000001100097c82 */ /* 0x000fe20008000000 */
[----:B---3--:R-:W-:-:S05]  /*d1c0*/  IMAD.X R3, R20, 0x1, R3, P1 ;  /* 0x0000000114037824 */ /* 0x008fca00008e0603 */
[----:B------:R-:W-:-:S04]  /*d1d0*/  LEA.HI.X R2, R2, R10, R3, 0x2, P2 ;  /* 0x0000000a02027211 */ /* 0x000fc800010f1403 */
[----:B------:R-:W-:Y:S02]  /*d1e0*/  R2UR UR15, R2 ;  /* 0x00000000020f72ca */ /* 0x000fe400000e0000 */
[----:B------:R-:W-:-:S04]  /*d1f0*/  IADD3 R2, P1, R11, 0xf0, RZ ;  /* 0x000000f00b027810 */ /* 0x000fc80007f3e0ff */
[----:B------:R-:W-:Y:S02]  /*d200*/  IADD3.X R3, RZ, R12, RZ, P1, !PT ;  /* 0x0000000cff037210 */ /* 0x000fe40000ffe4ff */
[----:B------:R-:W-:Y:S02]  /*d210*/  R2UR UR4, R2 ;  /* 0x00000000020472ca */ /* 0x000fe400000e0000 */
[----:B------:R-:W-:-:S13]  /*d220*/  R2UR UR5, R3 ;  /* 0x00000000030572ca */ /* 0x000fda00000e0000 */
[----:B------:R3:W-:Y:S01]  /*d230*/  UTMALDG.4D [UR16], [UR4], desc[UR6] ;  /* 0x00000610040075b4 */ /* 0x0007e20008019000 */
[----:B------:R3:W-:Y:S01]  /*d240*/  UBLKCP.S.G [UR8], [UR14], UR10 ;  /* 0x000000080e0073ba */ /* 0x0007e2000800020a */
[----:B------:R-:W4:Y:S02]  /*d250*/  SYNCS.PHASECHK.TRANS64.TRYWAIT P1, [R0+URZ+0x26848], R17 ;  /* 0x02684811000075a7 */ /* 0x000f24000802017f */
[----:B---34-:R-:W-:Y:S05]  /*d260*/  @!P1 BRA `(.L_x_2528) ;  /* 0x00000010006c9947 */ /* 0x018fea0003800000 */
.L_x_2551:
        /* <DEDUP_REMOVED lines=8> */
.L_x_2529:
        /* <DEDUP_REMOVED lines=24> */
.L_x_2553:
        /* <DEDUP_REMOVED lines=8> */
.L_x_2531:
[----:B----4-:R-:W4:Y:S04]  /*d4f0*/  LDL.64 R4, [R1] ;  /* 0x0000000001047983 */ /* 0x010f280000100a00 */
[----:B------:R-:W5:Y:S01]  /*d500*/  LDL R14, [R1+0x8] ;  /* 0x00000800010e7983 */ /* 0x000f620000100800 */
        /* <DEDUP_REMOVED lines=8> */
[----:B------:R-:W-:Y:S01]  /*d590*/  UMOV UR10, 0x18 ;  /* 0x00000018000a7882 */ /* 0x000fe20000000000 */
[----:B------:R-:W-:-:S04]  /*d5a0*/  IADD3 R13, R13, 0x2, RZ ;  /* 0x000000020d0d7810 */ /* 0x000fc80007ffe0ff */
[----:B------:R-:W-:Y:S02]  /*d5b0*/  UIADD3 UR19, UR19, 0xc0, URZ ;  /* 0x000000c013137890 */ /* 0x000fe4000fffe03f */
[----:B------:R-:W-:Y:S02]  /*d5c0*/  UIADD3 UR16, UR8, 0xe000, URZ ;  /* 0x0000e00008107890 */ /* 0x000fe4000fffe03f */
[----:B------:R-:W-:Y:S02]  /*d5d0*/  UIADD3 UR17, UR8, 0x26810, URZ ;  /* 0x0002681008117890 */ /* 0x000fe4000fffe03f */
[----:B------:R-:W-:-:S05]  /*d5e0*/  UIADD3 UR8, UR8, 0x1a000, URZ ;  /* 0x0001a00008087890 */ /* 0x000fca000fffe03f */
[----:B------:R-:W-:Y:S02]  /*d5f0*/  UMOV UR9, UR17 ;  /* 0x0000001100097c82 */ /* 0x000fe40008000000 */
[----:B------:R1:W-:Y:S01]  /*d600*/  UTMALDG.4D [UR16], [UR4], desc[UR6] ;  /* 0x00000610040075b4 */ /* 0x0003e20008019000 */
[----:B----4-:R-:W-:-:S04]  /*d610*/  IADD3 R4, P1, R4, UR19, RZ ;  /* 0x0000001304047c10 */ /* 0x010fc8000ff3e0ff */
[----:B------:R-:W-:-:S04]  /*d620*/  LEA R5, P2, R4, R9, 0x2 ;  /* 0x0000000904057211 */ /* 0x000fc800078410ff */
[----:B------:R-:W-:Y:S02]  /*d630*/  R2UR UR14, R5 ;  /* 0x00000000050e72ca */ /* 0x000fe400000e0000 */
[----:B------:R-:W-:-:S04]  /*d640*/  MOV R5, UR19 ;  /* 0x0000001300057c02 */ /* 0x000fc80008000f00 */
[----:B-----5:R-:W-:Y:S02]  /*d650*/  LEA.HI.X.SX32 R5, R5, R14, 0x1, P1 ;  /* 0x0000000e05057211 */ /* 0x020fe400008f0eff */
[----:B------:R-:W-:Y:S02]  /*d660*/  ISETP.NE.AND P1, PT, R16, RZ, PT ;  /* 0x000000ff1000720c */ /* 0x000fe40003f25270 */
[----:B------:R-:W-:-:S04]  /*d670*/  LEA.HI.X R5, R4, R10, R5, 0x2, P2 ;  /* 0x0000000a04057211 */ /* 0x000fc800010f1405 */
[----:B------:R-:W-:-:S13]  /*d680*/  R2UR UR15, R5 ;  /* 0x00000000050f72ca */ /* 0x000fda00000e0000 */
[----:B------:R1:W-:Y:S02]  /*d690*/  UBLKCP.S.G [UR8], [UR14], UR10 ;  /* 0x000000080e0073ba */ /* 0x0003e4000800020a */
[----:B-1----:R-:W-:Y:S05]  /*d6a0*/  @P1 BRA `(.L_x_2532) ;  /* 0xfffffff400b41947 */ /* 0x002fea000383ffff */
.L_x_2523:
[----:B-1----:R-:W4:Y:S04]  /*d6b0*/  LDL.LU R4, [R1+0x18] ;  /* 0x0000180001047983 */ /* 0x002f280000300800 */
[----:B------:R1:W5:Y:S01]  /*d6c0*/  LDL R5, [R1+0x1c] ;  /* 0x00001c0001057983 */ /* 0x0003620000100800 */
[----:B----4-:R-:W-:-:S13]  /*d6d0*/  ISETP.NE.AND P1, PT, R4, RZ, PT ;  /* 0x000000ff0400720c */ /* 0x010fda0003f25270 */
[----:B-1----:R-:W-:Y:S05]  /*d6e0*/  @!P1 BRA `(.L_x_2522) ;  /* 0x0000000400249947 */ /* 0x002fea0003800000 */
[----:B------:R-:W-:-:S04]  /*d6f0*/  SHF.L.U32 R14, R8, 0x1f, RZ ;  /* 0x0000001f080e7819 */ /* 0x000fc800000006ff */
[----:B------:R-:W1:Y:S02]  /*d700*/  SYNCS.PHASECHK.TRANS64.TRYWAIT P1, [R0+URZ+0x26840], R14 ;  /* 0x0268400e000075a7 */ /* 0x000e64000802017f */
[----:B-1----:R-:W-:Y:S05]  /*d710*/  @!P1 BRA `(.L_x_2533) ;  /* 0x0000000c006c9947 */ /* 0x002fea0003800000 */
.L_x_2554:
[----:B------:R-:W-:Y:S05]  /*d720*/  @P0 BRA `(.L_x_2534) ;  /* 0x00000000001c0947 */ /* 0x000fea0003800000 */
[----:B------:R-:W4:Y:S02]  /*d730*/  S2R R4, SR_TID.X ;  /* 0x0000000000047919 */ /* 0x000f240000002100 */
[----:B----45:R-:W-:Y:S01]  /*d740*/  LOP3.LUT R5, R4, 0x1f, RZ, 0xc0, !PT ;  /* 0x0000001f04057812 */ /* 0x030fe200078ec0ff */
[----:B------:R-:W-:-:S03]  /*d750*/  IMAD.MOV.U32 R4, RZ, RZ, 0x3180 ;  /* 0x00003180ff047424 */ /* 0x000fc600078e00ff */
[----:B------:R-:W-:Y:S01]  /*d760*/  ISETP.NE.AND P1, PT, R5, RZ, PT ;  /* 0x000000ff0500720c */ /* 0x000fe20003f25270 */
[----:B------:R4:W-:-:S12]  /*d770*/  SYNCS.ARRIVE.TRANS64 RZ, [R0+URZ+0x26830], R4 ;  /* 0x0268300400ff79a7 */ /* 0x0009d8000800003f */
[----:B----4-:R-:W-:Y:S05]  /*d780*/  @!P1 BRA `(.L_x_2534) ;  /* 0x0000000000049947 */ /* 0x010fea0003800000 */
[----:B------:R-:W-:Y:S01]  /*d790*/  BPT.TRAP 0x1 ;  /* 0x000000040000795c */ /* 0x000fe20000300000 */
.L_x_2534:
[----:B-----5:R-:W4:Y:S01]  /*d7a0*/  LDC.64 R4, c[0x0][0x728] ;  /* 0x0001ca00ff047b82 */ /* 0x020f220000000a00 */
[----:B------:R-:W-:Y:S01]  /*d7b0*/  IMAD R13, R13, 0x60, RZ ;  /* 0x000000600d0d7824 */ /* 0x000fe200078e02ff */
        /* <DEDUP_REMOVED lines=10> */
[----:B----4-:R-:W-:-:S04]  /*d860*/  LEA R4, P2, R15, R4, 0x2 ;  /* 0x000000040f047211 */ /* 0x010fc800078410ff */
[----:B------:R-:W-:Y:S01]  /*d870*/  UMOV UR9, UR17 ;  /* 0x0000001100097c82 */ /* 0x000fe20008000000 */
[----:B------:R-:W-:Y:S02]  /*d880*/  R2UR UR14, R4 ;  /* 0x00000000040e72ca */ /* 0x000fe400000e0000 */
[----:B------:R-:W-:-:S04]  /*d890*/  LEA.HI.X.SX32 R4, R13, R21, 0x1, P1 ;  /* 0x000000150d047211 */ /* 0x000fc800008f0eff */
[----:B------:R-:W-:-:S04]  /*d8a0*/  LEA.HI.X R4, R15, R5, R4, 0x2, P2 ;  /* 0x000000050f047211 */ /* 0x000fc800010f1404 */
[----:B------:R-:W-:Y:S02]  /*d8b0*/  R2UR UR15, R4 ;  /* 0x00000000040f72ca */ /* 0x000fe400000e0000 */
[----:B------:R-:W-:-:S04]  /*d8c0*/  IADD3 R4, P1, R11, 0x1f0, RZ ;  /* 0x000001f00b047810 */ /* 0x000fc80007f3e0ff */
[----:B------:R-:W-:Y:S02]  /*d8d0*/  R2UR UR4, R4 ;  /* 0x00000000040472ca */ /* 0x000fe400000e0000 */
[----:B------:R-:W-:-:S04]  /*d8e0*/  IADD3.X R4, RZ, R12, RZ, P1, !PT ;  /* 0x0000000cff047210 */ /* 0x000fc80000ffe4ff */
[----:B------:R-:W-:-:S13]  /*d8f0*/  R2UR UR5, R4 ;  /* 0x00000000040572ca */ /* 0x000fda00000e0000 */
[----:B------:R4:W-:Y:S01]  /*d900*/  UTMALDG.4D [UR16], [UR4], desc[UR6] ;  /* 0x00000610040075b4 */ /* 0x0009e20008019000 */
[----:B------:R4:W-:Y:S01]  /*d910*/  UBLKCP.S.G [UR8], [UR14], UR10 ;  /* 0x000000080e0073ba */ /* 0x0009e2000800020a */
[----:B------:R-:W1:Y:S02]  /*d920*/  SYNCS.PHASECHK.TRANS64.TRYWAIT P1, [R0+URZ+0x26828], R14 ;  /* 0x0268280e000075a7 */ /* 0x000e64000802017f */
[----:B-1--4-:R-:W-:Y:S05]  /*d930*/  @!P1 BRA `(.L_x_2535) ;  /* 0x0000000800f89947 */ /* 0x012fea0003800000 */
.L_x_2555:
[----:B------:R-:W-:Y:S05]  /*d940*/  @P0 BRA `(.L_x_2536) ;  /* 0x00000000001c0947 */ /* 0x000fea0003800000 */
[----:B------:R-:W4:Y:S01]  /*d950*/  S2R R4, SR_TID.X ;  /* 0x0000000000047919 */ /* 0x000f220000002100 */
[----:B------:R-:W-:-:S04]  /*d960*/  IMAD.MOV.U32 R5, RZ, RZ, 0x3180 ;  /* 0x00003180ff057424 */ /* 0x000fc800078e00ff */
[----:B------:R1:W-:Y:S01]  /*d970*/  SYNCS.ARRIVE.TRANS64 RZ, [R0+URZ+0x26818], R5 ;  /* 0x0268180500ff79a7 */ /* 0x0003e2000800003f */
[----:B----4-:R-:W-:-:S04]  /*d980*/  LOP3.LUT R4, R4, 0x1f, RZ, 0xc0, !PT ;  /* 0x0000001f04047812 */ /* 0x010fc800078ec0ff */
[----:B------:R-:W-:-:S13]  /*d990*/  ISETP.NE.AND P0, PT, R4, RZ, PT ;  /* 0x000000ff0400720c */ /* 0x000fda0003f05270 */
[----:B-1----:R-:W-:Y:S05]  /*d9a0*/  @!P0 BRA `(.L_x_2536) ;  /* 0x0000000000048947 */ /* 0x002fea0003800000 */
[----:B------:R-:W-:Y:S01]  /*d9b0*/  BPT.TRAP 0x1 ;  /* 0x000000040000795c */ /* 0x000fe20000300000 */
.L_x_2536:
[----:B------:R-:W4:Y:S04]  /*d9c0*/  LDL.LU.64 R4, [R1] ;  /* 0x0000000001047983 */ /* 0x000f280000300a00 */
[----:B-1----:R-:W2:Y:S01]  /*d9d0*/  LDL.LU R14, [R1+0x8] ;  /* 0x00000800010e7983 */ /* 0x002ea20000300800 */
[----:B------:R-:W-:Y:S01]  /*d9e0*/  R2UR UR19, R13 ;  /* 0x000000000d1372ca */ /* 0x000fe200000e0000 */
[----:B------:R-:W-:Y:S01]  /*d9f0*/  UMOV UR6, 0x0 ;  /* 0x0000000000067882 */ /* 0x000fe20000000000 */
[----:B------:R-:W-:Y:S01]  /*da00*/  R2UR UR8, R0 ;  /* 0x00000000000872ca */ /* 0x000fe200000e0000 */
[----:B------:R-:W-:Y:S01]  /*da10*/  UMOV UR7, 0x14f00000 ;  /* 0x14f0000000077882 */ /* 0x000fe20000000000 */
[----:B------:R-:W-:Y:S01]  /*da20*/  R2UR UR4, R2 ;  /* 0x00000000020472ca */ /* 0x000fe200000e0000 */
[----:B------:R-:W-:Y:S01]  /*da30*/  UMOV UR18, URZ ;  /* 0x0000003f00127c82 */ /* 0x000fe20008000000 */
[----:B------:R-:W-:Y:S01]  /*da40*/  R2UR UR5, R3 ;  /* 0x00000000030572ca */ /* 0x000fe200000e0000 */
[----:B------:R-:W-:-:S06]  /*da50*/  UMOV UR10, 0x18 ;  /* 0x00000018000a7882 */ /* 0x000fcc0000000000 */
[----:B------:R-:W-:Y:S02]  /*da60*/  UIADD3 UR19, UR19, 0x60, URZ ;  /* 0x0000006013137890 */ /* 0x000fe4000fffe03f */
[----:B------:R-:W-:Y:S02]  /*da70*/  UIADD3 UR16, UR8, 0x11000, URZ ;  /* 0x0001100008107890 */ /* 0x000fe4000fffe03f */
[----:B------:R-:W-:Y:S02]  /*da80*/  UIADD3 UR17, UR8, 0x26818, URZ ;  /* 0x0002681808117890 */ /* 0x000fe4000fffe03f */
[----:B------:R-:W-:Y:S01]  /*da90*/  UIADD3 UR8, UR8, 0x1a200, URZ ;  /* 0x0001a20008087890 */ /* 0x000fe2000fffe03f */
[----:B------:R-:W-:-:S04]  /*daa0*/  IMAD.MOV.U32 R2, RZ, RZ, 0x1 ;  /* 0x00000001ff027424 */ /* 0x000fc800078e00ff */
[----:B------:R-:W-:Y:S02]  /*dab0*/  UMOV UR9, UR17 ;  /* 0x0000001100097c82 */ /* 0x000fe40008000000 */
[----:B------:R1:W-:Y:S01]  /*dac0*/  UTMALDG.4D [UR16], [UR4], desc[UR6] ;  /* 0x00000610040075b4 */ /* 0x0003e20008019000 */
[----:B----4-:R-:W-:Y:S02]  /*dad0*/  IADD3 R4, P0, R4, UR19, RZ ;  /* 0x0000001304047c10 */ /* 0x010fe4000ff1e0ff */
[----:B------:R-:W-:-:S04]  /*dae0*/  MOV R5, UR19 ;  /* 0x0000001300057c02 */ /* 0x000fc80008000f00 */
[----:B--2---:R-:W-:Y:S02]  /*daf0*/  LEA.HI.X.SX32 R5, R5, R14, 0x1, P0 ;  /* 0x0000000e05057211 */ /* 0x004fe400000f0eff */
[----:B------:R-:W-:-:S04]  /*db00*/  LEA R9, P0, R4, R9, 0x2 ;  /* 0x0000000904097211 */ /* 0x000fc800078010ff */
[----:B------:R-:W-:Y:S02]  /*db10*/  LEA.HI.X R10, R4, R10, R5, 0x2, P0 ;  /* 0x0000000a040a7211 */ /* 0x000fe400000f1405 */
[----:B------:R-:W-:Y:S01]  /*db20*/  R2UR UR14, R9 ;  /* 0x00000000090e72ca */ /* 0x000fe200000e0000 */
[----:B------:R1:W5:Y:S01]  /*db30*/  LDL.LU R5, [R1+0x1c] ;  /* 0x00001c0001057983 */ /* 0x0003620000300800 */
[----:B------:R-:W-:-:S03]  /*db40*/  R2UR UR15, R10 ;  /* 0x000000000a0f72ca */ /* 0x000fc600000e0000 */
[----:B------:R1:W-:Y:S10]  /*db50*/  STL [R1+0x10], R2 ;  /* 0x0000100201007387 */ /* 0x0003f40000100800 */
[----:B------:R1:W-:Y:S02]  /*db60*/  UBLKCP.S.G [UR8], [UR14], UR10 ;  /* 0x000000080e0073ba */ /* 0x0003e4000800020a */
[----:B-1----:R-:W-:Y:S01]  /*db70*/  NOP ;  /* 0x0000000000007918 */ /* 0x002fe20000000000 */
.L_x_2522:
[----:B------:R-:W4:Y:S01]  /*db80*/  LDL R3, [R1+0x10] ;  /* 0x0000100001037983 */ /* 0x000f220000100800 */
[----:B------:R-:W1:Y:S02]  /*db90*/  S2R R2, SR_TID.X ;  /* 0x0000000000027919 */ /* 0x000e640000002100 */
[----:B-1----:R-:W-:-:S04]  /*dba0*/  LOP3.LUT R2, R2, 0x7f, RZ, 0xc0, !PT ;  /* 0x0000007f02027812 */ /* 0x002fc800078ec0ff */
[----:B------:R-:W-:Y:S02]  /*dbb0*/  ISETP.NE.AND P1, PT, R2, RZ, PT ;  /* 0x000000ff0200720c */ /* 0x000fe40003f25270 */
[----:B----4-:R-:W-:Y:S02]  /*dbc0*/  LEA R4, R3, R0, 0x3 ;  /* 0x0000000003047211 */ /* 0x010fe400078e18ff */
[----:B------:R-:W-:-:S04]  /*dbd0*/  SHF.L.U32 R3, R8, 0x1f, RZ ;  /* 0x0000001f08037819 */ /* 0x000fc800000006ff */
[----:B------:R-:W1:Y:S02]  /*dbe0*/  SYNCS.PHASECHK.TRANS64.TRYWAIT P0, [R4+URZ+0x26840], R3 ;  /* 0x02684003040075a7 */ /* 0x000e64000800017f */
[----:B-1----:R-:W-:Y:S05]  /*dbf0*/  @!P0 BRA `(.L_x_2537) ;  /* 0x00000008005c8947 */ /* 0x002fea0003800000 */
.L_x_2556:
[----:B------:R-:W-:Y:S05]  /*dc00*/  @P1 BRA `(.L_x_2538) ;  /* 0x0000000000181947 */ /* 0x000fea0003800000 */
[----:B------:R-:W4:Y:S01]  /*dc10*/  S2R R2, SR_TID.X ;  /* 0x0000000000027919 */ /* 0x000f220000002100 */
[----:B-1----:R-:W-:-:S04]  /*dc20*/  IMAD.MOV.U32 R3, RZ, RZ, 0x3180 ;  /* 0x00003180ff037424 */ /* 0x002fc800078e00ff */
[----:B------:R1:W-:Y:S01]  /*dc30*/  SYNCS.ARRIVE.TRANS64 RZ, [R4+URZ+0x26830], R3 ;  /* 0x0268300304ff79a7 */ /* 0x0003e2000800003f */
[----:B----4-:R-:W-:-:S13]  /*dc40*/  LOP3.LUT P0, RZ, R2, 0x1f, RZ, 0xc0, !PT ;  /* 0x0000001f02ff7812 */ /* 0x010fda000780c0ff */
[----:B-1----:R-:W-:Y:S05]  /*dc50*/  @!P0 BRA `(.L_x_2538) ;  /* 0x0000000000048947 */ /* 0x002fea0003800000 */
[----:B------:R-:W-:Y:S01]  /*dc60*/  BPT.TRAP 0x1 ;  /* 0x000000040000795c */ /* 0x000fe20000300000 */
.L_x_2538:
[----:B------:R-:W4:Y:S01]  /*dc70*/  LDL.LU R9, [R1+0x10] ;  /* 0x0000100001097983 */ /* 0x000f220000300800 */
[----:B-----5:R-:W-:Y:S01]  /*dc80*/  R2UR UR19, R5 ;  /* 0x00000000051372ca */ /* 0x020fe200000e0000 */
[----:B-1----:R-:W1:Y:S01]  /*dc90*/  LDC.64 R2, c[0x0][0x728] ;  /* 0x0001ca00ff027b82 */ /* 0x002e620000000a00 */
[----:B------:R-:W-:Y:S01]  /*dca0*/  R2UR UR17, R4 ;  /* 0x00000000041172ca */ /* 0x000fe200000e0000 */
[----:B------:R-:W-:Y:S01]  /*dcb0*/  UMOV UR6, 0x0 ;  /* 0x0000000000067882 */ /* 0x000fe20000000000 */
[----:B------:R-:W-:Y:S01]  /*dcc0*/  UMOV UR7, 0x14f00000 ;  /* 0x14f0000000077882 */ /* 0x000fe20000000000 */
[----:B------:R-:W-:Y:S01]  /*dcd0*/  UMOV UR18, URZ ;  /* 0x0000003f00127c82 */ /* 0x000fe20008000000 */
[----:B------:R-:W-:-:S07]  /*dce0*/  UMOV UR10, 0x18 ;  /* 0x00000018000a7882 */ /* 0x000fce0000000000 */
[----:B------:R-:W-:Y:S02]  /*dcf0*/  UIMAD UR19, UR19, 0x60, URZ ;  /* 0x00000060131378a4 */ /* 0x000fe4000f8e023f */
[----:B------:R-:W-:-:S04]  /*dd00*/  UIADD3 UR17, UR17, 0x26830, URZ ;  /* 0x0002683011117890 */ /* 0x000fc8000fffe03f */
[----:B------:R-:W-:Y:S02]  /*dd10*/  IADD3 R6, P0, R6, UR19, RZ ;  /* 0x0000001306067c10 */ /* 0x000fe4000ff1e0ff */
[----:B------:R-:W-:Y:S01]  /*dd20*/  MOV R10, UR19 ;  /* 0x00000013000a7c02 */ /* 0x000fe20008000f00 */
[----:B------:R-:W-:-:S03]  /*dd30*/  UMOV UR9, UR17 ;  /* 0x0000001100097c82 */ /* 0x000fc60008000000 */
[----:B------:R-:W-:Y:S02]  /*dd40*/  LEA.HI.X.SX32 R21, R10, R21, 0x1, P0 ;  /* 0x000000150a157211 */ /* 0x000fe400000f0eff */
[----:B-1----:R-:W-:-:S04]  /*dd50*/  LEA R2, P0, R6, R2, 0x2 ;  /* 0x0000000206027211 */ /* 0x002fc800078010ff */
[----:B------:R-:W-:Y:S02]  /*dd60*/  LEA.HI.X R3, R6, R3, R21, 0x2, P0 ;  /* 0x0000000306037211 */ /* 0x000fe400000f1415 */
[----:B------:R-:W-:Y:S02]  /*dd70*/  IADD3 R11, P0, R11, 0x1f0, RZ ;  /* 0x000001f00b0b7810 */ /* 0x000fe40007f1e0ff */
[----:B------:R-:W-:Y:S02]  /*dd80*/  R2UR UR14, R2 ;  /* 0x00000000020e72ca */ /* 0x000fe400000e0000 */
[----:B------:R-:W-:Y:S02]  /*dd90*/  IADD3.X R12, RZ, R12, RZ, P0, !PT ;  /* 0x0000000cff0c7210 */ /* 0x000fe400007fe4ff */
[----:B------:R-:W-:Y:S02]  /*dda0*/  R2UR UR4, R11 ;  /* 0x000000000b0472ca */ /* 0x000fe400000e0000 */
[----:B------:R-:W-:-:S02]  /*ddb0*/  R2UR UR5, R12 ;  /* 0x000000000c0572ca */ /* 0x000fc400000e0000 */
[----:B------:R-:W-:Y:S01]  /*ddc0*/  R2UR UR15, R3 ;  /* 0x00000000030f72ca */ /* 0x000fe200000e0000 */
[C-C-:B----4-:R-:W-:Y:S02]  /*ddd0*/  IMAD R4, R9.reuse, 0x3000, R0.reuse ;  /* 0x0000300009047824 */ /* 0x150fe400078e0200 */
[----:B--23--:R-:W-:-:S03]  /*dde0*/  IMAD R0, R9, 0x200, R0 ;  /* 0x0000020009007824 */ /* 0x00cfc600078e0200 */
[----:B------:R-:W-:Y:S02]  /*ddf0*/  R2UR UR16, R4 ;  /* 0x00000000041072ca */ /* 0x000fe400000e0000 */
[----:B------:R-:W-:Y:S01]  /*de00*/  R2UR UR8, R0 ;  /* 0x00000000000872ca */ /* 0x000fe200000e0000 */
[----:B------:R-:W-:-:S05]  /*de10*/  VIADD R0, R9, 0x1 ;  /* 0x0000000109007836 */ /* 0x000fca0000000000 */
[----:B------:R-:W-:-:S04]  /*de20*/  ISETP.NE.AND P0, PT, R0, 0x2, PT ;  /* 0x000000020000780c */ /* 0x000fc80003f05270 */
[----:B------:R-:W-:Y:S01]  /*de30*/  SEL R3, RZ, 0x1, P0 ;  /* 0x00000001ff037807 */ /* 0x000fe20000000000 */
[----:B------:R-:W-:Y:S01]  /*de40*/  UIADD3 UR16, UR16, 0x14000, URZ ;  /* 0x0001400010107890 */ /* 0x000fe2000fffe03f */
[----:B------:R-:W-:Y:S01]  /*de50*/  SEL R0, R0, RZ, P0 ;  /* 0x000000ff00007207 */ /* 0x000fe20000000000 */
[----:B------:R-:W-:Y:S01]  /*de60*/  UIADD3 UR8, UR8, 0x1a380, URZ ;  /* 0x0001a38008087890 */ /* 0x000fe2000fffe03f */
[----:B------:R-:W-:-:S06]  /*de70*/  LOP3.LUT R8, R8, R3, RZ, 0x3c, !PT ;  /* 0x0000000308087212 */ /* 0x000fcc00078e3cff */
[----:B------:R1:W-:Y:S02]  /*de80*/  UTMALDG.4D [UR16], [UR4], desc[UR6] ;  /* 0x00000610040075b4 */ /* 0x0003e40008019000 */
[----:B------:R1:W-:Y:S02]  /*de90*/  UBLKCP.S.G [UR8], [UR14], UR10 ;  /* 0x000000080e0073ba */ /* 0x0003e4000800020a */
[----:B-1----:R-:W-:Y:S01]  /*dea0*/  NOP ;  /* 0x0000000000007918 */ /* 0x002fe20000000000 */
.L_x_2519:
[----:B------:R-:W-:Y:S05]  /*deb0*/  BSYNC B0 ;  /* 0x0000000000007941 */ /* 0x000fea0003800000 */
.L_x_2518:
[----:B------:R-:W-:-:S03]  /*dec0*/  UMOV UR4, 0xffffffff ;  /* 0xffffffff00047882 */ /* 0x000fc60000000000 */
[----:B------:R-:W-:Y:S05]  /*ded0*/  BRA.DIV UR4, `(.L_x_2539) ;  /* 0x0000000604b87947 */ /* 0x000fea000b800000 */
[----:B------:R-:W-:-:S13]  /*dee0*/  ELECT P6, URZ, PT ;  /* 0x00000000003f782f */ /* 0x000fda00038c0000 */
.L_x_2559:
[----:B------:R-:W-:Y:S05]  /*def0*/  @!P6 BRA `(.L_x_2438) ;  /* 0x000000000084e947 */ /* 0x000fea0003800000 */
[----:B------:R-:W2:Y:S02]  /*df00*/  LDL.LU R2, [R1+0xc] ;  /* 0x00000c0001027983 */ /* 0x000ea40000300800 */
[----:B--2---:R-:W-:-:S04]  /*df10*/  LOP3.LUT R2, R2, 0x2, RZ, 0xfc, !PT ;  /* 0x0000000202027812 */ /* 0x004fc800078efcff */
[----:B------:R-:W-:-:S13]  /*df20*/  ISETP.NE.AND P2, PT, R2, 0x3, PT ;  /* 0x000000030200780c */ /* 0x000fda0003f45270 */
[----:B------:R-:W-:Y:S05]  /*df30*/  @!P2 BRA `(.L_x_2540) ;  /* 0x000000000004a947 */ /* 0x000fea0003800000 */
[----:B------:R-:W-:Y:S01]  /*df40*/  BPT.TRAP 0x1 ;  /* 0x000000040000795c */ /* 0x000fe20000300000 */
.L_x_2540:
        /* <DEDUP_REMOVED lines=15> */
.L_x_2560:
[----:B------:R-:W2:Y:S02]  /*e040*/  SYNCS.PHASECHK.TRANS64.TRYWAIT P0, [R3+URZ], R2 ;  /* 0x00000002030075a7 */ /* 0x000ea4000800017f */
[----:B--2---:R-:W-:Y:S05]  /*e050*/  @!P0 BRA `(.L_x_2542) ;  /* 0x00000004008c8947 */ /* 0x004fea0003800000 */
.L_x_2561:
[----:B------:R-:W-:Y:S05]  /*e060*/  @!P2 BRA `(.L_x_2543) ;  /* 0x000000000004a947 */ /* 0x000fea0003800000 */
[----:B------:R-:W-:Y:S01]  /*e070*/  BPT.TRAP 0x1 ;  /* 0x000000040000795c */ /* 0x000fe20000300000 */
.L_x_2543:
[----:B--2---:R-:W-:-:S05]  /*e080*/  IADD3 R3, R9, 0x26840, RZ ;  /* 0x0002684009037810 */ /* 0x004fca0007ffe0ff */
[----:B------:R-:W-:-:S04]  /*e090*/  IMAD R5, R0, 0x8, R3 ;  /* 0x0000000800057824 */ /* 0x000fc800078e0203 */
[----:B------:R-:W2:Y:S02]  /*e0a0*/  SYNCS.PHASECHK.TRANS64.TRYWAIT P0, [R5+URZ], R4 ;  /* 0x00000004050075a7 */ /* 0x000ea4000800017f */
[----:B--2---:R-:W-:Y:S05]  /*e0b0*/  @!P0 BRA `(.L_x_2544) ;  /* 0x0000000400888947 */ /* 0x004fea0003800000 */
.L_x_2562:
[----:B------:R-:W-:-:S07]  /*e0c0*/  LEA R3, R6, R3, 0x3 ;  /* 0x0000000306037211 */ /* 0x000fce00078e18ff */
.L_x_2545:
[----:B---3--:R3:W4:Y:S02]  /*e0d0*/  SYNCS.PHASECHK.TRANS64.TRYWAIT P0, [R3+URZ], R2 ;  /* 0x00000002030075a7 */ /* 0x008724000800017f */
[----:B----4-:R-:W-:Y:S05]  /*e0e0*/  @!P0 NANOSLEEP.SYNCS 0x989680 ;  /* 0x009896800000895d */ /* 0x010fea0003900000 */
[----:B------:R-:W4:Y:S02]  /*e0f0*/  @!P0 SYNCS.PHASECHK.TRANS64 P0, [R3+URZ], R2 ;  /* 0x00000002030085a7 */ /* 0x000f24000800007f */
[----:B----4-:R-:W-:Y:S05]  /*e100*/  @!P0 BRA `(.L_x_2545) ;  /* 0xfffffffc00f08947 */ /* 0x010fea000383ffff */
.L_x_2438:
[----:B------:R-:W-:Y:S05]  /*e110*/  BSYNC B6 ;  /* 0x0000000000067941 */ /* 0x000fea0003800000 */
.L_x_2433:
[----:B------:R-:W-:Y:S05]  /*e120*/  EXIT ;  /* 0x000000000000794d */ /* 0x000fea0003800000 */
.L_x_2444:
[----:B------:R-:W-:Y:S01]  /*e130*/  IMAD.MOV.U32 R12, RZ, RZ, RZ ;  /* 0x000000ffff0c7224 */ /* 0x000fe200078e00ff */
[----:B------:R-:W-:Y:S01]  /*e140*/  MOV R11, 0x1f ;  /* 0x0000001f000b7802 */ /* 0x000fe20000000f00 */
[----:B------:R-:W-:-:S07]  /*e150*/  IMAD.MOV.U32 R15, RZ, RZ, -0x1 ;  /* 0xffffffffff0f7424 */ /* 0x000fce00078e00ff */
[----:B------:R-:W-:Y:S05]  /*e160*/  WARPSYNC.COLLECTIVE R15, `(.L_x_2546) ;  /* 0x000000000f087348 */ /* 0x000fea0003c00000 */
[----:B------:R1:W2:Y:S02]  /*e170*/  SHFL.IDX P6, R14, R13, R12, R11 ;  /* 0x0000000c0d0e7389 */ /* 0x0002a400000c000b */
[----:B-12---:R-:W-:Y:S01]  /*e180*/  ENDCOLLECTIVE ;  /* 0x000000000000791b */ /* 0x006fe20003800000 */
.L_x_2546:
[----:B------:R-:W-:Y:S05]  /*e190*/  BRA `(.L_x_2547) ;  /* 0xffffff2c00e07947 */ /* 0x000fea000383ffff */
.L_x_2446:
[----:B----4-:R4:W1:Y:S02]  /*e1a0*/  SYNCS.PHASECHK.TRANS64.TRYWAIT P0, [R17+URZ+0x26800], R2 ;  /* 0x02680002110075a7 */ /* 0x010864000800017f */
[----:B-1----:R-:W-:Y:S05]  /*e1b0*/  @!P0 NANOSLEEP.SYNCS 0x989680 ;  /* 0x009896800000895d */ /* 0x002fea0003900000 */
[----:B------:R-:W1:Y:S02]  /*e1c0*/  @!P0 SYNCS.PHASECHK.TRANS64 P0, [R17+URZ+0x26800], R2 ;  /* 0x02680002110085a7 */ /* 0x000e64000800007f */
[----:B-1----:R-:W-:Y:S05]  /*e1d0*/  @!P0 BRA `(.L_x_2446) ;  /* 0xfffffffc00f08947 */ /* 0x002fea000383ffff */
[----:B------:R-:W-:Y:S05]  /*e1e0*/  BRA `(.L_x_2445) ;  /* 0xffffff2c00e87947 */ /* 0x000fea000383ffff */
.L_x_2451:
[----:B--2---:R2:W3:Y:S02]  /*e1f0*/  SYNCS.PHASECHK.TRANS64.TRYWAIT P1, [R8+URZ+0x26810], R21 ;  /* 0x02681015080075a7 */ /* 0x0044e4000802017f */
[----:B---3--:R-:W-:Y:S05]  /*e200*/  @!P1 NANOSLEEP.SYNCS 0x989680 ;  /* 0x009896800000995d */ /* 0x008fea0003900000 */
[----:B------:R-:W3:Y:S02]  /*e210*/  @!P1 SYNCS.PHASECHK.TRANS64 P1, [R8+URZ+0x26810], R21 ;  /* 0x02681015080095a7 */ /* 0x000ee4000802007f */
[----:B---3--:R-:W-:Y:S05]  /*e220*/  @!P1 BRA `(.L_x_2451) ;  /* 0xfffffffc00f09947 */ /* 0x008fea000383ffff */
[----:B------:R-:W-:Y:S05]  /*e230*/  BRA `(.L_x_2450) ;  /* 0xffffff3800347947 */ /* 0x000fea000383ffff */
.L_x_2455:
[----:B------:R1:W1:Y:S02]  /*e240*/  SYNCS.PHASECHK.TRANS64.TRYWAIT P1, [R8+URZ+0x26830], R21 ;  /* 0x02683015080075a7 */ /* 0x000264000802017f */
[----:B-1----:R-:W-:Y:S05]  /*e250*/  @!P1 NANOSLEEP.SYNCS 0x989680 ;  /* 0x009896800000995d */ /* 0x002fea0003900000 */
[----:B------:R-:W1:Y:S02]  /*e260*/  @!P1 SYNCS.PHASECHK.TRANS64 P1, [R8+URZ+0x26830], R21 ;  /* 0x02683015080095a7 */ /* 0x000e64000802007f */
[----:B-1----:R-:W-:Y:S05]  /*e270*/  @!P1 BRA `(.L_x_2455) ;  /* 0xfffffffc00f09947 */ /* 0x002fea000383ffff */
[----:B------:R-:W-:Y:S05]  /*e280*/  BRA `(.L_x_2454) ;  /* 0xffffff3c00307947 */ /* 0x000fea000383ffff */
.L_x_2463:
[----:B--2---:R2:W3:Y:S02]  /*e290*/  SYNCS.PHASECHK.TRANS64.TRYWAIT P1, [R6+URZ+0x26810], R15 ;  /* 0x0268100f060075a7 */ /* 0x0044e4000802017f */
[----:B---3--:R-:W-:Y:S05]  /*e2a0*/  @!P1 NANOSLEEP.SYNCS 0x989680 ;  /* 0x009896800000995d */ /* 0x008fea0003900000 */
[----:B------:R-:W3:Y:S02]  /*e2b0*/  @!P1 SYNCS.PHASECHK.TRANS64 P1, [R6+URZ+0x26810], R15 ;  /* 0x0268100f060095a7 */ /* 0x000ee4000802007f */
[----:B---3--:R-:W-:Y:S05]  /*e2c0*/  @!P1 BRA `(.L_x_2463) ;  /* 0xfffffffc00f09947 */ /* 0x008fea000383ffff */
[----:B------:R-:W-:Y:S05]  /*e2d0*/  BRA `(.L_x_2462) ;  /* 0xffffff7c003c7947 */ /* 0x000fea000383ffff */
.L_x_2467:
[----:B------:R1:W1:Y:S02]  /*e2e0*/  SYNCS.PHASECHK.TRANS64.TRYWAIT P1, [R6+URZ+0x26830], R15 ;  /* 0x0268300f060075a7 */ /* 0x000264000802017f */
[----:B-1----:R-:W-:Y:S05]  /*e2f0*/  @!P1 NANOSLEEP.SYNCS 0x989680 ;  /* 0x009896800000995d */ /* 0x002fea0003900000 */
[----:B------:R-:W1:Y:S02]  /*e300*/  @!P1 SYNCS.PHASECHK.TRANS64 P1, [R6+URZ+0x26830], R15 ;  /* 0x0268300f060095a7 */ /* 0x000e64000802007f */
[----:B-1----:R-:W-:Y:S05]  /*e310*/  @!P1 BRA `(.L_x_2467) ;  /* 0xfffffffc00f09947 */ /* 0x002fea000383ffff */
[----:B------:R-:W-:Y:S05]  /*e320*/  BRA `(.L_x_2466) ;  /* 0xffffff80002c7947 */ /* 0x000fea000383ffff */
.L_x_2520:
[----:B-1----:R1:W2:Y:S02]  /*e330*/  SYNCS.PHASECHK.TRANS64.TRYWAIT P1, [R0+URZ+0x26820], R3 ;  /* 0x02682003000075a7 */ /* 0x0022a4000802017f */
[----:B--2---:R-:W-:Y:S05]  /*e340*/  @!P1 NANOSLEEP.SYNCS 0x989680 ;  /* 0x009896800000995d */ /* 0x004fea0003900000 */
[----:B------:R-:W2:Y:S02]  /*e350*/  @!P1 SYNCS.PHASECHK.TRANS64 P1, [R0+URZ+0x26820], R3 ;  /* 0x02682003000095a7 */ /* 0x000ea4000802007f */
[----:B--2---:R-:W-:Y:S05]  /*e360*/  @!P1 BRA `(.L_x_2520) ;  /* 0xfffffffc00f09947 */ /* 0x004fea000383ffff */
[----:B------:R-:W-:Y:S05]  /*e370*/  BRA `(.L_x_2548) ;  /* 0xffffffe400387947 */ /* 0x000fea000383ffff */
.L_x_2524:
[----:B--2---:R2:W3:Y:S02]  /*e380*/  SYNCS.PHASECHK.TRANS64.TRYWAIT P1, [R0+URZ+0x26840], R17 ;  /* 0x02684011000075a7 */ /* 0x0044e4000802017f */
[----:B---3--:R-:W-:Y:S05]  /*e390*/  @!P1 NANOSLEEP.SYNCS 0x989680 ;  /* 0x009896800000995d */ /* 0x008fea0003900000 */
[----:B------:R-:W3:Y:S02]  /*e3a0*/  @!P1 SYNCS.PHASECHK.TRANS64 P1, [R0+URZ+0x26840], R17 ;  /* 0x02684011000095a7 */ /* 0x000ee4000802007f */
[----:B---3--:R-:W-:Y:S05]  /*e3b0*/  @!P1 BRA `(.L_x_2524) ;  /* 0xfffffffc00f09947 */ /* 0x008fea000383ffff */
[----:B------:R-:W-:Y:S05]  /*e3c0*/  BRA `(.L_x_2549) ;  /* 0xffffffe800787947 */ /* 0x000fea000383ffff */
.L_x_2526:
[----:B-1----:R1:W3:Y:S02]  /*e3d0*/  SYNCS.PHASECHK.TRANS64.TRYWAIT P1, [R0+URZ+0x26828], R17 ;  /* 0x02682811000075a7 */ /* 0x0022e4000802017f */
[----:B---3--:R-:W-:Y:S05]  /*e3e0*/  @!P1 NANOSLEEP.SYNCS 0x989680 ;  /* 0x009896800000995d */ /* 0x008fea0003900000 */
[----:B------:R-:W3:Y:S02]  /*e3f0*/  @!P1 SYNCS.PHASECHK.TRANS64 P1, [R0+URZ+0x26828], R17 ;  /* 0x02682811000095a7 */ /* 0x000ee4000802007f */
[----:B---3--:R-:W-:Y:S05]  /*e400*/  @!P1 BRA `(.L_x_2526) ;  /* 0xfffffffc00f09947 */ /* 0x008fea000383ffff */
[----:B------:R-:W-:Y:S05]  /*e410*/  BRA `(.L_x_2550) ;  /* 0xffffffe800f87947 */ /* 0x000fea000383ffff */
.L_x_2528:
[----:B---3--:R3:W4:Y:S02]  /*e420*/  SYNCS.PHASECHK.TRANS64.TRYWAIT P1, [R0+URZ+0x26848], R17 ;  /* 0x02684811000075a7 */ /* 0x008724000802017f */
[----:B----4-:R-:W-:Y:S05]  /*e430*/  @!P1 NANOSLEEP.SYNCS 0x989680 ;  /* 0x009896800000995d */ /* 0x010fea0003900000 */
[----:B------:R-:W4:Y:S02]  /*e440*/  @!P1 SYNCS.PHASECHK.TRANS64 P1, [R0+URZ+0x26848], R17 ;  /* 0x02684811000095a7 */ /* 0x000f24000802007f */
[----:B----4-:R-:W-:Y:S05]  /*e450*/  @!P1 BRA `(.L_x_2528) ;  /* 0xfffffffc00f09947 */ /* 0x010fea000383ffff */
[----:B------:R-:W-:Y:S05]  /*e460*/  BRA `(.L_x_2551) ;  /* 0xffffffec00807947 */ /* 0x000fea000383ffff */
.L_x_2530:
[----:B------:R-:W-:-:S07]  /*e470*/  SHF.L.U32 R4, R8, 0x1f, RZ ;  /* 0x0000001f08047819 */ /* 0x000fce00000006ff */
.L_x_2552:
[----:B----4-:R4:W1:Y:S02]  /*e480*/  SYNCS.PHASECHK.TRANS64.TRYWAIT P1, [R0+URZ+0x26820], R4 ;  /* 0x02682004000075a7 */ /* 0x010864000802017f */
[----:B-1----:R-:W-:Y:S05]  /*e490*/  @!P1 NANOSLEEP.SYNCS 0x989680 ;  /* 0x009896800000995d */ /* 0x002fea0003900000 */
[----:B------:R-:W1:Y:S02]  /*e4a0*/  @!P1 SYNCS.PHASECHK.TRANS64 P1, [R0+URZ+0x26820], R4 ;  /* 0x02682004000095a7 */ /* 0x000e64000802007f */
[----:B-1----:R-:W-:Y:S05]  /*e4b0*/  @!P1 BRA `(.L_x_2552) ;  /* 0xfffffffc00f09947 */ /* 0x002fea000383ffff */
[----:B------:R-:W-:Y:S05]  /*e4c0*/  BRA `(.L_x_2553) ;  /* 0xffffffec00e87947 */ /* 0x000fea000383ffff */
.L_x_2533:
[----:B-1----:R1:W4:Y:S02]  /*e4d0*/  SYNCS.PHASECHK.TRANS64.TRYWAIT P1, [R0+URZ+0x26840], R14 ;  /* 0x0268400e000075a7 */ /* 0x002324000802017f */
[----:B----4-:R-:W-:Y:S05]  /*e4e0*/  @!P1 NANOSLEEP.SYNCS 0x989680 ;  /* 0x009896800000995d */ /* 0x010fea0003900000 */
[----:B------:R-:W4:Y:S02]  /*e4f0*/  @!P1 SYNCS.PHASECHK.TRANS64 P1, [R0+URZ+0x26840], R14 ;  /* 0x0268400e000095a7 */ /* 0x000f24000802007f */
[----:B----4-:R-:W-:Y:S05]  /*e500*/  @!P1 BRA `(.L_x_2533) ;  /* 0xfffffffc00f09947 */ /* 0x010fea000383ffff */
[----:B------:R-:W-:Y:S05]  /*e510*/  BRA `(.L_x_2554) ;  /* 0xfffffff000807947 */ /* 0x000fea000383ffff */
.L_x_2535:
[----:B-1----:R1:W4:Y:S02]  /*e520*/  SYNCS.PHASECHK.TRANS64.TRYWAIT P1, [R0+URZ+0x26828], R14 ;  /* 0x0268280e000075a7 */ /* 0x002324000802017f */
[----:B----4-:R-:W-:Y:S05]  /*e530*/  @!P1 NANOSLEEP.SYNCS 0x989680 ;  /* 0x009896800000995d */ /* 0x010fea0003900000 */
[----:B------:R-:W4:Y:S02]  /*e540*/  @!P1 SYNCS.PHASECHK.TRANS64 P1, [R0+URZ+0x26828], R14 ;  /* 0x0268280e000095a7 */ /* 0x000f24000802007f */
[----:B----4-:R-:W-:Y:S05]  /*e550*/  @!P1 BRA `(.L_x_2535) ;  /* 0xfffffffc00f09947 */ /* 0x010fea000383ffff */
[----:B------:R-:W-:Y:S05]  /*e560*/  BRA `(.L_x_2555) ;  /* 0xfffffff000f47947 */ /* 0x000fea000383ffff */
.L_x_2537:
[----:B-1----:R1:W4:Y:S02]  /*e570*/  SYNCS.PHASECHK.TRANS64.TRYWAIT P0, [R4+URZ+0x26840], R3 ;  /* 0x02684003040075a7 */ /* 0x002324000800017f */
[----:B----4-:R-:W-:Y:S05]  /*e580*/  @!P0 NANOSLEEP.SYNCS 0x989680 ;  /* 0x009896800000895d */ /* 0x010fea0003900000 */
[----:B------:R-:W4:Y:S02]  /*e590*/  @!P0 SYNCS.PHASECHK.TRANS64 P0, [R4+URZ+0x26840], R3 ;  /* 0x02684003040085a7 */ /* 0x000f24000800007f */
[----:B----4-:R-:W-:Y:S05]  /*e5a0*/  @!P0 BRA `(.L_x_2537) ;  /* 0xfffffffc00f08947 */ /* 0x010fea000383ffff */
[----:B------:R-:W-:Y:S05]  /*e5b0*/  BRA `(.L_x_2556) ;  /* 0xfffffff400907947 */ /* 0x000fea000383ffff */
.L_x_2539:
[----:B------:R-:W-:Y:S01]  /*e5c0*/  BSSY B0, `(.L_x_2557) ;  /* 0x0000006000007945 */ /* 0x000fe20003800000 */
[----:B------:R-:W-:-:S07]  /*e5d0*/  MOV R15, 0xffffffff ;  /* 0xffffffff000f7802 */ /* 0x000fce0000000f00 */
[----:B------:R-:W-:Y:S05]  /*e5e0*/  WARPSYNC.COLLECTIVE R15, `(.L_x_2558) ;  /* 0x000000000f0c7348 */ /* 0x000fea0003c00000 */
[----:B------:R-:W-:Y:S02]  /*e5f0*/  ELECT P6, UR62, PT ;  /* 0x00000000003e782f */ /* 0x000fe400038c0000 */
[----:B------:R-:W-:Y:S01]  /*e600*/  MOV R14, UR62 ;  /* 0x0000003e000e7c02 */ /* 0x000fe20008000f00 */
[----:B------:R-:W-:Y:S10]  /*e610*/  ENDCOLLECTIVE ;  /* 0x000000000000791b */ /* 0x000ff40003800000 */
.L_x_2558:
[----:B------:R-:W-:Y:S05]  /*e620*/  BSYNC B0 ;  /* 0x0000000000007941 */ /* 0x000fea0003800000 */
.L_x_2557:
[----:B------:R-:W-:Y:S05]  /*e630*/  BRA `(.L_x_2559) ;  /* 0xfffffff8002c7947 */ /* 0x000fea000383ffff */
.L_x_2541:
[----:B-1----:R1:W2:Y:S02]  /*e640*/  SYNCS.PHASECHK.TRANS64.TRYWAIT P0, [R7+URZ], R4 ;  /* 0x00000004070075a7 */ /* 0x0022a4000800017f */
[----:B--2---:R-:W-:Y:S05]  /*e650*/  @!P0 NANOSLEEP.SYNCS 0x989680 ;  /* 0x009896800000895d */ /* 0x004fea0003900000 */
[----:B------:R-:W2:Y:S02]  /*e660*/  @!P0 SYNCS.PHASECHK.TRANS64 P0, [R7+URZ], R4 ;  /* 0x00000004070085a7 */ /* 0x000ea4000800007f */
[----:B--2---:R-:W-:Y:S05]  /*e670*/  @!P0 BRA `(.L_x_2541) ;  /* 0xfffffffc00f08947 */ /* 0x004fea000383ffff */
[----:B------:R-:W-:Y:S05]  /*e680*/  BRA `(.L_x_2560) ;  /* 0xfffffff8006c7947 */ /* 0x000fea000383ffff */
.L_x_2542:
[----:B--2---:R2:W3:Y:S02]  /*e690*/  SYNCS.PHASECHK.TRANS64.TRYWAIT P0, [R3+URZ], R2 ;  /* 0x00000002030075a7 */ /* 0x0044e4000800017f */
[----:B---3--:R-:W-:Y:S05]  /*e6a0*/  @!P0 NANOSLEEP.SYNCS 0x989680 ;  /* 0x009896800000895d */ /* 0x008fea0003900000 */
[----:B------:R-:W3:Y:S02]  /*e6b0*/  @!P0 SYNCS.PHASECHK.TRANS64 P0, [R3+URZ], R2 ;  /* 0x00000002030085a7 */ /* 0x000ee4000800007f */
[----:B---3--:R-:W-:Y:S05]  /*e6c0*/  @!P0 BRA `(.L_x_2542) ;  /* 0xfffffffc00f08947 */ /* 0x008fea000383ffff */
[----:B------:R-:W-:Y:S05]  /*e6d0*/  BRA `(.L_x_2561) ;  /* 0xfffffff800607947 */ /* 0x000fea000383ffff */
.L_x_2544:
[----:B--2---:R2:W3:Y:S02]  /*e6e0*/  SYNCS.PHASECHK.TRANS64.TRYWAIT P0, [R5+URZ], R4 ;  /* 0x00000004050075a7 */ /* 0x0044e4000800017f */
[----:B---3--:R-:W-:Y:S05]  /*e6f0*/  @!P0 NANOSLEEP.SYNCS 0x989680 ;  /* 0x009896800000895d */ /* 0x008fea0003900000 */
[----:B------:R-:W3:Y:S02]  /*e700*/  @!P0 SYNCS.PHASECHK.TRANS64 P0, [R5+URZ], R4 ;  /* 0x00000004050085a7 */ /* 0x000ee4000800007f */
[----:B---3--:R-:W-:Y:S05]  /*e710*/  @!P0 BRA `(.L_x_2544) ;  /* 0xfffffffc00f08947 */ /* 0x008fea000383ffff */
[----:B------:R-:W-:Y:S05]  /*e720*/  BRA `(.L_x_2562) ;  /* 0xfffffff800647947 */ /* 0x000fea000383ffff */
.L_x_2563:
        /* <DEDUP_REMOVED lines=13> */
.L_x_3737:


//--------------------- .text._ZN7cutlass13device_kernelIN5flash11enable_sm90INS1_16FlashAttnBwdSm90INS1_25CollectiveMainloopBwdSm90ILi2ELi2ELi2EN4cute5tupleIJNS5_1CILi1EEES8_S8_EEENS6_IJNS7_ILi96EEENS7_ILi128EEENS7_ILi64EEEEEENS_10bfloat16_tEfNS_4arch4Sm90ELb1ELb0ELb1ELb0ELb1ELb1ELb0ELb1ELi2ELi1ELi2ELi2ELb0EEENS1_21CollectiveEpilogueBwdISD_SE_SG_Li256ELb0ELb0ELi1EEENS1_25SingleTileBwdLPTSchedulerILb0ELi128ELb1EEEEEEEEEvNT_6ParamsE --------------------------
	.section	.text._ZN7cutlass13device_kernelIN5flash11enable_sm90INS1_16FlashAttnBwdSm90INS1_25CollectiveMainloopBwdSm90ILi2ELi2ELi2EN4cute5tupleIJNS5_1CILi1EEES8_S8_EEENS6_IJNS7_ILi96EEENS7_ILi128EEENS7_ILi64EEEEEENS_10bfloat16_tEfNS_4arch4Sm90ELb1ELb0ELb1ELb0ELb1ELb1ELb0ELb1ELi2ELi1ELi2ELi2ELb0EEENS1_21CollectiveEpilogueBwdISD_SE_SG_Li256ELb0ELb0ELi1EEENS1_25SingleTileBwdLPTSchedulerILb0ELi128ELb1EEEEEEEEEvNT_6ParamsE,"ax",@progbits
	.align	128
.text._ZN7cutlass13device_kernelIN5flash11enable_sm90INS1_16FlashAttnBwdSm90INS1_25CollectiveMainloopBwdSm90ILi2ELi2ELi2EN4cute5tupleIJNS5_1CILi1EEES8_S8_EEENS6_IJNS7_ILi96EEENS7_ILi128EEENS7_ILi64EEEEEENS_10bfloat16_tEfNS_4arch4Sm90ELb1ELb0ELb1ELb0ELb1ELb1ELb0ELb1ELi2ELi1ELi2ELi2ELb0EEENS1_21CollectiveEpilogueBwdISD_SE_SG_Li256ELb0ELb0ELi1EEENS1_25SingleTileBwdLPTSchedulerILb0ELi128ELb1EEEEEEEEEvNT_6ParamsE:
        .type           _ZN7cutlass13device_kernelIN5flash11enable_sm90INS1_16FlashAttnBwdSm90INS1_25CollectiveMainloopBwdSm90ILi2ELi2ELi2EN4cute5tupleIJNS5_1CILi1EEES8_S8_EEENS6_IJNS7_ILi96EEENS7_ILi128EEENS7_ILi64EEEEEENS_10bfloat16_tEfNS_4arch4Sm90ELb1ELb0ELb1ELb0ELb1ELb1ELb0ELb1ELi2ELi1ELi2ELi2ELb0EEENS1_21CollectiveEpilogueBwdISD_SE_SG_Li256ELb0ELb0ELi1EEENS1_25SingleTileBwdLPTSchedulerILb0ELi128ELb1EEEEEEEEEvNT_6ParamsE,@function
        .size           _ZN7cutlass13device_kernelIN5flash11enable_sm90INS1_16FlashAttnBwdSm90INS1_25CollectiveMainloopBwdSm90ILi2ELi2ELi2EN4cute5tupleIJNS5_1CILi1EEES8_S8_EEENS6_IJNS7_ILi96EEENS7_ILi128EEENS7_ILi64EEEEEENS_10bfloat16_tEfNS_4arch4Sm90ELb1ELb0ELb1ELb0ELb1ELb1ELb0ELb1ELi2ELi1ELi2ELi2ELb0EEENS1_21CollectiveEpilogueBwdISD_SE_SG_Li256ELb0ELb0ELi1EEENS1_25SingleTileBwdLPTSchedulerILb0ELi128ELb1EEEEEEEEEvNT_6ParamsE,(.L_x_3738 - _ZN7cutlass13device_kernelIN5flash11enable_sm90INS1_16FlashAttnBwdSm90INS1_25CollectiveMainloopBwdSm90ILi2ELi2ELi2EN4cute5tupleIJNS5_1CILi1EEES8_S8_EEENS6_IJNS7_ILi96EEENS7_ILi128EEENS7_ILi64EEEEEENS_10bfloat16_tEfNS_4arch4Sm90ELb1ELb0ELb1ELb0ELb1ELb1ELb0ELb1ELi2ELi1ELi2ELi2ELb0EEENS1_21CollectiveEpilogueBwdISD_SE_SG_Li256ELb0ELb0ELi1EEENS1_25SingleTileBwdLPTSchedulerILb0ELi128ELb1EEEEEEEEEvNT_6ParamsE)
        .other          _ZN7cutlass13device_kernelIN5flash11enable_sm90INS1_16FlashAttnBwdSm90INS1_25CollectiveMainloopBwdSm90ILi2ELi2ELi2EN4cute5tupleIJNS5_1CILi1EEES8_S8_EEENS6_IJNS7_ILi96EEENS7_ILi128EEENS7_ILi64EEEEEENS_10bfloat16_tEfNS_4arch4Sm90ELb1ELb0ELb1ELb0ELb1ELb1ELb0ELb1ELi2ELi1ELi2ELi2ELb0EEENS1_21CollectiveEpilogueBwdISD_SE_SG_Li256ELb0ELb0ELi1EEENS1_25SingleTileBwdLPTSchedulerILb0ELi128ELb1EEEEEEEEEvNT_6ParamsE,@"STO_CUDA_ENTRY STV_DEFAULT"
_ZN7cutlass13device_kernelIN5flash11enable_sm90INS1_16FlashAttnBwdSm90INS1_25CollectiveMainloopBwdSm90ILi2ELi2ELi2EN4cute5tupleIJNS5_1CILi1EEES8_S8_EEENS6_IJNS7_ILi96EEENS7_ILi128EEENS7_ILi64EEEEEENS_10bfloat16_tEfNS_4arch4Sm90ELb1ELb0ELb1ELb0ELb1ELb1ELb0ELb1ELi2ELi1ELi2ELi2ELb0EEENS1_21CollectiveEpilogueBwdISD_SE_SG_Li256ELb0ELb0ELi1EEENS1_25SingleTileBwdLPTSchedulerILb0ELi128ELb1EEEEEEEEEvNT_6ParamsE:
        /* <DEDUP_REMOVED lines=29> */
.L_x_2565:
[----:B------:R-:W-:Y:S05]  /*01d0*/  BSYNC B0 ;  /* 0x0000000000007941 */ /* 0x000fea0003800000 */
.L_x_2564:
        /* <DEDUP_REMOVED lines=34> */
.L_x_2566:
        /* <DEDUP_REMOVED lines=22> */
.L_x_2567:
[----:B---3--:R-:W-:Y:S01]  /*0560*/  ISETP.NE.AND P0, PT, R2, RZ, PT ;  /* 0x000000ff0200720c */ /* 0x008fe20003f05270 */
[----:B------:R-:W-:Y:S01]  /*0570*/  IMAD.MOV.U32 R2, RZ, RZ, 0x1 ;  /* 0x00000001ff027424 */ /* 0x000fe200078e00ff */
[----:B------:R-:W-:Y:S01]  /*0580*/  NOP ;  /* 0x0000000000007918 */ /* 0x000fe20000000000 */
[----:B------:R-:W-:Y:S01]  /*0590*/  ULDC.64 UR36, c[0x0][0x208] ;  /* 0x0000820000247ab9 */ /* 0x000fe20000000a00 */
[----:B------:R-:W-:Y:S02]  /*05a0*/  BSSY B6, `(.L_x_2568) ;  /* 0x0000e4e000067945 */ /* 0x000fe40003800000 */
[----:B------:R-:W-:-:S05]  /*05b0*/  SEL R2, R2, 0x2, !P0 ;  /* 0x0000000202027807 */ /* 0x000fca0004000000 */
[----:B------:R3:W-:Y:S01]  /*05c0*/  STL [R1+0xc], R2 ;  /* 0x00000c0201007387 */ /* 0x0007e20000100800 */
[----:B-12-4-:R-:W-:Y:S06]  /*05d0*/  BAR.SYNC.DEFER_BLOCKING 0x0 ;  /* 0x0000000000007b1d */ /* 0x016fec0000010000 */
[----:B------:R-:W-:Y:S05]  /*05e0*/  @!P0 BRA `(.L_x_2569) ;  /* 0x000000ac00388947 */ /* 0x000fea0003800000 */
.L_x_2570:
        /* <DEDUP_REMOVED lines=32> */
.L_x_2571:
[----:B------:R-:W-:Y:S01]  /*07f0*/  ULDC UR7, c[0x0][0xb44] ;  /* 0x0002d10000077ab9 */ /* 0x000fe20000000800 */
[----:B------:R-:W-:Y:S01]  /*0800*/  UMOV UR38, UR10 ;  /* 0x0000000a00267c82 */ /* 0x000fe20008000000 */
[----:B------:R-:W-:-:S11]  /*0810*/  UISETP.NE.AND UP0, UPT, UR7, 0x1, UPT ;  /* 0x000000010700788c */ /* 0x000fd6000bf05270 */
[----:B------:R-:W-:Y:S02]  /*0820*/  @UP0 ULDC.64 UR8, c[0x0][0xb48] ;  /* 0x0002d20000080ab9 */ /* 0x000fe40000000a00 */
[----:B------:R-:W-:-:S04]  /*0830*/  UIMAD.WIDE.U32 UR4, UR10, UR8, URZ ;  /* 0x000000080a0472a5 */ /* 0x000fc8000f8e003f */
[----:B------:R-:W-:-:S04]  /*0840*/  @UP0 USHF.R.U32.HI UR38, URZ, UR9, UR5 ;  /* 0x000000093f260299 */ /* 0x000fc80008011605 */
[----:B------:R-:W-:-:S12]  /*0850*/  UIMAD UR4, UR38, UR7, URZ ;  /* 0x00000007260472a4 */ /* 0x000fd8000f8e023f */
.L_x_2572:
        /* <DEDUP_REMOVED lines=8> */
[----:B------:R-:W-:Y:S01]  /*08e0*/  UMOV UR44, UR7 ;  /* 0x00000007002c7c82 */ /* 0x000fe20008000000 */
[----:B------:R-:W-:Y:S02]  /*08f0*/  ULOP3.LUT UR4, URZ, UR38, URZ, 0x33, !UPT ;  /* 0x000000263f047292 */ /* 0x000fe4000f8e333f */
[----:B------:R-:W-:-:S03]  /*0900*/  @UP0 USHF.R.U32.HI UR44, URZ, UR6, UR5 ;  /* 0x000000063f2c0299 */ /* 0x000fc60008011605 */
[----:B------:R-:W-:Y:S01]  /*0910*/  ULDC UR6, c[0x0][0xb2c] ;  /* 0x0002cb0000067ab9 */ /* 0x000fe20000000800 */
[----:B------:R-:W-:Y:S02]  /*0920*/  UIADD3 UR5, -UR44, URZ, URZ ;  /* 0x0000003f2c057290 */ /* 0x000fe4000fffe13f */
[----:B------:R-:W-:Y:S01]  /*0930*/  ISETP.LE.AND P0, PT, RZ, UR44, PT ;  /* 0x0000002cff007c0c */ /* 0x000fe2000bf03270 */
[----:B------:R-:W-:Y:S02]  /*0940*/  UIADD3 UR4, UR4, UR6, URZ ;  /* 0x0000000604047290 */ /* 0x000fe4000fffe03f */
[----:B------:R-:W-:-:S10]  /*0950*/  UIMAD UR43, UR43, UR5, UR7 ;  /* 0x000000052b2b72a4 */ /* 0x000fd4000f8e0207 */
[----:B------:R-:W-:Y:S05]  /*0960*/  @!P0 BRA `(.L_x_2573) ;  /* 0x000000e000448947 */ /* 0x000fea0003800000 */
[----:B------:R-:W1:Y:S01]  /*0970*/  LDC R0, c[0x0][0x280] ;  /* 0x0000a000ff007b82 */ /* 0x000e620000000800 */
[----:B------:R-:W-:Y:S01]  /*0980*/  USHF.L.U32 UR42, UR4, 0x7, URZ ;  /* 0x00000007042a7899 */ /* 0x000fe2000800063f */
[----:B------:R-:W-:Y:S02]  /*0990*/  PLOP3.LUT P0, PT, PT, PT, PT, 0x80, 0x0 ;  /* 0x000000000000781c */ /* 0x000fe40003f0f070 */
[----:B------:R-:W-:Y:S01]  /*09a0*/  CS2R R150, SRZ ;  /* 0x0000000000967805 */ /* 0x000fe2000001ff00 */
[----:B------:R-:W-:Y:S01]  /*09b0*/  ULDC UR4, c[0x0][0x74c] ;  /* 0x0001d30000047ab9 */ /* 0x000fe20000000800 */
[----:B------:R-:W-:Y:S02]  /*09c0*/  CS2R R148, SRZ ;  /* 0x0000000000947805 */ /* 0x000fe4000001ff00 */
[----:B------:R-:W-:Y:S02]  /*09d0*/  CS2R R146, SRZ ;  /* 0x0000000000927805 */ /* 0x000fe4000001ff00 */
[----:B------:R-:W-:Y:S01]  /*09e0*/  CS2R R144, SRZ ;  /* 0x0000000000907805 */ /* 0x000fe2000001ff00 */
[----:B------:R-:W1:Y:S01]  /*09f0*/  LDC R3, c[0x0][0x290] ;  /* 0x0000a400ff037b82 */ /* 0x000e620000000800 */
        /* <DEDUP_REMOVED lines=23> */
[----:B-1----:R-:W-:Y:S01]  /*0b70*/  IADD3 R2, -R3, UR42, R0 ;  /* 0x0000002a03027c10 */ /* 0x002fe2000fffe100 */
[----:B------:R-:W-:Y:S01]  /*0b80*/  VIADD R0, R0, 0x5f ;  /* 0x0000005f00007836 */ /* 0x000fe20000000000 */
[----:B------:R-:W-:-:S02]  /*0b90*/  CS2R R160, SRZ ;  /* 0x0000000000a07805 */ /* 0x000fc4000001ff00 */
[----:B------:R-:W-:Y:S02]  /*0ba0*/  CS2R R158, SRZ ;  /* 0x00000000009e7805 */ /* 0x000fe4000001ff00 */
[----:B------:R-:W-:Y:S01]  /*0bb0*/  CS2R R156, SRZ ;  /* 0x00000000009c7805 */ /* 0x000fe2000001ff00 */
[----:B------:R-:W-:Y:S01]  /*0bc0*/  VIADD R2, R2, -UR4 ;  /* 0x8000000402027c36 */ /* 0x000fe20008000000 */
[----:B------:R-:W-:Y:S01]  /*0bd0*/  CS2R R154, SRZ ;  /* 0x00000000009a7805 */ /* 0x000fe2000001ff00 */
[----:B------:R-:W-:Y:S01]  /*0be0*/  IMAD.HI R0, R0, 0x2aaaaaab, RZ ;  /* 0x2aaaaaab00007827 */ /* 0x000fe200078e02ff */
[----:B------:R-:W-:-:S03]  /*0bf0*/  CS2R R152, SRZ ;  /* 0x0000000000987805 */ /* 0x000fc6000001ff00 */
[----:B------:R-:W-:Y:S01]  /*0c00*/  IMAD.HI R2, R2, 0x2aaaaaab, RZ ;  /* 0x2aaaaaab02027827 */ /* 0x000fe200078e02ff */
[----:B------:R-:W-:-:S04]  /*0c10*/  SHF.R.U32.HI R3, RZ, 0x1f, R0 ;  /* 0x0000001fff037819 */ /* 0x000fc80000011600 */
[----:B------:R-:W-:Y:S02]  /*0c20*/  SHF.R.U32.HI R5, RZ, 0x1f, R2 ;  /* 0x0000001fff057819 */ /* 0x000fe40000011602 */
[----:B------:R-:W-:Y:S02]  /*0c30*/  LEA.HI.SX32 R4, R0, R3, 0x1c ;  /* 0x0000000300047211 */ /* 0x000fe400078fe2ff */
[----:B------:R-:W-:-:S03]  /*0c40*/  LEA.HI.SX32 R5, R2, R5, 0x1c ;  /* 0x0000000502057211 */ /* 0x000fc600078fe2ff */
[----:B------:R1:W-:Y:S01]  /*0c50*/  STL [R1+0x2c], R4 ;  /* 0x00002c0401007387 */ /* 0x0003e20000100800 */
[----:B------:R-:W-:-:S04]  /*0c60*/  VIMNMX R16, RZ, R5, !PT ;  /* 0x00000005ff107248 */ /* 0x000fc80007fe0100 */
[----:B------:R-:W-:-:S13]  /*0c70*/  ISETP.GT.AND P1, PT, R4, R16, PT ;  /* 0x000000100400720c */ /* 0x000fda0003f24270 */
[----:B-1----:R-:W-:Y:S05]  /*0c80*/  @!P1 BRA `(.L_x_2574) ;  /* 0x0000009000009947 */ /* 0x002fea0003800000 */
[----:B------:R-:W1:Y:S01]  /*0c90*/  S2R R4, SR_TID.X ;  /* 0x0000000000047919 */ /* 0x000e620000002100 */
[----:B------:R-:W-:-:S04]  /*0ca0*/  MOV R0, RZ ;  /* 0x000000ff00007202 */ /* 0x000fc80000000f00 */
[----:B------:R-:W-:Y:S02]  /*0cb0*/  LOP3.LUT P0, RZ, R0, 0x3ff, RZ, 0xc0, !PT ;  /* 0x000003ff00ff7812 */ /* 0x000fe4000780c0ff */
[----:B-1----:R-:W-:-:S11]  /*0cc0*/  IADD3 R18, R4, -0x80, RZ ;  /* 0xffffff8004127810 */ /* 0x002fd60007ffe0ff */
        /* <DEDUP_REMOVED lines=17> */
.L_x_2576:
        /* <DEDUP_REMOVED lines=15> */
.L_x_2575:
        /* <DEDUP_REMOVED lines=22> */
.L_x_2578:
[----:B------:R-:W1:Y:S01]  /*1030*/  LDC.64 R2, c[0x4][R2] ;  /* 0x0100000002027b82 */ /* 0x000e620000000a00 */
[----:B------:R-:W-:Y:S01]  /*1040*/  ULDC.64 UR4, c[0x4][0x90] ;  /* 0x0100240000047ab9 */ /* 0x000fe20000000a00 */
[----:B------:R-:W-:Y:S01]  /*1050*/  ULDC.64 UR6, c[0x4][0x10] ;  /* 0x0100040000067ab9 */ /* 0x000fe20000000a00 */
[----:B------:R-:W-:Y:S01]  /*1060*/  IMAD.U32 R4, RZ, RZ, UR4 ;  /* 0x00000004ff047e24 */ /* 0x000fe2000f8e00ff */
[----:B------:R-:W-:Y:S01]  /*1070*/  MOV R5, UR5 ;  /* 0x0000000500057c02 */ /* 0x000fe20008000f00 */
[----:B------:R-:W-:Y:S01]  /*1080*/  ULDC.64 UR4, c[0x4][0x98] ;  /* 0x0100260000047ab9 */ /* 0x000fe20000000a00 */
[----:B------:R-:W-:Y:S01]  /*1090*/  MOV R10, UR6 ;  /* 0x00000006000a7c02 */ /* 0x000fe20008000f00 */
[----:B------:R-:W-:Y:S01]  /*10a0*/  IMAD.U32 R6, RZ, RZ, UR4 ;  /* 0x00000004ff067e24 */ /* 0x000fe2000f8e00ff */
[----:B------:R-:W-:Y:S01]  /*10b0*/  MOV R12, 0x1 ;  /* 0x00000001000c7802 */ /* 0x000fe20000000f00 */
[----:B------:R-:W-:Y:S02]  /*10c0*/  IMAD.U32 R7, RZ, RZ, UR5 ;  /* 0x00000005ff077e24 */ /* 0x000fe4000f8e00ff */
[----:B------:R-:W-:-:S02]  /*10d0*/  IMAD.U32 R11, RZ, RZ, UR7 ;  /* 0x00000007ff0b7e24 */ /* 0x000fc4000f8e00ff */
[----:B------:R-:W-:Y:S02]  /*10e0*/  IMAD.MOV.U32 R8, RZ, RZ, 0x70 ;  /* 0x00000070ff087424 */ /* 0x000fe400078e00ff */
[----:B------:R-:W-:-:S07]  /*10f0*/  IMAD.MOV.U32 R13, RZ, RZ, RZ ;  /* 0x000000ffff0d7224 */ /* 0x000fce00078e00ff */
[----:B------:R-:W-:-:S07]  /*1100*/  LEPC R20, `(.L_x_2577) ;  /* 0x000000001014794e */ /* 0x000fce0000000000 */
[----:B-1----:R-:W-:Y:S05]  /*1110*/  CALL.ABS.NOINC R2 ;  /* 0x0000000002007343 */ /* 0x002fea0003c00000 */
.L_x_2577:
[----:B------:R-:W-:Y:S01]  /*1120*/  SHF.R.S32.HI R7, RZ, 0x1f, R18 ;  /* 0x0000001fff077819 */ /* 0x000fe20000011412 */
[----:B------:R-:W-:-:S03]  /*1130*/  UMOV UR4, 0xffffffff ;  /* 0xffffffff00047882 */ /* 0x000fc60000000000 */
[----:B------:R-:W-:-:S04]  /*1140*/  LEA.HI R0, R7, R18, RZ, 0x7 ;  /* 0x0000001207007211 */ /* 0x000fc800078f38ff */
[----:B------:R-:W-:Y:S01]  /*1150*/  SHF.R.S32.HI R13, RZ, 0x7, R0 ;  /* 0x00000007ff0d7819 */ /* 0x000fe20000011400 */
[----:B------:R-:W-:Y:S06]  /*1160*/  BRA.DIV UR4, `(.L_x_2579) ;  /* 0x000000da044c7947 */ /* 0x000fec000b800000 */
[----:B------:R1:W2:Y:S02]  /*1170*/  SHFL.IDX PT, R14, R13, RZ, 0x1f ;  /* 0x00001fff0d0e7589 */ /* 0x0002a400000e0000 */
.L_x_2700:
[----:B------:R-:W-:Y:S01]  /*1180*/  SHF.L.U32 R2, RZ, 0x1f, RZ ;  /* 0x0000001fff027819 */ /* 0x000fe200000006ff */
[----:B------:R-:W3:Y:S01]  /*1190*/  LDC R10, c[0x0][0x280] ;  /* 0x0000a000ff0a7b82 */ /* 0x000ee20000000800 */
[----:B------:R-:W-:Y:S01]  /*11a0*/  IMAD.SHL.U32 R3, R18, 0x40, RZ ;  /* 0x0000004012037824 */ /* 0x000fe200078e00ff */
[CC--:B------:R-:W-:Y:S02]  /*11b0*/  LEA.HI R8, R7.reuse, R18.reuse, RZ, 0x5 ;  /* 0x0000001207087211 */ /* 0x0c0fe400078f28ff */
[----:B------:R-:W-:Y:S01]  /*11c0*/  LEA.HI R5, R7, R18, RZ, 0x4 ;  /* 0x0000001207057211 */ /* 0x000fe200078f20ff */
[----:B------:R-:W4:Y:S03]  /*11d0*/  SYNCS.PHASECHK.TRANS64.TRYWAIT P0, [R17+URZ+0x26800], R2 ;  /* 0x02680002110075a7 */ /* 0x000f26000800017f */
[----:B------:R-:W1:Y:S01]  /*11e0*/  LDC R11, c[0x0][0x290] ;  /* 0x0000a400ff0b7b82 */ /* 0x000e620000000800 */
[----:B----4-:R-:W-:Y:S05]  /*11f0*/  @P0 BRA `(.L_x_2580) ;  /* 0x0000000000080947 */ /* 0x010fea0003800000 */
[----:B------:R-:W4:Y:S02]  /*1200*/  SYNCS.PHASECHK.TRANS64.TRYWAIT P0, [R17+URZ+0x26800], R2 ;  /* 0x02680002110075a7 */ /* 0x000f24000800017f */
[----:B----4-:R-:W-:Y:S05]  /*1210*/  @!P0 BRA `(.L_x_2581) ;  /* 0x000000d8003c8947 */ /* 0x010fea0003800000 */
.L_x_2580:
[----:B----4-:R-:W-:Y:S01]  /*1220*/  SHF.R.S32.HI R2, RZ, 0x5, R8 ;  /* 0x00000005ff027819 */ /* 0x010fe20000011408 */
[----:B------:R-:W-:Y:S01]  /*1230*/  ULDC UR4, c[0x0][0x74c] ;  /* 0x0001d30000047ab9 */ /* 0x000fe20000000800 */
[----:B------:R-:W-:Y:S02]  /*1240*/  SHF.R.S32.HI R6, RZ, 0x4, R5 ;  /* 0x00000004ff067819 */ /* 0x000fe40000011405 */
[----:B------:R-:W-:Y:S01]  /*1250*/  LOP3.LUT R3, R3, 0x1c0, RZ, 0xc0, !PT ;  /* 0x000001c003037812 */ /* 0x000fe200078ec0ff */
[----:B------:R-:W-:Y:S01]  /*1260*/  IMAD.SHL.U32 R4, R2, 0x10, RZ ;  /* 0x0000001002047824 */ /* 0x000fe200078e00ff */
[----:B------:R-:W-:Y:S02]  /*1270*/  LEA.HI R9, R5, R6, RZ, 0x1 ;  /* 0x0000000605097211 */ /* 0x000fe400078f08ff */
[----:B------:R-:W-:Y:S02]  /*1280*/  LEA.HI R2, R7, R18, RZ, 0x3 ;  /* 0x0000001207027211 */ /* 0x000fe400078f18ff */
[----:B------:R-:W-:-:S02]  /*1290*/  LOP3.LUT R5, R3, 0x30, R4, 0xf8, !PT ;  /* 0x0000003003057812 */ /* 0x000fc400078ef804 */
[----:B------:R-:W-:Y:S02]  /*12a0*/  LOP3.LUT R9, R9, 0x7ffffe, RZ, 0xc0, !PT ;  /* 0x007ffffe09097812 */ /* 0x000fe400078ec0ff */
[----:B------:R-:W-:Y:S02]  /*12b0*/  LOP3.LUT R4, R5, 0x8, R2, 0xf8, !PT ;  /* 0x0000000805047812 */ /* 0x000fe400078ef802 */
[----:B--2---:R-:W-:Y:S02]  /*12c0*/  LEA.HI R2, R14, R14, RZ, 0x1 ;  /* 0x0000000e0e027211 */ /* 0x004fe400078f08ff */
[----:B------:R-:W-:Y:S02]  /*12d0*/  IADD3 R6, R6, -R9, RZ ;  /* 0x8000000906067210 */ /* 0x000fe40007ffe0ff */
[----:B------:R-:W-:Y:S02]  /*12e0*/  LOP3.LUT R5, R2, 0xfffffffe, RZ, 0xc0, !PT ;  /* 0xfffffffe02057812 */ /* 0x000fe400078ec0ff */
[----:B------:R-:W-:Y:S01]  /*12f0*/  SHF.R.U32.HI R3, RZ, 0x3, R3 ;  /* 0x00000003ff037819 */ /* 0x000fe20000011603 */
[----:B------:R-:W-:Y:S01]  /*1300*/  IMAD R6, R13, 0xc, R6 ;  /* 0x0000000c0d067824 */ /* 0x000fe200078e0206 */
[----:B---3--:R-:W-:Y:S01]  /*1310*/  IADD3 R10, R10, 0x7f, RZ ;  /* 0x0000007f0a0a7810 */ /* 0x008fe20007ffe0ff */
[----:B------:R-:W-:Y:S01]  /*1320*/  IMAD.IADD R5, R14, 0x1, -R5 ;  /* 0x000000010e057824 */ /* 0x000fe200078e0a05 */
[----:B------:R-:W-:Y:S01]  /*1330*/  LOP3.LUT R3, R4, R3, RZ, 0x3c, !PT ;  /* 0x0000000304037212 */ /* 0x000fe200078e3cff */
[----:B------:R-:W2:Y:S01]  /*1340*/  LDL R14, [R1+0x2c] ;  /* 0x00002c00010e7983 */ /* 0x000ea20000100800 */
[----:B-1----:R-:W-:-:S03]  /*1350*/  IADD3 R10, -R11, UR42, R10 ;  /* 0x0000002a0b0a7c10 */ /* 0x002fc6000fffe10a */
[----:B------:R-:W-:Y:S01]  /*1360*/  IMAD.U32 R2, R6, 0x200, R3 ;  /* 0x0000020006027824 */ /* 0x000fe200078e0003 */
[----:B------:R-:W-:Y:S01]  /*1370*/  LOP3.LUT R3, R0, 0xffffff80, RZ, 0xc0, !PT ;  /* 0xffffff8000037812 */ /* 0x000fe200078ec0ff */
[----:B------:R-:W-:-:S04]  /*1380*/  VIADD R10, R10, -UR4 ;  /* 0x800000040a0a7c36 */ /* 0x000fc80008000000 */
[----:B------:R-:W-:-:S04]  /*1390*/  IMAD.HI R10, R10, 0x2aaaaaab, RZ ;  /* 0x2aaaaaab0a0a7827 */ /* 0x000fc800078e02ff */
[----:B------:R-:W-:Y:S01]  /*13a0*/  IMAD.IADD R6, R18, 0x1, -R3 ;  /* 0x0000000112067824 */ /* 0x000fe200078e0a03 */
[----:B------:R-:W-:-:S04]  /*13b0*/  SHF.R.U32.HI R9, RZ, 0x1f, R10 ;  /* 0x0000001fff097819 */ /* 0x000fc8000001160a */
[--C-:B------:R-:W-:Y:S02]  /*13c0*/  SHF.R.S32.HI R12, RZ, 0x1f, R6.reuse ;  /* 0x0000001fff0c7819 */ /* 0x100fe40000011406 */
[----:B------:R-:W-:Y:S02]  /*13d0*/  LEA.HI.SX32 R9, R10, R9, 0x1c ;  /* 0x000000090a097211 */ /* 0x000fe400078fe2ff */
[----:B------:R-:W-:Y:S01]  /*13e0*/  LEA.HI R10, R12, R6, RZ, 0x2 ;  /* 0x000000060c0a7211 */ /* 0x000fe200078f10ff */
[----:B------:R1:W-:Y:S04]  /*13f0*/  STL [R1+0x18], R2 ;  /* 0x0000180201007387 */ /* 0x0003e80000100800 */
[----:B------:R3:W-:Y:S04]  /*1400*/  STL [R1+0x1c], R12 ;  /* 0x00001c0c01007387 */ /* 0x0007e80000100800 */
[----:B------:R3:W-:Y:S01]  /*1410*/  STL [R1+0x10], R10 ;  /* 0x0000100a01007387 */ /* 0x0007e20000100800 */
[----:B-1----:R-:W-:Y:S01]  /*1420*/  IMAD R2, R13, 0x300, R6 ;  /* 0x000003000d027824 */ /* 0x002fe200078e0206 */
[----:B------:R-:W-:-:S04]  /*1430*/  LOP3.LUT R3, R10, 0xfffffffc, RZ, 0xc0, !PT ;  /* 0xfffffffc0a037812 */ /* 0x000fc800078ec0ff */
[----:B------:R-:W-:Y:S01]  /*1440*/  SHF.L.U32 R2, R2, 0x2, RZ ;  /* 0x0000000202027819 */ /* 0x000fe200000006ff */
[----:B------:R-:W-:Y:S01]  /*1450*/  IMAD.MOV.U32 R4, RZ, RZ, RZ ;  /* 0x000000ffff047224 */ /* 0x000fe200078e00ff */
        /* <DEDUP_REMOVED lines=33> */
[----:B------:R-:W-:Y:S02]  /*1670*/  IMAD R2, R2, 0x4, R17 ;  /* 0x0000000402027824 */ /* 0x000fe400078e0211 */
[----:B------:R-:W-:Y:S01]  /*1680*/  IMAD.IADD R3, R6, 0x1, -R3 ;  /* 0x0000000106037824 */ /* 0x000fe200078e0a03 */
[----:B--2---:R-:W-:-:S04]  /*1690*/  VIADDMNMX R237, R9, 0x1, R14, PT ;  /* 0x0000000109ed7846 */ /* 0x004fc8000380010e */
[----:B------:R-:W-:-:S13]  /*16a0*/  ISETP.GE.AND P0, PT, R16, R237, PT ;  /* 0x000000ed1000720c */ /* 0x000fda0003f06270 */
[----:B---3--:R-:W-:Y:S05]  /*16b0*/  @P0 BRA `(.L_x_2582) ;  /* 0x0000004000740947 */ /* 0x008fea0003800000 */
[----:B------:R-:W-:Y:S01]  /*16c0*/  LOP3.LUT R9, R8, 0xffffffe0, RZ, 0xc0, !PT ;  /* 0xffffffe008097812 */ /* 0x000fe200078ec0ff */
[----:B------:R-:W-:Y:S01]  /*16d0*/  VIADD R11, R11, -UR42 ;  /* 0x8000002a0b0b7c36 */ /* 0x000fe20008000000 */
[----:B------:R-:W-:Y:S01]  /*16e0*/  LEA.HI R6, R12, R6, RZ, 0x5 ;  /* 0x000000060c067211 */ /* 0x000fe200078f28ff */
[----:B------:R-:W-:Y:S01]  /*16f0*/  IMAD.MOV.U32 R151, RZ, RZ, RZ ;  /* 0x000000ffff977224 */ /* 0x000fe200078e00ff */
[----:B------:R-:W-:Y:S02]  /*1700*/  IADD3 R9, R18, -R9, RZ ;  /* 0x8000000912097210 */ /* 0x000fe40007ffe0ff */
[----:B------:R-:W-:Y:S02]  /*1710*/  LEA.HI R4, R13, R13, RZ, 0x1 ;  /* 0x0000000d0d047211 */ /* 0x000fe400078f08ff */
        /* <DEDUP_REMOVED lines=12> */
[----:B------:R-:W-:Y:S02]  /*17e0*/  LOP3.LUT R13, R6, 0xfffffffc, RZ, 0xc0, !PT ;  /* 0xfffffffc060d7812 */ /* 0x000fe400078ec0ff */
        /* <DEDUP_REMOVED lines=38> */
.L_x_2593:
[----:B-1-3--:R-:W2:Y:S01]  /*1a50*/  LDL R8, [R1+0xc] ;  /* 0x00000c0001087983 */ /* 0x00aea20000100800 */
[----:B------:R-:W-:Y:S05]  /*1a60*/  YIELD ;  /* 0x0000000000007946 */ /* 0x000fea0003800000 */
[----:B--2---:R-:W-:-:S04]  /*1a70*/  LOP3.LUT R8, R8, 0x1, RZ, 0xfc, !PT ;  /* 0x0000000108087812 */ /* 0x004fc800078efcff */
[----:B------:R-:W-:-:S13]  /*1a80*/  ISETP.NE.AND P0, PT, R8, 0x3, PT ;  /* 0x000000030800780c */ /* 0x000fda0003f05270 */
[----:B------:R-:W-:Y:S05]  /*1a90*/  @!P0 BRA `(.L_x_2583) ;  /* 0x0000000000048947 */ /* 0x000fea0003800000 */
[----:B------:R-:W-:Y:S01]  /*1aa0*/  BPT.TRAP 0x1 ;  /* 0x000000040000795c */ /* 0x000fe20000300000 */
.L_x_2583:
[----:B------:R-:W-:Y:S02]  /*1ab0*/  LEA R8, R0, R17, 0x3 ;  /* 0x0000001100087211 */ /* 0x000fe400078e18ff */
[----:B------:R-:W-:-:S04]  /*1ac0*/  SHF.L.U32 R21, R4, 0x1f, RZ ;  /* 0x0000001f04157819 */ /* 0x000fc800000006ff */
[----:B------:R1:W2:Y:S01]  /*1ad0*/  SYNCS.PHASECHK.TRANS64.TRYWAIT P1, [R8+URZ+0x26810], R21 ;  /* 0x02681015080075a7 */ /* 0x0002a2000802017f */
[----:B------:R-:W-:Y:S05]  /*1ae0*/  @!P0 BRA `(.L_x_2584) ;  /* 0x0000000000048947 */ /* 0x000fea0003800000 */
[----:B------:R-:W-:Y:S01]  /*1af0*/  BPT.TRAP 0x1 ;  /* 0x000000040000795c */ /* 0x000fe20000300000 */
.L_x_2584:
[----:B------:R-:W-:-:S05]  /*1b00*/  VIADD R9, R17, 0xe000 ;  /* 0x0000e00011097836 */ /* 0x000fca0000000000 */
[----:B------:R-:W-:-:S04]  /*1b10*/  SHF.R.U32.HI R9, RZ, 0x4, R9 ;  /* 0x00000004ff097819 */ /* 0x000fc80000011609 */
[----:B------:R-:W-:Y:S01]  /*1b20*/  LOP3.LUT R9, R9, 0x3fff, RZ, 0xc0, !PT ;  /* 0x00003fff09097812 */ /* 0x000fe200078ec0ff */
[----:B--2---:R-:W-:Y:S06]  /*1b30*/  @P1 BRA `(.L_x_2585) ;  /* 0x0000000000081947 */ /* 0x004fec0003800000 */
[----:B------:R-:W2:Y:S02]  /*1b40*/  SYNCS.PHASECHK.TRANS64.TRYWAIT P1, [R8+URZ+0x26810], R21 ;  /* 0x02681015080075a7 */ /* 0x000ea4000802017f */
[----:B--2---:R-:W-:Y:S05]  /*1b50*/  @!P1 BRA `(.L_x_2586) ;  /* 0x000000d000009947 */ /* 0x004fea0003800000 */
.L_x_2585:
        /* <DEDUP_REMOVED lines=58> */
.L_x_2587:
[----:B------:R1:W1:Y:S01]  /*1f00*/  SYNCS.PHASECHK.TRANS64.TRYWAIT P1, [R8+URZ+0x26830], R21 ;  /* 0x02683015080075a7 */ /* 0x000262000802017f */
[----:B------:R-:W-:Y:S05]  /*1f10*/  @!P0 BRA `(.L_x_2588) ;  /* 0x0000000000048947 */ /* 0x000fea0003800000 */
[----:B------:R-:W-:Y:S01]  /*1f20*/  BPT.TRAP 0x1 ;  /* 0x000000040000795c */ /* 0x000fe20000300000 */
.L_x_2588:
[----:B------:R-:W-:-:S05]  /*1f30*/  VIADD R12, R17, 0x14000 ;  /* 0x00014000110c7836 */ /* 0x000fca0000000000 */
[----:B------:R-:W-:-:S04]  /*1f40*/  SHF.R.U32.HI R12, RZ, 0x4, R12 ;  /* 0x00000004ff0c7819 */ /* 0x000fc8000001160c */
[----:B------:R-:W-:-:S04]  /*1f50*/  LOP3.LUT R12, R12, 0x3fff, RZ, 0xc0, !PT ;  /* 0x00003fff0c0c7812 */ /* 0x000fc800078ec0ff */
[----:B------:R-:W-:Y:S01]  /*1f60*/  LOP3.LUT R19, R12, 0x10000, RZ, 0xfc, !PT ;  /* 0x000100000c137812 */ /* 0x000fe200078efcff */
[----:B-1----:R-:W-:Y:S06]  /*1f70*/  @P1 BRA `(.L_x_2589) ;  /* 0x0000000000081947 */ /* 0x002fec0003800000 */
[----:B------:R-:W1:Y:S02]  /*1f80*/  SYNCS.PHASECHK.TRANS64.TRYWAIT P1, [R8+URZ+0x26830], R21 ;  /* 0x02683015080075a7 */ /* 0x000e64000802017f */
[----:B-1----:R-:W-:Y:S05]  /*1f90*/  @!P1 BRA `(.L_x_2590) ;  /* 0x000000cc00049947 */ /* 0x002fea0003800000 */
.L_x_2589:
        /* <DEDUP_REMOVED lines=41> */
[----:B------:R-:W-:Y:S01]  /*2230*/  FMUL.FTZ R191, R113, UR10 ;  /* 0x0000000a71bf7c20 */ /* 0x000fe20008410000 */
[----:B-1----:R-:W-:Y:S01]  /*2240*/  IMAD R92, R16, -0x60, R93 ;  /* 0xffffffa0105c7824 */ /* 0x002fe200078e025d */
[----:B------:R-:W1:Y:S01]  /*2250*/  MUFU.TANH R18, R18 ;  /* 0x0000001200127308 */ /* 0x000e620000002400 */
[----:B------:R-:W-:Y:S01]  /*2260*/  FMUL.FTZ R80, R87, UR10 ;  /* 0x0000000a57507c20 */ /* 0x000fe20008410000 */
[----:B--2---:R-:W-:Y:S01]  /*2270*/  FMUL.FTZ R21, R76, UR10 ;  /* 0x0000000a4c157c20 */ /* 0x004fe20008410000 */
        /* <DEDUP_REMOVED lines=8> */
[----:B---3--:R-:W3:Y:S01]  /*2300*/  SHFL.IDX PT, R104, R15, R6, 0x1f ;  /* 0x00001f060f687589 */ /* 0x008ee200000e0000 */
[C---:B------:R-:W-:Y:S01]  /*2310*/  SEL R103, R92.reuse, 0x60, P2 ;  /* 0x000000605c677807 */ /* 0x040fe20001000000 */
[----:B------:R-:W-:Y:S01]  /*2320*/  FMUL.FTZ R84, R91, UR10 ;  /* 0x0000000a5b547c20 */ /* 0x000fe20008410000 */
[----:B------:R-:W-:Y:S01]  /*2330*/  IADD3 R193, R92, 0x8, RZ ;  /* 0x000000085cc17810 */ /* 0x000fe20007ffe0ff */
[----:B------:R-:W-:Y:S01]  /*2340*/  FMUL.FTZ R91, R98, UR10 ;  /* 0x0000000a625b7c20 */ /* 0x000fe20008410000 */
[----:B------:R-:W4:Y:S01]  /*2350*/  MUFU.TANH R74, R74 ;  /* 0x0000004a004a7308 */ /* 0x000f220000002400 */
[C---:B------:R-:W-:Y:S01]  /*2360*/  ISETP.GT.AND P6, PT, R103.reuse, RZ, PT ;  /* 0x000000ff6700720c */ /* 0x040fe20003fc4270 */
        /* <DEDUP_REMOVED lines=181> */
[----:B------:R-:W-:Y:S01]  /*2ec0*/  SHFL.IDX PT, R232, R190, R118, 0x1f ;  /* 0x00001f76bee87589 */ /* 0x000fe200000e0000 */
[----:B------:R-:W-:Y:S01]  /*2ed0*/  ISETP.GT.AND P4, PT, R193, 0x59, PT ;  /* 0x00000059c100780c */ /* 0x000fe20003f84270 */
[----:B------:R-:W-:-:S04]  /*2ee0*/  FMUL.FTZ R193, R116, UR10 ;  /* 0x0000000a74c17c20 */ /* 0x000fc80008410000 */
[----:B------:R-:W-:Y:S08]  /*2ef0*/  MUFU.TANH R196, R196 ;  /* 0x000000c400c47308 */ /* 0x000ff00000002400 */
[----:B------:R-:W-:Y:S08]  /*2f00*/  MUFU.TANH R193, R193 ;  /* 0x000000c100c17308 */ /* 0x000ff00000002400 */
[----:B------:R-:W-:Y:S08]  /*2f10*/  MUFU.TANH R194, R194 ;  /* 0x000000c200c27308 */ /* 0x000ff00000002400 */
[----:B------:R-:W-:Y:S08]  /*2f20*/  MUFU.TANH R201, R201 ;  /* 0x000000c900c97308 */ /* 0x000ff00000002400 */
[----:B------:R-:W1:Y:S01]  /*2f30*/  MUFU.EX2 R104, R104 ;  /* 0x0000006800687308 */ /* 0x000e620000000800 */
        /* <DEDUP_REMOVED lines=12> */
[----:B-1----:R-:W-:Y:S01]  /*3000*/  FMUL.FTZ R195, R104, R195 ;  /* 0x000000c368c37220 */ /* 0x002fe20000410000 */
[----:B------:R-:W-:Y:S02]  /*3010*/  MUFU.EX2 R26, R26 ;  /* 0x0000001a001a7308 */ /* 0x000fe40000000800 */
[----:B------:R-:W1:Y:S04]  /*3020*/  SHFL.IDX PT, R24, R15, R192, 0x1f ;  /* 0x00001fc00f187589 */ /* 0x000e6800000e0000 */
[----:B------:R-:W3:Y:S04]  /*3030*/  SHFL.IDX PT, R227, R15, R199, 0x1f ;  /* 0x00001fc70fe37589 */ /* 0x000ee800000e0000 */
[----:B------:R-:W4:Y:S04]  /*3040*/  SHFL.IDX PT, R234, R190, R192, 0x1f ;  /* 0x00001fc0beea7589 */ /* 0x000f2800000e0000 */
[----:B------:R-:W5:Y:S01]  /*3050*/  SHFL.IDX PT, R233, R190, R199, 0x1f ;  /* 0x00001fc7bee97589 */ /* 0x000f6200000e0000 */
[--C-:B--2---:R-:W-:Y:S01]  /*3060*/  FFMA.FTZ R92, R92, UR4, -R229.reuse ;  /* 0x000000045c5c7c23 */ /* 0x104fe200080108e5 */
[----:B------:R-:W-:Y:S01]  /*3070*/  FFMA.FTZ R207, R207, UR4, -R229 ;  /* 0x00000004cfcf7c23 */ /* 0x000fe200080108e5 */
[--C-:B------:R-:W-:Y:S01]  /*3080*/  FFMA.FTZ R229, R206, UR4, -R225.reuse ;  /* 0x00000004cee57c23 */ /* 0x100fe200080108e1 */
[----:B------:R-:W-:Y:S01]  /*3090*/  FFMA.FTZ R206, R223, UR4, -R225 ;  /* 0x00000004dfce7c23 */ /* 0x000fe200080108e1 */
[----:B------:R-:W-:Y:S01]  /*30a0*/  FMUL.FTZ R195, R19, R195 ;  /* 0x000000c313c37220 */ /* 0x000fe20000410000 */
[----:B------:R-:W-:Y:S01]  /*30b0*/  FADD.FTZ R29, R29, -R232 ;  /* 0x800000e81d1d7221 */ /* 0x000fe20000010000 */
        /* <DEDUP_REMOVED lines=9> */
[----:B------:R-:W-:Y:S02]  /*3150*/  MUFU.EX2 R19, R224 ;  /* 0x000000e000137308 */ /* 0x000fe40000000800 */
[----:B------:R-:W1:Y:S04]  /*3160*/  SHFL.IDX PT, R225, R14, R197, 0x1f ;  /* 0x00001fc50ee17589 */ /* 0x000e6800000e0000 */
[----:B------:R-:W1:Y:S02]  /*3170*/  SHFL.IDX PT, R226, R15, R198, 0x1f ;  /* 0x00001fc60fe27589 */ /* 0x000e6400000e0000 */
[----:B------:R-:W1:Y:S02]  /*3180*/  MUFU.EX2 R94, R94 ;  /* 0x0000005e005e7308 */ /* 0x000e640000000800 */
[----:B------:R-:W1:Y:S01]  /*3190*/  SHFL.IDX PT, R15, R14, R192, 0x1f ;  /* 0x00001fc00e0f7589 */ /* 0x000e6200000e0000 */
[----:B------:R-:W-:Y:S01]  /*31a0*/  FADD.FTZ R232, R31, -R232 ;  /* 0x800000e81fe87221 */ /* 0x000fe20000010000 */
[----:B----4-:R-:W-:Y:S01]  /*31b0*/  FADD.FTZ R27, R27, -R234 ;  /* 0x800000ea1b1b7221 */ /* 0x010fe20000010000 */
[--C-:B-----5:R-:W-:Y:S01]  /*31c0*/  FADD.FTZ R32, R32, -R233.reuse ;  /* 0x800000e920207221 */ /* 0x120fe20000010000 */
[----:B------:R-:W-:Y:S01]  /*31d0*/  FADD.FTZ R34, R34, -R233 ;  /* 0x800000e922227221 */ /* 0x000fe20000010000 */
[----:B------:R-:W-:Y:S01]  /*31e0*/  FFMA.FTZ R76, -R76, R76, 1 ;  /* 0x3f8000004c4c7423 */ /* 0x000fe2000001014c */
[----:B------:R-:W-:Y:S01]  /*31f0*/  FFMA.FTZ R77, -R77, R77, 1 ;  /* 0x3f8000004d4d7423 */ /* 0x000fe2000001014d */
[----:B------:R-:W-:Y:S01]  /*3200*/  MUFU.EX2 R207, R207 ;  /* 0x000000cf00cf7308 */ /* 0x000fe20000000800 */
[--C-:B--2---:R-:W-:Y:S01]  /*3210*/  FFMA.FTZ R93, R93, UR4, -R231.reuse ;  /* 0x000000045d5d7c23 */ /* 0x104fe200080108e7 */
[----:B------:R-:W-:Y:S01]  /*3220*/  FFMA.FTZ R208, R208, UR4, -R231 ;  /* 0x00000004d0d07c23 */ /* 0x000fe200080108e7 */
[----:B------:R-:W-:Y:S01]  /*3230*/  FFMA.FTZ R231, R96, UR4, -R228 ;  /* 0x0000000460e77c23 */ /* 0x000fe200080108e4 */
[--C-:B---3--:R-:W-:Y:S01]  /*3240*/  FFMA.FTZ R97, R97, UR4, -R227.reuse ;  /* 0x0000000461617c23 */ /* 0x108fe200080108e3 */
[----:B------:R-:W-:Y:S01]  /*3250*/  FFMA.FTZ R203, R203, UR4, -R227 ;  /* 0x00000004cbcb7c23 */ /* 0x000fe200080108e3 */
[----:B------:R-:W2:Y:S01]  /*3260*/  SHFL.IDX PT, R228, R13, R192, 0x1f ;  /* 0x00001fc00de47589 */ /* 0x000ea200000e0000 */
[----:B------:R-:W-:Y:S01]  /*3270*/  FFMA.FTZ R80, -R80, R80, 1 ;  /* 0x3f80000050507423 */ /* 0x000fe20000010150 */
[--C-:B-1----:R-:W-:Y:S01]  /*3280*/  FFMA.FTZ R99, R99, UR4, -R225.reuse ;  /* 0x0000000463637c23 */ /* 0x102fe200080108e1 */
[----:B------:R-:W-:Y:S01]  /*3290*/  FFMA.FTZ R217, R217, UR4, -R225 ;  /* 0x00000004d9d97c23 */ /* 0x000fe200080108e1 */
[----:B------:R-:W1:Y:S01]  /*32a0*/  SHFL.IDX PT, R227, R13, R117, 0x1f ;  /* 0x00001f750de37589 */ /* 0x000e6200000e0000 */
[----:B------:R-:W-:Y:S01]  /*32b0*/  FFMA.FTZ R81, -R81, R81, 1 ;  /* 0x3f80000051517423 */ /* 0x000fe20000010151 */
[--C-:B------:R-:W-:Y:S01]  /*32c0*/  FFMA.FTZ R95, R95, UR4, -R226.reuse ;  /* 0x000000045f5f7c23 */ /* 0x100fe200080108e2 */
[----:B------:R-:W-:Y:S01]  /*32d0*/  FFMA.FTZ R205, R205, UR4, -R226 ;  /* 0x00000004cdcd7c23 */ /* 0x000fe200080108e2 */
[----:B------:R-:W3:Y:S01]  /*32e0*/  SHFL.IDX PT, R225, R13, R199, 0x1f ;  /* 0x00001fc70de17589 */ /* 0x000ee200000e0000 */
[----:B------:R-:W-:Y:S01]  /*32f0*/  FFMA.FTZ R82, -R82, R82, 1 ;  /* 0x3f80000052527423 */ /* 0x000fe20000010152 */
[--C-:B------:R-:W-:Y:S01]  /*3300*/  FFMA.FTZ R223, R98, UR4, -R15.reuse ;  /* 0x0000000462df7c23 */ /* 0x100fe2000801080f */
[----:B------:R-:W-:Y:S01]  /*3310*/  FFMA.FTZ R202, R202, UR4, -R15 ;  /* 0x00000004caca7c23 */ /* 0x000fe2000801080f */
[----:B------:R-:W4:Y:S01]  /*3320*/  SHFL.IDX PT, R226, R14, R199, 0x1f ;  /* 0x00001fc70ee27589 */ /* 0x000f2200000e0000 */
[----:B------:R5:W-:Y:S03]  /*3330*/  MUFU.EX2 R15, R229 ;  /* 0x000000e5000f7308 */ /* 0x000be60000000800 */
[----:B------:R-:W4:Y:S05]  /*3340*/  SHFL.IDX PT, R98, R14, R198, 0x1f ;  /* 0x00001fc60e627589 */ /* 0x000f2a00000e0000 */
[----:B------:R1:W-:Y:S01]  /*3350*/  MUFU.EX2 R96, R223 ;  /* 0x000000df00607308 */ /* 0x0003e20000000800 */
[----:B-----5:R5:W5:Y:S01]  /*3360*/  SHFL.IDX PT, R229, R14, R200, 0x1f ;  /* 0x00001fc80ee57589 */ /* 0x020b6200000e0000 */
[--C-:B--2---:R-:W-:Y:S01]  /*3370*/  FFMA.FTZ R102, R102, UR4, -R228.reuse ;  /* 0x0000000466667c23 */ /* 0x104fe200080108e4 */
[----:B------:R-:W-:Y:S01]  /*3380*/  FFMA.FTZ R216, R216, UR4, -R228 ;  /* 0x00000004d8d87c23 */ /* 0x000fe200080108e4 */
[----:B------:R-:W-:Y:S01]  /*3390*/  FSEL R228, R193, -INF , !P1 ;  /* 0xff800000c1e47808 */ /* 0x000fe20004800000 */
[--C-:B-1----:R-:W-:Y:S01]  /*33a0*/  FFMA.FTZ R103, R103, UR4, -R227.reuse ;  /* 0x0000000467677c23 */ /* 0x102fe200080108e3 */
[----:B------:R-:W-:Y:S01]  /*33b0*/  FFMA.FTZ R215, R215, UR4, -R227 ;  /* 0x00000004d7d77c23 */ /* 0x000fe200080108e3 */
[----:B------:R-:W1:Y:S01]  /*33c0*/  SHFL.IDX PT, R223, R13, R6, 0x1f ;  /* 0x00001f060ddf7589 */ /* 0x000e6200000e0000 */
[----:B------:R-:W2:Y:S01]  /*33d0*/  MUFU.EX2 R31, R219 ;  /* 0x000000db001f7308 */ /* 0x000ea20000000800 */
[--C-:B---3--:R-:W-:Y:S01]  /*33e0*/  FFMA.FTZ R220, R220, UR4, -R225.reuse ;  /* 0x00000004dcdc7c23 */ /* 0x108fe200080108e1 */
[----:B------:R-:W-:Y:S01]  /*33f0*/  FFMA.FTZ R212, R212, UR4, -R225 ;  /* 0x00000004d4d47c23 */ /* 0x000fe200080108e1 */
[----:B------:R-:W3:Y:S01]  /*3400*/  SHFL.IDX PT, R227, R13, R198, 0x1f ;  /* 0x00001fc60de37589 */ /* 0x000ee200000e0000 */
[----:B------:R-:W-:Y:S01]  /*3410*/  FSEL R225, R115, -INF , !P6 ;  /* 0xff80000073e17808 */ /* 0x000fe20007000000 */
[--C-:B----4-:R-:W-:Y:S01]  /*3420*/  FFMA.FTZ R230, R230, UR4, -R226.reuse ;  /* 0x00000004e6e67c23 */ /* 0x110fe200080108e2 */
[----:B------:R-:W-:-:S02]  /*3430*/  FFMA.FTZ R218, R218, UR4, -R226 ;  /* 0x00000004dada7c23 */ /* 0x000fc400080108e2 */
[----:B------:R-:W4:Y:S01]  /*3440*/  SHFL.IDX PT, R226, R13, R118, 0x1f ;  /* 0x00001f760de27589 */ /* 0x000f2200000e0000 */
[--C-:B------:R-:W-:Y:S01]  /*3450*/  FFMA.FTZ R100, R100, UR4, -R98.reuse ;  /* 0x0000000464647c23 */ /* 0x100fe20008010862 */
[----:B------:R-:W-:Y:S01]  /*3460*/  FFMA.FTZ R213, R213, UR4, -R98 ;  /* 0x00000004d5d57c23 */ /* 0x000fe20008010862 */
[----:B-----5:R5:W-:Y:S01]  /*3470*/  MUFU.EX2 R14, R231 ;  /* 0x000000e7000e7308 */ /* 0x020be20000000800 */
[--C-:B------:R-:W-:Y:S01]  /*3480*/  FFMA.FTZ R222, R222, UR4, -R229.reuse ;  /* 0x00000004dede7c23 */ /* 0x100fe200080108e5 */
[----:B------:R-:W-:Y:S01]  /*3490*/  FFMA.FTZ R210, R210, UR4, -R229 ;  /* 0x00000004d2d27c23 */ /* 0x000fe200080108e5 */
[----:B------:R-:W-:-:S05]  /*34a0*/  FSEL R229, R201, -INF , !P4 ;  /* 0xff800000c9e57808 */ /* 0x000fca0006000000 */
[----:B------:R2:W-:Y:S01]  /*34b0*/  MUFU.EX2 R98, R230 ;  /* 0x000000e600627308 */ /* 0x0005e20000000800 */
[----:B-----5:R-:W5:Y:S01]  /*34c0*/  SHFL.IDX PT, R231, R190, R117, 0x1f ;  /* 0x00001f75bee77589 */ /* 0x020f6200000e0000 */
[--C-:B-1----:R-:W-:Y:S01]  /*34d0*/  FFMA.FTZ R101, R101, UR4, -R223.reuse ;  /* 0x0000000465657c23 */ /* 0x102fe200080108df */
[----:B------:R-:W-:Y:S02]  /*34e0*/  FFMA.FTZ R214, R214, UR4, -R223 ;  /* 0x00000004d6d67c23 */ /* 0x000fe400080108df */
[----:B------:R-:W1:Y:S01]  /*34f0*/  SHFL.IDX PT, R223, R13, R197, 0x1f ;  /* 0x00001fc50ddf7589 */ /* 0x000e6200000e0000 */
[----:B---3--:R-:W-:Y:S02]  /*3500*/  FFMA.FTZ R228, R228, UR4, -R227 ;  /* 0x00000004e4e47c23 */ /* 0x008fe400080108e3 */
[----:B------:R-:W3:Y:S01]  /*3510*/  MUFU.EX2 R209, R209 ;  /* 0x000000d100d17308 */ /* 0x000ee20000000800 */
[----:B--2---:R-:W-:Y:S01]  /*3520*/  SHFL.IDX PT, R230, R190, R197, 0x1f ;  /* 0x00001fc5bee67589 */ /* 0x004fe200000e0000 */
[--C-:B----4-:R-:W-:Y:S01]  /*3530*/  FFMA.FTZ R235, R235, UR4, -R226.reuse ;  /* 0x00000004ebeb7c23 */ /* 0x110fe200080108e2 */
[----:B------:R-:W-:-:S02]  /*3540*/  FFMA.FTZ R211, R211, UR4, -R226 ;  /* 0x00000004d3d37c23 */ /* 0x000fc400080108e2 */
[----:B------:R2:W4:Y:S03]  /*3550*/  SHFL.IDX PT, R226, R13, R200, 0x1f ;  /* 0x00001fc80de27589 */ /* 0x00052600000e0000 */
[----:B------:R2:W-:Y:S01]  /*3560*/  MUFU.EX2 R12, R235 ;  /* 0x000000eb000c7308 */ /* 0x0005e20000000800 */
[----:B------:R-:W-:Y:S01]  /*3570*/  FFMA.FTZ R219, -R18, R18, 1 ;  /* 0x3f80000012db7423 */ /* 0x000fe20000010112 */
[--C-:B-----5:R-:W-:Y:S01]  /*3580*/  FADD.FTZ R28, R28, -R231.reuse ;  /* 0x800000e71c1c7221 */ /* 0x120fe20000010000 */
[----:B--2---:R-:W2:Y:S05]  /*3590*/  LDL R235, [R1+0x18] ;  /* 0x0000180001eb7983 */ /* 0x004eaa0000100800 */
[----:B------:R5:W-:Y:S01]  /*35a0*/  MUFU.EX2 R13, R222 ;  /* 0x000000de000d7308 */ /* 0x000be20000000800 */
[----:B------:R-:W-:Y:S01]  /*35b0*/  FADD.FTZ R30, R30, -R231 ;  /* 0x800000e71e1e7221 */ /* 0x000fe20000010000 */
[----:B------:R-:W-:-:S06]  /*35c0*/  FMUL.FTZ R32, R94, R32 ;  /* 0x000000205e207220 */ /* 0x000fcc0000410000 */
[----:B------:R-:W-:Y:S01]  /*35d0*/  MUFU.EX2 R93, R93 ;  /* 0x0000005d005d7308 */ /* 0x000fe20000000800 */
[----:B-----5:R-:W-:-:S05]  /*35e0*/  FSEL R222, R191, -INF , !P5 ;  /* 0xff800000bfde7808 */ /* 0x020fca0006800000 */
[--C-:B-1----:R-:W-:Y:S01]  /*35f0*/  FFMA.FTZ R222, R222, UR4, -R223.reuse ;  /* 0x00000004dede7c23 */ /* 0x102fe200080108df */
        /* <DEDUP_REMOVED lines=10> */
[----:B------:R-:W1:Y:S07]  /*36a0*/  SHFL.IDX PT, R190, R190, R200, 0x1f ;  /* 0x00001fc8bebe7589 */ /* 0x000e6e00000e0000 */
[----:B------:R-:W4:Y:S08]  /*36b0*/  MUFU.EX2 R18, R221 ;  /* 0x000000dd00127308 */ /* 0x000f300000000800 */
[----:B------:R-:W-:Y:S08]  /*36c0*/  MUFU.EX2 R202, R202 ;  /* 0x000000ca00ca7308 */ /* 0x000ff00000000800 */
[----:B------:R-:W-:Y:S01]  /*36d0*/  MUFU.EX2 R206, R206 ;  /* 0x000000ce00ce7308 */ /* 0x000fe20000000800 */
[--C-:B-1----:R-:W-:Y:S01]  /*36e0*/  FADD.FTZ R37, R37, -R190.reuse ;  /* 0x800000be25257221 */ /* 0x102fe20000010000 */
[----:B------:R-:W-:Y:S01]  /*36f0*/  FADD.FTZ R39, R39, -R190 ;  /* 0x800000be27277221 */ /* 0x000fe20000010000 */
        /* <DEDUP_REMOVED lines=12> */
[----:B---3--:R-:W-:Y:S01]  /*37c0*/  FMUL.FTZ R73, R209, R34 ;  /* 0x00000022d1497220 */ /* 0x008fe20000410000 */
[----:B------:R-:W-:Y:S01]  /*37d0*/  FFMA.FTZ R32, -R75, R75, 1 ;  /* 0x3f8000004b207423 */ /* 0x000fe2000001014b */
[----:B------:R-:W-:Y:S01]  /*37e0*/  FMUL.FTZ R22, R22, R23 ;  /* 0x0000001716167220 */ /* 0x000fe20000410000 */
[----:B------:R-:W-:Y:S01]  /*37f0*/  FMUL.FTZ R23, R27, R28 ;  /* 0x0000001c1b177220 */ /* 0x000fe20000410000 */
[----:B----4-:R-:W-:Y:S01]  /*3800*/  FMUL.FTZ R27, R18, R232 ;  /* 0x000000e8121b7220 */ /* 0x010fe20000410000 */
[----:B------:R-:W-:Y:S01]  /*3810*/  FMUL.FTZ R32, R32, R73 ;  /* 0x0000004920207220 */ /* 0x000fe20000410000 */
[----:B------:R-:W-:Y:S01]  /*3820*/  FFMA.FTZ R30, -R72, R72, 1 ;  /* 0x3f800000481e7423 */ /* 0x000fe20000010148 */
[----:B------:R-:W1:Y:S01]  /*3830*/  SHFL.IDX PT, R73, R11, R117, 0x1f ;  /* 0x00001f750b497589 */ /* 0x000e6200000e0000 */
[----:B------:R-:W-:Y:S03]  /*3840*/  MUFU.EX2 R203, R203 ;  /* 0x000000cb00cb7308 */ /* 0x000fe60000000800 */
[----:B------:R-:W3:Y:S01]  /*3850*/  SHFL.IDX PT, R75, R11, R197, 0x1f ;  /* 0x00001fc50b4b7589 */ /* 0x000ee200000e0000 */
[----:B------:R-:W-:-:S04]  /*3860*/  FMUL.FTZ R30, R30, R27 ;  /* 0x0000001b1e1e7220 */ /* 0x000fc80000410000 */
[----:B------:R-:W4:Y:S01]  /*3870*/  MUFU.EX2 R27, R205 ;  /* 0x000000cd001b7308 */ /* 0x000f220000000800 */
[--C-:B------:R-:W-:Y:S01]  /*3880*/  FADD.FTZ R33, R33, -R230.reuse ;  /* 0x800000e621217221 */ /* 0x100fe20000010000 */
[----:B------:R-:W-:Y:S01]  /*3890*/  FADD.FTZ R35, R35, -R230 ;  /* 0x800000e623237221 */ /* 0x000fe20000010000 */
[----:B------:R-:W-:Y:S01]  /*38a0*/  FFMA.FTZ R34, -R74, R74, 1 ;  /* 0x3f8000004a227423 */ /* 0x000fe2000001014a */
[--C-:B------:R-:W-:Y:S01]  /*38b0*/  FADD.FTZ R36, R36, -R229.reuse ;  /* 0x800000e524247221 */ /* 0x100fe20000010000 */
[----:B------:R-:W-:Y:S01]  /*38c0*/  FMUL.FTZ R33, R93, R33 ;  /* 0x000000215d217220 */ /* 0x000fe20000410000 */
[----:B------:R-:W-:Y:S01]  /*38d0*/  FMUL.FTZ R35, R208, R35 ;  /* 0x00000023d0237220 */ /* 0x000fe20000410000 */
[----:B------:R-:W-:Y:S01]  /*38e0*/  FADD.FTZ R38, R38, -R229 ;  /* 0x800000e526267221 */ /* 0x000fe20000010000 */
[----:B------:R-:W-:Y:S01]  /*38f0*/  FMUL.FTZ R36, R95, R36 ;  /* 0x000000245f247220 */ /* 0x000fe20000410000 */
[----:B------:R-:W-:Y:S01]  /*3900*/  FMUL.FTZ R34, R34, R33 ;  /* 0x0000002122227220 */ /* 0x000fe20000410000 */
[----:B------:R-:W-:Y:S01]  /*3910*/  FMUL.FTZ R33, R76, R35 ;  /* 0x000000234c217220 */ /* 0x000fe20000410000 */
[----:B------:R-:W5:Y:S01]  /*3920*/  SHFL.IDX PT, R28, R11, R6, 0x1f ;  /* 0x00001f060b1c7589 */ /* 0x000f6200000e0000 */
[----:B------:R-:W-:Y:S01]  /*3930*/  FFMA.FTZ R35, -R79, R79, 1 ;  /* 0x3f8000004f237423 */ /* 0x000fe2000001014f */
[----:B------:R-:W-:Y:S01]  /*3940*/  FMUL.FTZ R36, R77, R36 ;  /* 0x000000244d247220 */ /* 0x000fe20000410000 */
[----:B------:R-:W5:Y:S01]  /*3950*/  MUFU.EX2 R204, R204 ;  /* 0x000000cc00cc7308 */ /* 0x000f620000000800 */
[----:B------:R-:W5:Y:S01]  /*3960*/  SHFL.IDX PT, R72, R11, R192, 0x1f ;  /* 0x00001fc00b487589 */ /* 0x000f6200000e0000 */
[----:B-1----:R-:W-:Y:S01]  /*3970*/  FADD.FTZ R79, R44, -R73 ;  /* 0x800000492c4f7221 */ /* 0x002fe20000010000 */
[----:B----4-:R-:W-:Y:S01]  /*3980*/  FMUL.FTZ R38, R27, R38 ;  /* 0x000000261b267220 */ /* 0x010fe20000410000 */
[----:B---3--:R-:W-:Y:S01]  /*3990*/  FADD.FTZ R44, R51, -R75 ;  /* 0x8000004b332c7221 */ /* 0x008fe20000010000 */
[----:B------:R-:W1:Y:S02]  /*39a0*/  SHFL.IDX PT, R77, R11, R200, 0x1f ;  /* 0x00001fc80b4d7589 */ /* 0x000e6400000e0000 */
[----:B------:R-:W-:Y:S01]  /*39b0*/  FMUL.FTZ R35, R35, R38 ;  /* 0x0000002623237220 */ /* 0x000fe20000410000 */
[----:B------:R-:W3:Y:S01]  /*39c0*/  MUFU.EX2 R218, R218 ;  /* 0x000000da00da7308 */ /* 0x000ee20000000800 */
[----:B------:R-:W-:Y:S04]  /*39d0*/  LDS R51, [R10+0x380] ;  /* 0x000380000a337984 */ /* 0x000fe80000000800 */
[----:B------:R-:W4:Y:S01]  /*39e0*/  SHFL.IDX PT, R38, R11, R118, 0x1f ;  /* 0x00001f760b267589 */ /* 0x000f2200000e0000 */
[----:B------:R-:W-:-:S02]  /*39f0*/  FFMA.FTZ R89, -R89, R89, 1 ;  /* 0x3f80000059597423 */ /* 0x000fc40000010159 */
[----:B------:R-:W3:Y:S01]  /*3a00*/  MUFU.EX2 R99, R99 ;  /* 0x0000006300637308 */ /* 0x000ee20000000800 */
[----:B------:R-:W3:Y:S01]  /*3a10*/  SHFL.IDX PT, R74, R11, R199, 0x1f ;  /* 0x00001fc70b4a7589 */ /* 0x000ee200000e0000 */
[----:B------:R-:W-:Y:S01]  /*3a20*/  FMUL.FTZ R39, R207, R39 ;  /* 0x00000027cf277220 */ /* 0x000fe20000410000 */
[----:B-----5:R-:W-:Y:S02]  /*3a30*/  FADD.FTZ R40, R40, -R28 ;  /* 0x8000001c28287221 */ /* 0x020fe40000010000 */
[----:B------:R5:W3:Y:S01]  /*3a40*/  SHFL.IDX PT, R76, R11, R198, 0x1f ;  /* 0x00001fc60b4c7589 */ /* 0x000ae200000e0000 */
[----:B------:R-:W-:Y:S02]  /*3a50*/  FADD.FTZ R73, R46, -R73 ;  /* 0x800000492e497221 */ /* 0x000fe40000010000 */
[----:B------:R-:W3:Y:S01]  /*3a60*/  MUFU.EX2 R217, R217 ;  /* 0x000000d900d97308 */ /* 0x000ee20000000800 */
[----:B------:R-:W-:Y:S01]  /*3a70*/  FADD.FTZ R41, R41, -R72 ;  /* 0x8000004829297221 */ /* 0x000fe20000010000 */
[----:B------:R-:W-:Y:S01]  /*3a80*/  FMUL.FTZ R40, R15, R40 ;  /* 0x000000280f287220 */ /* 0x000fe20000410000 */
[----:B-1----:R-:W-:-:S02]  /*3a90*/  FADD.FTZ R46, R53, -R77 ;  /* 0x8000004d352e7221 */ /* 0x002fc40000010000 */
[----:B------:R-:W-:Y:S01]  /*3aa0*/  FMUL.FTZ R53, R96, R41 ;  /* 0x0000002960357220 */ /* 0x000fe20000410000 */
[----:B-----5:R-:W-:Y:S01]  /*3ab0*/  FMUL.FTZ R11, R80, R39 ;  /* 0x00000027500b7220 */ /* 0x020fe20000410000 */
[----:B------:R-:W-:Y:S01]  /*3ac0*/  FADD.FTZ R39, R42, -R28 ;  /* 0x8000001c2a277221 */ /* 0x000fe20000010000 */
[----:B------:R-:W-:Y:S01]  /*3ad0*/  FMUL.FTZ R41, R81, R40 ;  /* 0x0000002851297220 */ /* 0x000fe20000410000 */
[----:B------:R-:W-:Y:S01]  /*3ae0*/  FMUL.FTZ R40, R82, R53 ;  /* 0x0000003552287220 */ /* 0x000fe20000410000 */
[----:B------:R-:W-:Y:S01]  /*3af0*/  FFMA.FTZ R84, -R84, R84, 1 ;  /* 0x3f80000054547423 */ /* 0x000fe20000010154 */
[----:B------:R-:W-:Y:S01]  /*3b00*/  FFMA.FTZ R83, -R83, R83, 1 ;  /* 0x3f80000053537423 */ /* 0x000fe20000010153 */
[----:B----4-:R-:W-:Y:S01]  /*3b10*/  FADD.FTZ R28, R45, -R38 ;  /* 0x800000262d1c7221 */ /* 0x010fe20000010000 */
[----:B------:R-:W-:Y:S01]  /*3b20*/  FFMA.FTZ R53, -R86, R86, 1 ;  /* 0x3f80000056357423 */ /* 0x000fe20000010156 */
[----:B------:R-:W1:Y:S02]  /*3b30*/  MUFU.EX2 R210, R210 ;  /* 0x000000d200d27308 */ /* 0x000e640000000800 */
[----:B------:R-:W-:Y:S01]  /*3b40*/  FMUL.FTZ R28, R97, R28 ;  /* 0x0000001c611c7220 */ /* 0x000fe20000410000 */
[----:B---3--:R-:W-:Y:S01]  /*3b50*/  FADD.FTZ R45, R48, -R74 ;  /* 0x8000004a302d7221 */ /* 0x008fe20000010000 */
[----:B------:R-:W-:Y:S01]  /*3b60*/  FADD.FTZ R38, R47, -R38 ;  /* 0x800000262f267221 */ /* 0x000fe20000010000 */
[----:B------:R-:W-:Y:S01]  /*3b70*/  FADD.FTZ R47, R50, -R74 ;  /* 0x8000004a322f7221 */ /* 0x000fe20000010000 */
[----:B------:R-:W-:Y:S01]  /*3b80*/  FMUL.FTZ R53, R53, R28 ;  /* 0x0000001c35357220 */ /* 0x000fe20000410000 */
[----:B------:R-:W-:Y:S01]  /*3b90*/  FMUL.FTZ R79, R14, R79 ;  /* 0x0000004f0e4f7220 */ /* 0x000fe20000410000 */
[----:B------:R-:W-:Y:S01]  /*3ba0*/  FMUL.FTZ R28, R98, R45 ;  /* 0x0000002d621c7220 */ /* 0x000fe20000410000 */
[----:B------:R-:W-:Y:S01]  /*3bb0*/  FFMA.FTZ R50, -R85, R85, 1 ;  /* 0x3f80000055327423 */ /* 0x000fe20000010155 */
[----:B------:R-:W-:Y:S01]  /*3bc0*/  FADD.FTZ R43, R43, -R72 ;  /* 0x800000482b2b7221 */ /* 0x000fe20000010000 */
[----:B------:R-:W3:Y:S01]  /*3bd0*/  SHFL.IDX PT, R192, R51, R192, 0x1f ;  /* 0x00001fc033c07589 */ /* 0x000ee200000e0000 */
[----:B------:R-:W-:Y:S01]  /*3be0*/  FMUL.FTZ R45, R89, R28 ;  /* 0x0000001c592d7220 */ /* 0x000fe20000410000 */
[----:B------:R-:W-:Y:S01]  /*3bf0*/  FMUL.FTZ R50, R50, R79 ;  /* 0x0000004f32327220 */ /* 0x000fe20000410000 */
[----:B------:R-:W-:Y:S01]  /*3c00*/  FADD.FTZ R42, R49, -R75 ;  /* 0x8000004b312a7221 */ /* 0x000fe20000010000 */
[----:B------:R-:W4:Y:S01]  /*3c10*/  SHFL.IDX PT, R79, R51, R6, 0x1f ;  /* 0x00001f06334f7589 */ /* 0x000f2200000e0000 */
[----:B------:R-:W-:Y:S01]  /*3c20*/  FMUL.FTZ R43, R202, R43 ;  /* 0x0000002bca2b7220 */ /* 0x000fe20000410000 */
[----:B------:R-:W5:Y:S02]  /*3c30*/  MUFU.EX2 R100, R100 ;  /* 0x0000006400647308 */ /* 0x000f640000000800 */
[----:B------:R-:W4:Y:S01]  /*3c40*/  SHFL.IDX PT, R28, R51, R197, 0x1f ;  /* 0x00001fc5331c7589 */ /* 0x000f2200000e0000 */
[----:B------:R-:W-:-:S03]  /*3c50*/  FMUL.FTZ R48, R206, R39 ;  /* 0x00000027ce307220 */ /* 0x000fc60000410000 */
[----:B------:R-:W4:Y:S01]  /*3c60*/  SHFL.IDX PT, R75, R51, R198, 0x1f ;  /* 0x00001fc6334b7589 */ /* 0x000f2200000e0000 */
[----:B------:R-:W-:Y:S01]  /*3c70*/  FFMA.FTZ R88, -R88, R88, 1 ;  /* 0x3f80000058587423 */ /* 0x000fe20000010158 */
[----:B------:R-:W4:Y:S02]  /*3c80*/  MUFU.EX2 R213, R213 ;  /* 0x000000d500d57308 */ /* 0x000f240000000800 */
[----:B------:R-:W4:Y:S01]  /*3c90*/  SHFL.IDX PT, R117, R51, R117, 0x1f ;  /* 0x00001f7533757589 */ /* 0x000f2200000e0000 */
[----:B------:R-:W-:-:S03]  /*3ca0*/  FMUL.FTZ R10, R84, R43 ;  /* 0x0000002b540a7220 */ /* 0x000fc60000410000 */
[----:B------:R-:W4:Y:S02]  /*3cb0*/  SHFL.IDX PT, R118, R51, R118, 0x1f ;  /* 0x00001f7633767589 */ /* 0x000f2400000e0000 */
[----:B------:R-:W4:Y:S02]  /*3cc0*/  MUFU.EX2 R102, R102 ;  /* 0x0000006600667308 */ /* 0x000f240000000800 */
[----:B------:R-:W4:Y:S01]  /*3cd0*/  SHFL.IDX PT, R199, R51, R199, 0x1f ;  /* 0x00001fc733c77589 */ /* 0x000f2200000e0000 */
[----:B------:R-:W-:Y:S01]  /*3ce0*/  FMUL.FTZ R39, R83, R48 ;  /* 0x0000003053277220 */ /* 0x000fe20000410000 */
[----:B------:R-:W-:Y:S01]  /*3cf0*/  FMUL.FTZ R43, R203, R38 ;  /* 0x00000026cb2b7220 */ /* 0x000fe20000410000 */
[----:B------:R-:W-:Y:S01]  /*3d00*/  FFMA.FTZ R48, -R87, R87, 1 ;  /* 0x3f80000057307423 */ /* 0x000fe20000010157 */
[----:B------:R-:W4:Y:S01]  /*3d10*/  SHFL.IDX PT, R200, R51, R200, 0x1f ;  /* 0x00001fc833c87589 */ /* 0x000f2200000e0000 */
[----:B------:R-:W-:Y:S01]  /*3d20*/  FMUL.FTZ R73, R204, R73 ;  /* 0x00000049cc497220 */ /* 0x000fe20000410000 */
[----:B------:R-:W-:Y:S01]  /*3d30*/  FMUL.FTZ R38, R218, R47 ;  /* 0x0000002fda267220 */ /* 0x000fe20000410000 */
[----:B------:R-:W-:Y:S01]  /*3d40*/  FMUL.FTZ R47, R88, R43 ;  /* 0x0000002b582f7220 */ /* 0x000fe20000410000 */
[----:B------:R-:W4:Y:S01]  /*3d50*/  MUFU.EX2 R101, R101 ;  /* 0x0000006500657308 */ /* 0x000f220000000800 */
[----:B------:R-:W-:Y:S01]  /*3d60*/  FMUL.FTZ R48, R48, R73 ;  /* 0x0000004930307220 */ /* 0x000fe20000410000 */
[----:B------:R-:W-:Y:S01]  /*3d70*/  FMUL.FTZ R43, R99, R42 ;  /* 0x0000002a632b7220 */ /* 0x000fe20000410000 */
[----:B------:R-:W-:Y:S01]  /*3d80*/  FMUL.FTZ R44, R217, R44 ;  /* 0x0000002cd92c7220 */ /* 0x000fe20000410000 */
[----:B------:R-:W-:Y:S01]  /*3d90*/  FFMA.FTZ R90, -R90, R90, 1 ;  /* 0x3f8000005a5a7423 */ /* 0x000fe2000001015a */
[----:B------:R-:W-:-:S03]  /*3da0*/  FFMA.FTZ R73, -R184, R184, 1 ;  /* 0x3f800000b8497423 */ /* 0x000fc600000101b8 */
[----:B------:R-:W4:Y:S01]  /*3db0*/  MUFU.EX2 R223, R223 ;  /* 0x000000df00df7308 */ /* 0x000f220000000800 */
[----:B------:R-:W-:Y:S01]  /*3dc0*/  FMUL.FTZ R42, R90, R43 ;  /* 0x0000002b5a2a7220 */ /* 0x000fe20000410000 */
[----:B------:R-:W-:Y:S01]  /*3dd0*/  FMUL.FTZ R73, R73, R44 ;  /* 0x0000002c49497220 */ /* 0x000fe20000410000 */
[----:B------:R-:W-:-:S05]  /*3de0*/  FADD.FTZ R55, R55, -R77 ;  /* 0x8000004d37377221 */ /* 0x000fca0000010000 */
[----:B------:R-:W2:Y:S01]  /*3df0*/  MUFU.EX2 R215, R215 ;  /* 0x000000d700d77308 */ /* 0x000ea20000000800 */
[--C-:B------:R-:W-:Y:S01]  /*3e00*/  FADD.FTZ R49, R52, -R76.reuse ;  /* 0x8000004c34317221 */ /* 0x100fe20000010000 */
[----:B------:R-:W-:-:S06]  /*3e10*/  FADD.FTZ R54, R54, -R76 ;  /* 0x8000004c36367221 */ /* 0x000fcc0000010000 */
[----:B------:R-:W2:Y:S08]  /*3e20*/  MUFU.EX2 R119, R119 ;  /* 0x0000007700777308 */ /* 0x000eb00000000800 */
[----:B------:R-:W2:Y:S01]  /*3e30*/  MUFU.EX2 R220, R220 ;  /* 0x000000dc00dc7308 */ /* 0x000ea20000000800 */
[----:B------:R-:W-:-:S07]  /*3e40*/  FFMA.FTZ R188, -R188, R188, 1 ;  /* 0x3f800000bcbc7423 */ /* 0x000fce00000101bc */
[----:B------:R-:W2:Y:S01]  /*3e50*/  MUFU.EX2 R92, R92 ;  /* 0x0000005c005c7308 */ /* 0x000ea20000000800 */
[----:B-1----:R-:W-:Y:S01]  /*3e60*/  FMUL.FTZ R55, R210, R55 ;  /* 0x00000037d2377220 */ /* 0x002fe20000410000 */
[----:B---3--:R-:W-:-:S06]  /*3e70*/  FADD.FTZ R81, R57, -R192 ;  /* 0x800000c039517221 */ /* 0x008fcc0000010000 */
[----:B------:R-:W1:Y:S01]  /*3e80*/  MUFU.EX2 R103, R103 ;  /* 0x0000006700677308 */ /* 0x000e620000000800 */
[----:B------:R-:W-:Y:S01]  /*3e90*/  FFMA.FTZ R52, -R185, R185, 1 ;  /* 0x3f800000b9347423 */ /* 0x000fe200000101b9 */
[----:B-----5:R-:W-:-:S06]  /*3ea0*/  FMUL.FTZ R49, R100, R49 ;  /* 0x0000003164317220 */ /* 0x020fcc0000410000 */
[----:B------:R-:W3:Y:S01]  /*3eb0*/  MUFU.EX2 R228, R228 ;  /* 0x000000e400e47308 */ /* 0x000ee20000000800 */
[----:B------:R-:W-:Y:S01]  /*3ec0*/  FFMA.FTZ R187, -R187, R187, 1 ;  /* 0x3f800000bbbb7423 */ /* 0x000fe200000101bb */
[----:B----4-:R-:W-:-:S06]  /*3ed0*/  FMUL.FTZ R54, R213, R54 ;  /* 0x00000036d5367220 */ /* 0x010fcc0000410000 */
[----:B------:R-:W-:Y:S01]  /*3ee0*/  MUFU.EX2 R225, R225 ;  /* 0x000000e100e17308 */ /* 0x000fe20000000800 */
[----:B------:R-:W-:Y:S01]  /*3ef0*/  FADD.FTZ R56, R56, -R79 ;  /* 0x8000004f38387221 */ /* 0x000fe20000010000 */
[----:B------:R-:W-:-:S06]  /*3f00*/  FADD.FTZ R65, R65, -R28 ;  /* 0x8000001c41417221 */ /* 0x000fcc0000010000 */
[----:B------:R-:W4:Y:S01]  /*3f10*/  MUFU.EX2 R214, R214 ;  /* 0x000000d600d67308 */ /* 0x000f220000000800 */
[----:B------:R-:W-:-:S07]  /*3f20*/  FMUL.FTZ R77, R13, R46 ;  /* 0x0000002e0d4d7220 */ /* 0x000fce0000410000 */
[----:B------:R-:W5:Y:S01]  /*3f30*/  MUFU.EX2 R43, R216 ;  /* 0x000000d8002b7308 */ /* 0x000f620000000800 */
[----:B------:R-:W-:-:S07]  /*3f40*/  FADD.FTZ R79, R58, -R79 ;  /* 0x8000004f3a4f7221 */ /* 0x000fce0000010000 */
[----:B------:R-:W5:Y:S01]  /*3f50*/  MUFU.EX2 R44, R211 ;  /* 0x000000d3002c7308 */ /* 0x000f620000000800 */
[----:B------:R-:W-:Y:S01]  /*3f60*/  FADD.FTZ R28, R67, -R28 ;  /* 0x8000001c431c7221 */ /* 0x000fe20000010000 */
[----:B------:R-:W-:-:S06]  /*3f70*/  FADD.FTZ R57, R68, -R75 ;  /* 0x8000004b44397221 */ /* 0x000fcc0000010000 */
[----:B------:R-:W-:Y:S01]  /*3f80*/  MUFU.EX2 R222, R222 ;  /* 0x000000de00de7308 */ /* 0x000fe20000000800 */
[----:B------:R-:W-:-:S07]  /*3f90*/  FADD.FTZ R70, R70, -R75 ;  /* 0x8000004b46467221 */ /* 0x000fce0000010000 */
[----:B------:R-:W5:Y:S01]  /*3fa0*/  MUFU.EX2 R212, R212 ;  /* 0x000000d400d47308 */ /* 0x000f620000000800 */
[----:B------:R-:W-:-:S07]  /*3fb0*/  FMUL.FTZ R46, R188, R55 ;  /* 0x00000037bc2e7220 */ /* 0x000fce0000410000 */
[----:B------:R-:W5:Y:S01]  /*3fc0*/  MUFU.EX2 R227, R227 ;  /* 0x000000e300e37308 */ /* 0x000f620000000800 */
[----:B------:R-:W-:-:S07]  /*3fd0*/  FADD.FTZ R62, R62, -R117 ;  /* 0x800000753e3e7221 */ /* 0x000fce0000010000 */
[----:B------:R-:W5:Y:S01]  /*3fe0*/  MUFU.EX2 R226, R226 ;  /* 0x000000e200e27308 */ /* 0x000f620000000800 */
[----:B------:R-:W-:Y:S01]  /*3ff0*/  FFMA.FTZ R75, -R105, R105, 1 ;  /* 0x3f800000694b7423 */ /* 0x000fe20000010169 */
[----:B------:R-:W-:Y:S01]  /*4000*/  FMUL.FTZ R58, R102, R81 ;  /* 0x00000051663a7220 */ /* 0x000fe20000410000 */
[----:B------:R-:W-:Y:S01]  /*4010*/  FADD.FTZ R25, R25, -R234 ;  /* 0x800000ea19197221 */ /* 0x000fe20000010000 */
[----:B------:R-:W-:Y:S01]  /*4020*/  FMUL.FTZ R52, R52, R49 ;  /* 0x0000003134347220 */ /* 0x000fe20000410000 */
[----:B------:R-:W-:Y:S01]  /*4030*/  FADD.FTZ R83, R61, -R118 ;  /* 0x800000763d537221 */ /* 0x000fe20000010000 */
[----:B------:R-:W-:Y:S01]  /*4040*/  FADD.FTZ R55, R64, -R199 ;  /* 0x800000c740377221 */ /* 0x000fe20000010000 */
[----:B------:R-:W-:Y:S01]  /*4050*/  FMUL.FTZ R49, R187, R54 ;  /* 0x00000036bb317220 */ /* 0x000fe20000410000 */
[----:B------:R-:W-:Y:S01]  /*4060*/  FADD.FTZ R192, R59, -R192 ;  /* 0x800000c03bc07221 */ /* 0x000fe20000010000 */
[----:B------:R-:W-:Y:S01]  /*4070*/  FFMA.FTZ R54, -R189, R189, 1 ;  /* 0x3f800000bd367423 */ /* 0x000fe200000101bd */
[----:B------:R-:W-:Y:S01]  /*4080*/  FMUL.FTZ R59, R101, R56 ;  /* 0x00000038653b7220 */ /* 0x000fe20000410000 */
[----:B------:R-:W-:Y:S01]  /*4090*/  FFMA.FTZ R115, -R115, R115, 1 ;  /* 0x3f80000073737423 */ /* 0x000fe20000010173 */
[----:B------:R-:W-:Y:S01]  /*40a0*/  FMUL.FTZ R28, R223, R28 ;  /* 0x0000001cdf1c7220 */ /* 0x000fe20000410000 */
[----:B------:R-:W-:Y:S01]  /*40b0*/  FFMA.FTZ R186, -R186, R186, 1 ;  /* 0x3f800000baba7423 */ /* 0x000fe200000101ba */
[----:B------:R-:W-:Y:S01]  /*40c0*/  FADD.FTZ R60, R60, -R117 ;  /* 0x800000753c3c7221 */ /* 0x000fe20000010000 */
[----:B------:R-:W-:Y:S01]  /*40d0*/  FMUL.FTZ R75, R75, R58 ;  /* 0x0000003a4b4b7220 */ /* 0x000fe20000410000 */
[----:B------:R-:W-:Y:S01]  /*40e0*/  FFMA.FTZ R76, -R110, R110, 1 ;  /* 0x3f8000006e4c7423 */ /* 0x000fe2000001016e */
[----:B--2---:R-:W-:Y:S01]  /*40f0*/  FMUL.FTZ R61, R215, R62 ;  /* 0x0000003ed73d7220 */ /* 0x004fe20000410000 */
[----:B------:R-:W-:Y:S01]  /*4100*/  FMUL.FTZ R25, R119, R25 ;  /* 0x0000001977197220 */ /* 0x000fe20000410000 */
[----:B------:R-:W-:Y:S01]  /*4110*/  FADD.FTZ R63, R63, -R118 ;  /* 0x800000763f3f7221 */ /* 0x000fe20000010000 */
[--C-:B------:R-:W-:Y:S01]  /*4120*/  FADD.FTZ R56, R69, -R200.reuse ;  /* 0x800000c845387221 */ /* 0x100fe20000010000 */
[----:B------:R-:W-:Y:S01]  /*4130*/  FFMA.FTZ R109, -R109, R109, 1 ;  /* 0x3f8000006d6d7423 */ /* 0x000fe2000001016d */
        /* <DEDUP_REMOVED lines=10> */
[----:B------:R-:W-:Y:S01]  /*41e0*/  FMUL.FTZ R51, R186, R77 ;  /* 0x0000004dba337220 */ /* 0x000fe20000410000 */
[----:B-1----:R-:W-:Y:S01]  /*41f0*/  FMUL.FTZ R59, R103, R60 ;  /* 0x0000003c673b7220 */ /* 0x002fe20000410000 */
[----:B------:R-:W-:Y:S01]  /*4200*/  FMUL.FTZ R76, R76, R61 ;  /* 0x0000003d4c4c7220 */ /* 0x000fe20000410000 */
[----:B---3--:R-:W-:Y:S01]  /*4210*/  FMUL.FTZ R28, R228, R57 ;  /* 0x00000039e41c7220 */ /* 0x008fe20000410000 */
[----:B------:R-:W-:Y:S01]  /*4220*/  FMUL.FTZ R25, R219, R25 ;  /* 0x00000019db197220 */ /* 0x000fe20000410000 */
[----:B------:R-:W-:Y:S01]  /*4230*/  FFMA.FTZ R72, -R106, R106, 1 ;  /* 0x3f8000006a487423 */ /* 0x000fe2000001016a */
[----:B------:R-:W-:Y:S01]  /*4240*/  FFMA.FTZ R77, -R107, R107, 1 ;  /* 0x3f8000006b4d7423 */ /* 0x000fe2000001016b */
[----:B----4-:R-:W-:Y:S01]  /*4250*/  FMUL.FTZ R79, R214, R79 ;  /* 0x0000004fd64f7220 */ /* 0x010fe20000410000 */
[----:B-----5:R-:W-:Y:S01]  /*4260*/  FMUL.FTZ R192, R43, R192 ;  /* 0x000000c02bc07220 */ /* 0x020fe20000410000 */
[----:B------:R-:W-:Y:S01]  /*4270*/  FFMA.FTZ R74, -R108, R108, 1 ;  /* 0x3f8000006c4a7423 */ /* 0x000fe2000001016c */
[----:B------:R-:W-:Y:S01]  /*4280*/  FFMA.FTZ R111, -R111, R111, 1 ;  /* 0x3f8000006f6f7423 */ /* 0x000fe2000001016f */
[----:B------:R-:W-:Y:S01]  /*4290*/  FMUL.FTZ R60, R44, R63 ;  /* 0x0000003f2c3c7220 */ /* 0x000fe20000410000 */
[----:B------:R-:W-:Y:S01]  /*42a0*/  FMUL.FTZ R109, R109, R58 ;  /* 0x0000003a6d6d7220 */ /* 0x000fe20000410000 */
        /* <DEDUP_REMOVED lines=8> */
[----:B------:R-:W-:Y:S01]  /*4330*/  FFMA.FTZ R193, -R193, R193, 1 ;  /* 0x3f800000c1c17423 */ /* 0x000fe200000101c1 */
[----:B------:R-:W-:Y:S01]  /*4340*/  FFMA.FTZ R194, -R194, R194, 1 ;  /* 0x3f800000c2c27423 */ /* 0x000fe200000101c2 */
[----:B------:R-:W-:Y:S01]  /*4350*/  FFMA.FTZ R196, -R196, R196, 1 ;  /* 0x3f800000c4c47423 */ /* 0x000fe200000101c4 */
[----:B------:R-:W-:Y:S01]  /*4360*/  FFMA.FTZ R201, -R201, R201, 1 ;  /* 0x3f800000c9c97423 */ /* 0x000fe200000101c9 */
[----:B------:R-:W-:Y:S01]  /*4370*/  FMUL.FTZ R55, R227, R70 ;  /* 0x00000046e3377220 */ /* 0x000fe20000410000 */
        /* <DEDUP_REMOVED lines=270> */
.L_x_2591:
        /* <DEDUP_REMOVED lines=56> */
.L_x_2592:
        /* <DEDUP_REMOVED lines=11> */
.L_x_2582:
[----:B-1----:R-:W2:Y:S02]  /*5890*/  LDL R8, [R1+0x2c] ;  /* 0x00002c0001087983 */ /* 0x002ea40000100800 */
[----:B--2---:R-:W-:-:S13]  /*58a0*/  ISETP.GE.AND P0, PT, R16, R8, PT ;  /* 0x000000081000720c */ /* 0x004fda0003f06270 */
[----:B------:R-:W-:Y:S05]  /*58b0*/  @P0 BRA `(.L_x_2594) ;  /* 0x00000040006c0947 */ /* 0x000fea0003800000 */
[----:B------:R-:W2:Y:S01]  /*58c0*/  LDL.LU R14, [R1+0x1c] ;  /* 0x00001c00010e7983 */ /* 0x000ea20000300800 */
[----:B------:R-:W1:Y:S03]  /*58d0*/  LDC R24, c[0x0][0x290] ;  /* 0x0000a400ff187b82 */ /* 0x000e660000000800 */
[----:B------:R-:W3:Y:S04]  /*58e0*/  LDL.LU R21, [R1+0x10] ;  /* 0x0000100001157983 */ /* 0x000ee80000300800 */
[----:B------:R-:W4:Y:S01]  /*58f0*/  LDL.LU R25, [R1+0xc] ;  /* 0x00000c0001197983 */ /* 0x000f220000300800 */
[----:B------:R-:W5:Y:S02]  /*5900*/  S2R R6, SR_TID.X ;  /* 0x0000000000067919 */ /* 0x000f640000002100 */
[----:B-----5:R-:W-:-:S05]  /*5910*/  VIADD R6, R6, 0xffffff80 ;  /* 0xffffff8006067836 */ /* 0x020fca0000000000 */
[----:B------:R-:W-:-:S04]  /*5920*/  SHF.R.S32.HI R7, RZ, 0x1f, R6 ;  /* 0x0000001fff077819 */ /* 0x000fc80000011406 */
[CC--:B------:R-:W-:Y:S02]  /*5930*/  LEA.HI R8, R7.reuse, R6.reuse, RZ, 0x5 ;  /* 0x0000000607087211 */ /* 0x0c0fe400078f28ff */
[CC--:B------:R-:W-:Y:S02]  /*5940*/  LEA.HI R12, R7.reuse, R6.reuse, RZ, 0x2 ;  /* 0x00000006070c7211 */ /* 0x0c0fe400078f10ff */
[----:B------:R-:W-:Y:S02]  /*5950*/  LOP3.LUT R9, R8, 0xffffffe0, RZ, 0xc0, !PT ;  /* 0xffffffe008097812 */ /* 0x000fe400078ec0ff */
[----:B------:R-:W-:Y:S02]  /*5960*/  LEA.HI R8, R7, R6, RZ, 0x7 ;  /* 0x0000000607087211 */ /* 0x000fe400078f38ff */
[----:B------:R-:W-:Y:S02]  /*5970*/  IADD3 R9, R6, -R9, RZ ;  /* 0x8000000906097210 */ /* 0x000fe40007ffe0ff */
[----:B------:R-:W-:-:S02]  /*5980*/  LOP3.LUT R7, R8, 0xffffff80, RZ, 0xc0, !PT ;  /* 0xffffff8008077812 */ /* 0x000fc400078ec0ff */
[----:B------:R-:W-:Y:S02]  /*5990*/  SHF.R.S32.HI R10, RZ, 0x1f, R9 ;  /* 0x0000001fff0a7819 */ /* 0x000fe40000011409 */
[----:B------:R-:W-:Y:S01]  /*59a0*/  SHF.R.S32.HI R8, RZ, 0x7, R8 ;  /* 0x00000007ff087819 */ /* 0x000fe20000011408 */
[----:B------:R-:W-:Y:S01]  /*59b0*/  IMAD.IADD R7, R6, 0x1, -R7 ;  /* 0x0000000106077824 */ /* 0x000fe200078e0a07 */
[CC--:B------:R-:W-:Y:S02]  /*59c0*/  LEA.HI R11, R10.reuse, R9.reuse, RZ, 0x3 ;  /* 0x000000090a0b7211 */ /* 0x0c0fe400078f18ff */
[----:B------:R-:W-:Y:S02]  /*59d0*/  LEA.HI R10, R10, R9, RZ, 0x2 ;  /* 0x000000090a0a7211 */ /* 0x000fe400078f10ff */
[----:B------:R-:W-:Y:S02]  /*59e0*/  LOP3.LUT R9, R12, 0xfffffffc, RZ, 0xc0, !PT ;  /* 0xfffffffc0c097812 */ /* 0x000fe400078ec0ff */
[----:B------:R-:W-:-:S02]  /*59f0*/  SHF.R.S32.HI R11, RZ, 0x3, R11 ;  /* 0x00000003ff0b7819 */ /* 0x000fc4000001140b */
[----:B------:R-:W-:Y:S01]  /*5a00*/  SHF.R.S32.HI R13, RZ, 0x2, R10 ;  /* 0x00000002ff0d7819 */ /* 0x000fe2000001140a */
[----:B------:R-:W-:Y:S01]  /*5a10*/  IMAD.IADD R9, R6, 0x1, -R9 ;  /* 0x0000000106097824 */ /* 0x000fe200078e0a09 */
[----:B------:R-:W-:Y:S02]  /*5a20*/  LEA.HI R6, R8, R8, RZ, 0x1 ;  /* 0x0000000808067211 */ /* 0x000fe400078f08ff */
[C---:B------:R-:W-:Y:S01]  /*5a30*/  IADD3 R12, R13.reuse, 0x8, RZ ;  /* 0x000000080d0c7810 */ /* 0x040fe20007ffe0ff */
[----:B------:R-:W-:Y:S01]  /*5a40*/  VIADD R18, R13, 0x10 ;  /* 0x000000100d127836 */ /* 0x000fe20000000000 */
[----:B------:R-:W-:Y:S01]  /*5a50*/  LEA.HI R10, R10, R13, RZ, 0x1 ;  /* 0x0000000d0a0a7211 */ /* 0x000fe200078f08ff */
[----:B-1----:R-:W-:-:S03]  /*5a60*/  VIADD R24, R24, -UR42 ;  /* 0x8000002a18187c36 */ /* 0x002fc60008000000 */
[----:B------:R-:W-:Y:S02]  /*5a70*/  LEA.HI R19, R18, R18, RZ, 0x1 ;  /* 0x0000001212137211 */ /* 0x000fe400078f08ff */
[----:B------:R-:W-:Y:S02]  /*5a80*/  LOP3.LUT R10, R10, 0xfffffffe, RZ, 0xc0, !PT ;  /* 0xfffffffe0a0a7812 */ /* 0x000fe400078ec0ff */
[----:B------:R-:W-:Y:S02]  /*5a90*/  SHF.R.S32.HI R20, RZ, 0x1, R19 ;  /* 0x00000001ff147819 */ /* 0x000fe40000011413 */
[----:B------:R-:W-:Y:S02]  /*5aa0*/  IADD3 R10, R13, -R10, RZ ;  /* 0x8000000a0d0a7210 */ /* 0x000fe40007ffe0ff */
[----:B------:R-:W-:-:S04]  /*5ab0*/  LOP3.LUT R19, R19, 0xfffffffe, RZ, 0xc0, !PT ;  /* 0xfffffffe13137812 */ /* 0x000fc800078ec0ff */
[----:B------:R-:W-:Y:S01]  /*5ac0*/  IADD3 R19, R18, -R19, RZ ;  /* 0x8000001312137210 */ /* 0x000fe20007ffe0ff */
[----:B------:R-:W-:Y:S01]  /*5ad0*/  IMAD.MOV.U32 R185, RZ, RZ, 0x40000040 ;  /* 0x40000040ffb97424 */ /* 0x000fe200078e00ff */
[----:B------:R-:W-:Y:S01]  /*5ae0*/  MOV R189, 0x40000040 ;  /* 0x4000004000bd7802 */ /* 0x000fe20000000f00 */
[----:B------:R-:W-:Y:S02]  /*5af0*/  IMAD.MOV.U32 R187, RZ, RZ, 0x40000040 ;  /* 0x40000040ffbb7424 */ /* 0x000fe400078e00ff */
[----:B------:R-:W-:Y:S02]  /*5b00*/  IMAD.MOV.U32 R191, RZ, RZ, 0x40000040 ;  /* 0x40000040ffbf7424 */ /* 0x000fe400078e00ff */
[----:B------:R-:W-:Y:S01]  /*5b10*/  IMAD.MOV.U32 R193, RZ, RZ, 0x40000040 ;  /* 0x40000040ffc17424 */ /* 0x000fe200078e00ff */
[----:B--2---:R-:W-:Y:S02]  /*5b20*/  LEA.HI R23, R14, R7, RZ, 0x5 ;  /* 0x000000070e177211 */ /* 0x004fe400078f28ff */
[----:B------:R-:W-:Y:S01]  /*5b30*/  LOP3.LUT R7, R6, 0xfffffffe, RZ, 0xc0, !PT ;  /* 0xfffffffe06077812 */ /* 0x000fe200078ec0ff */
[----:B------:R-:W-:-:S04]  /*5b40*/  IMAD.HI R6, R11, 0x2aaaaaab, RZ ;  /* 0x2aaaaaab0b067827 */ /* 0x000fc800078e02ff */
[----:B------:R-:W-:Y:S01]  /*5b50*/  IMAD.IADD R22, R8, 0x1, -R7 ;  /* 0x0000000108167824 */ /* 0x000fe200078e0a07 */
[----:B------:R-:W-:Y:S02]  /*5b60*/  SHF.R.U32.HI R7, RZ, 0x1, R6 ;  /* 0x00000001ff077819 */ /* 0x000fe40000011606 */
[----:B------:R-:W-:Y:S02]  /*5b70*/  LEA.HI R14, R12, R12, RZ, 0x1 ;  /* 0x0000000c0c0e7211 */ /* 0x000fe400078f08ff */
[----:B------:R-:W-:Y:S02]  /*5b80*/  LEA.HI R6, R6, R7, RZ, 0x1 ;  /* 0x0000000706067211 */ /* 0x000fe400078f08ff */
[----:B------:R-:W-:-:S03]  /*5b90*/  SHF.R.S32.HI R15, RZ, 0x1, R14 ;  /* 0x00000001ff0f7819 */ /* 0x000fc6000001140e */
[----:B------:R-:W-:Y:S01]  /*5ba0*/  IMAD R11, R6, -0xc, R11 ;  /* 0xfffffff4060b7824 */ /* 0x000fe200078e020b */
[--C-:B---3--:R-:W-:Y:S02]  /*5bb0*/  SHF.R.S32.HI R6, RZ, 0x2, R21.reuse ;  /* 0x00000002ff067819 */ /* 0x108fe40000011415 */
[----:B------:R-:W-:Y:S02]  /*5bc0*/  SHF.R.S32.HI R21, RZ, 0x1f, R21 ;  /* 0x0000001fff157819 */ /* 0x000fe40000011415 */
[----:B------:R-:W-:Y:S01]  /*5bd0*/  SHF.R.S32.HI R23, RZ, 0x5, R23 ;  /* 0x00000005ff177819 */ /* 0x000fe20000011417 */
[----:B------:R-:W-:Y:S01]  /*5be0*/  IMAD.HI R8, R15, 0x2aaaaaab, RZ ;  /* 0x2aaaaaab0f087827 */ /* 0x000fe200078e02ff */
[----:B------:R-:W-:-:S03]  /*5bf0*/  LEA.HI R21, R21, R6, RZ, 0x3 ;  /* 0x0000000615157211 */ /* 0x000fc600078f18ff */
[----:B------:R-:W-:Y:S01]  /*5c00*/  IMAD R23, R23, -0x10, R24 ;  /* 0xfffffff017177824 */ /* 0x000fe200078e0218 */
[----:B------:R-:W-:Y:S02]  /*5c10*/  LOP3.LUT R21, R21, 0xfffffff8, RZ, 0xc0, !PT ;  /* 0xfffffff815157812 */ /* 0x000fe400078ec0ff */
[----:B------:R-:W-:Y:S01]  /*5c20*/  LOP3.LUT R7, R14, 0xfffffffe, RZ, 0xc0, !PT ;  /* 0xfffffffe0e077812 */ /* 0x000fe200078ec0ff */
[----:B------:R-:W-:Y:S01]  /*5c30*/  IMAD.HI R14, R20, 0x2aaaaaab, RZ ;  /* 0x2aaaaaab140e7827 */ /* 0x000fe200078e02ff */
[----:B------:R-:W-:Y:S02]  /*5c40*/  SHF.R.U32.HI R13, RZ, 0x1, R8 ;  /* 0x00000001ff0d7819 */ /* 0x000fe40000011608 */
[----:B------:R-:W-:Y:S01]  /*5c50*/  IADD3 R21, R23, R21, -R6 ;  /* 0x0000001517157210 */ /* 0x000fe20007ffe806 */
[----:B------:R-:W-:Y:S01]  /*5c60*/  IMAD R10, R11, 0x8, R10 ;  /* 0x000000080b0a7824 */ /* 0x000fe200078e020a */
[----:B------:R-:W-:Y:S02]  /*5c70*/  LEA.HI R8, R8, R13, RZ, 0x1 ;  /* 0x0000000d08087211 */ /* 0x000fe400078f08ff */
[C---:B------:R-:W-:Y:S01]  /*5c80*/  LEA R6, R5.reuse, R17, 0xb ;  /* 0x0000001105067211 */ /* 0x040fe200078e58ff */
[----:B------:R-:W-:Y:S01]  /*5c90*/  IMAD R5, R5, 0x2000, R17 ;  /* 0x0000200005057824 */ /* 0x000fe200078e0211 */
[----:B------:R-:W-:Y:S01]  /*5ca0*/  SHF.R.U32.HI R13, RZ, 0x1, R14 ;  /* 0x00000001ff0d7819 */ /* 0x000fe2000001160e */
[----:B------:R1:W-:Y:S01]  /*5cb0*/  STL [R1+0x28], R10 ;  /* 0x0000280a01007387 */ /* 0x0003e20000100800 */
[----:B------:R-:W-:Y:S01]  /*5cc0*/  IMAD.IADD R7, R12, 0x1, -R7 ;  /* 0x000000010c077824 */ /* 0x000fe200078e0a07 */
[----:B------:R-:W-:Y:S01]  /*5cd0*/  IADD3 R6, R6, 0x1a800, RZ ;  /* 0x0001a80006067810 */ /* 0x000fe20007ffe0ff */
[----:B------:R-:W-:Y:S01]  /*5ce0*/  IMAD R8, R8, -0xc, R15 ;  /* 0xfffffff408087824 */ /* 0x000fe200078e020f */
[----:B------:R-:W-:-:S02]  /*5cf0*/  LEA.HI R13, R14, R13, RZ, 0x1 ;  /* 0x0000000d0e0d7211 */ /* 0x000fc400078f08ff */
[----:B------:R-:W-:Y:S01]  /*5d00*/  SHF.R.U32.HI R6, RZ, 0x4, R6 ;  /* 0x00000004ff067819 */ /* 0x000fe20000011606 */
[----:B-1----:R-:W-:Y:S01]  /*5d10*/  VIADD R10, R5, 0x4000 ;  /* 0x00004000050a7836 */ /* 0x002fe20000000000 */
[----:B------:R-:W-:Y:S01]  /*5d20*/  SHF.R.U32.HI R5, RZ, 0x4, R5 ;  /* 0x00000004ff057819 */ /* 0x000fe20000011605 */
[----:B------:R-:W-:Y:S02]  /*5d30*/  IMAD R7, R8, 0x8, R7 ;  /* 0x0000000808077824 */ /* 0x000fe400078e0207 */
[----:B------:R-:W-:Y:S01]  /*5d40*/  IMAD R20, R13, -0xc, R20 ;  /* 0xfffffff40d147824 */ /* 0x000fe200078e0214 */
[----:B------:R-:W-:Y:S02]  /*5d50*/  SHF.R.U32.HI R10, RZ, 0x4, R10 ;  /* 0x00000004ff0a7819 */ /* 0x000fe4000001160a */
[----:B------:R-:W-:Y:S01]  /*5d60*/  LOP3.LUT R5, R5, 0x3fff, RZ, 0xc0, !PT ;  /* 0x00003fff05057812 */ /* 0x000fe200078ec0ff */
[----:B------:R1:W-:Y:S01]  /*5d70*/  STL [R1+0x24], R7 ;  /* 0x0000240701007387 */ /* 0x0003e20000100800 */
[----:B------:R-:W-:-:S02]  /*5d80*/  LOP3.LUT R6, R6, 0x3fff, RZ, 0xc0, !PT ;  /* 0x00003fff06067812 */ /* 0x000fc400078ec0ff */
[----:B------:R-:W-:Y:S02]  /*5d90*/  LOP3.LUT R10, R10, 0x3fff, RZ, 0xc0, !PT ;  /* 0x00003fff0a0a7812 */ /* 0x000fe400078ec0ff */
[----:B------:R-:W-:Y:S02]  /*5da0*/  LOP3.LUT R11, R5, 0x10000, RZ, 0xfc, !PT ;  /* 0x00010000050b7812 */ /* 0x000fe400078efcff */
[----:B------:R-:W-:Y:S01]  /*5db0*/  LOP3.LUT R6, R6, 0x10000, RZ, 0xfc, !PT ;  /* 0x0001000006067812 */ /* 0x000fe200078efcff */
[----:B-1----:R-:W-:Y:S01]  /*5dc0*/  IMAD R7, R20, 0x8, R19 ;  /* 0x0000000814077824 */ /* 0x002fe200078e0213 */
[----:B------:R-:W-:-:S04]  /*5dd0*/  LOP3.LUT R5, R10, 0x10000, RZ, 0xfc, !PT ;  /* 0x000100000a057812 */ /* 0x000fc800078efcff */
[----:B------:R4:W-:Y:S01]  /*5de0*/  STL [R1+0x1c], R7 ;  /* 0x00001c0701007387 */ /* 0x0009e20000100800 */
[C---:B------:R-:W-:Y:S01]  /*5df0*/  VIADD R188, R5.reuse, 0x2 ;  /* 0x0000000205bc7836 */ /* 0x040fe20000000000 */
[C---:B------:R-:W-:Y:S02]  /*5e00*/  IADD3 R190, R5.reuse, 0x4, RZ ;  /* 0x0000000405be7810 */ /* 0x040fe40007ffe0ff */
[----:B------:R-:W-:Y:S01]  /*5e10*/  STL [R1+0x14], R11 ;  /* 0x0000140b01007387 */ /* 0x000fe20000100800 */
[----:B------:R-:W-:-:S03]  /*5e20*/  VIADD R192, R5, 0x6 ;  /* 0x0000000605c07836 */ /* 0x000fc60000000000 */
[----:B------:R1:W-:Y:S01]  /*5e30*/  STL [R1+0x20], R6 ;  /* 0x0000200601007387 */ /* 0x0003e20000100800 */
[----:B------:R-:W-:Y:S01]  /*5e40*/  IMAD R8, R22, -0x40, R21 ;  /* 0xffffffc016087824 */ /* 0x000fe200078e0215 */
[----:B------:R-:W-:Y:S02]  /*5e50*/  IADD3 R10, R9, 0x8, RZ ;  /* 0x00000008090a7810 */ /* 0x000fe40007ffe0ff */
[----:B------:R2:W-:Y:S01]  /*5e60*/  STL [R1+0x10], R5 ;  /* 0x0000100501007387 */ /* 0x0005e20000100800 */
[----:B----4-:R-:W-:Y:S01]  /*5e70*/  LOP3.LUT R7, R25, 0x1, RZ, 0xfc, !PT ;  /* 0x0000000119077812 */ /* 0x010fe200078efcff */
[C---:B------:R-:W-:Y:S01]  /*5e80*/  VIADD R22, R11.reuse, 0x2 ;  /* 0x000000020b167836 */ /* 0x040fe20000000000 */
[C---:B------:R-:W-:Y:S01]  /*5e90*/  IADD3 R184, R11.reuse, 0x4, RZ ;  /* 0x000000040bb87810 */ /* 0x040fe20007ffe0ff */
[----:B------:R-:W-:Y:S01]  /*5ea0*/  VIADD R186, R11, 0x6 ;  /* 0x000000060bba7836 */ /* 0x000fe20000000000 */
[C---:B------:R-:W-:Y:S01]  /*5eb0*/  IADD3 R10, R9.reuse, 0x14, RZ ;  /* 0x00000014090a7810 */ /* 0x040fe20007ffe0ff */
[C---:B-1----:R-:W-:Y:S01]  /*5ec0*/  VIADD R6, R9.reuse, 0xc ;  /* 0x0000000c09067836 */ /* 0x042fe20000000000 */
[----:B------:R-:W-:Y:S01]  /*5ed0*/  MOV R23, 0x40000040 ;  /* 0x4000004000177802 */ /* 0x000fe20000000f00 */
[----:B------:R-:W-:-:S02]  /*5ee0*/  VIADD R6, R9, 0x18 ;  /* 0x0000001809067836 */ /* 0x000fc40000000000 */
[C---:B--2---:R-:W-:Y:S02]  /*5ef0*/  VIADD R5, R9.reuse, 0x4 ;  /* 0x0000000409057836 */ /* 0x044fe40000000000 */
[C---:B------:R-:W-:Y:S02]  /*5f00*/  VIADD R5, R9.reuse, 0x10 ;  /* 0x0000001009057836 */ /* 0x040fe40000000000 */
[----:B------:R-:W-:-:S07]  /*5f10*/  VIADD R5, R9, 0x1c ;  /* 0x0000001c09057836 */ /* 0x000fce0000000000 */
.L_x_2605:
[----:B------:R-:W-:Y:S01]  /*5f20*/  ISETP.NE.AND P0, PT, R7, 0x3, PT ;  /* 0x000000030700780c */ /* 0x000fe20003f05270 */
[----:B------:R-:W-:-:S12]  /*5f30*/  YIELD ;  /* 0x0000000000007946 */ /* 0x000fd80003800000 */
[----:B------:R-:W-:Y:S05]  /*5f40*/  @!P0 BRA `(.L_x_2595) ;  /* 0x0000000000048947 */ /* 0x000fea0003800000 */
[----:B------:R-:W-:Y:S01]  /*5f50*/  BPT.TRAP 0x1 ;  /* 0x000000040000795c */ /* 0x000fe20000300000 */
.L_x_2595:
[----:B------:R-:W-:Y:S02]  /*5f60*/  LEA R6, R0, R17, 0x3 ;  /* 0x0000001100067211 */ /* 0x000fe400078e18ff */
[----:B------:R-:W-:-:S04]  /*5f70*/  SHF.L.U32 R15, R4, 0x1f, RZ ;  /* 0x0000001f040f7819 */ /* 0x000fc800000006ff */
[----:B------:R1:W2:Y:S01]  /*5f80*/  SYNCS.PHASECHK.TRANS64.TRYWAIT P1, [R6+URZ+0x26810], R15 ;  /* 0x0268100f060075a7 */ /* 0x0002a2000802017f */
[----:B------:R-:W-:Y:S05]  /*5f90*/  @!P0 BRA `(.L_x_2596) ;  /* 0x0000000000048947 */ /* 0x000fea0003800000 */
[----:B------:R-:W-:Y:S01]  /*5fa0*/  BPT.TRAP 0x1 ;  /* 0x000000040000795c */ /* 0x000fe20000300000 */
.L_x_2596:
[----:B------:R-:W-:-:S05]  /*5fb0*/  VIADD R5, R17, 0xe000 ;  /* 0x0000e00011057836 */ /* 0x000fca0000000000 */
[----:B------:R-:W-:-:S04]  /*5fc0*/  SHF.R.U32.HI R5, RZ, 0x4, R5 ;  /* 0x00000004ff057819 */ /* 0x000fc80000011605 */
[----:B------:R-:W-:-:S04]  /*5fd0*/  LOP3.LUT R5, R5, 0x3fff, RZ, 0xc0, !PT ;  /* 0x00003fff05057812 */ /* 0x000fc800078ec0ff */
[----:B------:R-:W-:Y:S01]  /*5fe0*/  LOP3.LUT R11, R5, 0x10000, RZ, 0xfc, !PT ;  /* 0x00010000050b7812 */ /* 0x000fe200078efcff */
[----:B--2---:R-:W-:Y:S06]  /*5ff0*/  @P1 BRA `(.L_x_2597) ;  /* 0x0000000000081947 */ /* 0x004fec0003800000 */
[----:B------:R-:W2:Y:S02]  /*6000*/  SYNCS.PHASECHK.TRANS64.TRYWAIT P1, [R6+URZ+0x26810], R15 ;  /* 0x0268100f060075a7 */ /* 0x000ea4000802017f */
[----:B--2---:R-:W-:Y:S05]  /*6010*/  @!P1 BRA `(.L_x_2598) ;  /* 0x0000008800f89947 */ /* 0x004fea0003800000 */
.L_x_2597:
        /* <DEDUP_REMOVED lines=54> */
.L_x_2599:
[----:B------:R1:W1:Y:S01]  /*6380*/  SYNCS.PHASECHK.TRANS64.TRYWAIT P1, [R6+URZ+0x26830], R15 ;  /* 0x0268300f060075a7 */ /* 0x000262000802017f */
[----:B------:R-:W-:Y:S05]  /*6390*/  @!P0 BRA `(.L_x_2600) ;  /* 0x0000000000048947 */ /* 0x000fea0003800000 */
[----:B------:R-:W-:Y:S01]  /*63a0*/  BPT.TRAP 0x1 ;  /* 0x000000040000795c */ /* 0x000fe20000300000 */
.L_x_2600:
        /* <DEDUP_REMOVED lines=8> */
.L_x_2601:
        /* <DEDUP_REMOVED lines=290> */
[----:B------:R-:W-:-:S02]  /*7650*/  FADD.FTZ R30, R30, -R233 ;  /* 0x800000e91e1e7221 */ /* 0x000fc40000010000 */
        /* <DEDUP_REMOVED lines=27> */
[C---:B------:R-:W-:Y:S01]  /*7810*/  VIADD R229, R9.reuse, 0x14 ;  /* 0x0000001409e57836 */ /* 0x040fe20000000000 */
[----:B------:R-:W-:Y:S01]  /*7820*/  IADD3 R233, R9, 0x18, RZ ;  /* 0x0000001809e97810 */ /* 0x000fe20007ffe0ff */
[----:B------:R-:W4:Y:S01]  /*7830*/  SHFL.IDX PT, R227, R227, R12, 0x1f ;  /* 0x00001f0ce3e37589 */ /* 0x000f2200000e0000 */
[----:B------:R-:W-:Y:S01]  /*7840*/  FFMA.FTZ R77, -R77, R77, 1 ;  /* 0x3f8000004d4d7423 */ /* 0x000fe2000001014d */
[----:B------:R-:W-:Y:S01]  /*7850*/  FFMA.FTZ R80, -R80, R80, 1 ;  /* 0x3f80000050507423 */ /* 0x000fe20000010150 */
[----:B------:R-:W-:Y:S01]  /*7860*/  FFMA.FTZ R76, -R76, R76, 1 ;  /* 0x3f8000004c4c7423 */ /* 0x000fe2000001014c */
[----:B------:R-:W-:Y:S01]  /*7870*/  FFMA.FTZ R79, -R79, R79, 1 ;  /* 0x3f8000004f4f7423 */ /* 0x000fe2000001014f */
[----:B-1----:R-:W-:Y:S01]  /*7880*/  FMUL.FTZ R35, R92, R35 ;  /* 0x000000235c237220 */ /* 0x002fe20000410000 */
[----:B------:R-:W-:Y:S01]  /*7890*/  FFMA.FTZ R72, -R72, R72, 1 ;  /* 0x3f80000048487423 */ /* 0x000fe20000010148 */
[----:B------:R-:W-:Y:S01]  /*78a0*/  FFMA.FTZ R99, -R99, R99, 1 ;  /* 0x3f80000063637423 */ /* 0x000fe20000010163 */
[----:B------:R-:W-:Y:S01]  /*78b0*/  MUFU.EX2 R201, R201 ;  /* 0x000000c900c97308 */ /* 0x000fe20000000800 */
[----:B------:R-:W-:Y:S01]  /*78c0*/  FFMA.FTZ R81, -R81, R81, 1 ;  /* 0x3f80000051517423 */ /* 0x000fe20000010151 */
[----:B------:R-:W-:Y:S01]  /*78d0*/  FFMA.FTZ R100, -R100, R100, 1 ;  /* 0x3f80000064647423 */ /* 0x000fe20000010164 */
[----:B------:R-:W-:-:S05]  /*78e0*/  FFMA.FTZ R82, -R82, R82, 1 ;  /* 0x3f80000052527423 */ /* 0x000fca0000010152 */
[----:B------:R-:W-:Y:S08]  /*78f0*/  MUFU.EX2 R199, R199 ;  /* 0x000000c700c77308 */ /* 0x000ff00000000800 */
[----:B------:R-:W-:Y:S01]  /*7900*/  MUFU.EX2 R200, R200 ;  /* 0x000000c800c87308 */ /* 0x000fe20000000800 */
[----:B--2---:R-:W-:Y:S01]  /*7910*/  FADD.FTZ R34, R34, -R228 ;  /* 0x800000e422227221 */ /* 0x004fe20000010000 */
[--C-:B----4-:R-:W-:Y:S01]  /*7920*/  FADD.FTZ R37, R37, -R227.reuse ;  /* 0x800000e325257221 */ /* 0x110fe20000010000 */
[----:B------:R-:W-:-:S05]  /*7930*/  FADD.FTZ R39, R39, -R227 ;  /* 0x800000e327277221 */ /* 0x000fca0000010000 */
[----:B------:R-:W-:Y:S08]  /*7940*/  MUFU.EX2 R202, R202 ;  /* 0x000000ca00ca7308 */ /* 0x000ff00000000800 */
[----:B------:R-:W-:Y:S08]  /*7950*/  MUFU.EX2 R203, R203 ;  /* 0x000000cb00cb7308 */ /* 0x000ff00000000800 */
[----:B------:R-:W-:Y:S08]  /*7960*/  MUFU.EX2 R204, R204 ;  /* 0x000000cc00cc7308 */ /* 0x000ff00000000800 */
[----:B------:R-:W-:Y:S08]  /*7970*/  MUFU.EX2 R205, R205 ;  /* 0x000000cd00cd7308 */ /* 0x000ff00000000800 */
[----:B------:R-:W-:Y:S08]  /*7980*/  MUFU.EX2 R209, R209 ;  /* 0x000000d100d17308 */ /* 0x000ff00000000800 */
[----:B------:R-:W-:Y:S08]  /*7990*/  MUFU.EX2 R207, R207 ;  /* 0x000000cf00cf7308 */ /* 0x000ff00000000800 */
[----:B------:R-:W-:Y:S01]  /*79a0*/  MUFU.EX2 R210, R210 ;  /* 0x000000d200d27308 */ /* 0x000fe20000000800 */
[----:B------:R-:W-:-:S07]  /*79b0*/  FFMA.FTZ R101, -R101, R101, 1 ;  /* 0x3f80000065657423 */ /* 0x000fce0000010165 */
[----:B------:R-:W-:Y:S01]  /*79c0*/  MUFU.EX2 R208, R208 ;  /* 0x000000d000d07308 */ /* 0x000fe20000000800 */
[----:B------:R-:W-:-:S07]  /*79d0*/  FFMA.FTZ R103, -R103, R103, 1 ;  /* 0x3f80000067677423 */ /* 0x000fce0000010167 */
[----:B------:R-:W-:Y:S01]  /*79e0*/  MUFU.EX2 R211, R211 ;  /* 0x000000d300d37308 */ /* 0x000fe20000000800 */
[----:B------:R-:W-:-:S07]  /*79f0*/  FFMA.FTZ R237, -R237, R237, 1 ;  /* 0x3f800000eded7423 */ /* 0x000fce00000101ed */
[----:B------:R-:W-:Y:S01]  /*7a00*/  MUFU.EX2 R212, R212 ;  /* 0x000000d400d47308 */ /* 0x000fe20000000800 */
[----:B---3--:R-:W-:Y:S01]  /*7a10*/  FMUL.FTZ R30, R85, R30 ;  /* 0x0000001e551e7220 */ /* 0x008fe20000410000 */
        /* <DEDUP_REMOVED lines=68> */
[----:B------:R-:W-:Y:S01]  /*7e60*/  FMUL.FTZ R36, R97, R39 ;  /* 0x0000002761247220 */ /* 0x000fe20000410000 */
[----:B------:R-:W-:Y:S01]  /*7e70*/  FFMA.FTZ R21, -R20, R20, 1 ;  /* 0x3f80000014157423 */ /* 0x000fe20000010114 */
[----:B------:R-:W-:Y:S01]  /*7e80*/  FMUL.FTZ R39, R74, R37 ;  /* 0x000000254a277220 */ /* 0x000fe20000410000 */
[----:B------:R1:W3:Y:S01]  /*7e90*/  MUFU.EX2 R20, R221 ;  /* 0x000000dd00147308 */ /* 0x0002e20000000800 */
[----:B------:R-:W-:Y:S01]  /*7ea0*/  LDS R74, [R11+0x380] ;  /* 0x000380000b4a7984 */ /* 0x000fe20000000800 */
[----:B------:R-:W-:Y:S02]  /*7eb0*/  VIADD R232, R9, 0x8 ;  /* 0x0000000809e87836 */ /* 0x000fe40000000000 */
[----:B-1----:R-:W-:-:S04]  /*7ec0*/  FMUL.FTZ R221, R93, R228 ;  /* 0x000000e45ddd7220 */ /* 0x002fc80000410000 */
[----:B------:R-:W-:Y:S02]  /*7ed0*/  FMUL.FTZ R221, R21, R221 ;  /* 0x000000dd15dd7220 */ /* 0x000fe40000410000 */
[----:B------:R1:W-:Y:S01]  /*7ee0*/  MUFU.EX2 R21, R218 ;  /* 0x000000da00157308 */ /* 0x0003e20000000800 */
[----:B------:R-:W4:Y:S04]  /*7ef0*/  SHFL.IDX PT, R227, R226, R229, 0x1f ;  /* 0x00001fe5e2e37589 */ /* 0x000f2800000e0000 */
[----:B-1----:R-:W1:Y:S01]  /*7f00*/  SHFL.IDX PT, R218, R226, R232, 0x1f ;  /* 0x00001fe8e2da7589 */ /* 0x002e6200000e0000 */
[----:B------:R-:W-:Y:S02]  /*7f10*/  VIADD R234, R9, 0x1c ;  /* 0x0000001c09ea7836 */ /* 0x000fe40000000000 */
[----:B------:R-:W-:Y:S01]  /*7f20*/  FMUL.FTZ R40, R95, R40 ;  /* 0x000000285f287220 */ /* 0x000fe20000410000 */
[----:B------:R-:W-:Y:S01]  /*7f30*/  FMUL.FTZ R43, R94, R43 ;  /* 0x0000002b5e2b7220 */ /* 0x000fe20000410000 */
[----:B------:R-:W3:Y:S02]  /*7f40*/  SHFL.IDX PT, R228, R226, R233, 0x1f ;  /* 0x00001fe9e2e47589 */ /* 0x000ee400000e0000 */
[----:B------:R-:W-:Y:S01]  /*7f50*/  FMUL.FTZ R41, R77, R40 ;  /* 0x000000284d297220 */ /* 0x000fe20000410000 */
[----:B------:R-:W-:Y:S01]  /*7f60*/  FMUL.FTZ R40, R80, R43 ;  /* 0x0000002b50287220 */ /* 0x000fe20000410000 */
[----:B------:R-:W3:Y:S01]  /*7f70*/  SHFL.IDX PT, R226, R226, R234, 0x1f ;  /* 0x00001feae2e27589 */ /* 0x000ee200000e0000 */
[----:B------:R-:W-:Y:S01]  /*7f80*/  FADD.FTZ R50, R50, -R225 ;  /* 0x800000e132327221 */ /* 0x000fe20000010000 */
[----:B------:R-:W-:Y:S01]  /*7f90*/  FFMA.FTZ R43, -R83, R83, 1 ;  /* 0x3f800000532b7423 */ /* 0x000fe20000010153 */
[----:B------:R-:W-:-:S02]  /*7fa0*/  FMUL.FTZ R28, R13, R28 ;  /* 0x0000001c0d1c7220 */ /* 0x000fc40000410000 */
[----:B------:R-:W-:Y:S01]  /*7fb0*/  FMUL.FTZ R77, R10, R50 ;  /* 0x000000320a4d7220 */ /* 0x000fe20000410000 */
[----:B----4-:R-:W-:Y:S01]  /*7fc0*/  FADD.FTZ R49, R49, -R227 ;  /* 0x800000e331317221 */ /* 0x010fe20000010000 */
[----:B-1----:R-:W-:-:S04]  /*7fd0*/  FADD.FTZ R46, R46, -R218 ;  /* 0x800000da2e2e7221 */ /* 0x002fc80000010000 */
[----:B------:R-:W-:Y:S01]  /*7fe0*/  FMUL.FTZ R46, R18, R46 ;  /* 0x0000002e122e7220 */ /* 0x000fe20000410000 */
[----:B------:R-:W-:Y:S01]  /*7ff0*/  FADD.FTZ R51, R51, -R227 ;  /* 0x800000e333337221 */ /* 0x000fe20000010000 */
[----:B------:R-:W1:Y:S02]  /*8000*/  SHFL.IDX PT, R83, R74, R9, 0x1f ;  /* 0x00001f094a537589 */ /* 0x000e6400000e0000 */
[----:B------:R-:W-:Y:S01]  /*8010*/  FMUL.FTZ R43, R43, R46 ;  /* 0x0000002e2b2b7220 */ /* 0x000fe20000410000 */
[----:B------:R-:W-:Y:S01]  /*8020*/  FFMA.FTZ R46, -R98, R98, 1 ;  /* 0x3f800000622e7423 */ /* 0x000fe20000010162 */
        /* <DEDUP_REMOVED lines=8> */
[----:B------:R-:W4:Y:S01]  /*80b0*/  SHFL.IDX PT, R76, R74, R231, 0x1f ;  /* 0x00001fe74a4c7589 */ /* 0x000f2200000e0000 */
[----:B------:R-:W-:Y:S01]  /*80c0*/  FMUL.FTZ R72, R72, R35 ;  /* 0x0000002348487220 */ /* 0x000fe20000410000 */
[----:B------:R-:W-:-:S02]  /*80d0*/  FMUL.FTZ R50, R50, R49 ;  /* 0x0000003132327220 */ /* 0x000fc40000410000 */
[----:B------:R-:W4:Y:S01]  /*80e0*/  SHFL.IDX PT, R77, R74, R233, 0x1f ;  /* 0x00001fe94a4d7589 */ /* 0x000f2200000e0000 */
[----:B------:R-:W1:Y:S01]  /*80f0*/  MUFU.EX2 R35, R216 ;  /* 0x000000d800237308 */ /* 0x000e620000000800 */
[----:B------:R-:W-:Y:S01]  /*8100*/  FMUL.FTZ R49, R99, R28 ;  /* 0x0000001c63317220 */ /* 0x000fe20000410000 */
[----:B------:R-:W-:Y:S01]  /*8110*/  FADD.FTZ R44, R44, -R218 ;  /* 0x800000da2c2c7221 */ /* 0x000fe20000010000 */
[----:B------:R-:W4:Y:S04]  /*8120*/  SHFL.IDX PT, R28, R74, R229, 0x1f ;  /* 0x00001fe54a1c7589 */ /* 0x000f2800000e0000 */
[----:B------:R-:W4:Y:S01]  /*8130*/  SHFL.IDX PT, R78, R74, R234, 0x1f ;  /* 0x00001fea4a4e7589 */ /* 0x000f2200000e0000 */
[----:B------:R-:W4:Y:S01]  /*8140*/  MUFU.EX2 R36, R206 ;  /* 0x000000ce00247308 */ /* 0x000f220000000800 */
[----:B------:R-:W-:-:S02]  /*8150*/  FMUL.FTZ R44, R12, R44 ;  /* 0x0000002c0c2c7220 */ /* 0x000fc40000410000 */
[----:B------:R4:W4:Y:S01]  /*8160*/  SHFL.IDX PT, R79, R74, R230, 0x1f ;  /* 0x00001fe64a4f7589 */ /* 0x00092200000e0000 */
[----:B---3--:R-:W-:Y:S01]  /*8170*/  FADD.FTZ R52, R52, -R228 ;  /* 0x800000e434347221 */ /* 0x008fe20000010000 */
[----:B------:R-:W-:Y:S01]  /*8180*/  FADD.FTZ R45, R45, -R219 ;  /* 0x800000db2d2d7221 */ /* 0x000fe20000010000 */
[--C-:B------:R-:W-:Y:S01]  /*8190*/  FADD.FTZ R53, R53, -R226.reuse ;  /* 0x800000e235357221 */ /* 0x100fe20000010000 */
[----:B------:R-:W-:Y:S01]  /*81a0*/  FMUL.FTZ R44, R81, R44 ;  /* 0x0000002c512c7220 */ /* 0x000fe20000410000 */
[----:B------:R-:W-:Y:S01]  /*81b0*/  FMUL.FTZ R81, R20, R52 ;  /* 0x0000003414517220 */ /* 0x000fe20000410000 */
[----:B------:R-:W-:Y:S01]  /*81c0*/  FMUL.FTZ R45, R25, R45 ;  /* 0x0000002d192d7220 */ /* 0x000fe20000410000 */
[----:B------:R-:W-:Y:S01]  /*81d0*/  FADD.FTZ R55, R55, -R226 ;  /* 0x800000e237377221 */ /* 0x000fe20000010000 */
[----:B------:R-:W-:Y:S01]  /*81e0*/  FMUL.FTZ R52, R34, R53 ;  /* 0x0000003522347220 */ /* 0x000fe20000410000 */
[----:B------:R-:W-:Y:S01]  /*81f0*/  FMUL.FTZ R53, R100, R81 ;  /* 0x0000005164357220 */ /* 0x000fe20000410000 */
[----:B------:R-:W-:Y:S01]  /*8200*/  FMUL.FTZ R45, R82, R45 ;  /* 0x0000002d522d7220 */ /* 0x000fe20000410000 */
[----:B-1----:R-:W-:Y:S01]  /*8210*/  FADD.FTZ R81, R56, -R83 ;  /* 0x8000005338517221 */ /* 0x002fe20000010000 */
[----:B------:R-:W-:Y:S01]  /*8220*/  FMUL.FTZ R82, R35, R55 ;  /* 0x0000003723527220 */ /* 0x000fe20000410000 */
[--C-:B----4-:R-:W-:Y:S01]  /*8230*/  FADD.FTZ R57, R57, -R80.reuse ;  /* 0x8000005039397221 */ /* 0x110fe20000010000 */
[----:B------:R-:W-:Y:S01]  /*8240*/  FADD.FTZ R80, R59, -R80 ;  /* 0x800000503b507221 */ /* 0x000fe20000010000 */
[----:B------:R-:W-:Y:S01]  /*8250*/  FADD.FTZ R55, R60, -R75 ;  /* 0x8000004b3c377221 */ /* 0x000fe20000010000 */
[--C-:B------:R-:W-:Y:S01]  /*8260*/  FADD.FTZ R61, R61, -R76.reuse ;  /* 0x8000004c3d3d7221 */ /* 0x100fe20000010000 */
[----:B------:R-:W-:Y:S01]  /*8270*/  FADD.FTZ R60, R63, -R76 ;  /* 0x8000004c3f3c7221 */ /* 0x000fe20000010000 */
[----:B------:R-:W-:Y:S01]  /*8280*/  FADD.FTZ R54, R54, -R228 ;  /* 0x800000e436367221 */ /* 0x000fe20000010000 */
[----:B------:R-:W-:Y:S01]  /*8290*/  FADD.FTZ R58, R58, -R83 ;  /* 0x800000533a3a7221 */ /* 0x000fe20000010000 */
[----:B------:R-:W-:Y:S01]  /*82a0*/  FADD.FTZ R62, R62, -R75 ;  /* 0x8000004b3e3e7221 */ /* 0x000fe20000010000 */
[----:B------:R-:W-:Y:S01]  /*82b0*/  FFMA.FTZ R76, -R104, R104, 1 ;  /* 0x3f800000684c7423 */ /* 0x000fe20000010168 */
[----:B------:R-:W-:Y:S01]  /*82c0*/  FMUL.FTZ R81, R36, R81 ;  /* 0x0000005124517220 */ /* 0x000fe20000410000 */
[----:B------:R-:W1:Y:S01]  /*82d0*/  MUFU.EX2 R74, R213 ;  /* 0x000000d5004a7308 */ /* 0x000e620000000800 */
[--C-:B------:R-:W-:Y:S01]  /*82e0*/  FADD.FTZ R68, R68, -R77.reuse ;  /* 0x8000004d44447221 */ /* 0x100fe20000010000 */
[----:B------:R-:W-:Y:S01]  /*82f0*/  FADD.FTZ R59, R70, -R77 ;  /* 0x8000004d463b7221 */ /* 0x000fe20000010000 */
[----:B------:R-:W-:Y:S01]  /*8300*/  FFMA.FTZ R77, -R107, R107, 1 ;  /* 0x3f8000006b4d7423 */ /* 0x000fe2000001016b */
[----:B------:R-:W-:Y:S01]  /*8310*/  FMUL.FTZ R80, R201, R80 ;  /* 0x00000050c9507220 */ /* 0x000fe20000410000 */
[----:B------:R-:W-:-:S03]  /*8320*/  FFMA.FTZ R51, -R102, R102, 1 ;  /* 0x3f80000066337423 */ /* 0x000fc60000010166 */
[----:B------:R-:W3:Y:S01]  /*8330*/  MUFU.EX2 R75, R214 ;  /* 0x000000d6004b7308 */ /* 0x000ee20000000800 */
[----:B------:R-:W-:Y:S01]  /*8340*/  FMUL.FTZ R54, R21, R54 ;  /* 0x0000003615367220 */ /* 0x000fe20000410000 */
[----:B------:R-:W-:Y:S01]  /*8350*/  FMUL.FTZ R76, R76, R81 ;  /* 0x000000514c4c7220 */ /* 0x000fe20000410000 */
[----:B------:R-:W-:Y:S01]  /*8360*/  FMUL.FTZ R63, R199, R58 ;  /* 0x0000003ac73f7220 */ /* 0x000fe20000410000 */
[--C-:B------:R-:W-:Y:S01]  /*8370*/  FADD.FTZ R56, R65, -R28.reuse ;  /* 0x8000001c41387221 */ /* 0x100fe20000010000 */
[----:B------:R-:W-:Y:S01]  /*8380*/  FADD.FTZ R67, R67, -R28 ;  /* 0x8000001c43437221 */ /* 0x000fe20000010000 */
[----:B------:R-:W-:Y:S01]  /*8390*/  FFMA.FTZ R81, -R105, R105, 1 ;  /* 0x3f80000069517423 */ /* 0x000fe20000010169 */
[----:B------:R-:W-:Y:S01]  /*83a0*/  FMUL.FTZ R58, R200, R57 ;  /* 0x00000039c83a7220 */ /* 0x000fe20000410000 */
[--C-:B------:R-:W-:Y:S01]  /*83b0*/  FADD.FTZ R69, R69, -R78.reuse ;  /* 0x8000004e45457221 */ /* 0x100fe20000010000 */
[----:B------:R-:W-:Y:S01]  /*83c0*/  FADD.FTZ R28, R71, -R78 ;  /* 0x8000004e471c7221 */ /* 0x000fe20000010000 */
[----:B------:R-:W-:Y:S01]  /*83d0*/  FMUL.FTZ R77, R77, R80 ;  /* 0x000000504d4d7220 */ /* 0x000fe20000410000 */
[----:B------:R-:W-:Y:S01]  /*83e0*/  FFMA.FTZ R78, -R106, R106, 1 ;  /* 0x3f8000006a4e7423 */ /* 0x000fe2000001016a */
[----:B------:R-:W-:Y:S01]  /*83f0*/  FFMA.FTZ R80, -R108, R108, 1 ;  /* 0x3f8000006c507423 */ /* 0x000fe2000001016c */
[----:B------:R-:W-:Y:S01]  /*8400*/  FMUL.FTZ R55, R202, R55 ;  /* 0x00000037ca377220 */ /* 0x000fe20000410000 */
[----:B------:R-:W-:Y:S01]  /*8410*/  FMUL.FTZ R51, R51, R54 ;  /* 0x0000003633337220 */ /* 0x000fe20000410000 */
[----:B------:R-:W-:Y:S01]  /*8420*/  FMUL.FTZ R57, R203, R62 ;  /* 0x0000003ecb397220 */ /* 0x000fe20000410000 */
[----:B------:R-:W-:Y:S01]  /*8430*/  FMUL.FTZ R54, R101, R52 ;  /* 0x0000003465367220 */ /* 0x000fe20000410000 */
[--C-:B------:R-:W-:Y:S01]  /*8440*/  FADD.FTZ R64, R64, -R79.reuse ;  /* 0x8000004f40407221 */ /* 0x100fe20000010000 */
        /* <DEDUP_REMOVED lines=14> */
[----:B------:R-:W-:Y:S01]  /*8530*/  FMUL.FTZ R82, R82, R61 ;  /* 0x0000003d52527220 */ /* 0x000fe20000410000 */
[----:B------:R-:W-:Y:S01]  /*8540*/  FFMA.FTZ R84, -R114, R114, 1 ;  /* 0x3f80000072547423 */ /* 0x000fe20000010172 */
[----:B------:R-:W-:Y:S01]  /*8550*/  FMUL.FTZ R61, R208, R79 ;  /* 0x0000004fd03d7220 */ /* 0x000fe20000410000 */
[----:B------:R-:W-:Y:S01]  /*8560*/  FFMA.FTZ R83, -R109, R109, 1 ;  /* 0x3f8000006d537423 */ /* 0x000fe2000001016d */
[----:B------:R-:W-:Y:S01]  /*8570*/  FMUL.FTZ R79, R112, R57 ;  /* 0x00000039704f7220 */ /* 0x000fe20000410000 */
[----:B------:R-:W-:Y:S01]  /*8580*/  FMUL.FTZ R99, R99, R56 ;  /* 0x0000003863637220 */ /* 0x000fe20000410000 */
[----:B-1----:R-:W-:Y:S01]  /*8590*/  FMUL.FTZ R69, R74, R69 ;  /* 0x000000454a457220 */ /* 0x002fe20000410000 */
[----:B------:R-:W-:Y:S01]  /*85a0*/  F2FP.BF16.F32.PACK_AB R71, R29, R30 ;  /* 0x0000001e1d47723e */ /* 0x000fe200000010ff */
[----:B------:R-:W-:Y:S01]  /*85b0*/  FFMA.FTZ R98, -R113, R113, 1 ;  /* 0x3f80000071627423 */ /* 0x000fe20000010171 */
[----:B------:R-:W-:Y:S01]  /*85c0*/  FMUL.FTZ R57, R211, R68 ;  /* 0x00000044d3397220 */ /* 0x000fe20000410000 */
[----:B------:R-:W-:Y:S01]  /*85d0*/  FMUL.FTZ R56, R212, R59 ;  /* 0x0000003bd4387220 */ /* 0x000fe20000410000 */
[----:B---3--:R-:W-:Y:S01]  /*85e0*/  FMUL.FTZ R28, R75, R28 ;  /* 0x0000001c4b1c7220 */ /* 0x008fe20000410000 */
        /* <DEDUP_REMOVED lines=258> */
.L_x_2603:
        /* <DEDUP_REMOVED lines=58> */
.L_x_2604:
[----:B--2---:R-:W2:Y:S01]  /*99b0*/  LDL R5, [R1+0x2c] ;  /* 0x00002c0001057983 */ /* 0x004ea20000100800 */
        /* <DEDUP_REMOVED lines=10> */
[----:B-1----:R-:W-:Y:S05]  /*9a60*/  @!P1 BRA `(.L_x_2605) ;  /* 0xffffffc4002c9947 */ /* 0x002fea000383ffff */
.L_x_2594:
        /* <DEDUP_REMOVED lines=34> */
.L_x_2574:
[----:B------:R-:W-:Y:S05]  /*9c90*/  @P0 BRA `(.L_x_2606) ;  /* 0x0000000800c40947 */ /* 0x000fea0003800000 */
[----:B------:R-:W1:Y:S01]  /*9ca0*/  S2R R3, SR_CgaCtaId ;  /* 0x0000000000037919 */ /* 0x000e620000008800 */
[----:B------:R-:W-:-:S04]  /*9cb0*/  MOV R0, 0x400 ;  /* 0x0000040000007802 */ /* 0x000fc80000000f00 */
[----:B-1----:R-:W-:-:S04]  /*9cc0*/  LEA R17, R3, R0, 0x18 ;  /* 0x0000000003117211 */ /* 0x002fc800078ec0ff */
        /* <DEDUP_REMOVED lines=18> */
.L_x_2607:
        /* <DEDUP_REMOVED lines=19> */
.L_x_2608:
        /* <DEDUP_REMOVED lines=9> */
[----:B------:R-:W-:Y:S01]  /*9fb0*/  MOV R6, UR6 ;  /* 0x0000000600067c02 */ /* 0x000fe20008000f00 */
[----:B------:R-:W-:Y:S01]  /*9fc0*/  IMAD.U32 R7, RZ, RZ, UR7 ;  /* 0x00000007ff077e24 */ /* 0x000fe2000f8e00ff */
[----:B------:R-:W-:Y:S01]  /*9fd0*/  MOV R11, UR5 ;  /* 0x00000005000b7c02 */ /* 0x000fe20008000f00 */
[----:B------:R-:W-:Y:S01]  /*9fe0*/  IMAD.U32 R10, RZ, RZ, UR4 ;  /* 0x00000004ff0a7e24 */ /* 0x000fe2000f8e00ff */
[----:B------:R-:W-:Y:S01]  /*9ff0*/  MOV R13, RZ ;  /* 0x000000ff000d7202 */ /* 0x000fe20000000f00 */
[----:B------:R-:W-:-:S02]  /*a000*/  IMAD.MOV.U32 R8, RZ, RZ, 0x70 ;  /* 0x00000070ff087424 */ /* 0x000fc400078e00ff */
[----:B-1----:R-:W-:-:S07]  /*a010*/  IMAD.MOV.U32 R12, RZ, RZ, 0x1 ;  /* 0x00000001ff0c7424 */ /* 0x002fce00078e00ff */
[----:B------:R-:W-:-:S07]  /*a020*/  LEPC R20, `(.L_x_2609) ;  /* 0x000000001014794e */ /* 0x000fce0000000000 */
[----:B--2---:R-:W-:Y:S05]  /*a030*/  CALL.ABS.NOINC R2 ;  /* 0x0000000002007343 */ /* 0x004fea0003c00000 */
.L_x_2609:
        /* <DEDUP_REMOVED lines=18> */
.L_x_2610:
[----:B------:R-:W1:Y:S01]  /*a160*/  S2R R0, SR_TID.X ;  /* 0x0000000000007919 */ /* 0x000e620000002100 */
        /* <DEDUP_REMOVED lines=17> */
[----:B-1----:R-:W-:Y:S01]  /*a280*/  VIADD R7, R0, 0xffffff80 ;  /* 0xffffff8000077836 */ /* 0x002fe20000000000 */
        /* <DEDUP_REMOVED lines=45> */
[----:B------:R-:W1:Y:S01]  /*a560*/  SHFL.IDX PT, R5, R6, RZ, 0x1f ;  /* 0x00001fff06057589 */ /* 0x000e6200000e0000 */
        /* <DEDUP_REMOVED lines=8> */
[----:B-1----:R-:W-:-:S03]  /*a5f0*/  ISETP.NE.AND P0, PT, R5, 0x7, PT ;  /* 0x000000070500780c */ /* 0x002fc60003f05270 */
        /* <DEDUP_REMOVED lines=12> */
[----:B------:R-:W-:Y:S01]  /*a6c0*/  R2UR UR6, R17 ;  /* 0x00000000110672ca */ /* 0x000fe200000e0000 */
[----:B------:R-:W-:Y:S01]  /*a6d0*/  ULDC.64 UR8, c[0x0][0x198] ;  /* 0x0000660000087ab9 */ /* 0x000fe20000000a00 */
[----:B------:R-:W-:Y:S01]  /*a6e0*/  UMOV UR41, URZ ;  /* 0x0000003f00297c82 */ /* 0x000fe20008000000 */
[----:B------:R-:W-:Y:S02]  /*a6f0*/  UIADD3 UR4, UP0, UR8, 0x770, URZ ;  /* 0x0000077008047890 */ /* 0x000fe4000ff1e03f */
[----:B------:R-:W-:Y:S02]  /*a700*/  UIADD3 UR8, UP1, UR8, 0x670, URZ ;  /* 0x0000067008087890 */ /* 0x000fe4000ff3e03f */
[----:B------:R-:W-:Y:S02]  /*a710*/  UIADD3.X UR5, URZ, UR9, URZ, UP0, !UPT ;  /* 0x000000093f057290 */ /* 0x000fe400087fe43f */
[----:B------:R-:W-:-:S04]  /*a720*/  UIADD3.X UR9, URZ, UR9, URZ, UP1, !UPT ;  /* 0x000000093f097290 */ /* 0x000fc80008ffe43f */
[----:B------:R-:W-:-:S09]  /*a730*/  UIADD3 UR40, UR6, 0x4000, URZ ;  /* 0x0000400006287890 */ /* 0x000fd2000fffe03f */
[----:B------:R1:W-:Y:S02]  /*a740*/  UTMASTG.4D [UR40], [UR4] ;  /* 0x00000028040073b5 */ /* 0x0003e40008018000 */
[----:B-1----:R-:W-:Y:S02]  /*a750*/  UMOV UR40, UR6 ;  /* 0x0000000600287c82 */ /* 0x002fe40008000000 */
[----:B------:R1:W-:Y:S02]  /*a760*/  UTMASTG.4D [UR40], [UR8] ;  /* 0x00000028080073b5 */ /* 0x0003e40008018000 */
[----:B-1----:R0:W-:Y:S02]  /*a770*/  UTMACMDFLUSH ;  /* 0x00000000000079b7 */ /* 0x0021e40000000000 */
.L_x_2612:
[----:B------:R-:W-:Y:S05]  /*a780*/  BSYNC B0 ;  /* 0x0000000000007941 */ /* 0x000fea0003800000 */
.L_x_2611:
[----:B------:R-:W-:-:S04]  /*a790*/  DEPBAR.LE SB0, 0x0 ;  /* 0x000080000000791a */ /* 0x000fc80000000000 */
[----:B------:R-:W-:Y:S05]  /*a7a0*/  BRA `(.L_x_2573) ;  /* 0x0000004000b47947 */ /* 0x000fea0003800000 */
.L_x_2606:
[----:B------:R-:W1:Y:S01]  /*a7b0*/  S2R R0, SR_TID.X ;  /* 0x0000000000007919 */ /* 0x000e620000002100 */
[----:B------:R-:W2:Y:S01]  /*a7c0*/  LDC.64 R6, c[0x0][0x820] ;  /* 0x00020800ff067b82 */ /* 0x000ea20000000a00 */
[----:B------:R-:W-:Y:S01]  /*a7d0*/  IMAD.U32 R9, RZ, RZ, UR43 ;  /* 0x0000002bff097e24 */ /* 0x000fe2000f8e00ff */
[----:B------:R-:W-:Y:S01]  /*a7e0*/  ULOP3.LUT UR4, URZ, UR38, URZ, 0x33, !UPT ;  /* 0x000000263f047292 */ /* 0x000fe2000f8e333f */
[----:B------:R-:W-:Y:S01]  /*a7f0*/  IMAD.U32 R25, RZ, RZ, UR44 ;  /* 0x0000002cff197e24 */ /* 0x000fe2000f8e00ff */
[----:B------:R-:W-:Y:S02]  /*a800*/  BSSY B0, `(.L_x_2613) ;  /* 0x0000036000007945 */ /* 0x000fe40003800000 */
[----:B------:R-:W-:Y:S02]  /*a810*/  SHF.R.S32.HI R9, RZ, 0x1f, R9 ;  /* 0x0000001fff097819 */ /* 0x000fe40000011409 */
[----:B------:R-:W3:Y:S01]  /*a820*/  LDC.64 R18, c[0x0][0x808] ;  /* 0x00020200ff127b82 */ /* 0x000ee20000000a00 */
[----:B------:R-:W-:-:S07]  /*a830*/  SHF.R.S32.HI R25, RZ, 0x1f, R25 ;  /* 0x0000001fff197819 */ /* 0x000fce0000011419 */
[----:B------:R-:W4:Y:S08]  /*a840*/  LDC.64 R14, c[0x0][0x828] ;  /* 0x00020a00ff0e7b82 */ /* 0x000f300000000a00 */
[----:B------:R-:W5:Y:S01]  /*a850*/  LDC R10, c[0x0][0xb2c] ;  /* 0x0002cb00ff0a7b82 */ /* 0x000f620000000800 */
[----:B-1----:R-:W-:-:S07]  /*a860*/  VIADD R3, R0, 0xffffff80 ;  /* 0xffffff8000037836 */ /* 0x002fce0000000000 */
[----:B------:R-:W1:Y:S01]  /*a870*/  LDC.64 R16, c[0x0][0x850] ;  /* 0x00021400ff107b82 */ /* 0x000e620000000a00 */
[----:B---3--:R-:W-:Y:S01]  /*a880*/  VIADD R11, R18, -UR42 ;  /* 0x8000002a120b7c36 */ /* 0x008fe20008000000 */
[----:B------:R-:W-:-:S04]  /*a890*/  SHF.R.S32.HI R0, RZ, 0x1f, R3 ;  /* 0x0000001fff007819 */ /* 0x000fc80000011403 */
[----:B------:R-:W-:Y:S02]  /*a8a0*/  LEA.HI R8, R0, R3, RZ, 0x3 ;  /* 0x0000000300087211 */ /* 0x000fe400078f18ff */
[----:B------:R-:W3:Y:S02]  /*a8b0*/  LDC R23, c[0x0][0x83c] ;  /* 0x00020f00ff177b82 */ /* 0x000ee40000000800 */
[----:B------:R-:W-:-:S04]  /*a8c0*/  LOP3.LUT R0, R8, 0x1ffffff8, RZ, 0xc0, !PT ;  /* 0x1ffffff808007812 */ /* 0x000fc800078ec0ff */
[----:B------:R-:W-:Y:S02]  /*a8d0*/  IADD3 R0, R3, -R0, RZ ;  /* 0x8000000003007210 */ /* 0x000fe40007ffe0ff */
[----:B------:R-:W3:Y:S03]  /*a8e0*/  LDC.64 R20, c[0x0][0x858] ;  /* 0x00021600ff147b82 */ /* 0x000ee60000000a00 */
[----:B------:R-:W-:Y:S02]  /*a8f0*/  IMAD.SHL.U32 R4, R0, 0x8, RZ ;  /* 0x0000000800047824 */ /* 0x000fe400078e00ff */
[----:B--2---:R-:W-:-:S03]  /*a900*/  IMAD R0, R9, R6, RZ ;  /* 0x0000000609007224 */ /* 0x004fc600078e02ff */
[----:B------:R-:W-:Y:S01]  /*a910*/  SHF.R.S32.HI R5, RZ, 0x1f, R4 ;  /* 0x0000001fff057819 */ /* 0x000fe20000011404 */
[----:B------:R-:W-:Y:S02]  /*a920*/  IMAD R7, R7, UR43, R0 ;  /* 0x0000002b07077c24 */ /* 0x000fe4000f8e0200 */
[----:B----4-:R-:W-:Y:S02]  /*a930*/  IMAD R0, R25, R14, RZ ;  /* 0x0000000e19007224 */ /* 0x010fe400078e02ff */
[----:B------:R-:W-:-:S04]  /*a940*/  IMAD.WIDE.U32 R2, R6, UR43, R4 ;  /* 0x0000002b06027c25 */ /* 0x000fc8000f8e0004 */
[----:B------:R-:W-:Y:S01]  /*a950*/  IMAD.MOV.U32 R6, RZ, RZ, R2 ;  /* 0x000000ffff067224 */ /* 0x000fe200078e0002 */
[----:B------:R-:W-:Y:S01]  /*a960*/  SHF.R.S32.HI R2, RZ, 0x3, R8 ;  /* 0x00000003ff027819 */ /* 0x000fe20000011408 */
[----:B------:R-:W-:Y:S01]  /*a970*/  IMAD R15, R15, UR44, R0 ;  /* 0x0000002c0f0f7c24 */ /* 0x000fe2000f8e0200 */
[----:B------:R-:W-:Y:S02]  /*a980*/  IADD3 R7, R3, R7, RZ ;  /* 0x0000000703077210 */ /* 0x000fe40007ffe0ff */
[C---:B------:R-:W-:Y:S01]  /*a990*/  ISETP.GE.AND P2, PT, R2.reuse, R11, PT ;  /* 0x0000000b0200720c */ /* 0x040fe20003f46270 */
[C---:B------:R-:W-:Y:S01]  /*a9a0*/  VIADD R3, R2.reuse, 0x40 ;  /* 0x0000004002037836 */ /* 0x040fe20000000000 */
[C---:B------:R-:W-:Y:S01]  /*a9b0*/  IADD3 R0, R2.reuse, 0x20, RZ ;  /* 0x0000002002007810 */ /* 0x040fe20007ffe0ff */
[----:B------:R-:W-:Y:S01]  /*a9c0*/  VIADD R8, R2, 0x60 ;  /* 0x0000006002087836 */ /* 0x000fe20000000000 */
[----:B------:R-:W-:Y:S01]  /*a9d0*/  ISETP.GE.OR P6, PT, R4, R19, P2 ;  /* 0x000000130400720c */ /* 0x000fe200017c6670 */
[----:B------:R-:W-:Y:S01]  /*a9e0*/  IMAD.WIDE.U32 R12, R14, UR44, R6 ;  /* 0x0000002c0e0c7c25 */ /* 0x000fe2000f8e0006 */
[----:B------:R-:W-:-:S02]  /*a9f0*/  ISETP.GE.AND P3, PT, R0, R11, PT ;  /* 0x0000000b0000720c */ /* 0x000fc40003f66270 */
[-C--:B------:R-:W-:Y:S01]  /*aa00*/  ISETP.GE.AND P0, PT, R3, R11.reuse, PT ;  /* 0x0000000b0300720c */ /* 0x080fe20003f06270 */
[----:B-1----:R-:W-:Y:S01]  /*aa10*/  IMAD R0, R9, R16, RZ ;  /* 0x0000001009007224 */ /* 0x002fe200078e02ff */
[----:B------:R-:W-:Y:S01]  /*aa20*/  ISETP.GE.AND P1, PT, R8, R11, PT ;  /* 0x0000000b0800720c */ /* 0x000fe20003f26270 */
[----:B------:R-:W-:Y:S01]  /*aa30*/  IMAD.WIDE.U32 R8, R16, UR43, R4 ;  /* 0x0000002b10087c25 */ /* 0x000fe2000f8e0004 */
[----:B-----5:R-:W-:Y:S02]  /*aa40*/  IADD3 R11, R10, UR4, RZ ;  /* 0x000000040a0b7c10 */ /* 0x020fe4000fffe0ff */
[----:B------:R-:W-:Y:S01]  /*aa50*/  SHF.R.S32.HI R3, RZ, 0x1f, R2 ;  /* 0x0000001fff037819 */ /* 0x000fe20000011402 */
[----:B------:R-:W-:Y:S01]  /*aa60*/  IMAD R17, R17, UR43, R0 ;  /* 0x0000002b11117c24 */ /* 0x000fe2000f8e0200 */
[CC--:B------:R-:W-:Y:S01]  /*aa70*/  ISETP.GE.OR P4, PT, R4.reuse, R19.reuse, P3 ;  /* 0x000000130400720c */ /* 0x0c0fe20001f86670 */
[----:B------:R-:W-:Y:S01]  /*aa80*/  IMAD.IADD R7, R13, 0x1, R15 ;  /* 0x000000010d077824 */ /* 0x000fe200078e020f */
[----:B------:R-:W-:Y:S01]  /*aa90*/  ISETP.GE.OR P5, PT, R4, R19, P0 ;  /* 0x000000130400720c */ /* 0x000fe200007a6670 */
[----:B------:R-:W-:Y:S01]  /*aaa0*/  IMAD.WIDE R10, R11, 0x80, R2 ;  /* 0x000000800b0a7825 */ /* 0x000fe200078e0202 */
[----:B------:R-:W-:Y:S11]  /*aab0*/  @P6 BRA `(.L_x_2614) ;  /* 0x0000000000286947 */ /* 0x000ff60003800000 */
        /* <DEDUP_REMOVED lines=10> */
.L_x_2614:
[----:B------:R-:W-:Y:S05]  /*ab60*/  BSYNC B0 ;  /* 0x0000000000007941 */ /* 0x000fea0003800000 */
.L_x_2613:
[----:B------:R-:W-:Y:S01]  /*ab70*/  IMAD.IADD R9, R9, 0x1, R17 ;  /* 0x0000000109097824 */ /* 0x000fe200078e0211 */
[----:B------:R-:W-:Y:S01]  /*ab80*/  BSSY B0, `(.L_x_2615) ;  /* 0x0000017000007945 */ /* 0x000fe20003800000 */
[----:B---3--:R-:W-:Y:S01]  /*ab90*/  IMAD R0, R25, R20, RZ ;  /* 0x0000001419007224 */ /* 0x008fe200078e02ff */
        /* <DEDUP_REMOVED lines=21> */
.L_x_2616:
[----:B------:R-:W-:Y:S05]  /*acf0*/  BSYNC B0 ;  /* 0x0000000000007941 */ /* 0x000fea0003800000 */
.L_x_2615:
        /* <DEDUP_REMOVED lines=15> */
.L_x_2618:
[----:B------:R-:W-:Y:S05]  /*adf0*/  BSYNC B0 ;  /* 0x0000000000007941 */ /* 0x000fea0003800000 */
.L_x_2617:
        /* <DEDUP_REMOVED lines=15> */
.L_x_2620:
[----:B------:R-:W-:Y:S05]  /*aef0*/  BSYNC B0 ;  /* 0x0000000000007941 */ /* 0x000fea0003800000 */
.L_x_2619:
[----:B------:R-:W-:Y:S01]  /*af00*/  BSSY B0, `(.L_x_2621) ;  /* 0x000000d000007945 */ /* 0x000fe20003800000 */
[----:B-123--:R-:W-:-:S03]  /*af10*/  IMAD.IADD R5, R9, 0x1, R15 ;  /* 0x0000000109057824 */ /* 0x00efc600078e020f */
[----:B------:R-:W-:Y:S05]  /*af20*/  @P2 BRA `(.L_x_2622) ;  /* 0x0000000000282947 */ /* 0x000fea0003800000 */
        /* <DEDUP_REMOVED lines=10> */
.L_x_2622:
[----:B------:R-:W-:Y:S05]  /*afd0*/  BSYNC B0 ;  /* 0x0000000000007941 */ /* 0x000fea0003800000 */
.L_x_2621:
        /* <DEDUP_REMOVED lines=15> */
.L_x_2624:
[----:B------:R-:W-:Y:S05]  /*b0d0*/  BSYNC B0 ;  /* 0x0000000000007941 */ /* 0x000fea0003800000 */
.L_x_2623:
[----:B------:R-:W-:Y:S04]  /*b0e0*/  BSSY B0, `(.L_x_2625) ;  /* 0x000000f000007945 */ /* 0x000fe80003800000 */
[----:B------:R-:W-:Y:S05]  /*b0f0*/  @P0 BRA `(.L_x_2626) ;  /* 0x0000000000340947 */ /* 0x000fea0003800000 */
[----:B-12---:R-:W-:Y:S01]  /*b100*/  IADD3 R7, P0, R10, 0x40, RZ ;  /* 0x000000400a077810 */ /* 0x006fe20007f1e0ff */
        /* <DEDUP_REMOVED lines=12> */
.L_x_2626:
[----:B------:R-:W-:Y:S05]  /*b1d0*/  BSYNC B0 ;  /* 0x0000000000007941 */ /* 0x000fea0003800000 */
.L_x_2625:
[----:B------:R-:W-:Y:S05]  /*b1e0*/  @P1 BRA `(.L_x_2573) ;  /* 0x0000003800241947 */ /* 0x000fea0003800000 */
[----:B-123--:R-:W-:Y:S01]  /*b1f0*/  IADD3 R7, P0, R10, 0x60, RZ ;  /* 0x000000600a077810 */ /* 0x00efe20007f1e0ff */
        /* <DEDUP_REMOVED lines=13> */
.L_x_2569:
        /* <DEDUP_REMOVED lines=29> */
.L_x_2628:
[----:B------:R-:W-:Y:S01]  /*b4a0*/  ULDC UR9, c[0x0][0xb44] ;  /* 0x0002d10000097ab9 */ /* 0x000fe20000000800 */
[----:B------:R-:W-:Y:S01]  /*b4b0*/  UMOV UR7, UR8 ;  /* 0x0000000800077c82 */ /* 0x000fe20008000000 */
[----:B------:R-:W-:-:S11]  /*b4c0*/  UISETP.NE.AND UP0, UPT, UR9, 0x1, UPT ;  /* 0x000000010900788c */ /* 0x000fd6000bf05270 */
[----:B------:R-:W-:Y:S02]  /*b4d0*/  @UP0 ULDC.64 UR10, c[0x0][0xb48] ;  /* 0x0002d200000a0ab9 */ /* 0x000fe40000000a00 */
[----:B------:R-:W-:-:S04]  /*b4e0*/  UIMAD.WIDE.U32 UR4, UR8, UR10, URZ ;  /* 0x0000000a080472a5 */ /* 0x000fc8000f8e003f */
[----:B------:R-:W-:-:S04]  /*b4f0*/  @UP0 USHF.R.U32.HI UR7, URZ, UR11, UR5 ;  /* 0x0000000b3f070299 */ /* 0x000fc80008011605 */
[----:B------:R-:W-:-:S12]  /*b500*/  UIMAD UR4, UR7, UR9, URZ ;  /* 0x00000009070472a4 */ /* 0x000fd8000f8e023f */
.L_x_2629:
[----:B------:R-:W-:Y:S01]  /*b510*/  ULDC UR17, c[0x0][0xb38] ;  /* 0x0002ce0000117ab9 */ /* 0x000fe20000000800 */
[----:B------:R-:W-:Y:S02]  /*b520*/  UIADD3 UR4, UR8, -UR4, URZ ;  /* 0x8000000408047290 */ /* 0x000fe4000fffe03f */
[----:B------:R-:W-:Y:S01]  /*b530*/  UISETP.NE.AND UP0, UPT, UR17, 0x1, UPT ;  /* 0x000000011100788c */ /* 0x000fe2000bf05270 */
[----:B------:R-:W-:Y:S01]  /*b540*/  ULDC UR5, c[0x0][0xb44] ;  /* 0x0002d10000057ab9 */ /* 0x000fe20000000800 */
[----:B------:R-:W-:Y:S02]  /*b550*/  ULOP3.LUT UR7, URZ, UR7, URZ, 0x33, !UPT ;  /* 0x000000073f077292 */ /* 0x000fe4000f8e333f */
[----:B------:R-:W-:Y:S01]  /*b560*/  UIMAD UR6, UR6, UR5, UR4 ;  /* 0x00000005060672a4 */ /* 0x000fe2000f8e0204 */
[----:B------:R-:W-:Y:S02]  /*b570*/  ULDC UR18, c[0x0][0xb2c] ;  /* 0x0002cb0000127ab9 */ /* 0x000fe40000000800 */
[----:B------:R-:W-:-:S04]  /*b580*/  UIADD3 UR18, UR7, UR18, URZ ;  /* 0x0000001207127290 */ /* 0x000fc8000fffe03f */
        /* <DEDUP_REMOVED lines=12> */
[----:B------:R-:W-:-:S03]  /*b650*/  ULDC UR5, c[0x0][0x74c] ;  /* 0x0001d30000057ab9 */ /* 0x000fc60000000800 */
[----:B------:R-:W-:-:S04]  /*b660*/  UIADD3 UR4, -UR5, UR4, -UR16 ;  /* 0x0000000405047290 */ /* 0x000fc8000fffe910 */
[----:B------:R-:W-:Y:S02]  /*b670*/  UIMAD.WIDE UR6, UR4, 0x2aaaaaab, URZ ;  /* 0x2aaaaaab040678a5 */ /* 0x000fe4000f8e023f */
[----:B------:R-:W-:Y:S02]  /*b680*/  UIADD3 UR4, UR14, 0x5f, URZ ;  /* 0x0000005f0e047890 */ /* 0x000fe4000fffe03f */
[----:B------:R-:W-:Y:S02]  /*b690*/  USHF.R.U32.HI UR6, URZ, 0x1f, UR7 ;  /* 0x0000001f3f067899 */ /* 0x000fe40008011607 */
[----:B------:R-:W-:Y:S02]  /*b6a0*/  UIMAD.WIDE UR4, UR4, 0x2aaaaaab, URZ ;  /* 0x2aaaaaab040478a5 */ /* 0x000fe4000f8e023f */
[----:B------:R-:W-:Y:S02]  /*b6b0*/  ULEA.HI.SX32 UR6, UR7, UR6, 0x1c ;  /* 0x0000000607067291 */ /* 0x000fe4000f8fe23f */
[----:B------:R-:W-:-:S02]  /*b6c0*/  USHF.R.U32.HI UR4, URZ, 0x1f, UR5 ;  /* 0x0000001f3f047899 */ /* 0x000fc40008011605 */
[----:B------:R-:W-:Y:S02]  /*b6d0*/  UISETP.LT.AND UP0, UPT, URZ, UR6, UPT ;  /* 0x000000063f00728c */ /* 0x000fe4000bf01270 */
[----:B------:R-:W-:Y:S02]  /*b6e0*/  ULEA.HI.SX32 UR5, UR5, UR4, 0x1c ;  /* 0x0000000405057291 */ /* 0x000fe4000f8fe23f */
[----:B------:R-:W-:-:S04]  /*b6f0*/  USEL UR8, URZ, UR6, !UP0 ;  /* 0x000000063f087287 */ /* 0x000fc8000c000000 */
[----:B------:R-:W-:-:S06]  /*b700*/  UISETP.GT.AND UP0, UPT, UR5, UR8, UPT ;  /* 0x000000080500728c */ /* 0x000fcc000bf04270 */
[----:B------:R-:W-:-:S13]  /*b710*/  PLOP3.LUT P0, PT, PT, PT, UP0, 0x80, 0x0 ;  /* 0x000000000000781c */ /* 0x000fda0003f0f008 */
[----:B------:R-:W-:Y:S05]  /*b720*/  @!P0 BRA `(.L_x_2573) ;  /* 0x0000003000d48947 */ /* 0x000fea0003800000 */
[----:B------:R-:W-:Y:S01]  /*b730*/  USHF.R.S32.HI UR19, URZ, 0x1f, UR17 ;  /* 0x0000001f3f137899 */ /* 0x000fe20008011411 */
[----:B------:R-:W1:Y:S01]  /*b740*/  S2R R0, SR_TID.X ;  /* 0x0000000000007919 */ /* 0x000e620000002100 */
[----:B------:R-:W-:Y:S01]  /*b750*/  ULDC.64 UR12, c[0x0][0x2d8] ;  /* 0x0000b600000c7ab9 */ /* 0x000fe20000000a00 */
[----:B------:R-:W-:Y:S01]  /*b760*/  USHF.R.S32.HI UR9, URZ, 0x1f, UR10 ;  /* 0x0000001f3f097899 */ /* 0x000fe2000801140a */
[----:B------:R-:W-:Y:S01]  /*b770*/  LOP3.LUT R8, RZ, UR18, RZ, 0x33, !PT ;  /* 0x00000012ff087c12 */ /* 0x000fe2000f8e33ff */
[----:B------:R-:W-:Y:S02]  /*b780*/  UIMAD UR4, UR19, UR12, URZ ;  /* 0x0000000c130472a4 */ /* 0x000fe4000f8e023f */
[----:B------:R-:W-:Y:S02]  /*b790*/  UIMAD.WIDE.U32 UR6, UR17, UR12, URZ ;  /* 0x0000000c110672a5 */ /* 0x000fe4000f8e003f */
[----:B------:R-:W-:Y:S02]  /*b7a0*/  UIMAD UR4, UR17, UR13, UR4 ;  /* 0x0000000d110472a4 */ /* 0x000fe4000f8e0204 */
[----:B------:R-:W-:-:S02]  /*b7b0*/  UIADD3 UR11, UR5, -UR8, URZ ;  /* 0x80000008050b7290 */ /* 0x000fc4000fffe03f */
[----:B------:R-:W-:Y:S01]  /*b7c0*/  UIADD3 UR7, UR7, UR4, URZ ;  /* 0x0000000407077290 */ /* 0x000fe2000fffe03f */
[----:B------:R-:W-:Y:S01]  /*b7d0*/  ULDC.64 UR12, c[0x0][0x2e0] ;  /* 0x0000b800000c7ab9 */ /* 0x000fe20000000a00 */
[----:B------:R-:W-:Y:S02]  /*b7e0*/  UIADD3 UR4, UR16, 0x7f, URZ ;  /* 0x0000007f10047890 */ /* 0x000fe4000fffe03f */
[----:B------:R-:W-:Y:S02]  /*b7f0*/  UIMAD UR9, UR9, UR12, URZ ;  /* 0x0000000c090972a4 */ /* 0x000fe4000f8e023f */
[----:B------:R-:W-:Y:S02]  /*b800*/  UIMAD.WIDE.U32 UR6, UR10, UR12, UR6 ;  /* 0x0000000c0a0672a5 */ /* 0x000fe4000f8e0006 */
[----:B------:R-:W-:Y:S02]  /*b810*/  UIADD3 UR12, UR16, 0xdf, -UR14 ;  /* 0x000000df100c7890 */ /* 0x000fe4000fffe80e */
[----:B------:R-:W-:Y:S01]  /*b820*/  ULOP3.LUT UR14, UR11, 0x1, URZ, 0xc0, !UPT ;  /* 0x000000010b0e7892 */ /* 0x000fe2000f8ec03f */
[----:B------:R-:W-:Y:S01]  /*b830*/  ULDC UR15, c[0x0][0x288] ;  /* 0x0000a200000f7ab9 */ /* 0x000fe20000000800 */
[----:B------:R-:W-:-:S02]  /*b840*/  UIMAD UR9, UR10, UR13, UR9 ;  /* 0x0000000d0a0972a4 */ /* 0x000fc4000f8e0209 */
[----:B------:R-:W-:Y:S02]  /*b850*/  UISETP.NE.U32.AND UP0, UPT, UR14, 0x1, UPT ;  /* 0x000000010e00788c */ /* 0x000fe4000bf05070 */
[----:B------:R-:W-:Y:S02]  /*b860*/  UIMAD UR10, UR10, UR15, URZ ;  /* 0x0000000f0a0a72a4 */ /* 0x000fe4000f8e023f */
[----:B------:R-:W-:Y:S01]  /*b870*/  USHF.R.S32.HI UR11, URZ, 0x1f, UR4 ;  /* 0x0000001f3f0b7899 */ /* 0x000fe20008011404 */
[----:B-1----:R-:W-:Y:S01]  /*b880*/  LOP3.LUT R0, R0, 0x1f, RZ, 0xc0, !PT ;  /* 0x0000001f00007812 */ /* 0x002fe200078ec0ff */
[----:B------:R-:W-:Y:S01]  /*b890*/  UIADD3 UR13, UP1, UR17, UR10, URZ ;  /* 0x0000000a110d7290 */ /* 0x000fe2000ff3e03f */
[----:B------:R-:W-:Y:S01]  /*b8a0*/  PLOP3.LUT P1, PT, PT, PT, UP0, 0x80, 0x0 ;  /* 0x000000000000781c */ /* 0x000fe20003f2f008 */
[----:B------:R-:W-:Y:S01]  /*b8b0*/  ULEA.HI UR11, UR11, UR4, URZ, 0x7 ;  /* 0x000000040b0b7291 */ /* 0x000fe2000f8f383f */
[----:B------:R-:W-:Y:S01]  /*b8c0*/  ULDC UR16, c[0x0][0x760] ;  /* 0x0001d80000107ab9 */ /* 0x000fe20000000800 */
[----:B------:R-:W-:Y:S01]  /*b8d0*/  ELECT P0, URZ, PT ;  /* 0x00000000003f782f */ /* 0x000fe20003800000 */
[----:B------:R-:W-:-:S02]  /*b8e0*/  UIMAD UR14, UR15, UR16, URZ ;  /* 0x000000100f0e72a4 */ /* 0x000fc4000f8e023f */
[----:B------:R-:W-:Y:S02]  /*b8f0*/  ULEA.HI.X.SX32 UR15, UR10, UR19, 0x1, UP1 ;  /* 0x000000130a0f7291 */ /* 0x000fe400088f0e3f */
[----:B------:R-:W-:Y:S02]  /*b900*/  USHF.R.S32.HI UR16, URZ, 0x7, UR11 ;  /* 0x000000073f107899 */ /* 0x000fe4000801140b */
[----:B------:R-:W-:-:S03]  /*b910*/  UIADD3 UR25, UR7, UR9, URZ ;  /* 0x0000000907197290 */ /* 0x000fc6000fffe03f */
[----:B------:R-:W-:Y:S09]  /*b920*/  @P1 BRA `(.L_x_2630) ;  /* 0x0000000400881947 */ /* 0x000ff20003800000 */
        /* <DEDUP_REMOVED lines=8> */
[----:B------:R-:W-:-:S04]  /*b9b0*/  IMAD.U32 R2, RZ, RZ, UR11 ;  /* 0x0000000bff027e24 */ /* 0x000fc8000f8e00ff */
[----:B------:R-:W-:Y:S01]  /*b9c0*/  MOV R3, UR4 ;  /* 0x0000000400037c02 */ /* 0x000fe20008000f00 */
[----:B------:R-:W-:Y:S06]  /*b9d0*/  @P2 BRA `(.L_x_2632) ;  /* 0x0000000000302947 */ /* 0x000fec0003800000 */
[----:B------:R-:W-:-:S04]  /*b9e0*/  UIMAD UR4, UR8, 0x60, UR12 ;  /* 0x00000060080478a4 */ /* 0x000fc8000f8e020c */
[----:B------:R-:W-:-:S04]  /*b9f0*/  USHF.R.S32.HI UR10, URZ, 0x1f, UR4 ;  /* 0x0000001f3f0a7899 */ /* 0x000fc80008011404 */
[----:B------:R-:W-:-:S04]  /*ba00*/  ULEA.HI UR10, UR10, UR4, URZ, 0x7 ;  /* 0x000000040a0a7291 */ /* 0x000fc8000f8f383f */
[----:B------:R-:W-:-:S04]  /*ba10*/  USHF.R.S32.HI UR10, URZ, 0x7, UR10 ;  /* 0x000000073f0a7899 */ /* 0x000fc8000801140a */
[----:B------:R-:W-:-:S04]  /*ba20*/  UISETP.LT.AND UP0, UPT, UR16, UR10, UPT ;  /* 0x0000000a1000728c */ /* 0x000fc8000bf01270 */
[----:B------:R-:W-:-:S06]  /*ba30*/  USEL UR10, UR16, UR10, UP0 ;  /* 0x0000000a100a7287 */ /* 0x000fcc0008000000 */
[----:B------:R-:W-:-:S07]  /*ba40*/  VIADD R5, R8, UR10 ;  /* 0x0000000a08057c36 */ /* 0x000fce0008000000 */
.L_x_2633:
[----:B------:R-:W2:Y:S04]  /*ba50*/  LDG.E.STRONG.GPU R4, desc[UR36][R2.64] ;  /* 0x0000002402047981 */ /* 0x000ea8000c1ef900 */
[----:B--2---:R-:W-:Y:S01]  /*ba60*/  CCTL.IVALL ;  /* 0x00000000ff00798f */ /* 0x004fe20002000000 */
[----:B------:R-:W-:Y:S05]  /*ba70*/  YIELD ;  /* 0x0000000000007946 */ /* 0x000fea0003800000 */
[----:B------:R-:W-:-:S13]  /*ba80*/  ISETP.NE.AND P1, PT, R4, R5, PT ;  /* 0x000000050400720c */ /* 0x000fda0003f25270 */
[----:B------:R-:W-:Y:S05]  /*ba90*/  @P1 BRA `(.L_x_2633) ;  /* 0xfffffffc00ec1947 */ /* 0x000fea000383ffff */
.L_x_2632:
[----:B------:R-:W-:Y:S05]  /*baa0*/  BSYNC B0 ;  /* 0x0000000000007941 */ /* 0x000fea0003800000 */
.L_x_2631:
[----:B------:R-:W-:-:S03]  /*bab0*/  UMOV UR4, 0xffffffff ;  /* 0xffffffff00047882 */ /* 0x000fc60000000000 */
[----:B------:R-:W-:Y:S05]  /*bac0*/  BRA.DIV UR4, `(.L_x_2634) ;  /* 0x0000003204747947 */ /* 0x000fea000b800000 */
[----:B------:R-:W-:Y:S01]  /*bad0*/  NOP ;  /* 0x0000000000007918 */ /* 0x000fe20000000000 */
.L_x_2703:
[----:B------:R-:W-:Y:S01]  /*bae0*/  IMAD.U32 R9, RZ, RZ, UR8 ;  /* 0x00000008ff097e24 */ /* 0x000fe2000f8e00ff */
[----:B------:R-:W-:Y:S05]  /*baf0*/  WARPSYNC.ALL ;  /* 0x0000000000007948 */ /* 0x000fea0003800000 */
[----:B------:R-:W-:Y:S01]  /*bb00*/  BAR.SYNC.DEFER_BLOCKING 0xd, 0xa0 ;  /* 0x0342800000007b1d */ /* 0x000fe20000010000 */
[----:B------:R-:W-:-:S05]  /*bb10*/  IMAD R9, R9, 0x1800, RZ ;  /* 0x0000180009097824 */ /* 0x000fca00078e02ff */
[----:B------:R-:W-:Y:S04]  /*bb20*/  BSSY B0, `(.L_x_2635) ;  /* 0x0000012000007945 */ /* 0x000fe80003800000 */
[----:B------:R-:W-:Y:S05]  /*bb30*/  @!P0 BRA `(.L_x_2636) ;  /* 0x0000000000408947 */ /* 0x000fea0003800000 */
[----:B------:R-:W1:Y:S01]  /*bb40*/  LDC.64 R6, c[0x0][0x2c0] ;  /* 0x0000b000ff067b82 */ /* 0x000e620000000a00 */
[----:B------:R-:W-:Y:S01]  /*bb50*/  IADD3 R5, P1, R9, UR6, RZ ;  /* 0x0000000609057c10 */ /* 0x000fe2000ff3e0ff */
[----:B------:R-:W-:Y:S01]  /*bb60*/  UMOV UR4, 0x400 ;  /* 0x0000040000047882 */ /* 0x000fe20000000000 */
[----:B------:R-:W-:Y:S01]  /*bb70*/  UMOV UR20, 0x0 ;  /* 0x0000000000147882 */ /* 0x000fe20000000000 */
[----:B------:R-:W-:-:S04]  /*bb80*/  UMOV UR21, 0x14f00000 ;  /* 0x14f0000000157882 */ /* 0x000fc80000000000 */
[----:B------:R-:W2:Y:S01]  /*bb90*/  S2UR UR10, SR_CgaCtaId ;  /* 0x00000000000a79c3 */ /* 0x000ea20000008800 */
[----:B-1----:R-:W-:Y:S02]  /*bba0*/  LEA R4, P3, R5, R6, 0x2 ;  /* 0x0000000605047211 */ /* 0x002fe400078610ff */
[----:B------:R-:W-:Y:S02]  /*bbb0*/  LEA.HI.X.SX32 R6, R9, UR25, 0x1, P1 ;  /* 0x0000001909067c11 */ /* 0x000fe400088f0eff */
[----:B------:R-:W-:Y:S02]  /*bbc0*/  R2UR UR18, R4 ;  /* 0x00000000041272ca */ /* 0x000fe400000e0000 */
[----:B------:R-:W-:Y:S01]  /*bbd0*/  LEA.HI.X R5, R5, R7, R6, 0x2, P3 ;  /* 0x0000000705057211 */ /* 0x000fe200018f1406 */
[----:B--2---:R-:W-:-:S03]  /*bbe0*/  ULEA UR4, UR10, UR4, 0x18 ;  /* 0x000000040a047291 */ /* 0x004fc6000f8ec03f */
[----:B------:R-:W-:Y:S01]  /*bbf0*/  R2UR UR19, R5 ;  /* 0x00000000051372ca */ /* 0x000fe200000e0000 */
[----:B------:R-:W-:Y:S01]  /*bc00*/  UMOV UR10, 0x300 ;  /* 0x00000300000a7882 */ /* 0x000fe20000000000 */
[----:B------:R-:W-:-:S11]  /*bc10*/  UIADD3 UR4, UR4, 0x8000, URZ ;  /* 0x0000800004047890 */ /* 0x000fd6000fffe03f */
[----:B------:R1:W-:Y:S02]  /*bc20*/  UBLKRED.G.S.ADD.F32.RN [UR18], [UR4], UR10, desc[UR20] ;  /* 0x00001412040073bb */ /* 0x0003e400080a140a */
[----:B-1----:R0:W-:Y:S02]  /*bc30*/  UTMACMDFLUSH ;  /* 0x00000000000079b7 */ /* 0x0021e40000000000 */
.L_x_2636:
[----:B------:R-:W-:Y:S05]  /*bc40*/  BSYNC B0 ;  /* 0x0000000000007941 */ /* 0x000fea0003800000 */
.L_x_2635:
        /* <DEDUP_REMOVED lines=20> */
.L_x_2638:
[----:B------:R-:W-:Y:S05]  /*bd90*/  BSYNC B0 ;  /* 0x0000000000007941 */ /* 0x000fea0003800000 */
.L_x_2637:
[----:B------:R-:W-:Y:S06]  /*bda0*/  BAR.ARV 0xa, 0xa0 ;  /* 0x0282800000007b1d */ /* 0x000fec0000002000 */
[----:B------:R-:W-:Y:S04]  /*bdb0*/  BSSY B0, `(.L_x_2639) ;  /* 0x0000003000007945 */ /* 0x000fe80003800000 */
[----:B------:R-:W-:Y:S05]  /*bdc0*/  @!P0 BRA `(.L_x_2640) ;  /* 0x0000000000048947 */ /* 0x000fea0003800000 */
[----:B------:R-:W-:-:S04]  /*bdd0*/  DEPBAR.LE SB0, 0x0 ;  /* 0x000080000000791a */ /* 0x000fc80000000000 */
.L_x_2640:
[----:B------:R-:W-:Y:S05]  /*bde0*/  BSYNC B0 ;  /* 0x0000000000007941 */ /* 0x000fea0003800000 */
.L_x_2639:
        /* <DEDUP_REMOVED lines=19> */
.L_x_2642:
[----:B------:R-:W-:Y:S05]  /*bf20*/  BSYNC B0 ;  /* 0x0000000000007941 */ /* 0x000fea0003800000 */
.L_x_2641:
[----:B------:R-:W-:Y:S01]  /*bf30*/  UIADD3 UR17, UR8, 0x1, URZ ;  /* 0x0000000108117890 */ /* 0x000fe2000fffe03f */
[----:B------:R-:W-:Y:S11]  /*bf40*/  BRA `(.L_x_2643) ;  /* 0x0000000000047947 */ /* 0x000ff60003800000 */
.L_x_2630:
[----:B------:R-:W-:-:S05]  /*bf50*/  UMOV UR17, UR8 ;  /* 0x0000000800117c82 */ /* 0x000fca0008000000 */
.L_x_2643:
[----:B------:R-:W-:-:S04]  /*bf60*/  UIADD3 UR4, UR8, 0x1, URZ ;  /* 0x0000000108047890 */ /* 0x000fc8000fffe03f */
[----:B------:R-:W-:-:S06]  /*bf70*/  UISETP.NE.AND UP0, UPT, UR5, UR4, UPT ;  /* 0x000000040500728c */ /* 0x000fcc000bf05270 */
[----:B------:R-:W-:-:S13]  /*bf80*/  PLOP3.LUT P1, PT, PT, PT, UP0, 0x80, 0x0 ;  /* 0x000000000000781c */ /* 0x000fda0003f2f008 */
[----:B------:R-:W-:Y:S05]  /*bf90*/  @!P1 BRA `(.L_x_2573) ;  /* 0x0000002800b89947 */ /* 0x000fea0003800000 */
[----:B------:R-:W-:Y:S01]  /*bfa0*/  ULDC.64 UR10, c[0x0][0x2c0] ;  /* 0x0000b000000a7ab9 */ /* 0x000fe20000000a00 */
[----:B------:R-:W-:Y:S02]  /*bfb0*/  UIADD3 UR21, UR9, UR7, URZ ;  /* 0x0000000709157290 */ /* 0x000fe4000fffe03f */
[----:B------:R-:W-:Y:S01]  /*bfc0*/  ULEA UR20, UP0, UR6, UR10, 0x2 ;  /* 0x0000000a06147291 */ /* 0x000fe2000f80103f */
[----:B------:R-:W-:Y:S01]  /*bfd0*/  UMOV UR22, UR17 ;  /* 0x0000001100167c82 */ /* 0x000fe20008000000 */
[----:B------:R-:W-:Y:S02]  /*bfe0*/  UMOV UR4, URZ ;  /* 0x0000003f00047c82 */ /* 0x000fe40008000000 */
[----:B------:R-:W-:Y:S02]  /*bff0*/  ULEA.HI.X UR21, UR6, UR11, UR21, 0x2, UP0 ;  /* 0x0000000b06157291 */ /* 0x000fe400080f1415 */
[----:B------:R-:W-:-:S04]  /*c000*/  UIADD3 UR20, UP0, UR20, 0x3000, URZ ;  /* 0x0000300014147890 */ /* 0x000fc8000ff1e03f */
[----:B------:R-:W-:-:S12]  /*c010*/  UIADD3.X UR21, URZ, UR21, URZ, UP0, !UPT ;  /* 0x000000153f157290 */ /* 0x000fd800087fe43f */
.L_x_2668:
[----:B------:R-:W-:Y:S01]  /*c020*/  UIMAD UR23, UR14, UR17, URZ ;  /* 0x000000110e1772a4 */ /* 0x000fe2000f8e023f */
[----:B------:R-:W-:Y:S01]  /*c030*/  ISETP.NE.AND P2, PT, R0, RZ, PT ;  /* 0x000000ff0000720c */ /* 0x000fe20003f45270 */
[----:B------:R-:W-:Y:S01]  /*c040*/  ULDC.64 UR10, c[0x0][0x768] ;  /* 0x0001da00000a7ab9 */ /* 0x000fe20000000a00 */
[----:B------:R-:W-:Y:S01]  /*c050*/  UIMAD UR28, UR17, 0x60, UR12 ;  /* 0x00000060111c78a4 */ /* 0x000fe2000f8e020c */
        /* <DEDUP_REMOVED lines=8> */
[----:B------:R-:W-:-:S04]  /*c0e0*/  USHF.R.S32.HI UR18, URZ, 0x1f, UR28 ;  /* 0x0000001f3f127899 */ /* 0x000fc8000801141c */
[----:B------:R-:W-:-:S04]  /*c0f0*/  ULEA.HI UR18, UR18, UR28, URZ, 0x7 ;  /* 0x0000001c12127291 */ /* 0x000fc8000f8f383f */
[----:B------:R-:W-:-:S04]  /*c100*/  USHF.R.S32.HI UR18, URZ, 0x7, UR18 ;  /* 0x000000073f127899 */ /* 0x000fc80008011412 */
[----:B------:R-:W-:-:S04]  /*c110*/  UISETP.LT.AND UP0, UPT, UR16, UR18, UPT ;  /* 0x000000121000728c */ /* 0x000fc8000bf01270 */
[----:B------:R-:W-:-:S06]  /*c120*/  USEL UR18, UR16, UR18, UP0 ;  /* 0x0000001210127287 */ /* 0x000fcc0008000000 */
[----:B------:R-:W-:-:S07]  /*c130*/  VIADD R5, R8, UR18 ;  /* 0x0000001208057c36 */ /* 0x000fce0008000000 */
.L_x_2646:
[----:B------:R-:W2:Y:S04]  /*c140*/  LDG.E.STRONG.GPU R4, desc[UR36][R2.64] ;  /* 0x0000002402047981 */ /* 0x000ea8000c1ef900 */
[----:B--2---:R-:W-:Y:S01]  /*c150*/  CCTL.IVALL ;  /* 0x00000000ff00798f */ /* 0x004fe20002000000 */
[----:B------:R-:W-:Y:S05]  /*c160*/  YIELD ;  /* 0x0000000000007946 */ /* 0x000fea0003800000 */
[----:B------:R-:W-:-:S13]  /*c170*/  ISETP.NE.AND P1, PT, R4, R5, PT ;  /* 0x000000050400720c */ /* 0x000fda0003f25270 */
[----:B------:R-:W-:Y:S05]  /*c180*/  @P1 BRA `(.L_x_2646) ;  /* 0xfffffffc00ec1947 */ /* 0x000fea000383ffff */
.L_x_2645:
[----:B------:R-:W-:Y:S05]  /*c190*/  BSYNC B0 ;  /* 0x0000000000007941 */ /* 0x000fea0003800000 */
.L_x_2644:
[----:B------:R-:W-:-:S03]  /*c1a0*/  UMOV UR18, 0xffffffff ;  /* 0xffffffff00127882 */ /* 0x000fc60000000000 */
[----:B------:R-:W-:Y:S05]  /*c1b0*/  BRA.DIV UR18, `(.L_x_2647) ;  /* 0x0000002a12d47947 */ /* 0x000fea000b800000 */
[----:B------:R-:W-:Y:S01]  /*c1c0*/  NOP ;  /* 0x0000000000007918 */ /* 0x000fe20000000000 */
.L_x_2706:
[----:B------:R-:W-:Y:S05]  /*c1d0*/  WARPSYNC.ALL ;  /* 0x0000000000007948 */ /* 0x000fea0003800000 */
[----:B------:R-:W-:Y:S06]  /*c1e0*/  BAR.SYNC.DEFER_BLOCKING 0xd, 0xa0 ;  /* 0x0342800000007b1d */ /* 0x000fec0000010000 */
[----:B------:R-:W-:Y:S04]  /*c1f0*/  BSSY B0, `(.L_x_2648) ;  /* 0x0000011000007945 */ /* 0x000fe80003800000 */
[----:B------:R-:W-:Y:S05]  /*c200*/  @!P0 BRA `(.L_x_2649) ;  /* 0x00000000003c8947 */ /* 0x000fea0003800000 */
[----:B------:R-:W1:Y:S01]  /*c210*/  S2UR UR24, SR_CgaCtaId ;  /* 0x00000000001879c3 */ /* 0x000e620000008800 */
[----:B------:R-:W-:Y:S01]  /*c220*/  UIMAD UR18, UR17, 0x1800, URZ ;  /* 0x00001800111278a4 */ /* 0x000fe2000f8e023f */
        /* <DEDUP_REMOVED lines=13> */
.L_x_2649:
[----:B------:R-:W-:Y:S05]  /*c300*/  BSYNC B0 ;  /* 0x0000000000007941 */ /* 0x000fea0003800000 */
.L_x_2648:
[----:B------:R-:W-:Y:S01]  /*c310*/  UIMAD UR18, UR22, 0x1800, UR4 ;  /* 0x00001800161278a4 */ /* 0x000fe2000f8e0204 */
        /* <DEDUP_REMOVED lines=14> */
.L_x_2651:
[----:B------:R-:W-:Y:S05]  /*c400*/  BSYNC B0 ;  /* 0x0000000000007941 */ /* 0x000fea0003800000 */
.L_x_2650:
[----:B------:R-:W-:Y:S06]  /*c410*/  BAR.ARV 0xa, 0xa0 ;  /* 0x0282800000007b1d */ /* 0x000fec0000002000 */
[----:B------:R-:W-:Y:S04]  /*c420*/  BSSY B0, `(.L_x_2652) ;  /* 0x0000003000007945 */ /* 0x000fe80003800000 */
[----:B------:R-:W-:Y:S05]  /*c430*/  @!P0 BRA `(.L_x_2653) ;  /* 0x0000000000048947 */ /* 0x000fea0003800000 */
[----:B------:R-:W-:-:S04]  /*c440*/  DEPBAR.LE SB0, 0x0 ;  /* 0x000080000000791a */ /* 0x000fc80000000000 */
.L_x_2653:
[----:B------:R-:W-:Y:S05]  /*c450*/  BSYNC B0 ;  /* 0x0000000000007941 */ /* 0x000fea0003800000 */
.L_x_2652:
        /* <DEDUP_REMOVED lines=19> */
.L_x_2655:
[----:B------:R-:W-:Y:S05]  /*c590*/  BSYNC B0 ;  /* 0x0000000000007941 */ /* 0x000fea0003800000 */
.L_x_2654:
        /* <DEDUP_REMOVED lines=9> */
[----:B------:R-:W-:-:S04]  /*c630*/  UIADD3 UR10, UR28, 0x60, URZ ;  /* 0x000000601c0a7890 */ /* 0x000fc8000fffe03f */
[----:B------:R-:W-:-:S04]  /*c640*/  USHF.R.S32.HI UR11, URZ, 0x1f, UR10 ;  /* 0x0000001f3f0b7899 */ /* 0x000fc8000801140a */
[----:B------:R-:W-:-:S04]  /*c650*/  ULEA.HI UR11, UR11, UR10, URZ, 0x7 ;  /* 0x0000000a0b0b7291 */ /* 0x000fc8000f8f383f */
[----:B------:R-:W-:-:S04]  /*c660*/  USHF.R.S32.HI UR11, URZ, 0x7, UR11 ;  /* 0x000000073f0b7899 */ /* 0x000fc8000801140b */
[----:B------:R-:W-:-:S04]  /*c670*/  UISETP.LT.AND UP0, UPT, UR16, UR11, UPT ;  /* 0x0000000b1000728c */ /* 0x000fc8000bf01270 */
[----:B------:R-:W-:-:S06]  /*c680*/  USEL UR11, UR16, UR11, UP0 ;  /* 0x0000000b100b7287 */ /* 0x000fcc0008000000 */
[----:B------:R-:W-:-:S07]  /*c690*/  VIADD R5, R8, UR11 ;  /* 0x0000000b08057c36 */ /* 0x000fce0008000000 */
.L_x_2658:
[----:B------:R-:W2:Y:S04]  /*c6a0*/  LDG.E.STRONG.GPU R4, desc[UR36][R2.64] ;  /* 0x0000002402047981 */ /* 0x000ea8000c1ef900 */
[----:B--2---:R-:W-:Y:S01]  /*c6b0*/  CCTL.IVALL ;  /* 0x00000000ff00798f */ /* 0x004fe20002000000 */
[----:B------:R-:W-:Y:S05]  /*c6c0*/  YIELD ;  /* 0x0000000000007946 */ /* 0x000fea0003800000 */
[----:B------:R-:W-:-:S13]  /*c6d0*/  ISETP.NE.AND P1, PT, R4, R5, PT ;  /* 0x000000050400720c */ /* 0x000fda0003f25270 */
[----:B------:R-:W-:Y:S05]  /*c6e0*/  @P1 BRA `(.L_x_2658) ;  /* 0xfffffffc00ec1947 */ /* 0x000fea000383ffff */
.L_x_2657:
[----:B------:R-:W-:Y:S05]  /*c6f0*/  BSYNC B0 ;  /* 0x0000000000007941 */ /* 0x000fea0003800000 */
.L_x_2656:
[----:B------:R-:W-:-:S03]  /*c700*/  UMOV UR10, 0xffffffff ;  /* 0xffffffff000a7882 */ /* 0x000fc60000000000 */
[----:B------:R-:W-:Y:S05]  /*c710*/  BRA.DIV UR10, `(.L_x_2659) ;  /* 0x000000260a987947 */ /* 0x000fea000b800000 */
[----:B------:R-:W-:Y:S01]  /*c720*/  NOP ;  /* 0x0000000000007918 */ /* 0x000fe20000000000 */
.L_x_2709:
        /* <DEDUP_REMOVED lines=15> */
.L_x_2661:
[----:B------:R-:W-:Y:S05]  /*c820*/  BSYNC B0 ;  /* 0x0000000000007941 */ /* 0x000fea0003800000 */
.L_x_2660:
        /* <DEDUP_REMOVED lines=15> */
.L_x_2663:
[----:B------:R-:W-:Y:S05]  /*c920*/  BSYNC B0 ;  /* 0x0000000000007941 */ /* 0x000fea0003800000 */
.L_x_2662:
[----:B------:R-:W-:Y:S06]  /*c930*/  BAR.ARV 0xa, 0xa0 ;  /* 0x0282800000007b1d */ /* 0x000fec0000002000 */
[----:B------:R-:W-:Y:S04]  /*c940*/  BSSY B0, `(.L_x_2664) ;  /* 0x0000003000007945 */ /* 0x000fe80003800000 */
[----:B------:R-:W-:Y:S05]  /*c950*/  @!P0 BRA `(.L_x_2665) ;  /* 0x0000000000048947 */ /* 0x000fea0003800000 */
[----:B------:R-:W-:-:S04]  /*c960*/  DEPBAR.LE SB0, 0x0 ;  /* 0x000080000000791a */ /* 0x000fc80000000000 */
.L_x_2665:
[----:B------:R-:W-:Y:S05]  /*c970*/  BSYNC B0 ;  /* 0x0000000000007941 */ /* 0x000fea0003800000 */
.L_x_2664:
        /* <DEDUP_REMOVED lines=19> */
.L_x_2667:
[----:B------:R-:W-:Y:S05]  /*cab0*/  BSYNC B0 ;  /* 0x0000000000007941 */ /* 0x000fea0003800000 */
.L_x_2666:
[----:B------:R-:W-:Y:S02]  /*cac0*/  UIADD3 UR17, UR17, 0x2, URZ ;  /* 0x0000000211117890 */ /* 0x000fe4000fffe03f */
[----:B------:R-:W-:Y:S02]  /*cad0*/  UIADD3 UR4, UR4, 0x3000, URZ ;  /* 0x0000300004047890 */ /* 0x000fe4000fffe03f */
[----:B------:R-:W-:-:S06]  /*cae0*/  UISETP.GE.AND UP0, UPT, UR17, UR5, UPT ;  /* 0x000000051100728c */ /* 0x000fcc000bf06270 */
[----:B------:R-:W-:-:S13]  /*caf0*/  PLOP3.LUT P1, PT, PT, PT, UP0, 0x80, 0x0 ;  /* 0x000000000000781c */ /* 0x000fda0003f2f008 */
[----:B------:R-:W-:Y:S05]  /*cb00*/  @!P1 BRA `(.L_x_2668) ;  /* 0xfffffff400449947 */ /* 0x000fea000383ffff */
[----:B------:R-:W-:Y:S05]  /*cb10*/  BRA `(.L_x_2573) ;  /* 0x0000001c00d87947 */ /* 0x000fea0003800000 */
.L_x_2627:
        /* <DEDUP_REMOVED lines=21> */
.L_x_2669:
[----:B------:R-:W-:Y:S01]  /*cc70*/  ULDC UR9, c[0x0][0xb44] ;  /* 0x0002d10000097ab9 */ /* 0x000fe20000000800 */
[----:B------:R-:W-:Y:S01]  /*cc80*/  UMOV UR7, UR8 ;  /* 0x0000000800077c82 */ /* 0x000fe20008000000 */
[----:B------:R-:W-:-:S11]  /*cc90*/  UISETP.NE.AND UP0, UPT, UR9, 0x1, UPT ;  /* 0x000000010900788c */ /* 0x000fd6000bf05270 */
[----:B------:R-:W-:Y:S02]  /*cca0*/  @UP0 ULDC.64 UR10, c[0x0][0xb48] ;  /* 0x0002d200000a0ab9 */ /* 0x000fe40000000a00 */
[----:B------:R-:W-:-:S04]  /*ccb0*/  UIMAD.WIDE.U32 UR4, UR8, UR10, URZ ;  /* 0x0000000a080472a5 */ /* 0x000fc8000f8e003f */
[----:B------:R-:W-:-:S04]  /*ccc0*/  @UP0 USHF.R.U32.HI UR7, URZ, UR11, UR5 ;  /* 0x0000000b3f070299 */ /* 0x000fc80008011605 */
[----:B------:R-:W-:-:S12]  /*ccd0*/  UIMAD UR4, UR7, UR9, URZ ;  /* 0x00000009070472a4 */ /* 0x000fd8000f8e023f */
.L_x_2670:
        /* <DEDUP_REMOVED lines=17> */
[----:B------:R-:W-:Y:S01]  /*cdf0*/  ULOP3.LUT UR7, URZ, UR7, URZ, 0x33, !UPT ;  /* 0x000000073f077292 */ /* 0x000fe2000f8e333f */
[----:B------:R-:W-:-:S03]  /*ce00*/  ULDC UR4, c[0x0][0xb2c] ;  /* 0x0002cb0000047ab9 */ /* 0x000fc60000000800 */
[----:B------:R-:W-:-:S03]  /*ce10*/  UIADD3 UR7, UR7, UR4, URZ ;  /* 0x0000000407077290 */ /* 0x000fc6000fffe03f */
[----:B------:R-:W1:Y:S01]  /*ce20*/  LDC R2, c[0x0][0x290] ;  /* 0x0000a400ff027b82 */ /* 0x000e620000000800 */
[----:B------:R-:W-:Y:S01]  /*ce30*/  USHF.L.U32 UR11, UR7, 0x7, URZ ;  /* 0x00000007070b7899 */ /* 0x000fe2000800063f */
[----:B------:R-:W-:-:S05]  /*ce40*/  ULDC UR4, c[0x0][0x74c] ;  /* 0x0001d30000047ab9 */ /* 0x000fca0000000800 */
        /* <DEDUP_REMOVED lines=56> */
.L_x_2710:
        /* <DEDUP_REMOVED lines=12> */
.L_x_2674:
        /* <DEDUP_REMOVED lines=68> */
[----:B------:R-:W-:Y:S01]  /*d6d0*/  MOV R13, R5 ;  /* 0x00000005000d7202 */ /* 0x000fe20000000f00 */
[----:B------:R-:W-:-:S07]  /*d6e0*/  IMAD.MOV.U32 R8, RZ, RZ, 0x1 ;  /* 0x00000001ff087424 */ /* 0x000fce00078e00ff */
.L_x_2685:
[----:B--23--:R-:W-:-:S04]  /*d6f0*/  SHF.L.U32 R17, R8, 0x1f, RZ ;  /* 0x0000001f08117819 */ /* 0x00cfc800000006ff */
[----:B------:R-:W2:Y:S02]  /*d700*/  SYNCS.PHASECHK.TRANS64.TRYWAIT P1, [R0+URZ+0x26840], R17 ;  /* 0x02684011000075a7 */ /* 0x000ea4000802017f */
[----:B--2---:R-:W-:Y:S05]  /*d710*/  @!P1 BRA `(.L_x_2677) ;  /* 0x0000001400c89947 */ /* 0x004fea0003800000 */
.L_x_2711:
[----:B------:R-:W-:Y:S05]  /*d720*/  @P0 BRA `(.L_x_2678) ;  /* 0x00000000001c0947 */ /* 0x000fea0003800000 */
[----:B------:R-:W3:Y:S01]  /*d730*/  S2R R2, SR_TID.X ;  /* 0x0000000000027919 */ /* 0x000ee20000002100 */
[----:B------:R-:W-:-:S04]  /*d740*/  MOV R3, 0x3180 ;  /* 0x0000318000037802 */ /* 0x000fc80000000f00 */
[----:B------:R4:W-:Y:S01]  /*d750*/  SYNCS.ARRIVE.TRANS64 RZ, [R0+URZ+0x26830], R3 ;  /* 0x0268300300ff79a7 */ /* 0x0009e2000800003f */
[----:B---3--:R-:W-:-:S04]  /*d760*/  LOP3.LUT R2, R2, 0x1f, RZ, 0xc0, !PT ;  /* 0x0000001f02027812 */ /* 0x008fc800078ec0ff */
[----:B------:R-:W-:-:S13]  /*d770*/  ISETP.NE.AND P1, PT, R2, RZ, PT ;  /* 0x000000ff0200720c */ /* 0x000fda0003f25270 */
[----:B----4-:R-:W-:Y:S05]  /*d780*/  @!P1 BRA `(.L_x_2678) ;  /* 0x0000000000049947 */ /* 0x010fea0003800000 */
[----:B------:R-:W-:Y:S01]  /*d790*/  BPT.TRAP 0x1 ;  /* 0x000000040000795c */ /* 0x000fe20000300000 */
.L_x_2678:
        /* <DEDUP_REMOVED lines=29> */
.L_x_2712:
        /* <DEDUP_REMOVED lines=8> */
.L_x_2680:
[----:B------:R-:W3:Y:S01]  /*d9f0*/  LDL.64 R2, [R1] ;  /* 0x0000000001027983 */ /* 0x000ee20000100a00 */
[----:B------:R-:W-:Y:S01]  /*da00*/  VIADD R19, R18, 0x60 ;  /* 0x0000006012137836 */ /* 0x000fe20000000000 */
[----:B------:R-:W-:Y:S02]  /*da10*/  ULDC.64 UR4, c[0x0][0x700] ;  /* 0x0001c00000047ab9 */ /* 0x000fe40000000a00 */
[----:B------:R-:W-:Y:S02]  /*da20*/  MOV R9, UR4 ;  /* 0x0000000400097c02 */ /* 0x000fe40008000f00 */
[----:B---3--:R-:W-:-:S04]  /*da30*/  IADD3 R2, P1, R19, R2, RZ ;  /* 0x0000000213027210 */ /* 0x008fc80007f3e0ff */
[----:B------:R-:W-:-:S04]  /*da40*/  LEA R3, P2, R2, R9, 0x2 ;  /* 0x0000000902037211 */ /* 0x000fc800078410ff */
[----:B------:R-:W-:Y:S02]  /*da50*/  R2UR UR14, R3 ;  /* 0x00000000030e72ca */ /* 0x000fe400000e0000 */
[----:B------:R-:W3:Y:S01]  /*da60*/  LDL R3, [R1+0x8] ;  /* 0x0000080001037983 */ /* 0x000ee20000100800 */
[----:B------:R-:W-:Y:S01]  /*da70*/  SHF.R.S32.HI R20, RZ, 0x1f, R19 ;  /* 0x0000001fff147819 */ /* 0x000fe20000011413 */
[----:B------:R-:W-:Y:S01]  /*da80*/  IMAD.U32 R10, RZ, RZ, UR5 ;  /* 0x00000005ff0a7e24 */ /* 0x000fe2000f8e00ff */
[----:B------:R-:W-:Y:S01]  /*da90*/  R2UR UR8, R0 ;  /* 0x00000000000872ca */ /* 0x000fe200000e0000 */
[----:B------:R-:W-:Y:S01]  /*daa0*/  UMOV UR6, 0x0 ;  /* 0x0000000000067882 */ /* 0x000fe20000000000 */
[----:B------:R-:W-:Y:S01]  /*dab0*/  R2UR UR19, R19 ;  /* 0x00000000131372ca */ /* 0x000fe200000e0000 */
[----:B------:R-:W-:Y:S01]  /*dac0*/  UMOV UR7, 0x14f00000 ;  /* 0x14f0000000077882 */ /* 0x000fe20000000000 */
[----:B------:R-:W-:Y:S01]  /*dad0*/  UMOV UR18, URZ ;  /* 0x0000003f00127c82 */ /* 0x000fe20008000000 */
[----:B------:R-:W-:-:S08]  /*dae0*/  UMOV UR10, 0x18 ;  /* 0x00000018000a7882 */ /* 0x000fd00000000000 */
[----:B------:R-:W-:Y:S02]  /*daf0*/  UIADD3 UR16, UR8, 0x11000, URZ ;  /* 0x0001100008107890 */ /* 0x000fe4000fffe03f */
[----:B------:R-:W-:Y:S02]  /*db00*/  UIADD3 UR17, UR8, 0x26818, URZ ;  /* 0x0002681808117890 */ /* 0x000fe4000fffe03f */
[----:B------:R-:W-:-:S05]  /*db10*/  UIADD3 UR8, UR8, 0x1a200, URZ ;  /* 0x0001a20008087890 */ /* 0x000fca000fffe03f */
[----:B------:R-:W-:Y:S01]  /*db20*/  UMOV UR9, UR17 ;  /* 0x0000001100097c82 */ /* 0x000fe20008000000 */
[----:B---3--:R-:W-:-:S04]  /*db30*/  IADD3.X R3, R20, R3, RZ, P1, !PT ;  /* 0x0000000314037210 */ /* 0x008fc80000ffe4ff */
[----:B------:R-:W-:-:S04]  /*db40*/  LEA.HI.X R2, R2, R10, R3, 0x2, P2 ;  /* 0x0000000a02027211 */ /* 0x000fc800010f1403 */
[----:B------:R-:W-:Y:S02]  /*db50*/  R2UR UR15, R2 ;  /* 0x00000000020f72ca */ /* 0x000fe400000e0000 */
[----:B------:R-:W-:-:S04]  /*db60*/  IADD3 R2, P1, R11, 0xf0, RZ ;  /* 0x000000f00b027810 */ /* 0x000fc80007f3e0ff */
[----:B------:R-:W-:Y:S01]  /*db70*/  R2UR UR4, R2 ;  /* 0x00000000020472ca */ /* 0x000fe200000e0000 */
[----:B------:R-:W-:-:S05]  /*db80*/  IMAD.X R3, RZ, RZ, R12, P1 ;  /* 0x000000ffff037224 */ /* 0x000fca00008e060c */
[----:B------:R-:W-:-:S13]  /*db90*/  R2UR UR5, R3 ;  /* 0x00000000030572ca */ /* 0x000fda00000e0000 */
[----:B------:R3:W-:Y:S01]  /*dba0*/  UTMALDG.4D [UR16], [UR4], desc[UR6] ;  /* 0x00000610040075b4 */ /* 0x0007e20008019000 */
[----:B------:R3:W-:Y:S01]  /*dbb0*/  UBLKCP.S.G [UR8], [UR14], UR10 ;  /* 0x000000080e0073ba */ /* 0x0007e2000800020a */
[----:B------:R-:W4:Y:S02]  /*dbc0*/  SYNCS.PHASECHK.TRANS64.TRYWAIT P1, [R0+URZ+0x26848], R17 ;  /* 0x02684811000075a7 */ /* 0x000f24000802017f */
[----:B---34-:R-:W-:Y:S05]  /*dbd0*/  @!P1 BRA `(.L_x_2681) ;  /* 0x0000001000c09947 */ /* 0x018fea0003800000 */
.L_x_2713:
        /* <DEDUP_REMOVED lines=8> */
.L_x_2682:
        /* <DEDUP_REMOVED lines=23> */
[----:B----45:R-:W-:Y:S05]  /*ddd0*/  @!P1 BRA `(.L_x_2683) ;  /* 0x0000001000549947 */ /* 0x030fea0003800000 */
.L_x_2715:
        /* <DEDUP_REMOVED lines=8> */
.L_x_2684:
[----:B----4-:R-:W4:Y:S04]  /*de60*/  LDL.64 R4, [R1] ;  /* 0x0000000001047983 */ /* 0x010f280000100a00 */
[----:B------:R-:W5:Y:S01]  /*de70*/  LDL R14, [R1+0x8] ;  /* 0x00000800010e7983 */ /* 0x000f620000100800 */
        /* <DEDUP_REMOVED lines=8> */
[----:B------:R-:W-:Y:S01]  /*df00*/  R2UR UR5, R3 ;  /* 0x00000000030572ca */ /* 0x000fe200000e0000 */
[----:B------:R-:W-:-:S04]  /*df10*/  VIADD R13, R13, 0x2 ;  /* 0x000000020d0d7836 */ /* 0x000fc80000000000 */
        /* <DEDUP_REMOVED lines=8> */
[----:B------:R-:W-:Y:S01]  /*dfa0*/  R2UR UR14, R5 ;  /* 0x00000000050e72ca */ /* 0x000fe200000e0000 */
[----:B------:R-:W-:-:S05]  /*dfb0*/  IMAD.U32 R5, RZ, RZ, UR19 ;  /* 0x00000013ff057e24 */ /* 0x000fca000f8e00ff */
[----:B-----5:R-:W-:Y:S02]  /*dfc0*/  LEA.HI.X.SX32 R5, R5, R14, 0x1, P1 ;  /* 0x0000000e05057211 */ /* 0x020fe400008f0eff */
[----:B------:R-:W-:Y:S02]  /*dfd0*/  ISETP.NE.AND P1, PT, R16, RZ, PT ;  /* 0x000000ff1000720c */ /* 0x000fe40003f25270 */
[----:B------:R-:W-:-:S04]  /*dfe0*/  LEA.HI.X R5, R4, R10, R5, 0x2, P2 ;  /* 0x0000000a04057211 */ /* 0x000fc800010f1405 */
[----:B------:R-:W-:-:S13]  /*dff0*/  R2UR UR15, R5 ;  /* 0x00000000050f72ca */ /* 0x000fda00000e0000 */
[----:B------:R1:W-:Y:S02]  /*e000*/  UBLKCP.S.G [UR8], [UR14], UR10 ;  /* 0x000000080e0073ba */ /* 0x0003e4000800020a */
[----:B-1----:R-:W-:Y:S05]  /*e010*/  @P1 BRA `(.L_x_2685) ;  /* 0xfffffff400b41947 */ /* 0x002fea000383ffff */
.L_x_2676:
[----:B-1----:R-:W4:Y:S04]  /*e020*/  LDL.LU R4, [R1+0x18] ;  /* 0x0000180001047983 */ /* 0x002f280000300800 */
[----:B------:R1:W5:Y:S01]  /*e030*/  LDL R5, [R1+0x1c] ;  /* 0x00001c0001057983 */ /* 0x0003620000100800 */
[----:B----4-:R-:W-:-:S13]  /*e040*/  ISETP.NE.AND P1, PT, R4, RZ, PT ;  /* 0x000000ff0400720c */ /* 0x010fda0003f25270 */
[----:B-1----:R-:W-:Y:S05]  /*e050*/  @!P1 BRA `(.L_x_2675) ;  /* 0x0000000400249947 */ /* 0x002fea0003800000 */
[----:B------:R-:W-:-:S04]  /*e060*/  SHF.L.U32 R14, R8, 0x1f, RZ ;  /* 0x0000001f080e7819 */ /* 0x000fc800000006ff */
[----:B------:R-:W1:Y:S02]  /*e070*/  SYNCS.PHASECHK.TRANS64.TRYWAIT P1, [R0+URZ+0x26840], R14 ;  /* 0x0268400e000075a7 */ /* 0x000e64000802017f */
[----:B-1----:R-:W-:Y:S05]  /*e080*/  @!P1 BRA `(.L_x_2686) ;  /* 0x0000000c00c09947 */ /* 0x002fea0003800000 */
.L_x_2716:
[----:B------:R-:W-:Y:S05]  /*e090*/  @P0 BRA `(.L_x_2687) ;  /* 0x00000000001c0947 */ /* 0x000fea0003800000 */
[----:B------:R-:W4:Y:S02]  /*e0a0*/  S2R R4, SR_TID.X ;  /* 0x0000000000047919 */ /* 0x000f240000002100 */
[----:B----45:R-:W-:Y:S02]  /*e0b0*/  LOP3.LUT R5, R4, 0x1f, RZ, 0xc0, !PT ;  /* 0x0000001f04057812 */ /* 0x030fe400078ec0ff */
[----:B------:R-:W-:Y:S02]  /*e0c0*/  MOV R4, 0x3180 ;  /* 0x0000318000047802 */ /* 0x000fe40000000f00 */
[----:B------:R-:W-:Y:S02]  /*e0d0*/  ISETP.NE.AND P1, PT, R5, RZ, PT ;  /* 0x000000ff0500720c */ /* 0x000fe40003f25270 */
[----:B------:R4:W-:Y:S11]  /*e0e0*/  SYNCS.ARRIVE.TRANS64 RZ, [R0+URZ+0x26830], R4 ;  /* 0x0268300400ff79a7 */ /* 0x0009f6000800003f */
[----:B----4-:R-:W-:Y:S05]  /*e0f0*/  @!P1 BRA `(.L_x_2687) ;  /* 0x0000000000049947 */ /* 0x010fea0003800000 */
[----:B------:R-:W-:Y:S01]  /*e100*/  BPT.TRAP 0x1 ;  /* 0x000000040000795c */ /* 0x000fe20000300000 */
.L_x_2687:
        /* <DEDUP_REMOVED lines=24> */
[----:B------:R-:W1:Y:S02]  /*e290*/  SYNCS.PHASECHK.TRANS64.TRYWAIT P1, [R0+URZ+0x26828], R14 ;  /* 0x0268280e000075a7 */ /* 0x000e64000802017f */
[----:B-1--4-:R-:W-:Y:S05]  /*e2a0*/  @!P1 BRA `(.L_x_2688) ;  /* 0x0000000c004c9947 */ /* 0x012fea0003800000 */
.L_x_2717:
[----:B------:R-:W-:Y:S05]  /*e2b0*/  @P0 BRA `(.L_x_2689) ;  /* 0x00000000001c0947 */ /* 0x000fea0003800000 */
[----:B------:R-:W4:Y:S01]  /*e2c0*/  S2R R4, SR_TID.X ;  /* 0x0000000000047919 */ /* 0x000f220000002100 */
[----:B------:R-:W-:-:S04]  /*e2d0*/  MOV R5, 0x3180 ;  /* 0x0000318000057802 */ /* 0x000fc80000000f00 */
[----:B------:R1:W-:Y:S01]  /*e2e0*/  SYNCS.ARRIVE.TRANS64 RZ, [R0+URZ+0x26818], R5 ;  /* 0x0268180500ff79a7 */ /* 0x0003e2000800003f */
[----:B----4-:R-:W-:-:S04]  /*e2f0*/  LOP3.LUT R4, R4, 0x1f, RZ, 0xc0, !PT ;  /* 0x0000001f04047812 */ /* 0x010fc800078ec0ff */
[----:B------:R-:W-:-:S13]  /*e300*/  ISETP.NE.AND P0, PT, R4, RZ, PT ;  /* 0x000000ff0400720c */ /* 0x000fda0003f05270 */
[----:B-1----:R-:W-:Y:S05]  /*e310*/  @!P0 BRA `(.L_x_2689) ;  /* 0x0000000000048947 */ /* 0x002fea0003800000 */
[----:B------:R-:W-:Y:S01]  /*e320*/  BPT.TRAP 0x1 ;  /* 0x000000040000795c */ /* 0x000fe20000300000 */
.L_x_2689:
        /* <DEDUP_REMOVED lines=14> */
[----:B------:R-:W-:-:S04]  /*e410*/  MOV R2, 0x1 ;  /* 0x0000000100027802 */ /* 0x000fc80000000f00 */
[----:B------:R-:W-:Y:S02]  /*e420*/  UMOV UR9, UR17 ;  /* 0x0000001100097c82 */ /* 0x000fe40008000000 */
[----:B------:R1:W-:Y:S01]  /*e430*/  UTMALDG.4D [UR16], [UR4], desc[UR6] ;  /* 0x00000610040075b4 */ /* 0x0003e20008019000 */
[----:B----4-:R-:W-:Y:S01]  /*e440*/  IMAD.U32 R5, RZ, RZ, UR19 ;  /* 0x00000013ff057e24 */ /* 0x010fe2000f8e00ff */
[----:B------:R-:W-:-:S04]  /*e450*/  IADD3 R4, P0, R4, UR19, RZ ;  /* 0x0000001304047c10 */ /* 0x000fc8000ff1e0ff */
        /* <DEDUP_REMOVED lines=9> */
.L_x_2675:
[----:B------:R-:W4:Y:S01]  /*e4f0*/  LDL R3, [R1+0x10] ;  /* 0x0000100001037983 */ /* 0x000f220000100800 */
[----:B------:R-:W1:Y:S02]  /*e500*/  S2R R2, SR_TID.X ;  /* 0x0000000000027919 */ /* 0x000e640000002100 */
[----:B-1----:R-:W-:-:S04]  /*e510*/  LOP3.LUT R2, R2, 0x7f, RZ, 0xc0, !PT ;  /* 0x0000007f02027812 */ /* 0x002fc800078ec0ff */
[----:B------:R-:W-:Y:S01]  /*e520*/  ISETP.NE.AND P1, PT, R2, RZ, PT ;  /* 0x000000ff0200720c */ /* 0x000fe20003f25270 */
[----:B----4-:R-:W-:Y:S01]  /*e530*/  IMAD R4, R3, 0x8, R0 ;  /* 0x0000000803047824 */ /* 0x010fe200078e0200 */
[----:B------:R-:W-:-:S04]  /*e540*/  SHF.L.U32 R3, R8, 0x1f, RZ ;  /* 0x0000001f08037819 */ /* 0x000fc800000006ff */
[----:B------:R-:W1:Y:S02]  /*e550*/  SYNCS.PHASECHK.TRANS64.TRYWAIT P0, [R4+URZ+0x26840], R3 ;  /* 0x02684003040075a7 */ /* 0x000e64000800017f */
[----:B-1----:R-:W-:Y:S05]  /*e560*/  @!P0 BRA `(.L_x_2690) ;  /* 0x0000000800b08947 */ /* 0x002fea0003800000 */
.L_x_2718:
[----:B------:R-:W-:Y:S05]  /*e570*/  @P1 BRA `(.L_x_2691) ;  /* 0x0000000000181947 */ /* 0x000fea0003800000 */
[----:B------:R-:W4:Y:S01]  /*e580*/  S2R R2, SR_TID.X ;  /* 0x0000000000027919 */ /* 0x000f220000002100 */
[----:B-1----:R-:W-:-:S04]  /*e590*/  MOV R3, 0x3180 ;  /* 0x0000318000037802 */ /* 0x002fc80000000f00 */
[----:B------:R1:W-:Y:S01]  /*e5a0*/  SYNCS.ARRIVE.TRANS64 RZ, [R4+URZ+0x26830], R3 ;  /* 0x0268300304ff79a7 */ /* 0x0003e2000800003f */
[----:B----4-:R-:W-:-:S13]  /*e5b0*/  LOP3.LUT P0, RZ, R2, 0x1f, RZ, 0xc0, !PT ;  /* 0x0000001f02ff7812 */ /* 0x010fda000780c0ff */
[----:B-1----:R-:W-:Y:S05]  /*e5c0*/  @!P0 BRA `(.L_x_2691) ;  /* 0x0000000000048947 */ /* 0x002fea0003800000 */
[----:B------:R-:W-:Y:S01]  /*e5d0*/  BPT.TRAP 0x1 ;  /* 0x000000040000795c */ /* 0x000fe20000300000 */
.L_x_2691:
        /* <DEDUP_REMOVED lines=10> */
[----:B------:R-:W-:Y:S01]  /*e680*/  IMAD.U32 R10, RZ, RZ, UR19 ;  /* 0x00000013ff0a7e24 */ /* 0x000fe2000f8e00ff */
[----:B------:R-:W-:Y:S02]  /*e690*/  IADD3 R6, P0, R6, UR19, RZ ;  /* 0x0000001306067c10 */ /* 0x000fe4000ff1e0ff */
[----:B------:R-:W-:Y:S02]  /*e6a0*/  UMOV UR9, UR17 ;  /* 0x0000001100097c82 */ /* 0x000fe40008000000 */
[----:B------:R-:W-:Y:S02]  /*e6b0*/  LEA.HI.X.SX32 R21, R10, R21, 0x1, P0 ;  /* 0x000000150a157211 */ /* 0x000fe400000f0eff */
[----:B-1----:R-:W-:-:S04]  /*e6c0*/  LEA R2, P0, R6, R2, 0x2 ;  /* 0x0000000206027211 */ /* 0x002fc800078010ff */
[----:B------:R-:W-:Y:S02]  /*e6d0*/  LEA.HI.X R3, R6, R3, R21, 0x2, P0 ;  /* 0x0000000306037211 */ /* 0x000fe400000f1415 */
[----:B------:R-:W-:Y:S02]  /*e6e0*/  IADD3 R11, P0, R11, 0x1f0, RZ ;  /* 0x000001f00b0b7810 */ /* 0x000fe40007f1e0ff */
[----:B------:R-:W-:Y:S02]  /*e6f0*/  R2UR UR14, R2 ;  /* 0x00000000020e72ca */ /* 0x000fe400000e0000 */
[----:B------:R-:W-:Y:S01]  /*e700*/  R2UR UR4, R11 ;  /* 0x000000000b0472ca */ /* 0x000fe200000e0000 */
[----:B------:R-:W-:Y:S01]  /*e710*/  IMAD.X R12, RZ, RZ, R12, P0 ;  /* 0x000000ffff0c7224 */ /* 0x000fe200000e060c */
[----:B------:R-:W-:-:S04]  /*e720*/  R2UR UR15, R3 ;  /* 0x00000000030f72ca */ /* 0x000fc800000e0000 */
[----:B------:R-:W-:Y:S01]  /*e730*/  R2UR UR5, R12 ;  /* 0x000000000c0572ca */ /* 0x000fe200000e0000 */
[C---:B----4-:R-:W-:Y:S01]  /*e740*/  IMAD R4, R9.reuse, 0x3000, R0 ;  /* 0x0000300009047824 */ /* 0x050fe200078e0200 */
[----:B--23--:R-:W-:-:S04]  /*e750*/  LEA R0, R9, R0, 0x9 ;  /* 0x0000000009007211 */ /* 0x00cfc800078e48ff */
[----:B------:R-:W-:Y:S02]  /*e760*/  R2UR UR16, R4 ;  /* 0x00000000041072ca */ /* 0x000fe400000e0000 */
[----:B------:R-:W-:Y:S02]  /*e770*/  R2UR UR8, R0 ;  /* 0x00000000000872ca */ /* 0x000fe400000e0000 */
[----:B------:R-:W-:-:S04]  /*e780*/  IADD3 R0, R9, 0x1, RZ ;  /* 0x0000000109007810 */ /* 0x000fc80007ffe0ff */
        /* <DEDUP_REMOVED lines=9> */
.L_x_2672:
[----:B------:R-:W-:Y:S05]  /*e820*/  BSYNC B0 ;  /* 0x0000000000007941 */ /* 0x000fea0003800000 */
.L_x_2671:
[----:B------:R-:W-:-:S03]  /*e830*/  UMOV UR4, 0xffffffff ;  /* 0xffffffff00047882 */ /* 0x000fc60000000000 */
[----:B------:R-:W-:Y:S05]  /*e840*/  BRA.DIV UR4, `(.L_x_2692) ;  /* 0x0000000a040c7947 */ /* 0x000fea000b800000 */
[----:B------:R-:W-:-:S13]  /*e850*/  ELECT P6, URZ, PT ;  /* 0x00000000003f782f */ /* 0x000fda00038c0000 */
.L_x_2721:
[----:B------:R-:W-:Y:S05]  /*e860*/  @!P6 BRA `(.L_x_2573) ;  /* 0x000000000084e947 */ /* 0x000fea0003800000 */
[----:B------:R-:W2:Y:S02]  /*e870*/  LDL.LU R2, [R1+0xc] ;  /* 0x00000c0001027983 */ /* 0x000ea40000300800 */
[----:B--2---:R-:W-:-:S04]  /*e880*/  LOP3.LUT R2, R2, 0x2, RZ, 0xfc, !PT ;  /* 0x0000000202027812 */ /* 0x004fc800078efcff */
[----:B------:R-:W-:-:S13]  /*e890*/  ISETP.NE.AND P2, PT, R2, 0x3, PT ;  /* 0x000000030200780c */ /* 0x000fda0003f45270 */
[----:B------:R-:W-:Y:S05]  /*e8a0*/  @!P2 BRA `(.L_x_2693) ;  /* 0x000000000004a947 */ /* 0x000fea0003800000 */
[----:B------:R-:W-:Y:S01]  /*e8b0*/  BPT.TRAP 0x1 ;  /* 0x000000040000795c */ /* 0x000fe20000300000 */
.L_x_2693:
        /* <DEDUP_REMOVED lines=15> */
.L_x_2722:
[----:B------:R-:W2:Y:S02]  /*e9b0*/  SYNCS.PHASECHK.TRANS64.TRYWAIT P0, [R3+URZ], R2 ;  /* 0x00000002030075a7 */ /* 0x000ea4000800017f */
[----:B--2---:R-:W-:Y:S05]  /*e9c0*/  @!P0 BRA `(.L_x_2695) ;  /* 0x0000000400e08947 */ /* 0x004fea0003800000 */
.L_x_2723:
[----:B------:R-:W-:Y:S05]  /*e9d0*/  @!P2 BRA `(.L_x_2696) ;  /* 0x000000000004a947 */ /* 0x000fea0003800000 */
[----:B------:R-:W-:Y:S01]  /*e9e0*/  BPT.TRAP 0x1 ;  /* 0x000000040000795c */ /* 0x000fe20000300000 */
.L_x_2696:
[----:B--2---:R-:W-:-:S05]  /*e9f0*/  VIADD R3, R9, 0x26840 ;  /* 0x0002684009037836 */ /* 0x004fca0000000000 */
[----:B------:R-:W-:-:S04]  /*ea00*/  LEA R5, R0, R3, 0x3 ;  /* 0x0000000300057211 */ /* 0x000fc800078e18ff */
[----:B------:R-:W2:Y:S02]  /*ea10*/  SYNCS.PHASECHK.TRANS64.TRYWAIT P0, [R5+URZ], R4 ;  /* 0x00000004050075a7 */ /* 0x000ea4000800017f */
[----:B--2---:R-:W-:Y:S05]  /*ea20*/  @!P0 BRA `(.L_x_2697) ;  /* 0x0000000400dc8947 */ /* 0x004fea0003800000 */
.L_x_2724:
[----:B------:R-:W-:-:S07]  /*ea30*/  IMAD R3, R6, 0x8, R3 ;  /* 0x0000000806037824 */ /* 0x000fce00078e0203 */
.L_x_2698:
[----:B---3--:R3:W4:Y:S02]  /*ea40*/  SYNCS.PHASECHK.TRANS64.TRYWAIT P0, [R3+URZ], R2 ;  /* 0x00000002030075a7 */ /* 0x008724000800017f */
[----:B----4-:R-:W-:Y:S05]  /*ea50*/  @!P0 NANOSLEEP.SYNCS 0x989680 ;  /* 0x009896800000895d */ /* 0x010fea0003900000 */
[----:B------:R-:W4:Y:S02]  /*ea60*/  @!P0 SYNCS.PHASECHK.TRANS64 P0, [R3+URZ], R2 ;  /* 0x00000002030085a7 */ /* 0x000f24000800007f */
[----:B----4-:R-:W-:Y:S05]  /*ea70*/  @!P0 BRA `(.L_x_2698) ;  /* 0xfffffffc00f08947 */ /* 0x010fea000383ffff */
.L_x_2573:
[----:B------:R-:W-:Y:S05]  /*ea80*/  BSYNC B6 ;  /* 0x0000000000067941 */ /* 0x000fea0003800000 */
.L_x_2568:
[----:B------:R-:W-:Y:S05]  /*ea90*/  EXIT ;  /* 0x000000000000794d */ /* 0x000fea0003800000 */
.L_x_2579:
[----:B------:R-:W-:Y:S01]  /*eaa0*/  MOV R12, RZ ;  /* 0x000000ff000c7202 */ /* 0x000fe20000000f00 */
[----:B------:R-:W-:Y:S01]  /*eab0*/  IMAD.MOV.U32 R11, RZ, RZ, 0x1f ;  /* 0x0000001fff0b7424 */ /* 0x000fe200078e00ff */
[----:B------:R-:W-:-:S07]  /*eac0*/  MOV R15, 0xffffffff ;  /* 0xffffffff000f7802 */ /* 0x000fce0000000f00 */
[----:B------:R-:W-:Y:S05]  /*ead0*/  WARPSYNC.COLLECTIVE R15, `(.L_x_2699) ;  /* 0x000000000f087348 */ /* 0x000fea0003c00000 */
[----:B------:R1:W2:Y:S02]  /*eae0*/  SHFL.IDX P6, R14, R13, R12, R11 ;  /* 0x0000000c0d0e7389 */ /* 0x0002a400000c000b */
[----:B-12---:R-:W-:Y:S01]  /*eaf0*/  ENDCOLLECTIVE ;  /* 0x000000000000791b */ /* 0x006fe20003800000 */
.L_x_2699:
[----:B------:R-:W-:Y:S05]  /*eb00*/  BRA `(.L_x_2700) ;  /* 0xffffff24009c7947 */ /* 0x000fea000383ffff */
.L_x_2581:
[----:B----4-:R4:W1:Y:S02]  /*eb10*/  SYNCS.PHASECHK.TRANS64.TRYWAIT P0, [R17+URZ+0x26800], R2 ;  /* 0x02680002110075a7 */ /* 0x010864000800017f */
[----:B-1----:R-:W-:Y:S05]  /*eb20*/  @!P0 NANOSLEEP.SYNCS 0x989680 ;  /* 0x009896800000895d */ /* 0x002fea0003900000 */
[----:B------:R-:W1:Y:S02]  /*eb30*/  @!P0 SYNCS.PHASECHK.TRANS64 P0, [R17+URZ+0x26800], R2 ;  /* 0x02680002110085a7 */ /* 0x000e64000800007f */
[----:B-1----:R-:W-:Y:S05]  /*eb40*/  @!P0 BRA `(.L_x_2581) ;  /* 0xfffffffc00f08947 */ /* 0x002fea000383ffff */
[----:B------:R-:W-:Y:S05]  /*eb50*/  BRA `(.L_x_2580) ;  /* 0xffffff2400b07947 */ /* 0x000fea000383ffff */
.L_x_2586:
[----:B--2---:R2:W3:Y:S02]  /*eb60*/  SYNCS.PHASECHK.TRANS64.TRYWAIT P1, [R8+URZ+0x26810], R21 ;  /* 0x02681015080075a7 */ /* 0x0044e4000802017f */
[----:B---3--:R-:W-:Y:S05]  /*eb70*/  @!P1 NANOSLEEP.SYNCS 0x989680 ;  /* 0x009896800000995d */ /* 0x008fea0003900000 */
[----:B------:R-:W3:Y:S02]  /*eb80*/  @!P1 SYNCS.PHASECHK.TRANS64 P1, [R8+URZ+0x26810], R21 ;  /* 0x02681015080095a7 */ /* 0x000ee4000802007f */
[----:B---3--:R-:W-:Y:S05]  /*eb90*/  @!P1 BRA `(.L_x_2586) ;  /* 0xfffffffc00f09947 */ /* 0x008fea000383ffff */
[----:B------:R-:W-:Y:S05]  /*eba0*/  BRA `(.L_x_2585) ;  /* 0xffffff2c00ec7947 */ /* 0x000fea000383ffff */
.L_x_2590:
[----:B------:R1:W1:Y:S02]  /*ebb0*/  SYNCS.PHASECHK.TRANS64.TRYWAIT P1, [R8+URZ+0x26830], R21 ;  /* 0x02683015080075a7 */ /* 0x000264000802017f */
[----:B-1----:R-:W-:Y:S05]  /*ebc0*/  @!P1 NANOSLEEP.SYNCS 0x989680 ;  /* 0x009896800000995d */ /* 0x002fea0003900000 */
[----:B------:R-:W1:Y:S02]  /*ebd0*/  @!P1 SYNCS.PHASECHK.TRANS64 P1, [R8+URZ+0x26830], R21 ;  /* 0x02683015080095a7 */ /* 0x000e64000802007f */
[----:B-1----:R-:W-:Y:S05]  /*ebe0*/  @!P1 BRA `(.L_x_2590) ;  /* 0xfffffffc00f09947 */ /* 0x002fea000383ffff */
[----:B------:R-:W-:Y:S05]  /*ebf0*/  BRA `(.L_x_2589) ;  /* 0xffffff3000e87947 */ /* 0x000fea000383ffff */
.L_x_2598:
[----:B--2---:R2:W3:Y:S02]  /*ec00*/  SYNCS.PHASECHK.TRANS64.TRYWAIT P1, [R6+URZ+0x26810], R15 ;  /* 0x0268100f060075a7 */ /* 0x0044e4000802017f */
[----:B---3--:R-:W-:Y:S05]  /*ec10*/  @!P1 NANOSLEEP.SYNCS 0x989680 ;  /* 0x009896800000995d */ /* 0x008fea0003900000 */
[----:B------:R-:W3:Y:S02]  /*ec20*/  @!P1 SYNCS.PHASECHK.TRANS64 P1, [R6+URZ+0x26810], R15 ;  /* 0x0268100f060095a7 */ /* 0x000ee4000802007f */
[----:B---3--:R-:W-:Y:S05]  /*ec30*/  @!P1 BRA `(.L_x_2598) ;  /* 0xfffffffc00f09947 */ /* 0x008fea000383ffff */
[----:B------:R-:W-:Y:S05]  /*ec40*/  BRA `(.L_x_2597) ;  /* 0xffffff7000f47947 */ /* 0x000fea000383ffff */
.L_x_2602:
[----:B------:R1:W1:Y:S02]  /*ec50*/  SYNCS.PHASECHK.TRANS64.TRYWAIT P1, [R6+URZ+0x26830], R15 ;  /* 0x0268300f060075a7 */ /* 0x000264000802017f */
[----:B-1----:R-:W-:Y:S05]  /*ec60*/  @!P1 NANOSLEEP.SYNCS 0x989680 ;  /* 0x009896800000995d */ /* 0x002fea0003900000 */
[----:B------:R-:W1:Y:S02]  /*ec70*/  @!P1 SYNCS.PHASECHK.TRANS64 P1, [R6+URZ+0x26830], R15 ;  /* 0x0268300f060095a7 */ /* 0x000e64000802007f */
[----:B-1----:R-:W-:Y:S05]  /*ec80*/  @!P1 BRA `(.L_x_2602) ;  /* 0xfffffffc00f09947 */ /* 0x002fea000383ffff */
[----:B------:R-:W-:Y:S05]  /*ec90*/  BRA `(.L_x_2601) ;  /* 0xffffff7400e47947 */ /* 0x000fea000383ffff */
.L_x_2634:
[----:B------:R-:W-:Y:S01]  /*eca0*/  BSSY B0, `(.L_x_2701) ;  /* 0x0000005000007945 */ /* 0x000fe20003800000 */
[----:B------:R-:W-:-:S07]  /*ecb0*/  IMAD.MOV.U32 R15, RZ, RZ, -0x1 ;  /* 0xffffffffff0f7424 */ /* 0x000fce00078e00ff */
[----:B------:R-:W-:Y:S05]  /*ecc0*/  WARPSYNC.COLLECTIVE R15, `(.L_x_2702) ;  /* 0x000000000f087348 */ /* 0x000fea0003c00000 */
[----:B------:R-:W-:Y:S01]  /*ecd0*/  NOP ;  /* 0x0000000000007918 */ /* 0x000fe20000000000 */
[----:B------:R-:W-:Y:S01]  /*ece0*/  ENDCOLLECTIVE ;  /* 0x000000000000791b */ /* 0x000fe20003800000 */
.L_x_2702:
[----:B------:R-:W-:Y:S05]  /*ecf0*/  BSYNC B0 ;  /* 0x0000000000007941 */ /* 0x000fea0003800000 */
.L_x_2701:
[----:B------:R-:W-:Y:S05]  /*ed00*/  BRA `(.L_x_2703) ;  /* 0xffffffcc00747947 */ /* 0x000fea000383ffff */
.L_x_2647:
[----:B------:R-:W-:Y:S01]  /*ed10*/  BSSY B0, `(.L_x_2704) ;  /* 0x0000005000007945 */ /* 0x000fe20003800000 */
[----:B------:R-:W-:-:S07]  /*ed20*/  MOV R15, 0xffffffff ;  /* 0xffffffff000f7802 */ /* 0x000fce0000000f00 */
[----:B------:R-:W-:Y:S05]  /*ed30*/  WARPSYNC.COLLECTIVE R15, `(.L_x_2705) ;  /* 0x000000000f087348 */ /* 0x000fea0003c00000 */
[----:B------:R-:W-:Y:S01]  /*ed40*/  NOP ;  /* 0x0000000000007918 */ /* 0x000fe20000000000 */
[----:B------:R-:W-:Y:S01]  /*ed50*/  ENDCOLLECTIVE ;  /* 0x000000000000791b */ /* 0x000fe20003800000 */
.L_x_2705:
[----:B------:R-:W-:Y:S05]  /*ed60*/  BSYNC B0 ;  /* 0x0000000000007941 */ /* 0x000fea0003800000 */
.L_x_2704:
[----:B------:R-:W-:Y:S05]  /*ed70*/  BRA `(.L_x_2706) ;  /* 0xffffffd400147947 */ /* 0x000fea000383ffff */
.L_x_2659:
[----:B------:R-:W-:Y:S01]  /*ed80*/  BSSY B0, `(.L_x_2707) ;  /* 0x0000005000007945 */ /* 0x000fe20003800000 */
[----:B------:R-:W-:-:S07]  /*ed90*/  IMAD.MOV.U32 R15, RZ, RZ, -0x1 ;  /* 0xffffffffff0f7424 */ /* 0x000fce00078e00ff */
[----:B------:R-:W-:Y:S05]  /*eda0*/  WARPSYNC.COLLECTIVE R15, `(.L_x_2708) ;  /* 0x000000000f087348 */ /* 0x000fea0003c00000 */
[----:B------:R-:W-:Y:S01]  /*edb0*/  NOP ;  /* 0x0000000000007918 */ /* 0x000fe20000000000 */
[----:B------:R-:W-:Y:S01]  /*edc0*/  ENDCOLLECTIVE ;  /* 0x000000000000791b */ /* 0x000fe20003800000 */
.L_x_2708:
[----:B------:R-:W-:Y:S05]  /*edd0*/  BSYNC B0 ;  /* 0x0000000000007941 */ /* 0x000fea0003800000 */
.L_x_2707:
[----:B------:R-:W-:Y:S05]  /*ede0*/  BRA `(.L_x_2709) ;  /* 0xffffffd800507947 */ /* 0x000fea000383ffff */
.L_x_2673:
[----:B-1----:R1:W2:Y:S02]  /*edf0*/  SYNCS.PHASECHK.TRANS64.TRYWAIT P1, [R0+URZ+0x26820], R3 ;  /* 0x02682003000075a7 */ /* 0x0022a4000802017f */
[----:B--2---:R-:W-:Y:S05]  /*ee00*/  @!P1 NANOSLEEP.SYNCS 0x989680 ;  /* 0x009896800000995d */ /* 0x004fea0003900000 */
[----:B------:R-:W2:Y:S02]  /*ee10*/  @!P1 SYNCS.PHASECHK.TRANS64 P1, [R0+URZ+0x26820], R3 ;  /* 0x02682003000095a7 */ /* 0x000ea4000802007f */
[----:B--2---:R-:W-:Y:S05]  /*ee20*/  @!P1 BRA `(.L_x_2673) ;  /* 0xfffffffc00f09947 */ /* 0x004fea000383ffff */
[----:B------:R-:W-:Y:S05]  /*ee30*/  BRA `(.L_x_2710) ;  /* 0xffffffe000e47947 */ /* 0x000fea000383ffff */
.L_x_2677:
[----:B--2---:R2:W3:Y:S02]  /*ee40*/  SYNCS.PHASECHK.TRANS64.TRYWAIT P1, [R0+URZ+0x26840], R17 ;  /* 0x02684011000075a7 */ /* 0x0044e4000802017f */
[----:B---3--:R-:W-:Y:S05]  /*ee50*/  @!P1 NANOSLEEP.SYNCS 0x989680 ;  /* 0x009896800000995d */ /* 0x008fea0003900000 */
[----:B------:R-:W3:Y:S02]  /*ee60*/  @!P1 SYNCS.PHASECHK.TRANS64 P1, [R0+URZ+0x26840], R17 ;  /* 0x02684011000095a7 */ /* 0x000ee4000802007f */
[----:B---3--:R-:W-:Y:S05]  /*ee70*/  @!P1 BRA `(.L_x_2677) ;  /* 0xfffffffc00f09947 */ /* 0x008fea000383ffff */
[----:B------:R-:W-:Y:S05]  /*ee80*/  BRA `(.L_x_2711) ;  /* 0xffffffe800247947 */ /* 0x000fea000383ffff */
.L_x_2679:
[----:B-1----:R1:W3:Y:S02]  /*ee90*/  SYNCS.PHASECHK.TRANS64.TRYWAIT P1, [R0+URZ+0x26828], R17 ;  /* 0x02682811000075a7 */ /* 0x0022e4000802017f */
[----:B---3--:R-:W-:Y:S05]  /*eea0*/  @!P1 NANOSLEEP.SYNCS 0x989680 ;  /* 0x009896800000995d */ /* 0x008fea0003900000 */
[----:B------:R-:W3:Y:S02]  /*eeb0*/  @!P1 SYNCS.PHASECHK.TRANS64 P1, [R0+URZ+0x26828], R17 ;  /* 0x02682811000095a7 */ /* 0x000ee4000802007f */
[----:B---3--:R-:W-:Y:S05]  /*eec0*/  @!P1 BRA `(.L_x_2679) ;  /* 0xfffffffc00f09947 */ /* 0x008fea000383ffff */
[----:B------:R-:W-:Y:S05]  /*eed0*/  BRA `(.L_x_2712) ;  /* 0xffffffe800a47947 */ /* 0x000fea000383ffff */
.L_x_2681:
[----:B---3--:R3:W4:Y:S02]  /*eee0*/  SYNCS.PHASECHK.TRANS64.TRYWAIT P1, [R0+URZ+0x26848], R17 ;  /* 0x02684811000075a7 */ /* 0x008724000802017f */
[----:B----4-:R-:W-:Y:S05]  /*eef0*/  @!P1 NANOSLEEP.SYNCS 0x989680 ;  /* 0x009896800000995d */ /* 0x010fea0003900000 */
[----:B------:R-:W4:Y:S02]  /*ef00*/  @!P1 SYNCS.PHASECHK.TRANS64 P1, [R0+URZ+0x26848], R17 ;  /* 0x02684811000095a7 */ /* 0x000f24000802007f */
[----:B----4-:R-:W-:Y:S05]  /*ef10*/  @!P1 BRA `(.L_x_2681) ;  /* 0xfffffffc00f09947 */ /* 0x010fea000383ffff */
[----:B------:R-:W-:Y:S05]  /*ef20*/  BRA `(.L_x_2713) ;  /* 0xffffffec002c7947 */ /* 0x000fea000383ffff */
.L_x_2683:
[----:B------:R-:W-:-:S07]  /*ef30*/  SHF.L.U32 R4, R8, 0x1f, RZ ;  /* 0x0000001f08047819 */ /* 0x000fce00000006ff */
.L_x_2714:
[----:B----4-:R4:W1:Y:S02]  /*ef40*/  SYNCS.PHASECHK.TRANS64.TRYWAIT P1, [R0+URZ+0x26820], R4 ;  /* 0x02682004000075a7 */ /* 0x010864000802017f */
[----:B-1----:R-:W-:Y:S05]  /*ef50*/  @!P1 NANOSLEEP.SYNCS 0x989680 ;  /* 0x009896800000995d */ /* 0x002fea0003900000 */
[----:B------:R-:W1:Y:S02]  /*ef60*/  @!P1 SYNCS.PHASECHK.TRANS64 P1, [R0+URZ+0x26820], R4 ;  /* 0x02682004000095a7 */ /* 0x000e64000802007f */
[----:B-1----:R-:W-:Y:S05]  /*ef70*/  @!P1 BRA `(.L_x_2714) ;  /* 0xfffffffc00f09947 */ /* 0x002fea000383ffff */
[----:B------:R-:W-:Y:S05]  /*ef80*/  BRA `(.L_x_2715) ;  /* 0xffffffec00947947 */ /* 0x000fea000383ffff */
.L_x_2686:
[----:B-1----:R1:W4:Y:S02]  /*ef90*/  SYNCS.PHASECHK.TRANS64.TRYWAIT P1, [R0+URZ+0x26840], R14 ;  /* 0x0268400e000075a7 */ /* 0x002324000802017f */
[----:B----4-:R-:W-:Y:S05]  /*efa0*/  @!P1 NANOSLEEP.SYNCS 0x989680 ;  /* 0x009896800000995d */ /* 0x010fea0003900000 */
[----:B------:R-:W4:Y:S02]  /*efb0*/  @!P1 SYNCS.PHASECHK.TRANS64 P1, [R0+URZ+0x26840], R14 ;  /* 0x0268400e000095a7 */ /* 0x000f24000802007f */
[----:B----4-:R-:W-:Y:S05]  /*efc0*/  @!P1 BRA `(.L_x_2686) ;  /* 0xfffffffc00f09947 */ /* 0x010fea000383ffff */
[----:B------:R-:W-:Y:S05]  /*efd0*/  BRA `(.L_x_2716) ;  /* 0xfffffff0002c7947 */ /* 0x000fea000383ffff */
.L_x_2688:
[----:B-1----:R1:W4:Y:S02]  /*efe0*/  SYNCS.PHASECHK.TRANS64.TRYWAIT P1, [R0+URZ+0x26828], R14 ;  /* 0x0268280e000075a7 */ /* 0x002324000802017f */
[----:B----4-:R-:W-:Y:S05]  /*eff0*/  @!P1 NANOSLEEP.SYNCS 0x989680 ;  /* 0x009896800000995d */ /* 0x010fea0003900000 */
[----:B------:R-:W4:Y:S02]  /*f000*/  @!P1 SYNCS.PHASECHK.TRANS64 P1, [R0+URZ+0x26828], R14 ;  /* 0x0268280e000095a7 */ /* 0x000f24000802007f */
[----:B----4-:R-:W-:Y:S05]  /*f010*/  @!P1 BRA `(.L_x_2688) ;  /* 0xfffffffc00f09947 */ /* 0x010fea000383ffff */
[----:B------:R-:W-:Y:S05]  /*f020*/  BRA `(.L_x_2717) ;  /* 0xfffffff000a07947 */ /* 0x000fea000383ffff */
.L_x_2690:
[----:B-1----:R1:W4:Y:S02]  /*f030*/  SYNCS.PHASECHK.TRANS64.TRYWAIT P0, [R4+URZ+0x26840], R3 ;  /* 0x02684003040075a7 */ /* 0x002324000800017f */
[----:B----4-:R-:W-:Y:S05]  /*f040*/  @!P0 NANOSLEEP.SYNCS 0x989680 ;  /* 0x009896800000895d */ /* 0x010fea0003900000 */
[----:B------:R-:W4:Y:S02]  /*f050*/  @!P0 SYNCS.PHASECHK.TRANS64 P0, [R4+URZ+0x26840], R3 ;  /* 0x02684003040085a7 */ /* 0x000f24000800007f */
[----:B----4-:R-:W-:Y:S05]  /*f060*/  @!P0 BRA `(.L_x_2690) ;  /* 0xfffffffc00f08947 */ /* 0x010fea000383ffff */
[----:B------:R-:W-:Y:S05]  /*f070*/  BRA `(.L_x_2718) ;  /* 0xfffffff4003c7947 */ /* 0x000fea000383ffff */
.L_x_2692:
[----:B------:R-:W-:Y:S01]  /*f080*/  BSSY B0, `(.L_x_2719) ;  /* 0x0000006000007945 */ /* 0x000fe20003800000 */
[----:B------:R-:W-:-:S07]  /*f090*/  MOV R15, 0xffffffff ;  /* 0xffffffff000f7802 */ /* 0x000fce0000000f00 */
[----:B------:R-:W-:Y:S05]  /*f0a0*/  WARPSYNC.COLLECTIVE R15, `(.L_x_2720) ;  /* 0x000000000f0c7348 */ /* 0x000fea0003c00000 */
[----:B------:R-:W-:Y:S02]  /*f0b0*/  ELECT P6, UR62, PT ;  /* 0x00000000003e782f */ /* 0x000fe400038c0000 */
[----:B------:R-:W-:Y:S01]  /*f0c0*/  MOV R14, UR62 ;  /* 0x0000003e000e7c02 */ /* 0x000fe20008000f00 */
[----:B------:R-:W-:Y:S10]  /*f0d0*/  ENDCOLLECTIVE ;  /* 0x000000000000791b */ /* 0x000ff40003800000 */
.L_x_2720:
[----:B------:R-:W-:Y:S05]  /*f0e0*/  BSYNC B0 ;  /* 0x0000000000007941 */ /* 0x000fea0003800000 */
.L_x_2719:
[----:B------:R-:W-:Y:S05]  /*f0f0*/  BRA `(.L_x_2721) ;  /* 0xfffffff400d87947 */ /* 0x000fea000383ffff */
.L_x_2694:
[----:B-1----:R1:W2:Y:S02]  /*f100*/  SYNCS.PHASECHK.TRANS64.TRYWAIT P0, [R7+URZ], R4 ;  /* 0x00000004070075a7 */ /* 0x0022a4000800017f */
[----:B--2---:R-:W-:Y:S05]  /*f110*/  @!P0 NANOSLEEP.SYNCS 0x989680 ;  /* 0x009896800000895d */ /* 0x004fea0003900000 */
[----:B------:R-:W2:Y:S02]  /*f120*/  @!P0 SYNCS.PHASECHK.TRANS64 P0, [R7+URZ], R4 ;  /* 0x00000004070085a7 */ /* 0x000ea4000800007f */
[----:B--2---:R-:W-:Y:S05]  /*f130*/  @!P0 BRA `(.L_x_2694) ;  /* 0xfffffffc00f08947 */ /* 0x004fea000383ffff */
[----:B------:R-:W-:Y:S05]  /*f140*/  BRA `(.L_x_2722) ;  /* 0xfffffff800187947 */ /* 0x000fea000383ffff */
.L_x_2695:
[----:B--2---:R2:W3:Y:S02]  /*f150*/  SYNCS.PHASECHK.TRANS64.TRYWAIT P0, [R3+URZ], R2 ;  /* 0x00000002030075a7 */ /* 0x0044e4000800017f */
[----:B---3--:R-:W-:Y:S05]  /*f160*/  @!P0 NANOSLEEP.SYNCS 0x989680 ;  /* 0x009896800000895d */ /* 0x008fea0003900000 */
[----:B------:R-:W3:Y:S02]  /*f170*/  @!P0 SYNCS.PHASECHK.TRANS64 P0, [R3+URZ], R2 ;  /* 0x00000002030085a7 */ /* 0x000ee4000800007f */
[----:B---3--:R-:W-:Y:S05]  /*f180*/  @!P0 BRA `(.L_x_2695) ;  /* 0xfffffffc00f08947 */ /* 0x008fea000383ffff */
[----:B------:R-:W-:Y:S05]  /*f190*/  BRA `(.L_x_2723) ;  /* 0xfffffff8000c7947 */ /* 0x000fea000383ffff */
.L_x_2697:
[----:B--2---:R2:W3:Y:S02]  /*f1a0*/  SYNCS.PHASECHK.TRANS64.TRYWAIT P0, [R5+URZ], R4 ;  /* 0x00000004050075a7 */ /* 0x0044e4000800017f */
[----:B---3--:R-:W-:Y:S05]  /*f1b0*/  @!P0 NANOSLEEP.SYNCS 0x989680 ;  /* 0x009896800000895d */ /* 0x008fea0003900000 */
[----:B------:R-:W3:Y:S02]  /*f1c0*/  @!P0 SYNCS.PHASECHK.TRANS64 P0, [R5+URZ], R4 ;  /* 0x00000004050085a7 */ /* 0x000ee4000800007f */
[----:B---3--:R-:W-:Y:S05]  /*f1d0*/  @!P0 BRA `(.L_x_2697) ;  /* 0xfffffffc00f08947 */ /* 0x008fea000383ffff */
[----:B------:R-:W-:Y:S05]  /*f1e0*/  BRA `(.L_x_2724) ;  /* 0xfffffff800107947 */ /* 0x000fea000383ffff */
.L_x_2725:
        /* <DEDUP_REMOVED lines=9> */
.L_x_3738:


//--------------------- .text._ZN7cutlass13device_kernelIN5flash11enable_sm90INS1_16FlashAttnBwdSm90INS1_25CollectiveMainloopBwdSm90ILi2ELi2ELi2EN4cute5tupleIJNS5_1CILi1EEES8_S8_EEENS6_IJNS7_ILi96EEENS7_ILi128EEENS7_ILi64EEEEEENS_10bfloat16_tEfNS_4arch4Sm90ELb1ELb0ELb1ELb0ELb0ELb1ELb0ELb1ELi2ELi1ELi2ELi2ELb0EEENS1_24CollectiveEpilogueBwdGQAISD_fSG_Li256ELb0ELb0EEENS1_25SingleTileBwdLPTSchedulerILb0ELi128ELb0EEEEEEEEEvNT_6ParamsE --------------------------
	.section	.text._ZN7cutlass13device_kernelIN5flash11enable_sm90INS1_16FlashAttnBwdSm90INS1_25CollectiveMainloopBwdSm90ILi2ELi2ELi2EN4cute5tupleIJNS5_1CILi1EEES8_S8_EEENS6_IJNS7_ILi96EEENS7_ILi128EEENS7_ILi64EEEEEENS_10bfloat16_tEfNS_4arch4Sm90ELb1ELb0ELb1ELb0ELb0ELb1ELb0ELb1ELi2ELi1ELi2ELi2ELb0EEENS1_24CollectiveEpilogueBwdGQAISD_fSG_Li256ELb0ELb0EEENS1_25SingleTileBwdLPTSchedulerILb0ELi128ELb0EEEEEEEEEvNT_6ParamsE,"ax",@progbits
	.align	128
.text._ZN7cutlass13device_kernelIN5flash11enable_sm90INS1_16FlashAttnBwdSm90INS1_25CollectiveMainloopBwdSm90ILi2ELi2ELi2EN4cute5tupleIJNS5_1CILi1EEES8_S8_EEENS6_IJNS7_ILi96EEENS7_ILi128EEENS7_ILi64EEEEEENS_10bfloat16_tEfNS_4arch4Sm90ELb1ELb0ELb1ELb0ELb0ELb1ELb0ELb1ELi2ELi1ELi2ELi2ELb0EEENS1_24CollectiveEpilogueBwdGQAISD_fSG_Li256ELb0ELb0EEENS1_25SingleTileBwdLPTSchedulerILb0ELi128ELb0EEEEEEEEEvNT_6ParamsE:
        .type           _ZN7cutlass13device_kernelIN5flash11enable_sm90INS1_16FlashAttnBwdSm90INS1_25CollectiveMainloopBwdSm90ILi2ELi2ELi2EN4cute5tupleIJNS5_1CILi1EEES8_S8_EEENS6_IJNS7_ILi96EEENS7_ILi128EEENS7_ILi64EEEEEENS_10bfloat16_tEfNS_4arch4Sm90ELb1ELb0ELb1ELb0ELb0ELb1ELb0ELb1ELi2ELi1ELi2ELi2ELb0EEENS1_24CollectiveEpilogueBwdGQAISD_fSG_Li256ELb0ELb0EEENS1_25SingleTileBwdLPTSchedulerILb0ELi128ELb0EEEEEEEEEvNT_6ParamsE,@function
        .size           _ZN7cutlass13device_kernelIN5flash11enable_sm90INS1_16FlashAttnBwdSm90INS1_25CollectiveMainloopBwdSm90ILi2ELi2ELi2EN4cute5tupleIJNS5_1CILi1EEES8_S8_EEENS6_IJNS7_ILi96EEENS7_ILi128EEENS7_ILi64EEEEEENS_10bfloat16_tEfNS_4arch4Sm90ELb1ELb0ELb1ELb0ELb0ELb1ELb0ELb1ELi2ELi1ELi2ELi2ELb0EEENS1_24CollectiveEpilogueBwdGQAISD_fSG_Li256ELb0ELb0EEENS1_25SingleTileBwdLPTSchedulerILb0ELi128ELb0EEEEEEEEEvNT_6ParamsE,(.L_x_3739 - _ZN7cutlass13device_kernelIN5flash11enable_sm90INS1_16FlashAttnBwdSm90INS1_25CollectiveMainloopBwdSm90ILi2ELi2ELi2EN4cute5tupleIJNS5_1CILi1EEES8_S8_EEENS6_IJNS7_ILi96EEENS7_ILi128EEENS7_ILi64EEEEEENS_10bfloat16_tEfNS_4arch4Sm90ELb1ELb0ELb1ELb0ELb0ELb1ELb0ELb1ELi2ELi1ELi2ELi2ELb0EEENS1_24CollectiveEpilogueBwdGQAISD_fSG_Li256ELb0ELb0EEENS1_25SingleTileBwdLPTSchedulerILb0ELi128ELb0EEEEEEEEEvNT_6ParamsE)
        .other          _ZN7cutlass13device_kernelIN5flash11enable_sm90INS1_16FlashAttnBwdSm90INS1_25CollectiveMainloopBwdSm90ILi2ELi2ELi2EN4cute5tupleIJNS5_1CILi1EEES8_S8_EEENS6_IJNS7_ILi96EEENS7_ILi128EEENS7_ILi64EEEEEENS_10bfloat16_tEfNS_4arch4Sm90ELb1ELb0ELb1ELb0ELb0ELb1ELb0ELb1ELi2ELi1ELi2ELi2ELb0EEENS1_24CollectiveEpilogueBwdGQAISD_fSG_Li256ELb0ELb0EEENS1_25SingleTileBwdLPTSchedulerILb0ELi128ELb0EEEEEEEEEvNT_6ParamsE,@"STO_CUDA_ENTRY STV_DEFAULT"
_ZN7cutlass13device_kernelIN5flash11enable_sm90INS1_16FlashAttnBwdSm90INS1_25CollectiveMainloopBwdSm90ILi2ELi2ELi2EN4cute5tupleIJNS5_1CILi1EEES8_S8_EEENS6_IJNS7_ILi96EEENS7_ILi128EEENS7_ILi64EEEEEENS_10bfloat16_tEfNS_4arch4Sm90ELb1ELb0ELb1ELb0ELb0ELb1ELb0ELb1ELi2ELi1ELi2ELi2ELb0EEENS1_24CollectiveEpilogueBwdGQAISD_fSG_Li256ELb0ELb0EEENS1_25SingleTileBwdLPTSchedulerILb0ELi128ELb0EEEEEEEEEvNT_6ParamsE:
        /* <DEDUP_REMOVED lines=23> */
.L_x_2727:
[----:B------:R-:W-:Y:S05]  /*0170*/  BSYNC B0 ;  /* 0x0000000000007941 */ /* 0x000fea0003800000 */
.L_x_2726:
        /* <DEDUP_REMOVED lines=34> */
.L_x_2728:
        /* <DEDUP_REMOVED lines=22> */
.L_x_2729:
        /* <DEDUP_REMOVED lines=8> */
.L_x_2732:
        /* <DEDUP_REMOVED lines=24> */
[----:B------:R-:W1:Y:S01]  /*0700*/  LDC R2, c[0x0][0x8e4] ;  /* 0x00023900ff027b82 */ /* 0x000e620000000800 */
[----:B------:R-:W-:Y:S01]  /*0710*/  IMAD.U32 R3, RZ, RZ, UR4 ;  /* 0x00000004ff037e24 */ /* 0x000fe2000f8e00ff */
[----:B-1----:R-:W-:-:S13]  /*0720*/  ISETP.NE.AND P0, PT, R2, 0x1, PT ;  /* 0x000000010200780c */ /* 0x002fda0003f05270 */
[----:B------:R-:W1:Y:S02]  /*0730*/  @P0 LDC.64 R4, c[0x0][0x8e8] ;  /* 0x00023a00ff040b82 */ /* 0x000e640000000a00 */
[----:B-1----:R-:W-:-:S05]  /*0740*/  @P0 IMAD.HI.U32 R0, R4, UR4, RZ ;  /* 0x0000000404000c27 */ /* 0x002fca000f8e00ff */
[----:B------:R-:W-:-:S05]  /*0750*/  @P0 SHF.R.U32.HI R3, RZ, R5, R0 ;  /* 0x00000005ff030219 */ /* 0x000fca0000011600 */
[----:B------:R1:W-:Y:S01]  /*0760*/  STL [R1+0x30], R3 ;  /* 0x0000300301007387 */ /* 0x0003e20000100800 */
[----:B------:R-:W-:Y:S01]  /*0770*/  IMAD R0, R3, R2, RZ ;  /* 0x0000000203007224 */ /* 0x000fe200078e02ff */
[----:B------:R-:W-:Y:S06]  /*0780*/  BRA `(.L_x_2734) ;  /* 0x0000000000207947 */ /* 0x000fec0003800000 */
.L_x_2733:
[----:B------:R-:W1:Y:S01]  /*0790*/  LDC R2, c[0x0][0x8cc] ;  /* 0x00023300ff027b82 */ /* 0x000e620000000800 */
[----:B------:R-:W-:Y:S01]  /*07a0*/  IMAD.U32 R3, RZ, RZ, UR4 ;  /* 0x00000004ff037e24 */ /* 0x000fe2000f8e00ff */
[----:B-1----:R-:W-:-:S13]  /*07b0*/  ISETP.NE.AND P0, PT, R2, 0x1, PT ;  /* 0x000000010200780c */ /* 0x002fda0003f05270 */
[----:B------:R-:W1:Y:S02]  /*07c0*/  @P0 LDC.64 R4, c[0x0][0x8d0] ;  /* 0x00023400ff040b82 */ /* 0x000e640000000a00 */
[----:B-1----:R-:W-:-:S05]  /*07d0*/  @P0 IMAD.HI.U32 R0, R4, UR4, RZ ;  /* 0x0000000404000c27 */ /* 0x002fca000f8e00ff */
[----:B------:R-:W-:-:S05]  /*07e0*/  @P0 SHF.R.U32.HI R3, RZ, R5, R0 ;  /* 0x00000005ff030219 */ /* 0x000fca0000011600 */
[----:B------:R2:W-:Y:S01]  /*07f0*/  STL [R1+0x30], R3 ;  /* 0x0000300301007387 */ /* 0x0005e20000100800 */
[----:B------:R-:W-:-:S07]  /*0800*/  IMAD R0, R3, R2, RZ ;  /* 0x0000000203007224 */ /* 0x000fce00078e02ff */
.L_x_2734:
[----:B------:R-:W3:Y:S01]  /*0810*/  LDC R2, c[0x0][0x8c0] ;  /* 0x00023000ff027b82 */ /* 0x000ee20000000800 */
[----:B------:R-:W-:-:S07]  /*0820*/  IADD3 R0, -R0, UR4, RZ ;  /* 0x0000000400007c10 */ /* 0x000fce000fffe1ff */
[----:B------:R-:W4:Y:S01]  /*0830*/  LDC R7, c[0x0][0x8cc] ;  /* 0x00023300ff077b82 */ /* 0x000f220000000800 */
[----:B---3--:R-:W-:Y:S01]  /*0840*/  ISETP.NE.AND P0, PT, R2, 0x1, PT ;  /* 0x000000010200780c */ /* 0x008fe20003f05270 */
[----:B----4-:R-:W-:-:S12]  /*0850*/  IMAD R4, R7, UR6, R0 ;  /* 0x0000000607047c24 */ /* 0x010fd8000f8e0200 */
[----:B-12---:R-:W1:Y:S01]  /*0860*/  @P0 LDC R3, c[0x0][0x8c4] ;  /* 0x00023100ff030b82 */ /* 0x006e620000000800 */
[----:B------:R-:W-:-:S07]  /*0870*/  MOV R6, R4 ;  /* 0x0000000400067202 */ /* 0x000fce0000000f00 */
[----:B------:R-:W2:Y:S01]  /*0880*/  @P0 LDC R5, c[0x0][0x8c8] ;  /* 0x00023200ff050b82 */ /* 0x000ea20000000800 */
[----:B-1----:R-:W-:-:S05]  /*0890*/  @P0 IMAD.HI.U32 R0, R4, R3, RZ ;  /* 0x0000000304000227 */ /* 0x002fca00078e00ff */
[----:B--2---:R-:W-:-:S04]  /*08a0*/  @P0 SHF.R.U32.HI R6, RZ, R5, R0 ;  /* 0x00000005ff060219 */ /* 0x004fc80000011600 */
[----:B------:R-:W-:Y:S01]  /*08b0*/  ISETP.GE.AND P0, PT, R6, RZ, PT ;  /* 0x000000ff0600720c */ /* 0x000fe20003f06270 */
[----:B------:R1:W-:Y:S01]  /*08c0*/  STL [R1+0x34], R6 ;  /* 0x0000340601007387 */ /* 0x0003e20000100800 */
[----:B------:R-:W-:-:S04]  /*08d0*/  IMAD.MOV R3, RZ, RZ, -R6 ;  /* 0x000000ffff037224 */ /* 0x000fc800078e0a06 */
[----:B------:R-:W-:-:S07]  /*08e0*/  IMAD R0, R2, R3, R4 ;  /* 0x0000000302007224 */ /* 0x000fce00078e0204 */
[----:B-1----:R-:W-:Y:S05]  /*08f0*/  @!P0 BRA `(.L_x_2735) ;  /* 0x000000c8009c8947 */ /* 0x002fea0003800000 */
[----:B------:R-:W2:Y:S01]  /*0900*/  LDL R6, [R1+0x30] ;  /* 0x0000300001067983 */ /* 0x000ea20000100800 */
[----:B------:R-:W2:Y:S01]  /*0910*/  LDC R2, c[0x0][0x280] ;  /* 0x0000a000ff027b82 */ /* 0x000ea20000000800 */
[----:B------:R-:W-:Y:S01]  /*0920*/  ULDC UR4, c[0x0][0x290] ;  /* 0x0000a40000047ab9 */ /* 0x000fe20000000800 */
[----:B------:R-:W-:Y:S01]  /*0930*/  PLOP3.LUT P0, PT, PT, PT, PT, 0x80, 0x0 ;  /* 0x000000000000781c */ /* 0x000fe20003f0f070 */
[----:B------:R1:W-:Y:S01]  /*0940*/  STL [R1+0x38], R0 ;  /* 0x0000380001007387 */ /* 0x0003e20000100800 */
[----:B------:R-:W-:Y:S02]  /*0950*/  CS2R R120, SRZ ;  /* 0x0000000000787805 */ /* 0x000fe4000001ff00 */
[----:B------:R-:W-:Y:S02]  /*0960*/  CS2R R152, SRZ ;  /* 0x0000000000987805 */ /* 0x000fe4000001ff00 */
[----:B------:R-:W-:Y:S02]  /*0970*/  CS2R R122, SRZ ;  /* 0x00000000007a7805 */ /* 0x000fe4000001ff00 */
[----:B------:R-:W-:Y:S01]  /*0980*/  CS2R R124, SRZ ;  /* 0x00000000007c7805 */ /* 0x000fe2000001ff00 */
[----:B------:R-:W3:Y:S01]  /*0990*/  LDC R4, c[0x0][0x74c] ;  /* 0x0001d300ff047b82 */ /* 0x000ee20000000800 */
        /* <DEDUP_REMOVED lines=28> */
[----:B--2---:R-:W-:Y:S01]  /*0b60*/  IMAD R3, R6, 0x80, R2 ;  /* 0x0000008006037824 */ /* 0x004fe200078e0202 */
[----:B------:R-:W-:-:S04]  /*0b70*/  IADD3 R2, R2, 0x5f, RZ ;  /* 0x0000005f02027810 */ /* 0x000fc80007ffe0ff */
[----:B---3--:R-:W-:Y:S01]  /*0b80*/  IADD3 R3, R3, -UR4, -R4 ;  /* 0x8000000403037c10 */ /* 0x008fe2000fffe804 */
[----:B------:R-:W-:-:S04]  /*0b90*/  IMAD.HI R2, R2, 0x2aaaaaab, RZ ;  /* 0x2aaaaaab02027827 */ /* 0x000fc800078e02ff */
        /* <DEDUP_REMOVED lines=30> */
.L_x_2738:
        /* <DEDUP_REMOVED lines=15> */
.L_x_2737:
        /* <DEDUP_REMOVED lines=22> */
.L_x_2740:
        /* <DEDUP_REMOVED lines=15> */
.L_x_2739:
[----:B------:R-:W-:Y:S01]  /*10c0*/  SHF.R.S32.HI R7, RZ, 0x1f, R18 ;  /* 0x0000001fff077819 */ /* 0x000fe20000011412 */
[----:B------:R-:W-:-:S03]  /*10d0*/  UMOV UR4, 0xffffffff ;  /* 0xffffffff00047882 */ /* 0x000fc60000000000 */
[----:B------:R-:W-:-:S04]  /*10e0*/  LEA.HI R0, R7, R18, RZ, 0x7 ;  /* 0x0000001207007211 */ /* 0x000fc800078f38ff */
[----:B------:R-:W-:Y:S01]  /*10f0*/  SHF.R.S32.HI R13, RZ, 0x7, R0 ;  /* 0x00000007ff0d7819 */ /* 0x000fe20000011400 */
[----:B------:R-:W-:Y:S06]  /*1100*/  BRA.DIV UR4, `(.L_x_2741) ;  /* 0x000000c204a07947 */ /* 0x000fec000b800000 */
[----:B------:R1:W2:Y:S02]  /*1110*/  SHFL.IDX PT, R14, R13, RZ, 0x1f ;  /* 0x00001fff0d0e7589 */ /* 0x0002a400000e0000 */
.L_x_2827:
[----:B------:R-:W-:Y:S01]  /*1120*/  SHF.L.U32 R2, RZ, 0x1f, RZ ;  /* 0x0000001fff027819 */ /* 0x000fe200000006ff */
[----:B------:R-:W3:Y:S01]  /*1130*/  LDC R10, c[0x0][0x280] ;  /* 0x0000a000ff0a7b82 */ /* 0x000ee20000000800 */
[----:B------:R-:W-:Y:S02]  /*1140*/  SHF.L.U32 R3, R18, 0x6, RZ ;  /* 0x0000000612037819 */ /* 0x000fe400000006ff */
[CC--:B------:R-:W-:Y:S02]  /*1150*/  LEA.HI R8, R7.reuse, R18.reuse, RZ, 0x5 ;  /* 0x0000001207087211 */ /* 0x0c0fe400078f28ff */
[----:B------:R-:W-:Y:S01]  /*1160*/  LEA.HI R5, R7, R18, RZ, 0x4 ;  /* 0x0000001207057211 */ /* 0x000fe200078f20ff */
[----:B------:R-:W4:Y:S02]  /*1170*/  SYNCS.PHASECHK.TRANS64.TRYWAIT P0, [R17+URZ+0x26800], R2 ;  /* 0x02680002110075a7 */ /* 0x000f24000800017f */
[----:B------:R-:W1:Y:S01]  /*1180*/  LDC R11, c[0x0][0x290] ;  /* 0x0000a400ff0b7b82 */ /* 0x000e620000000800 */
[----:B----4-:R-:W-:Y:S05]  /*1190*/  @P0 BRA `(.L_x_2742) ;  /* 0x0000000000080947 */ /* 0x010fea0003800000 */
[----:B------:R-:W4:Y:S02]  /*11a0*/  SYNCS.PHASECHK.TRANS64.TRYWAIT P0, [R17+URZ+0x26800], R2 ;  /* 0x02680002110075a7 */ /* 0x000f24000800017f */
[----:B----4-:R-:W-:Y:S05]  /*11b0*/  @!P0 BRA `(.L_x_2743) ;  /* 0x000000c000908947 */ /* 0x010fea0003800000 */
.L_x_2742:
[----:B------:R-:W5:Y:S01]  /*11c0*/  LDL R12, [R1+0x30] ;  /* 0x00003000010c7983 */ /* 0x000f620000100800 */
[----:B----4-:R-:W-:Y:S01]  /*11d0*/  SHF.R.S32.HI R2, RZ, 0x5, R8 ;  /* 0x00000005ff027819 */ /* 0x010fe20000011408 */
[----:B------:R-:W-:Y:S01]  /*11e0*/  ULDC UR4, c[0x0][0x74c] ;  /* 0x0001d30000047ab9 */ /* 0x000fe20000000800 */
[----:B------:R-:W-:Y:S01]  /*11f0*/  SHF.R.S32.HI R6, RZ, 0x4, R5 ;  /* 0x00000004ff067819 */ /* 0x000fe20000011405 */
[----:B------:R-:W4:Y:S01]  /*1200*/  LDL R15, [R1+0x2c] ;  /* 0x00002c00010f7983 */ /* 0x000f220000100800 */
[----:B------:R-:W-:Y:S01]  /*1210*/  LOP3.LUT R3, R3, 0x1c0, RZ, 0xc0, !PT ;  /* 0x000001c003037812 */ /* 0x000fe200078ec0ff */
[----:B------:R-:W-:Y:S01]  /*1220*/  IMAD.SHL.U32 R4, R2, 0x10, RZ ;  /* 0x0000001002047824 */ /* 0x000fe200078e00ff */
[----:B------:R-:W-:Y:S02]  /*1230*/  LEA.HI R9, R5, R6, RZ, 0x1 ;  /* 0x0000000605097211 */ /* 0x000fe400078f08ff */
[----:B-1-3--:R-:W-:Y:S02]  /*1240*/  IADD3 R10, -R11, 0x7f, R10 ;  /* 0x0000007f0b0a7810 */ /* 0x00afe40007ffe10a */
[----:B------:R-:W-:-:S02]  /*1250*/  LOP3.LUT R9, R9, 0x7ffffe, RZ, 0xc0, !PT ;  /* 0x007ffffe09097812 */ /* 0x000fc400078ec0ff */
[----:B------:R-:W-:Y:S02]  /*1260*/  LEA.HI R2, R7, R18, RZ, 0x3 ;  /* 0x0000001207027211 */ /* 0x000fe400078f18ff */
[----:B------:R-:W-:Y:S01]  /*1270*/  LOP3.LUT R5, R3, 0x30, R4, 0xf8, !PT ;  /* 0x0000003003057812 */ /* 0x000fe200078ef804 */
[----:B------:R-:W-:Y:S01]  /*1280*/  IMAD.IADD R6, R6, 0x1, -R9 ;  /* 0x0000000106067824 */ /* 0x000fe200078e0a09 */
[----:B------:R-:W-:Y:S02]  /*1290*/  SHF.R.U32.HI R3, RZ, 0x3, R3 ;  /* 0x00000003ff037819 */ /* 0x000fe40000011603 */
[----:B------:R-:W-:Y:S01]  /*12a0*/  LOP3.LUT R4, R5, 0x8, R2, 0xf8, !PT ;  /* 0x0000000805047812 */ /* 0x000fe200078ef802 */
[----:B------:R-:W-:Y:S01]  /*12b0*/  IMAD R6, R13, 0xc, R6 ;  /* 0x0000000c0d067824 */ /* 0x000fe200078e0206 */
[----:B--2---:R-:W-:Y:S02]  /*12c0*/  LEA.HI R2, R14, R14, RZ, 0x1 ;  /* 0x0000000e0e027211 */ /* 0x004fe400078f08ff */
[----:B------:R-:W-:-:S02]  /*12d0*/  LOP3.LUT R3, R4, R3, RZ, 0x3c, !PT ;  /* 0x0000000304037212 */ /* 0x000fc400078e3cff */
[----:B------:R-:W-:Y:S02]  /*12e0*/  LOP3.LUT R5, R2, 0xfffffffe, RZ, 0xc0, !PT ;  /* 0xfffffffe02057812 */ /* 0x000fe400078ec0ff */
[----:B------:R-:W-:Y:S02]  /*12f0*/  LEA R2, R6, R3, 0x9 ;  /* 0x0000000306027211 */ /* 0x000fe400078e48ff */
[----:B------:R-:W-:Y:S01]  /*1300*/  LOP3.LUT R3, R0, 0xffffff80, RZ, 0xc0, !PT ;  /* 0xffffff8000037812 */ /* 0x000fe200078ec0ff */
[----:B------:R-:W-:-:S03]  /*1310*/  IMAD.IADD R5, R14, 0x1, -R5 ;  /* 0x000000010e057824 */ /* 0x000fc600078e0a05 */
[----:B------:R-:W-:-:S04]  /*1320*/  IADD3 R6, R18, -R3, RZ ;  /* 0x8000000312067210 */ /* 0x000fc80007ffe0ff */
[--C-:B------:R-:W-:Y:S01]  /*1330*/  SHF.R.S32.HI R14, RZ, 0x1f, R6.reuse ;  /* 0x0000001fff0e7819 */ /* 0x100fe20000011406 */
[----:B------:R1:W-:Y:S04]  /*1340*/  STL [R1+0x18], R2 ;  /* 0x0000180201007387 */ /* 0x0003e80000100800 */
[----:B------:R2:W-:Y:S01]  /*1350*/  STL [R1+0x1c], R14 ;  /* 0x00001c0e01007387 */ /* 0x0005e20000100800 */
[----:B-1----:R-:W-:-:S04]  /*1360*/  IMAD R2, R13, 0x300, R6 ;  /* 0x000003000d027824 */ /* 0x002fc800078e0206 */
[----:B------:R-:W-:Y:S01]  /*1370*/  IMAD.SHL.U32 R2, R2, 0x4, RZ ;  /* 0x0000000402027824 */ /* 0x000fe200078e00ff */
[----:B------:R-:W-:Y:S01]  /*1380*/  CS2R R120, SRZ ;  /* 0x0000000000787805 */ /* 0x000fe2000001ff00 */
[----:B------:R-:W-:Y:S01]  /*1390*/  IMAD.MOV.U32 R0, RZ, RZ, RZ ;  /* 0x000000ffff007224 */ /* 0x000fe200078e00ff */
[----:B------:R-:W-:Y:S01]  /*13a0*/  CS2R R122, SRZ ;  /* 0x00000000007a7805 */ /* 0x000fe2000001ff00 */
[----:B------:R-:W-:Y:S01]  /*13b0*/  IMAD.MOV.U32 R4, RZ, RZ, RZ ;  /* 0x000000ffff047224 */ /* 0x000fe200078e00ff */
        /* <DEDUP_REMOVED lines=29> */
[----:B------:R-:W-:Y:S01]  /*1590*/  CS2R R182, SRZ ;  /* 0x0000000000b67805 */ /* 0x000fe2000001ff00 */
[----:B------:R-:W-:Y:S02]  /*15a0*/  IMAD R2, R2, 0x4, R17 ;  /* 0x0000000402027824 */ /* 0x000fe400078e0211 */
[----:B-----5:R-:W-:-:S05]  /*15b0*/  IMAD R10, R12, 0x80, R10 ;  /* 0x000000800c0a7824 */ /* 0x020fca00078e020a */
[----:B------:R-:W-:-:S05]  /*15c0*/  IADD3 R10, R10, -UR4, RZ ;  /* 0x800000040a0a7c10 */ /* 0x000fca000fffe0ff */
[----:B------:R-:W-:-:S05]  /*15d0*/  IMAD.HI R10, R10, 0x2aaaaaab, RZ ;  /* 0x2aaaaaab0a0a7827 */ /* 0x000fca00078e02ff */
[----:B------:R-:W-:-:S04]  /*15e0*/  SHF.R.U32.HI R9, RZ, 0x1f, R10 ;  /* 0x0000001fff097819 */ /* 0x000fc8000001160a */
[----:B------:R-:W-:Y:S02]  /*15f0*/  LEA.HI.SX32 R9, R10, R9, 0x1c ;  /* 0x000000090a097211 */ /* 0x000fe400078fe2ff */
[----:B------:R-:W-:Y:S02]  /*1600*/  LEA.HI R10, R14, R6, RZ, 0x2 ;  /* 0x000000060e0a7211 */ /* 0x000fe400078f10ff */
[----:B----4-:R-:W-:-:S03]  /*1610*/  VIADDMNMX R237, R9, 0x1, R15, PT ;  /* 0x0000000109ed7846 */ /* 0x010fc6000380010f */
[----:B------:R2:W-:Y:S01]  /*1620*/  STL [R1+0x10], R10 ;  /* 0x0000100a01007387 */ /* 0x0005e20000100800 */
[----:B------:R-:W-:Y:S02]  /*1630*/  ISETP.GE.AND P0, PT, R16, R237, PT ;  /* 0x000000ed1000720c */ /* 0x000fe40003f06270 */
[----:B------:R-:W-:-:S04]  /*1640*/  LOP3.LUT R3, R10, 0xfffffffc, RZ, 0xc0, !PT ;  /* 0xfffffffc0a037812 */ /* 0x000fc800078ec0ff */
[----:B------:R-:W-:-:S07]  /*1650*/  IADD3 R3, R6, -R3, RZ ;  /* 0x8000000306037210 */ /* 0x000fce0007ffe0ff */
[----:B--2---:R-:W-:Y:S05]  /*1660*/  @P0 BRA `(.L_x_2744) ;  /* 0x0000004000ec0947 */ /* 0x004fea0003800000 */
[----:B------:R-:W-:Y:S01]  /*1670*/  LOP3.LUT R9, R8, 0xffffffe0, RZ, 0xc0, !PT ;  /* 0xffffffe008097812 */ /* 0x000fe200078ec0ff */
[----:B------:R-:W-:Y:S01]  /*1680*/  IMAD R11, R12, -0x80, R11 ;  /* 0xffffff800c0b7824 */ /* 0x000fe200078e020b */
[----:B------:R-:W-:Y:S02]  /*1690*/  LEA.HI R6, R14, R6, RZ, 0x5 ;  /* 0x000000060e067211 */ /* 0x000fe400078f28ff */
[----:B------:R-:W-:Y:S02]  /*16a0*/  CS2R R150, SRZ ;  /* 0x0000000000967805 */ /* 0x000fe4000001ff00 */
[----:B------:R-:W-:Y:S01]  /*16b0*/  LEA.HI R4, R13, R13, RZ, 0x1 ;  /* 0x0000000d0d047211 */ /* 0x000fe200078f08ff */
[----:B------:R-:W-:Y:S01]  /*16c0*/  IMAD.IADD R9, R18, 0x1, -R9 ;  /* 0x0000000112097824 */ /* 0x000fe200078e0a09 */
[----:B------:R-:W-:Y:S02]  /*16d0*/  SHF.R.S32.HI R8, RZ, 0x5, R6 ;  /* 0x00000005ff087819 */ /* 0x000fe40000011406 */
[----:B------:R-:W-:-:S02]  /*16e0*/  CS2R R148, SRZ ;  /* 0x0000000000947805 */ /* 0x000fc4000001ff00 */
[----:B------:R-:W-:Y:S02]  /*16f0*/  LOP3.LUT R6, R4, 0xfffffffe, RZ, 0xc0, !PT ;  /* 0xfffffffe04067812 */ /* 0x000fe400078ec0ff */
[----:B------:R-:W-:Y:S02]  /*1700*/  CS2R R146, SRZ ;  /* 0x0000000000927805 */ /* 0x000fe4000001ff00 */
[----:B------:R-:W-:Y:S01]  /*1710*/  SHF.R.S32.HI R0, RZ, 0x1f, R9 ;  /* 0x0000001fff007819 */ /* 0x000fe20000011409 */
[----:B------:R-:W-:Y:S01]  /*1720*/  IMAD R23, R8, -0x10, R11 ;  /* 0xfffffff008177824 */ /* 0x000fe200078e020b */
[----:B------:R-:W-:Y:S01]  /*1730*/  SHF.R.S32.HI R14, RZ, 0x2, R10 ;  /* 0x00000002ff0e7819 */ /* 0x000fe2000001140a */
[----:B------:R-:W-:Y:S01]  /*1740*/  IMAD.IADD R22, R13, 0x1, -R6 ;  /* 0x000000010d167824 */ /* 0x000fe200078e0a06 */
[----:B------:R-:W-:Y:S02]  /*1750*/  LEA.HI R4, R0, R9, RZ, 0x2 ;  /* 0x0000000900047211 */ /* 0x000fe400078f10ff */
[----:B------:R-:W-:-:S02]  /*1760*/  CS2R R144, SRZ ;  /* 0x0000000000907805 */ /* 0x000fc4000001ff00 */
[----:B------:R-:W-:Y:S02]  /*1770*/  LEA.HI R6, R7, R18, RZ, 0x2 ;  /* 0x0000001207067211 */ /* 0x000fe400078f10ff */
[----:B------:R-:W-:Y:S02]  /*1780*/  CS2R R142, SRZ ;  /* 0x00000000008e7805 */ /* 0x000fe4000001ff00 */
[----:B------:R-:W-:Y:S02]  /*1790*/  SHF.R.S32.HI R11, RZ, 0x2, R4 ;  /* 0x00000002ff0b7819 */ /* 0x000fe40000011404 */
[----:B------:R-:W-:Y:S02]  /*17a0*/  CS2R R140, SRZ ;  /* 0x00000000008c7805 */ /* 0x000fe4000001ff00 */
[----:B------:R-:W-:Y:S02]  /*17b0*/  LEA.HI R0, R0, R9, RZ, 0x3 ;  /* 0x0000000900007211 */ /* 0x000fe400078f18ff */
[----:B------:R-:W-:-:S02]  /*17c0*/  CS2R R138, SRZ ;  /* 0x00000000008a7805 */ /* 0x000fc4000001ff00 */
[----:B------:R-:W-:Y:S01]  /*17d0*/  LOP3.LUT R9, R6, 0xfffffffc, RZ, 0xc0, !PT ;  /* 0xfffffffc06097812 */ /* 0x000fe200078ec0ff */
[C---:B------:R-:W-:Y:S01]  /*17e0*/  VIADD R15, R11.reuse, 0x10 ;  /* 0x000000100b0f7836 */ /* 0x040fe20000000000 */
[----:B------:R-:W-:Y:S02]  /*17f0*/  IADD3 R8, R11, 0x8, RZ ;  /* 0x000000080b087810 */ /* 0x000fe40007ffe0ff */
[----:B------:R-:W-:Y:S02]  /*1800*/  CS2R R136, SRZ ;  /* 0x0000000000887805 */ /* 0x000fe4000001ff00 */
        /* <DEDUP_REMOVED lines=8> */
[----:B------:R-:W-:Y:S02]  /*1890*/  SHF.R.S32.HI R12, RZ, 0x1, R10 ;  /* 0x00000001ff0c7819 */ /* 0x000fe4000001140a */
[----:B------:R-:W-:-:S02]  /*18a0*/  CS2R R128, SRZ ;  /* 0x0000000000807805 */ /* 0x000fc4000001ff00 */
[----:B------:R-:W-:Y:S01]  /*18b0*/  LEA.HI R7, R7, R14, RZ, 0x3 ;  /* 0x0000000e07077211 */ /* 0x000fe200078f18ff */
[----:B------:R-:W-:Y:S01]  /*18c0*/  IMAD.HI R6, R0, 0x2aaaaaab, RZ ;  /* 0x2aaaaaab00067827 */ /* 0x000fe200078e02ff */
[----:B------:R-:W-:Y:S02]  /*18d0*/  SHF.R.S32.HI R19, RZ, 0x1, R18 ;  /* 0x00000001ff137819 */ /* 0x000fe40000011412 */
[----:B------:R-:W-:Y:S02]  /*18e0*/  CS2R R126, SRZ ;  /* 0x00000000007e7805 */ /* 0x000fe4000001ff00 */
[----:B------:R-:W-:Y:S01]  /*18f0*/  LOP3.LUT R21, R7, 0xfffffff8, RZ, 0xc0, !PT ;  /* 0xfffffff807157812 */ /* 0x000fe200078ec0ff */
[----:B------:R-:W-:Y:S01]  /*1900*/  IMAD.HI R13, R12, 0x2aaaaaab, RZ ;  /* 0x2aaaaaab0c0d7827 */ /* 0x000fe200078e02ff */
[----:B------:R-:W-:Y:S02]  /*1910*/  LEA.HI R4, R4, R11, RZ, 0x1 ;  /* 0x0000000b04047211 */ /* 0x000fe400078f08ff */
[----:B------:R-:W-:-:S02]  /*1920*/  CS2R R124, SRZ ;  /* 0x00000000007c7805 */ /* 0x000fc4000001ff00 */
[----:B------:R-:W-:Y:S01]  /*1930*/  SHF.R.U32.HI R7, RZ, 0x1, R6 ;  /* 0x00000001ff077819 */ /* 0x000fe20000011606 */
[----:B------:R-:W-:Y:S01]  /*1940*/  IMAD.HI R20, R19, 0x2aaaaaab, RZ ;  /* 0x2aaaaaab13147827 */ /* 0x000fe200078e02ff */
[----:B------:R-:W-:Y:S02]  /*1950*/  IADD3 R23, R23, R21, -R14 ;  /* 0x0000001517177210 */ /* 0x000fe40007ffe80e */
[----:B------:R-:W-:Y:S02]  /*1960*/  CS2R R122, SRZ ;  /* 0x00000000007a7805 */ /* 0x000fe4000001ff00 */
[----:B------:R-:W-:Y:S02]  /*1970*/  LOP3.LUT R4, R4, 0xfffffffe, RZ, 0xc0, !PT ;  /* 0xfffffffe04047812 */ /* 0x000fe400078ec0ff */
[----:B------:R-:W-:Y:S02]  /*1980*/  CS2R R120, SRZ ;  /* 0x0000000000787805 */ /* 0x000fe4000001ff00 */
[----:B------:R-:W-:-:S02]  /*1990*/  SHF.R.U32.HI R14, RZ, 0x1, R13 ;  /* 0x00000001ff0e7819 */ /* 0x000fc4000001160d */
[----:B------:R-:W-:Y:S02]  /*19a0*/  CS2R R182, SRZ ;  /* 0x0000000000b67805 */ /* 0x000fe4000001ff00 */
[----:B------:R-:W-:Y:S02]  /*19b0*/  SHF.R.U32.HI R21, RZ, 0x1, R20 ;  /* 0x00000001ff157819 */ /* 0x000fe40000011614 */
[----:B------:R-:W-:Y:S02]  /*19c0*/  CS2R R180, SRZ ;  /* 0x0000000000b47805 */ /* 0x000fe4000001ff00 */
[----:B------:R-:W-:Y:S02]  /*19d0*/  LEA.HI R7, R6, R7, RZ, 0x1 ;  /* 0x0000000706077211 */ /* 0x000fe400078f08ff */
[----:B------:R-:W-:Y:S02]  /*19e0*/  CS2R R178, SRZ ;  /* 0x0000000000b27805 */ /* 0x000fe4000001ff00 */
[----:B------:R-:W-:-:S02]  /*19f0*/  IADD3 R4, R11, -R4, RZ ;  /* 0x800000040b047210 */ /* 0x000fc40007ffe0ff */
[----:B------:R-:W-:Y:S02]  /*1a00*/  CS2R R176, SRZ ;  /* 0x0000000000b07805 */ /* 0x000fe4000001ff00 */
[----:B------:R-:W-:Y:S01]  /*1a10*/  LEA.HI R13, R13, R14, RZ, 0x1 ;  /* 0x0000000e0d0d7211 */ /* 0x000fe200078f08ff */
[----:B------:R-:W-:Y:S01]  /*1a20*/  IMAD R7, R7, -0xc, R0 ;  /* 0xfffffff407077824 */ /* 0x000fe200078e0200 */
[----:B------:R-:W-:Y:S02]  /*1a30*/  LOP3.LUT R11, R10, 0xfffffffe, RZ, 0xc0, !PT ;  /* 0xfffffffe0a0b7812 */ /* 0x000fe400078ec0ff */
[----:B------:R-:W-:Y:S02]  /*1a40*/  CS2R R174, SRZ ;  /* 0x0000000000ae7805 */ /* 0x000fe4000001ff00 */
[----:B------:R-:W-:Y:S01]  /*1a50*/  LEA.HI R20, R20, R21, RZ, 0x1 ;  /* 0x0000001514147211 */ /* 0x000fe200078f08ff */
[----:B------:R-:W-:Y:S01]  /*1a60*/  IMAD R12, R13, -0xc, R12 ;  /* 0xfffffff40d0c7824 */ /* 0x000fe200078e020c */
[----:B------:R-:W-:Y:S01]  /*1a70*/  LOP3.LUT R18, R18, 0xfffffffe, RZ, 0xc0, !PT ;  /* 0xfffffffe12127812 */ /* 0x000fe200078ec0ff */
[----:B------:R-:W-:Y:S01]  /*1a80*/  IMAD.IADD R11, R8, 0x1, -R11 ;  /* 0x00000001080b7824 */ /* 0x000fe200078e0a0b */
[----:B------:R-:W-:Y:S01]  /*1a90*/  LEA R4, R7, R4, 0x3 ;  /* 0x0000000407047211 */ /* 0x000fe200078e18ff */
[----:B------:R-:W-:Y:S01]  /*1aa0*/  IMAD R19, R20, -0xc, R19 ;  /* 0xfffffff414137824 */ /* 0x000fe200078e0213 */
[----:B------:R-:W-:Y:S01]  /*1ab0*/  CS2R R172, SRZ ;  /* 0x0000000000ac7805 */ /* 0x000fe2000001ff00 */
[----:B------:R-:W-:Y:S01]  /*1ac0*/  IMAD.IADD R18, R15, 0x1, -R18 ;  /* 0x000000010f127824 */ /* 0x000fe200078e0a12 */
[----:B------:R-:W-:Y:S01]  /*1ad0*/  CS2R R170, SRZ ;  /* 0x0000000000aa7805 */ /* 0x000fe2000001ff00 */
[----:B------:R-:W-:Y:S01]  /*1ae0*/  IMAD R0, R12, 0x8, R11 ;  /* 0x000000080c007824 */ /* 0x000fe200078e020b */
[----:B------:R1:W-:Y:S01]  /*1af0*/  STL [R1+0x8], R4 ;  /* 0x0000080401007387 */ /* 0x0003e20000100800 */
[----:B------:R-:W-:Y:S01]  /*1b00*/  IMAD R6, R19, 0x8, R18 ;  /* 0x0000000813067824 */ /* 0x000fe200078e0212 */
[----:B------:R-:W-:Y:S01]  /*1b10*/  CS2R R168, SRZ ;  /* 0x0000000000a87805 */ /* 0x000fe2000001ff00 */
[----:B------:R-:W-:Y:S01]  /*1b20*/  IMAD R8, R22, -0x40, R23 ;  /* 0xffffffc016087824 */ /* 0x000fe200078e0217 */
[----:B------:R2:W-:Y:S01]  /*1b30*/  STL [R1+0x4], R0 ;  /* 0x0000040001007387 */ /* 0x0005e20000100800 */
[----:B------:R-:W-:-:S02]  /*1b40*/  CS2R R166, SRZ ;  /* 0x0000000000a67805 */ /* 0x000fc4000001ff00 */
[----:B------:R-:W-:Y:S02]  /*1b50*/  CS2R R164, SRZ ;  /* 0x0000000000a47805 */ /* 0x000fe4000001ff00 */
[----:B------:R-:W-:Y:S01]  /*1b60*/  CS2R R162, SRZ ;  /* 0x0000000000a27805 */ /* 0x000fe2000001ff00 */
[----:B------:R3:W-:Y:S01]  /*1b70*/  STL [R1], R6 ;  /* 0x0000000601007387 */ /* 0x0007e20000100800 */
[----:B------:R-:W-:Y:S02]  /*1b80*/  CS2R R160, SRZ ;  /* 0x0000000000a07805 */ /* 0x000fe4000001ff00 */
[----:B-1----:R-:W-:Y:S02]  /*1b90*/  MOV R4, RZ ;  /* 0x000000ff00047202 */ /* 0x002fe40000000f00 */
[----:B------:R-:W-:Y:S02]  /*1ba0*/  CS2R R158, SRZ ;  /* 0x00000000009e7805 */ /* 0x000fe4000001ff00 */
[----:B------:R-:W-:-:S02]  /*1bb0*/  CS2R R156, SRZ ;  /* 0x00000000009c7805 */ /* 0x000fc4000001ff00 */
[----:B------:R-:W-:Y:S01]  /*1bc0*/  CS2R R154, SRZ ;  /* 0x00000000009a7805 */ /* 0x000fe2000001ff00 */
[----:B--2---:R-:W-:Y:S01]  /*1bd0*/  IMAD.MOV.U32 R0, RZ, RZ, RZ ;  /* 0x000000ffff007224 */ /* 0x004fe200078e00ff */
[----:B---3--:R-:W-:-:S07]  /*1be0*/  CS2R R152, SRZ ;  /* 0x0000000000987805 */ /* 0x008fce000001ff00 */
.L_x_2755:
[----:B-1----:R-:W2:Y:S02]  /*1bf0*/  LDL R6, [R1+0xc] ;  /* 0x00000c0001067983 */ /* 0x002ea40000100800 */
[----:B--2---:R-:W-:-:S04]  /*1c00*/  LOP3.LUT R6, R6, 0x1, RZ, 0xfc, !PT ;  /* 0x0000000106067812 */ /* 0x004fc800078efcff */
[----:B------:R-:W-:-:S13]  /*1c10*/  ISETP.NE.AND P0, PT, R6, 0x3, PT ;  /* 0x000000030600780c */ /* 0x000fda0003f05270 */
[----:B------:R-:W-:Y:S05]  /*1c20*/  @!P0 BRA `(.L_x_2745) ;  /* 0x0000000000048947 */ /* 0x000fea0003800000 */
[----:B------:R-:W-:Y:S01]  /*1c30*/  BPT.TRAP 0x1 ;  /* 0x000000040000795c */ /* 0x000fe20000300000 */
.L_x_2745:
[----:B------:R-:W-:Y:S01]  /*1c40*/  IMAD R6, R0, 0x8, R17 ;  /* 0x0000000800067824 */ /* 0x000fe200078e0211 */
[----:B------:R-:W-:-:S04]  /*1c50*/  SHF.L.U32 R21, R4, 0x1f, RZ ;  /* 0x0000001f04157819 */ /* 0x000fc800000006ff */
[----:B------:R1:W2:Y:S01]  /*1c60*/  SYNCS.PHASECHK.TRANS64.TRYWAIT P1, [R6+URZ+0x26810], R21 ;  /* 0x02681015060075a7 */ /* 0x0002a2000802017f */
[----:B------:R-:W-:Y:S05]  /*1c70*/  @!P0 BRA `(.L_x_2746) ;  /* 0x0000000000048947 */ /* 0x000fea0003800000 */
[----:B------:R-:W-:Y:S01]  /*1c80*/  BPT.TRAP 0x1 ;  /* 0x000000040000795c */ /* 0x000fe20000300000 */
.L_x_2746:
[----:B------:R-:W-:-:S04]  /*1c90*/  IADD3 R7, R17, 0xe000, RZ ;  /* 0x0000e00011077810 */ /* 0x000fc80007ffe0ff */
[----:B------:R-:W-:-:S04]  /*1ca0*/  SHF.R.U32.HI R7, RZ, 0x4, R7 ;  /* 0x00000004ff077819 */ /* 0x000fc80000011607 */
[----:B------:R-:W-:Y:S01]  /*1cb0*/  LOP3.LUT R7, R7, 0x3fff, RZ, 0xc0, !PT ;  /* 0x00003fff07077812 */ /* 0x000fe200078ec0ff */
[----:B--2---:R-:W-:Y:S06]  /*1cc0*/  @P1 BRA `(.L_x_2747) ;  /* 0x0000000000081947 */ /* 0x004fec0003800000 */
[----:B------:R-:W2:Y:S02]  /*1cd0*/  SYNCS.PHASECHK.TRANS64.TRYWAIT P1, [R6+URZ+0x26810], R21 ;  /* 0x02681015060075a7 */ /* 0x000ea4000802017f */
[----:B--2---:R-:W-:Y:S05]  /*1ce0*/  @!P1 BRA `(.L_x_2748) ;  /* 0x000000b400d89947 */ /* 0x004fea0003800000 */
.L_x_2747:
        /* <DEDUP_REMOVED lines=12> */
[----:B------:R-:W-:-:S02]  /*1db0*/  VIADD R19, R17, 0x1a000 ;  /* 0x0001a00011137836 */ /* 0x000fc40000000000 */
        /* <DEDUP_REMOVED lines=24> */
[----:B---3--:R-:W-:-:S04]  /*1f40*/  IMAD R10, R0, 0x80, R14 ;  /* 0x00000080000a7824 */ /* 0x008fc800078e020e */
[----:B------:R-:W-:Y:S01]  /*1f50*/  IMAD R10, R3, 0x2, R10 ;  /* 0x00000002030a7824 */ /* 0x000fe200078e020a */
[----:B----4-:R-:W-:-:S03]  /*1f60*/  LEA R12, R0, R12, 0x7 ;  /* 0x0000000c000c7211 */ /* 0x010fc600078e38ff */
[C---:B------:R-:W-:Y:S01]  /*1f70*/  IMAD R15, R10.reuse, 0x4, R17 ;  /* 0x000000040a0f7824 */ /* 0x040fe200078e0211 */
[----:B------:R-:W-:Y:S01]  /*1f80*/  LEA R190, R10, R19, 0x2 ;  /* 0x000000130abe7211 */ /* 0x000fe200078e10ff */
[----:B-----5:R-:W-:Y:S01]  /*1f90*/  IMAD R14, R0, 0x80, R13 ;  /* 0x00000080000e7824 */ /* 0x020fe200078e020d */
[----:B------:R-:W-:-:S03]  /*1fa0*/  LEA R12, R3, R12, 0x1 ;  /* 0x0000000c030c7211 */ /* 0x000fc600078e08ff */
[----:B------:R-:W-:Y:S01]  /*1fb0*/  IMAD R18, R3, 0x2, R14 ;  /* 0x0000000203127824 */ /* 0x000fe200078e020e */
[C---:B------:R-:W-:Y:S01]  /*1fc0*/  LEA R14, R12.reuse, R17, 0x2 ;  /* 0x000000110c0e7211 */ /* 0x040fe200078e10ff */
[----:B------:R-:W-:Y:S02]  /*1fd0*/  IMAD R11, R12, 0x4, R19 ;  /* 0x000000040c0b7824 */ /* 0x000fe400078e0213 */
[C---:B------:R-:W-:Y:S02]  /*1fe0*/  IMAD R13, R18.reuse, 0x4, R17 ;  /* 0x00000004120d7824 */ /* 0x040fe400078e0211 */
[----:B------:R-:W-:Y:S01]  /*1ff0*/  IMAD R10, R18, 0x4, R19 ;  /* 0x00000004120a7824 */ /* 0x000fe200078e0213 */
[----:B------:R-:W-:Y:S02]  /*2000*/  WARPGROUP.DEPBAR.LE gsb0, 0x0 ;  /* 0x00008000000079c5 */ /* 0x000fe40000010000 */
        /* <DEDUP_REMOVED lines=8> */
.L_x_2749:
[----:B------:R1:W1:Y:S01]  /*2090*/  SYNCS.PHASECHK.TRANS64.TRYWAIT P1, [R6+URZ+0x26830], R21 ;  /* 0x02683015060075a7 */ /* 0x000262000802017f */
[----:B------:R-:W-:Y:S05]  /*20a0*/  @!P0 BRA `(.L_x_2750) ;  /* 0x0000000000048947 */ /* 0x000fea0003800000 */
[----:B------:R-:W-:Y:S01]  /*20b0*/  BPT.TRAP 0x1 ;  /* 0x000000040000795c */ /* 0x000fe20000300000 */
.L_x_2750:
[----:B------:R-:W-:-:S04]  /*20c0*/  IADD3 R12, R17, 0x14000, RZ ;  /* 0x00014000110c7810 */ /* 0x000fc80007ffe0ff */
[----:B------:R-:W-:-:S04]  /*20d0*/  SHF.R.U32.HI R12, RZ, 0x4, R12 ;  /* 0x00000004ff0c7819 */ /* 0x000fc8000001160c */
[----:B------:R-:W-:-:S04]  /*20e0*/  LOP3.LUT R12, R12, 0x3fff, RZ, 0xc0, !PT ;  /* 0x00003fff0c0c7812 */ /* 0x000fc800078ec0ff */
[----:B------:R-:W-:Y:S01]  /*20f0*/  LOP3.LUT R19, R12, 0x10000, RZ, 0xfc, !PT ;  /* 0x000100000c137812 */ /* 0x000fe200078efcff */
[----:B-1----:R-:W-:Y:S06]  /*2100*/  @P1 BRA `(.L_x_2751) ;  /* 0x0000000000081947 */ /* 0x002fec0003800000 */
[----:B------:R-:W1:Y:S02]  /*2110*/  SYNCS.PHASECHK.TRANS64.TRYWAIT P1, [R6+URZ+0x26830], R21 ;  /* 0x02683015060075a7 */ /* 0x000e64000802017f */
[----:B-1----:R-:W-:Y:S05]  /*2120*/  @!P1 BRA `(.L_x_2752) ;  /* 0x000000b000dc9947 */ /* 0x002fea0003800000 */
.L_x_2751:
[----:B------:R-:W-:Y:S01]  /*2130*/  UIADD3 UR9, UR9, 0x4000, URZ ;  /* 0x0000400009097890 */ /* 0x000fe2000fffe03f */
[----:B------:R-:W-:Y:S01]  /*2140*/  IMAD R19, R0, 0x300, R19 ;  /* 0x0000030000137824 */ /* 0x000fe200078e0213 */
[----:B------:R-:W-:Y:S01]  /*2150*/  WARPGROUP.ARRIVE ;  /* 0x00000000000079c5 */ /* 0x000fe20000000000 */
[----:B------:R-:W-:Y:S01]  /*2160*/  UMOV UR7, 0x40000040 ;  /* 0x4000004000077882 */ /* 0x000fe20000000000 */
[----:B------:R-:W-:Y:S01]  /*2170*/  USHF.R.U32.HI UR9, URZ, 0x4, UR9 ;  /* 0x000000043f097899 */ /* 0x000fe20008011609 */
[C---:B------:R-:W-:Y:S01]  /*2180*/  ISETP.GT.AND P2, PT, R8.reuse, RZ, PT ;  /* 0x000000ff0800720c */ /* 0x040fe20003f44270 */
[----:B------:R-:W-:Y:S01]  /*2190*/  UMOV UR5, 0x40000040 ;  /* 0x4000004000057882 */ /* 0x000fe20000000000 */
[----:B------:R-:W-:Y:S01]  /*21a0*/  R2UR UR8, R19 ;  /* 0x00000000130872ca */ /* 0x000fe200000e0000 */
[----:B------:R-:W-:Y:S01]  /*21b0*/  ULOP3.LUT UR9, UR9, 0x3fff, URZ, 0xc0, !UPT ;  /* 0x00003fff09097892 */ /* 0x000fe2000f8ec03f */
[----:B------:R-:W-:Y:S01]  /*21c0*/  ISETP.GT.AND P1, PT, R8, 0x8, PT ;  /* 0x000000080800780c */ /* 0x000fe20003f24270 */
[----:B------:R-:W-:Y:S01]  /*21d0*/  ULDC UR10, c[0x0][0x75c] ;  /* 0x0001d700000a7ab9 */ /* 0x000fe20000000800 */
[----:B------:R-:W-:Y:S01]  /*21e0*/  IADD3 R199, R9, 0x10, RZ ;  /* 0x0000001009c77810 */ /* 0x000fe20007ffe0ff */
        /* <DEDUP_REMOVED lines=42> */
[C---:B------:R-:W-:Y:S01]  /*2490*/  VIADD R193, R93.reuse, 0x8 ;  /* 0x000000085dc17836 */ /* 0x040fe20000000000 */
[----:B------:R-:W-:Y:S01]  /*24a0*/  SEL R103, R93, 0x60, P2 ;  /* 0x000000605d677807 */ /* 0x000fe20001000000 */
[----:B------:R-:W-:Y:S01]  /*24b0*/  FMUL.FTZ R91, R98, UR10 ;  /* 0x0000000a625b7c20 */ /* 0x000fe20008410000 */
[----:B------:R-:W-:Y:S01]  /*24c0*/  FMUL.FTZ R189, R104, UR10 ;  /* 0x0000000a68bd7c20 */ /* 0x000fe20008410000 */
[----:B------:R-:W-:Y:S01]  /*24d0*/  FMUL.FTZ R83, R90, UR10 ;  /* 0x0000000a5a537c20 */ /* 0x000fe20008410000 */
[----:B------:R-:W4:Y:S01]  /*24e0*/  MUFU.TANH R74, R74 ;  /* 0x0000004a004a7308 */ /* 0x000f220000002400 */
[C---:B------:R-:W-:Y:S01]  /*24f0*/  ISETP.GT.AND P6, PT, R103.reuse, RZ, PT ;  /* 0x000000ff6700720c */ /* 0x040fe20003fc4270 */
[----:B---3--:R-:W3:Y:S01]  /*2500*/  SHFL.IDX PT, R104, R15, R9, 0x1f ;  /* 0x00001f090f687589 */ /* 0x008ee200000e0000 */
        /* <DEDUP_REMOVED lines=35> */
[----:B------:R-:W-:Y:S01]  /*2740*/  FMUL.FTZ R194, R117, UR10 ;  /* 0x0000000a75c27c20 */ /* 0x000fe20008410000 */
[----:B------:R-:W-:Y:S01]  /*2750*/  VIADD R117, R9, 0x8 ;  /* 0x0000000809757836 */ /* 0x000fe20000000000 */
[----:B------:R-:W1:Y:S01]  /*2760*/  MUFU.TANH R185, R185 ;  /* 0x000000b900b97308 */ /* 0x000e620000002400 */
[----:B--2---:R-:W-:Y:S01]  /*2770*/  FSEL R96, R85, -INF , !P6 ;  /* 0xff80000055607808 */ /* 0x004fe20007000000 */
[----:B------:R-:W-:Y:S01]  /*2780*/  FMUL.FTZ R201, R119, UR10 ;  /* 0x0000000a77c97c20 */ /* 0x000fe20008410000 */
[----:B------:R-:W-:Y:S01]  /*2790*/  ISETP.GT.AND P6, PT, R103, 0x39, PT ;  /* 0x000000396700780c */ /* 0x000fe20003fc4270 */
[----:B------:R-:W2:Y:S01]  /*27a0*/  SHFL.IDX PT, R228, R15, R117, 0x1f ;  /* 0x00001f750fe47589 */ /* 0x000ea200000e0000 */
[----:B------:R-:W-:Y:S01]  /*27b0*/  FMUL.FTZ R196, R118, UR10 ;  /* 0x0000000a76c47c20 */ /* 0x000fe20008410000 */
[----:B------:R-:W-:-:S02]  /*27c0*/  VIADD R118, R9, 0xc ;  /* 0x0000000c09767836 */ /* 0x000fc40000000000 */
[----:B------:R-:W-:Y:S01]  /*27d0*/  FMUL.FTZ R115, R115, UR10 ;  /* 0x0000000a73737c20 */ /* 0x000fe20008410000 */
[----:B------:R-:W5:Y:S01]  /*27e0*/  MUFU.TANH R19, R19 ;  /* 0x0000001300137308 */ /* 0x000f620000002400 */
[----:B----4-:R-:W-:Y:S01]  /*27f0*/  FSEL R97, R86, -INF , !P5 ;  /* 0xff80000056617808 */ /* 0x010fe20006800000 */
[----:B------:R-:W-:Y:S01]  /*2800*/  IMAD R236, R0, 0x300, R12 ;  /* 0x0000030000ec7824 */ /* 0x000fe200078e020c */
[----:B------:R-:W-:Y:S01]  /*2810*/  ISETP.GT.AND P5, PT, R193, RZ, PT ;  /* 0x000000ffc100720c */ /* 0x000fe20003fa4270 */
[----:B------:R-:W4:Y:S04]  /*2820*/  SHFL.IDX PT, R225, R15, R118, 0x1f ;  /* 0x00001f760fe17589 */ /* 0x000f2800000e0000 */
[----:B------:R-:W3:Y:S01]  /*2830*/  MUFU.TANH R186, R186 ;  /* 0x000000ba00ba7308 */ /* 0x000ee20000002400 */
[----:B-1----:R-:W-:Y:S01]  /*2840*/  FSEL R100, R185, -INF , !P4 ;  /* 0xff800000b9647808 */ /* 0x002fe20006000000 */
[----:B------:R-:W1:Y:S01]  /*2850*/  SHFL.IDX PT, R227, R15, R199, 0x1f ;  /* 0x00001fc70fe37589 */ /* 0x000e6200000e0000 */
[----:B------:R-:W-:-:S05]  /*2860*/  ISETP.GT.AND P4, PT, R193, 0x1, PT ;  /* 0x00000001c100780c */ /* 0x000fca0003f84270 */
[----:B------:R-:W2:Y:S01]  /*2870*/  MUFU.TANH R20, R20 ;  /* 0x0000001400147308 */ /* 0x000ea20000002400 */
        /* <DEDUP_REMOVED lines=14> */
[----:B--2---:R-:W-:-:S02]  /*2960*/  FSEL R224, R20, -INF , !P4 ;  /* 0xff80000014e07808 */ /* 0x004fc40006000000 */
[----:B------:R-:W-:-:S05]  /*2970*/  ISETP.GT.AND P4, PT, R193, 0x10, PT ;  /* 0x00000010c100780c */ /* 0x000fca0003f84270 */
[----:B------:R-:W2:Y:S01]  /*2980*/  MUFU.TANH R75, R75 ;  /* 0x0000004b004b7308 */ /* 0x000ea20000002400 */
[----:B-----5:R-:W-:Y:S02]  /*2990*/  FSEL R219, R23, -INF , !P6 ;  /* 0xff80000017db7808 */ /* 0x020fe40007000000 */
[----:B------:R-:W-:-:S05]  /*29a0*/  ISETP.GT.AND P6, PT, R193, 0x11, PT ;  /* 0x00000011c100780c */ /* 0x000fca0003fc4270 */
[----:B------:R-:W5:Y:S01]  /*29b0*/  MUFU.TANH R21, R21 ;  /* 0x0000001500157308 */ /* 0x000f620000002400 */
[----:B---3--:R-:W-:Y:S02]  /*29c0*/  FSEL R221, R72, -INF , !P5 ;  /* 0xff80000048dd7808 */ /* 0x008fe40006800000 */
[----:B------:R-:W-:-:S05]  /*29d0*/  ISETP.GT.AND P5, PT, R193, 0x18, PT ;  /* 0x00000018c100780c */ /* 0x000fca0003fa4270 */
[----:B------:R-:W3:Y:S01]  /*29e0*/  MUFU.TANH R76, R76 ;  /* 0x0000004c004c7308 */ /* 0x000ee20000002400 */
[----:B--2---:R-:W-:Y:S02]  /*29f0*/  FSEL R209, R75, -INF , !P4 ;  /* 0xff8000004bd17808 */ /* 0x004fe40006000000 */
        /* <DEDUP_REMOVED lines=28> */
[----:B--2---:R-:W-:Y:S02]  /*2bc0*/  FSEL R206, R81, -INF , !P2 ;  /* 0xff80000051ce7808 */ /* 0x004fe40005000000 */
[----:B------:R-:W-:Y:S01]  /*2bd0*/  ISETP.GT.AND P2, PT, R103, 0x31, PT ;  /* 0x000000316700780c */ /* 0x000fe20003f44270 */
[----:B------:R-:W-:Y:S01]  /*2be0*/  HGMMA.64x96x16.F32.BF16 R24, gdesc[UR4], R24, gsb0 ;  /* 0x01600000041879f0 */ /* 0x000fe20008001818 */
[----:B------:R-:W-:Y:S01]  /*2bf0*/  UIADD3 UR6, UR8, 0x6, URZ ;  /* 0x0000000608067890 */ /* 0x000fe2000fffe03f */
[----:B-----5:R-:W-:Y:S01]  /*2c00*/  FSEL R204, R87, -INF , !P4 ;  /* 0xff80000057cc7808 */ /* 0x020fe20006000000 */
[----:B------:R-:W-:Y:S01]  /*2c10*/  UIADD3 UR4, UR9, 0x6, URZ ;  /* 0x0000000609047890 */ /* 0x000fe2000fffe03f */
[----:B------:R-:W2:Y:S01]  /*2c20*/  MUFU.TANH R89, R89 ;  /* 0x0000005900597308 */ /* 0x000ea20000002400 */
[----:B------:R-:W-:Y:S01]  /*2c30*/  UMOV UR7, 0x40000040 ;  /* 0x4000004000077882 */ /* 0x000fe20000000000 */
[----:B------:R-:W-:Y:S01]  /*2c40*/  UMOV UR5, 0x40000040 ;  /* 0x4000004000057882 */ /* 0x000fe20000000000 */
        /* <DEDUP_REMOVED lines=35> */
[----:B-----5:R-:W-:Y:S01]  /*2e80*/  FSEL R214, R106, -INF , !P2 ;  /* 0xff8000006ad67808 */ /* 0x020fe20005000000 */
[----:B------:R-:W-:Y:S02]  /*2e90*/  WARPGROUP.DEPBAR.LE gsb0, 0x0 ;  /* 0x00008000000079c5 */ /* 0x000fe40000010000 */
[----:B------:R-:W5:Y:S01]  /*2ea0*/  LDS R190, [R190+0x380] ;  /* 0x00038000bebe7984 */ /* 0x000f620000000800 */
[----:B------:R-:W-:Y:S01]  /*2eb0*/  WARPGROUP.ARRIVE ;  /* 0x00000000000079c5 */ /* 0x000fe20000000000 */
[----:B------:R-:W-:Y:S02]  /*2ec0*/  ISETP.GT.AND P2, PT, R193, 0x49, PT ;  /* 0x00000049c100780c */ /* 0x000fe40003f44270 */
[----:B------:R-:W1:Y:S01]  /*2ed0*/  MUFU.TANH R110, R110 ;  /* 0x0000006e006e7308 */ /* 0x000e620000002400 */
[----:B---3--:R-:W-:Y:S02]  /*2ee0*/  FSEL R216, R107, -INF , !P4 ;  /* 0xff8000006bd87808 */ /* 0x008fe40006000000 */
[----:B------:R-:W-:Y:S01]  /*2ef0*/  HGMMA.64x96x16.F32.BF16 R24, gdesc[UR4], R24, gsb0 ;  /* 0x01600000041879f0 */ /* 0x000fe20008001818 */
[----:B------:R-:W-:Y:S01]  /*2f00*/  ULDC UR4, c[0x0][0x744] ;  /* 0x0001d10000047ab9 */ /* 0x000fe20000000800 */
[----:B------:R-:W-:Y:S01]  /*2f10*/  ISETP.GT.AND P4, PT, R193, 0x50, PT ;  /* 0x00000050c100780c */ /* 0x000fe20003f84270 */
[----:B------:R-:W-:Y:S01]  /*2f20*/  FFMA.FTZ R113, R113, UR4, -R104 ;  /* 0x0000000471717c23 */ /* 0x000fe20008010868 */
[----:B------:R-:W-:Y:S01]  /*2f30*/  FFMA.FTZ R198, R198, UR4, -R228 ;  /* 0x00000004c6c67c23 */ /* 0x000fe200080108e4 */
[----:B------:R-:W3:Y:S01]  /*2f40*/  MUFU.TANH R111, R111 ;  /* 0x0000006f006f7308 */ /* 0x000ee20000002400 */
[----:B--2---:R-:W-:Y:S01]  /*2f50*/  FSEL R220, R112, -INF , !P6 ;  /* 0xff80000070dc7808 */ /* 0x004fe20007000000 */
[----:B------:R-:W-:Y:S01]  /*2f60*/  FFMA.FTZ R104, R226, UR4, -R104 ;  /* 0x00000004e2687c23 */ /* 0x000fe20008010868 */
[----:B------:R-:W-:Y:S01]  /*2f70*/  ISETP.GT.AND P6, PT, R193, 0x48, PT ;  /* 0x00000048c100780c */ /* 0x000fe20003fc4270 */
[----:B----4-:R-:W-:Y:S01]  /*2f80*/  FFMA.FTZ R221, R221, UR4, -R225 ;  /* 0x00000004dddd7c23 */ /* 0x010fe200080108e1 */
[----:B------:R-:W-:Y:S01]  /*2f90*/  FFMA.FTZ R219, R219, UR4, -R228 ;  /* 0x00000004dbdb7c23 */ /* 0x000fe200080108e4 */
[--C-:B-1----:R-:W-:Y:S01]  /*2fa0*/  FFMA.FTZ R94, R94, UR4, -R227.reuse ;  /* 0x000000045e5e7c23 */ /* 0x102fe200080108e3 */
[----:B------:R-:W1:Y:S01]  /*2fb0*/  SHFL.IDX PT, R228, R14, R117, 0x1f ;  /* 0x00001f750ee47589 */ /* 0x000e6200000e0000 */
[----:B------:R-:W2:Y:S01]  /*2fc0*/  MUFU.TANH R114, R114 ;  /* 0x0000007200727308 */ /* 0x000ea20000002400 */
[----:B------:R-:W-:Y:S01]  /*2fd0*/  FSEL R215, R110, -INF , !P6 ;  /* 0xff8000006ed77808 */ /* 0x000fe20007000000 */
[----:B------:R-:W-:Y:S01]  /*2fe0*/  FFMA.FTZ R209, R209, UR4, -R227 ;  /* 0x00000004d1d17c23 */ /* 0x000fe200080108e3 */
[----:B------:R-:W-:Y:S01]  /*2ff0*/  ISETP.GT.AND P6, PT, R193, 0x51, PT ;  /* 0x00000051c100780c */ /* 0x000fe20003fc4270 */
[----:B------:R-:W4:Y:S04]  /*3000*/  SHFL.IDX PT, R227, R14, R118, 0x1f ;  /* 0x00001f760ee37589 */ /* 0x000f2800000e0000 */
[----:B------:R-:W4:Y:S01]  /*3010*/  MUFU.EX2 R113, R113 ;  /* 0x0000007100717308 */ /* 0x000f220000000800 */
[----:B---3--:R-:W-:-:S02]  /*3020*/  FSEL R210, R111, -INF , !P2 ;  /* 0xff8000006fd27808 */ /* 0x008fc40005000000 */
[----:B------:R-:W-:-:S05]  /*3030*/  ISETP.GT.AND P2, PT, R193, 0x58, PT ;  /* 0x00000058c100780c */ /* 0x000fca0003f44270 */
[----:B------:R-:W-:Y:S01]  /*3040*/  MUFU.TANH R191, R191 ;  /* 0x000000bf00bf7308 */ /* 0x000fe20000002400 */
[----:B--2---:R-:W-:Y:S02]  /*3050*/  FSEL R212, R114, -INF , !P4 ;  /* 0xff80000072d47808 */ /* 0x004fe40006000000 */
[----:B------:R-:W-:Y:S01]  /*3060*/  ISETP.GT.AND P4, PT, R193, 0x59, PT ;  /* 0x00000059c100780c */ /* 0x000fe20003f84270 */
[----:B-----5:R-:W-:Y:S01]  /*3070*/  SHFL.IDX PT, R195, R190, R9, 0x1f ;  /* 0x00001f09bec37589 */ /* 0x020fe200000e0000 */
[----:B-1----:R-:W-:-:S03]  /*3080*/  FFMA.FTZ R204, R204, UR4, -R228 ;  /* 0x00000004cccc7c23 */ /* 0x002fc600080108e4 */
[----:B------:R-:W-:Y:S01]  /*3090*/  MUFU.TANH R115, R115 ;  /* 0x0000007300737308 */ /* 0x000fe20000002400 */
[----:B------:R-:W-:Y:S01]  /*30a0*/  SHFL.IDX PT, R232, R190, R118, 0x1f ;  /* 0x00001f76bee87589 */ /* 0x000fe200000e0000 */
[--C-:B----4-:R-:W-:Y:S01]  /*30b0*/  FFMA.FTZ R97, R97, UR4, -R227.reuse ;  /* 0x0000000461617c23 */ /* 0x110fe200080108e3 */
[----:B------:R-:W-:Y:S02]  /*30c0*/  FFMA.FTZ R202, R202, UR4, -R227 ;  /* 0x00000004caca7c23 */ /* 0x000fe400080108e3 */
[----:B------:R-:W-:Y:S03]  /*30d0*/  SHFL.IDX PT, R233, R190, R199, 0x1f ;  /* 0x00001fc7bee97589 */ /* 0x000fe600000e0000 */
[----:B------:R-:W-:Y:S01]  /*30e0*/  MUFU.TANH R196, R196 ;  /* 0x000000c400c47308 */ /* 0x000fe20000002400 */
[----:B------:R-:W1:Y:S07]  /*30f0*/  SHFL.IDX PT, R227, R13, R117, 0x1f ;  /* 0x00001f750de37589 */ /* 0x000e6e00000e0000 */
[----:B------:R-:W-:Y:S08]  /*3100*/  MUFU.TANH R194, R194 ;  /* 0x000000c200c27308 */ /* 0x000ff00000002400 */
[----:B------:R-:W-:Y:S08]  /*3110*/  MUFU.TANH R201, R201 ;  /* 0x000000c900c97308 */ /* 0x000ff00000002400 */
[----:B------:R-:W2:Y:S01]  /*3120*/  MUFU.EX2 R104, R104 ;  /* 0x0000006800687308 */ /* 0x000ea20000000800 */
[--C-:B-1----:R-:W-:Y:S01]  /*3130*/  FFMA.FTZ R103, R103, UR4, -R227.reuse ;  /* 0x0000000467677c23 */ /* 0x102fe200080108e3 */
[----:B------:R-:W-:Y:S01]  /*3140*/  FFMA.FTZ R215, R215, UR4, -R227 ;  /* 0x00000004d7d77c23 */ /* 0x000fe200080108e3 */
[----:B------:R-:W-:-:S02]  /*3150*/  WARPGROUP.DEPBAR.LE gsb0, 0x0 ;  /* 0x00008000000079c5 */ /* 0x000fc40000010000 */
[--C-:B------:R-:W-:Y:S01]  /*3160*/  FADD.FTZ R24, R24, -R195.reuse ;  /* 0x800000c318187221 */ /* 0x100fe20000010000 */
[----:B------:R-:W-:Y:S01]  /*3170*/  FADD.FTZ R195, R26, -R195 ;  /* 0x800000c31ac37221 */ /* 0x000fe20000010000 */
[----:B------:R-:W-:Y:S01]  /*3180*/  FFMA.FTZ R26, -R192, R192, 1 ;  /* 0x3f800000c01a7423 */ /* 0x000fe200000101c0 */
[----:B------:R-:W-:Y:S01]  /*3190*/  FMUL.FTZ R192, R116, UR10 ;  /* 0x0000000a74c07c20 */ /* 0x000fe20008410000 */
[----:B------:R-:W-:Y:S01]  /*31a0*/  FMUL.FTZ R193, R113, R24 ;  /* 0x0000001871c17220 */ /* 0x000fe20000410000 */
[----:B------:R-:W-:Y:S01]  /*31b0*/  LDS R11, [R11+0x380] ;  /* 0x000380000b0b7984 */ /* 0x000fe20000000800 */
[----:B------:R-:W-:Y:S02]  /*31c0*/  MUFU.EX2 R209, R209 ;  /* 0x000000d100d17308 */ /* 0x000fe40000000800 */
[----:B------:R-:W-:Y:S01]  /*31d0*/  FMUL.FTZ R116, R26, R193 ;  /* 0x000000c11a747220 */ /* 0x000fe20000410000 */
[C---:B------:R-:W-:Y:S01]  /*31e0*/  IADD3 R193, R9.reuse, 0x4, RZ ;  /* 0x0000000409c17810 */ /* 0x040fe20007ffe0ff */
[----:B------:R-:W-:Y:S01]  /*31f0*/  FFMA.FTZ R26, R200, UR4, -R225 ;  /* 0x00000004c81a7c23 */ /* 0x000fe200080108e1 */
[----:B------:R-:W-:Y:S01]  /*3200*/  IADD3 R200, R9, 0x1c, RZ ;  /* 0x0000001c09c87810 */ /* 0x000fe20007ffe0ff */
[----:B------:R-:W-:Y:S02]  /*3210*/  SHFL.IDX PT, R225, R14, R9, 0x1f ;  /* 0x00001f090ee17589 */ /* 0x000fe400000e0000 */
[----:B------:R-:W1:Y:S02]  /*3220*/  MUFU.TANH R192, R192 ;  /* 0x000000c000c07308 */ /* 0x000e640000002400 */
[----:B------:R-:W3:Y:S04]  /*3230*/  SHFL.IDX PT, R24, R15, R193, 0x1f ;  /* 0x00001fc10f187589 */ /* 0x000ee800000e0000 */
[----:B------:R-:W4:Y:S01]  /*3240*/  SHFL.IDX PT, R229, R15, R200, 0x1f ;  /* 0x00001fc80fe57589 */ /* 0x000f2200000e0000 */
[----:B--2---:R-:W-:Y:S01]  /*3250*/  FMUL.FTZ R195, R104, R195 ;  /* 0x000000c368c37220 */ /* 0x004fe20000410000 */
[----:B------:R-:W-:Y:S01]  /*3260*/  FADD.FTZ R29, R29, -R232 ;  /* 0x800000e81d1d7221 */ /* 0x000fe20000010000 */
[----:B------:R-:W-:Y:S01]  /*3270*/  MUFU.EX2 R26, R26 ;  /* 0x0000001a001a7308 */ /* 0x000fe20000000800 */
[----:B------:R-:W2:Y:S01]  /*3280*/  SHFL.IDX PT, R234, R190, R193, 0x1f ;  /* 0x00001fc1beea7589 */ /* 0x000ea200000e0000 */
[----:B------:R-:W-:-:S06]  /*3290*/  FFMA.FTZ R76, -R76, R76, 1 ;  /* 0x3f8000004c4c7423 */ /* 0x000fcc000001014c */
[----:B------:R-:W-:Y:S01]  /*32a0*/  MUFU.EX2 R94, R94 ;  /* 0x0000005e005e7308 */ /* 0x000fe20000000800 */
[----:B------:R-:W-:Y:S01]  /*32b0*/  FFMA.FTZ R77, -R77, R77, 1 ;  /* 0x3f8000004d4d7423 */ /* 0x000fe2000001014d */
[----:B------:R-:W-:-:S06]  /*32c0*/  FFMA.FTZ R80, -R80, R80, 1 ;  /* 0x3f80000050507423 */ /* 0x000fcc0000010150 */
[----:B------:R-:W-:Y:S01]  /*32d0*/  MUFU.EX2 R204, R204 ;  /* 0x000000cc00cc7308 */ /* 0x000fe20000000800 */
[--C-:B---3--:R-:W-:Y:S01]  /*32e0*/  FFMA.FTZ R119, R197, UR4, -R24.reuse ;  /* 0x00000004c5777c23 */ /* 0x108fe20008010818 */
[----:B------:R-:W-:Y:S01]  /*32f0*/  FFMA.FTZ R224, R224, UR4, -R24 ;  /* 0x00000004e0e07c23 */ /* 0x000fe20008010818 */
[----:B------:R-:W-:Y:S02]  /*3300*/  VIADD R197, R9, 0x14 ;  /* 0x0000001409c57836 */ /* 0x000fe40000000000 */
[--C-:B----4-:R-:W-:Y:S01]  /*3310*/  FFMA.FTZ R92, R92, UR4, -R229.reuse ;  /* 0x000000045c5c7c23 */ /* 0x110fe200080108e5 */
[----:B------:R-:W-:Y:S01]  /*3320*/  FFMA.FTZ R207, R207, UR4, -R229 ;  /* 0x00000004cfcf7c23 */ /* 0x000fe200080108e5 */
[--C-:B------:R-:W-:Y:S01]  /*3330*/  FFMA.FTZ R229, R206, UR4, -R225.reuse ;  /* 0x00000004cee57c23 */ /* 0x100fe200080108e1 */
[----:B------:R3:W-:Y:S01]  /*3340*/  MUFU.EX2 R24, R198 ;  /* 0x000000c600187308 */ /* 0x0007e20000000800 */
[----:B------:R-:W4:Y:S01]  /*3350*/  SHFL.IDX PT, R231, R15, R197, 0x1f ;  /* 0x00001fc50fe77589 */ /* 0x000f2200000e0000 */
[----:B------:R-:W-:-:S03]  /*3360*/  FFMA.FTZ R206, R222, UR4, -R225 ;  /* 0x00000004dece7c23 */ /* 0x000fc600080108e1 */
[----:B------:R-:W5:Y:S01]  /*3370*/  SHFL.IDX PT, R225, R14, R197, 0x1f ;  /* 0x00001fc50ee17589 */ /* 0x000f6200000e0000 */
[----:B------:R-:W-:Y:S01]  /*3380*/  FMUL.FTZ R195, R19, R195 ;  /* 0x000000c313c37220 */ /* 0x000fe20000410000 */
[----:B------:R-:W-:Y:S01]  /*3390*/  FADD.FTZ R232, R31, -R232 ;  /* 0x800000e81fe87221 */ /* 0x000fe20000010000 */
[----:B--2---:R-:W-:Y:S01]  /*33a0*/  FADD.FTZ R27, R27, -R234 ;  /* 0x800000ea1b1b7221 */ /* 0x004fe20000010000 */
[----:B---3--:R-:W-:Y:S02]  /*33b0*/  VIADD R198, R9, 0x18 ;  /* 0x0000001809c67836 */ /* 0x008fe40000000000 */
[--C-:B------:R-:W-:Y:S01]  /*33c0*/  FADD.FTZ R34, R34, -R233.reuse ;  /* 0x800000e922227221 */ /* 0x100fe20000010000 */
[----:B------:R-:W-:Y:S01]  /*33d0*/  FADD.FTZ R32, R32, -R233 ;  /* 0x800000e920207221 */ /* 0x000fe20000010000 */
[----:B------:R-:W-:Y:S01]  /*33e0*/  MUFU.EX2 R97, R97 ;  /* 0x0000006100617308 */ /* 0x000fe20000000800 */
[----:B------:R-:W2:Y:S04]  /*33f0*/  SHFL.IDX PT, R226, R15, R198, 0x1f ;  /* 0x00001fc60fe27589 */ /* 0x000ea800000e0000 */
[----:B------:R-:W3:Y:S03]  /*3400*/  SHFL.IDX PT, R15, R14, R193, 0x1f ;  /* 0x00001fc10e0f7589 */ /* 0x000ee600000e0000 */
[----:B------:R-:W-:Y:S01]  /*3410*/  MUFU.EX2 R202, R202 ;  /* 0x000000ca00ca7308 */ /* 0x000fe20000000800 */
[----:B------:R-:W-:Y:S01]  /*3420*/  SHFL.IDX PT, R227, R13, R198, 0x1f ;  /* 0x00001fc60de37589 */ /* 0x000fe200000e0000 */
[--C-:B----4-:R-:W-:Y:S01]  /*3430*/  FFMA.FTZ R93, R93, UR4, -R231.reuse ;  /* 0x000000045d5d7c23 */ /* 0x110fe200080108e7 */
[----:B------:R-:W-:Y:S01]  /*3440*/  FFMA.FTZ R208, R208, UR4, -R231 ;  /* 0x00000004d0d07c23 */ /* 0x000fe200080108e7 */
[----:B------:R-:W-:Y:S01]  /*3450*/  FFMA.FTZ R231, R96, UR4, -R228 ;  /* 0x0000000460e77c23 */ /* 0x000fe200080108e4 */
[----:B------:R-:W-:Y:S01]  /*3460*/  FFMA.FTZ R91, -R91, R91, 1 ;  /* 0x3f8000005b5b7423 */ /* 0x000fe2000001015b */
[--C-:B-----5:R-:W-:Y:S01]  /*3470*/  FFMA.FTZ R99, R99, UR4, -R225.reuse ;  /* 0x0000000463637c23 */ /* 0x120fe200080108e1 */
[----:B------:R-:W-:Y:S01]  /*3480*/  FFMA.FTZ R217, R217, UR4, -R225 ;  /* 0x00000004d9d97c23 */ /* 0x000fe200080108e1 */
[----:B------:R-:W4:Y:S01]  /*3490*/  SHFL.IDX PT, R228, R13, R193, 0x1f ;  /* 0x00001fc10de47589 */ /* 0x000f2200000e0000 */
[----:B------:R-:W5:Y:S03]  /*34a0*/  MUFU.EX2 R19, R224 ;  /* 0x000000e000137308 */ /* 0x000f660000000800 */
[----:B------:R-:W1:Y:S01]  /*34b0*/  SHFL.IDX PT, R225, R13, R199, 0x1f ;  /* 0x00001fc70de17589 */ /* 0x000e6200000e0000 */
[--C-:B--2---:R-:W-:Y:S01]  /*34c0*/  FFMA.FTZ R95, R95, UR4, -R226.reuse ;  /* 0x000000045f5f7c23 */ /* 0x104fe200080108e2 */
[----:B------:R-:W-:-:S03]  /*34d0*/  FFMA.FTZ R205, R205, UR4, -R226 ;  /* 0x00000004cdcd7c23 */ /* 0x000fc600080108e2 */
[----:B------:R-:W2:Y:S01]  /*34e0*/  MUFU.EX2 R31, R219 ;  /* 0x000000db001f7308 */ /* 0x000ea20000000800 */
[----:B------:R-:W2:Y:S01]  /*34f0*/  SHFL.IDX PT, R226, R14, R199, 0x1f ;  /* 0x00001fc70ee27589 */ /* 0x000ea200000e0000 */
[--C-:B---3--:R-:W-:Y:S01]  /*3500*/  FFMA.FTZ R222, R98, UR4, -R15.reuse ;  /* 0x0000000462de7c23 */ /* 0x108fe2000801080f */
[----:B------:R-:W-:Y:S02]  /*3510*/  FFMA.FTZ R203, R203, UR4, -R15 ;  /* 0x00000004cbcb7c23 */ /* 0x000fe4000801080f */
[----:B------:R-:W3:Y:S03]  /*3520*/  SHFL.IDX PT, R98, R14, R198, 0x1f ;  /* 0x00001fc60e627589 */ /* 0x000ee600000e0000 */
[----:B------:R5:W-:Y:S01]  /*3530*/  MUFU.EX2 R96, R222 ;  /* 0x000000de00607308 */ /* 0x000be20000000800 */
[----:B----4-:R-:W-:-:S07]  /*3540*/  FFMA.FTZ R102, R102, UR4, -R228 ;  /* 0x0000000466667c23 */ /* 0x010fce00080108e4 */
[----:B------:R4:W-:Y:S01]  /*3550*/  MUFU.EX2 R15, R229 ;  /* 0x000000e5000f7308 */ /* 0x0009e20000000800 */
[----:B-----5:R-:W5:Y:S01]  /*3560*/  SHFL.IDX PT, R222, R13, R9, 0x1f ;  /* 0x00001f090dde7589 */ /* 0x020f6200000e0000 */
[----:B------:R-:W-:Y:S01]  /*3570*/  FFMA.FTZ R216, R216, UR4, -R228 ;  /* 0x00000004d8d87c23 */ /* 0x000fe200080108e4 */
[--C-:B-1----:R-:W-:Y:S01]  /*3580*/  FFMA.FTZ R220, R220, UR4, -R225.reuse ;  /* 0x00000004dcdc7c23 */ /* 0x102fe200080108e1 */
[----:B------:R-:W-:Y:S01]  /*3590*/  FFMA.FTZ R212, R212, UR4, -R225 ;  /* 0x00000004d4d47c23 */ /* 0x000fe200080108e1 */
[----:B------:R-:W-:Y:S02]  /*35a0*/  FSEL R225, R115, -INF , !P6 ;  /* 0xff80000073e17808 */ /* 0x000fe40007000000 */
[----:B------:R-:W-:Y:S01]  /*35b0*/  FSEL R228, R192, -INF , !P1 ;  /* 0xff800000c0e47808 */ /* 0x000fe20004800000 */
[----:B------:R-:W-:Y:S01]  /*35c0*/  FMUL.FTZ R27, R19, R27 ;  /* 0x0000001b131b7220 */ /* 0x000fe20000410000 */
[--C-:B--2---:R-:W-:Y:S01]  /*35d0*/  FFMA.FTZ R230, R230, UR4, -R226.reuse ;  /* 0x00000004e6e67c23 */ /* 0x104fe200080108e2 */
[----:B------:R-:W-:Y:S01]  /*35e0*/  FFMA.FTZ R218, R218, UR4, -R226 ;  /* 0x00000004dada7c23 */ /* 0x000fe200080108e2 */
[----:B----4-:R1:W2:Y:S01]  /*35f0*/  SHFL.IDX PT, R229, R14, R200, 0x1f ;  /* 0x00001fc80ee57589 */ /* 0x0102a200000e0000 */
[----:B------:R-:W-:Y:S01]  /*3600*/  FFMA.FTZ R228, R228, UR4, -R227 ;  /* 0x00000004e4e47c23 */ /* 0x000fe200080108e3 */
[--C-:B---3--:R-:W-:Y:S01]  /*3610*/  FFMA.FTZ R100, R100, UR4, -R98.reuse ;  /* 0x0000000464647c23 */ /* 0x108fe20008010862 */
[----:B------:R-:W-:Y:S01]  /*3620*/  FFMA.FTZ R213, R213, UR4, -R98 ;  /* 0x00000004d5d57c23 */ /* 0x000fe20008010862 */
[----:B------:R-:W3:Y:S01]  /*3630*/  SHFL.IDX PT, R226, R13, R118, 0x1f ;  /* 0x00001f760de27589 */ /* 0x000ee200000e0000 */
[----:B------:R4:W-:Y:S08]  /*3640*/  MUFU.EX2 R98, R230 ;  /* 0x000000e600627308 */ /* 0x0009f00000000800 */
[----:B-1----:R1:W-:Y:S01]  /*3650*/  MUFU.EX2 R14, R231 ;  /* 0x000000e7000e7308 */ /* 0x0023e20000000800 */
[--C-:B-----5:R-:W-:Y:S01]  /*3660*/  FFMA.FTZ R101, R101, UR4, -R222.reuse ;  /* 0x0000000465657c23 */ /* 0x120fe200080108de */
[----:B------:R-:W-:Y:S01]  /*3670*/  FFMA.FTZ R214, R214, UR4, -R222 ;  /* 0x00000004d6d67c23 */ /* 0x000fe200080108de */
[----:B----4-:R-:W-:Y:S04]  /*3680*/  SHFL.IDX PT, R230, R190, R197, 0x1f ;  /* 0x00001fc5bee67589 */ /* 0x010fe800000e0000 */
[----:B------:R-:W4:Y:S01]  /*3690*/  SHFL.IDX PT, R222, R13, R197, 0x1f ;  /* 0x00001fc50dde7589 */ /* 0x000f2200000e0000 */
[----:B------:R-:W-:Y:S01]  /*36a0*/  FFMA.FTZ R219, -R18, R18, 1 ;  /* 0x3f80000012db7423 */ /* 0x000fe20000010112 */
[----:B------:R-:W-:Y:S01]  /*36b0*/  MUFU.EX2 R93, R93 ;  /* 0x0000005d005d7308 */ /* 0x000fe20000000800 */
[--C-:B--2---:R-:W-:Y:S01]  /*36c0*/  FFMA.FTZ R223, R223, UR4, -R229.reuse ;  /* 0x00000004dfdf7c23 */ /* 0x104fe200080108e5 */
[----:B------:R-:W-:Y:S01]  /*36d0*/  FFMA.FTZ R211, R211, UR4, -R229 ;  /* 0x00000004d3d37c23 */ /* 0x000fe200080108e5 */
[----:B------:R-:W-:Y:S01]  /*36e0*/  FSEL R229, R201, -INF , !P4 ;  /* 0xff800000c9e57808 */ /* 0x000fe20006000000 */
[----:B-1----:R-:W-:Y:S01]  /*36f0*/  SHFL.IDX PT, R231, R190, R117, 0x1f ;  /* 0x00001f75bee77589 */ /* 0x002fe200000e0000 */
[--C-:B---3--:R-:W-:Y:S01]  /*3700*/  FFMA.FTZ R235, R235, UR4, -R226.reuse ;  /* 0x00000004ebeb7c23 */ /* 0x108fe200080108e2 */
[----:B------:R-:W-:-:S02]  /*3710*/  FFMA.FTZ R210, R210, UR4, -R226 ;  /* 0x00000004d2d27c23 */ /* 0x000fc400080108e2 */
[----:B------:R-:W-:Y:S01]  /*3720*/  MUFU.EX2 R208, R208 ;  /* 0x000000d000d07308 */ /* 0x000fe20000000800 */
[----:B------:R1:W2:Y:S07]  /*3730*/  SHFL.IDX PT, R226, R13, R200, 0x1f ;  /* 0x00001fc80de27589 */ /* 0x0002ae00000e0000 */
[----:B------:R3:W-:Y:S08]  /*3740*/  MUFU.EX2 R12, R235 ;  /* 0x000000eb000c7308 */ /* 0x0007f00000000800 */
[----:B-1----:R1:W-:Y:S01]  /*3750*/  MUFU.EX2 R13, R223 ;  /* 0x000000df000d7308 */ /* 0x0023e20000000800 */
[----:B---3--:R-:W3:Y:S07]  /*3760*/  LDL R235, [R1+0x18] ;  /* 0x0000180001eb7983 */ /* 0x008eee0000100800 */
[----:B------:R-:W-:Y:S01]  /*3770*/  MUFU.EX2 R95, R95 ;  /* 0x0000005f005f7308 */ /* 0x000fe20000000800 */
[----:B-1----:R-:W-:-:S05]  /*3780*/  FSEL R223, R191, -INF , !P5 ;  /* 0xff800000bfdf7808 */ /* 0x002fca0006800000 */
[--C-:B----4-:R-:W-:Y:S01]  /*3790*/  FFMA.FTZ R223, R223, UR4, -R222.reuse ;  /* 0x00000004dfdf7c23 */ /* 0x110fe200080108de */
[----:B------:R-:W-:Y:S01]  /*37a0*/  FFMA.FTZ R222, R225, UR4, -R222 ;  /* 0x00000004e1de7c23 */ /* 0x000fe200080108de */
[----:B------:R-:W-:Y:S01]  /*37b0*/  FSEL R225, R196, -INF , !P2 ;  /* 0xff800000c4e17808 */ /* 0x000fe20005000000 */
[----:B------:R-:W-:Y:S04]  /*37c0*/  MUFU.EX2 R207, R207 ;  /* 0x000000cf00cf7308 */ /* 0x000fe80000000800 */
[----:B------:R-:W-:Y:S01]  /*37d0*/  FFMA.FTZ R227, R225, UR4, -R227 ;  /* 0x00000004e1e37c23 */ /* 0x000fe200080108e3 */
[----:B------:R-:W-:Y:S01]  /*37e0*/  FSEL R225, R194, -INF , !P3 ;  /* 0xff800000c2e17808 */ /* 0x000fe20005800000 */
[----:B------:R-:W-:Y:S02]  /*37f0*/  FMUL.FTZ R32, R94, R32 ;  /* 0x000000205e207220 */ /* 0x000fe40000410000 */
[----:B------:R-:W-:Y:S02]  /*3800*/  MUFU.EX2 R206, R206 ;  /* 0x000000ce00ce7308 */ /* 0x000fe40000000800 */
[--C-:B--2---:R-:W-:Y:S01]  /*3810*/  FFMA.FTZ R225, R225, UR4, -R226.reuse ;  /* 0x00000004e1e17c23 */ /* 0x104fe200080108e2 */
[----:B------:R-:W-:-:S02]  /*3820*/  FFMA.FTZ R226, R229, UR4, -R226 ;  /* 0x00000004e5e27c23 */ /* 0x000fc400080108e2 */
[----:B------:R-:W-:Y:S03]  /*3830*/  SHFL.IDX PT, R229, R190, R198, 0x1f ;  /* 0x00001fc6bee57589 */ /* 0x000fe600000e0000 */
[----:B------:R-:W-:Y:S01]  /*3840*/  MUFU.EX2 R203, R203 ;  /* 0x000000cb00cb7308 */ /* 0x000fe20000000800 */
[----:B------:R-:W1:Y:S07]  /*3850*/  SHFL.IDX PT, R190, R190, R200, 0x1f ;  /* 0x00001fc8bebe7589 */ /* 0x000e6e00000e0000 */
[----:B------:R-:W2:Y:S01]  /*3860*/  MUFU.EX2 R18, R221 ;  /* 0x000000dd00127308 */ /* 0x000ea20000000800 */
[----:B------:R-:W-:-:S04]  /*3870*/  FADD.FTZ R30, R30, -R231 ;  /* 0x800000e71e1e7221 */ /* 0x000fc80000010000 */
[----:B------:R-:W-:-:S03]  /*3880*/  FMUL.FTZ R30, R31, R30 ;  /* 0x0000001e1f1e7220 */ /* 0x000fc60000410000 */
[----:B------:R-:W-:Y:S08]  /*3890*/  MUFU.EX2 R218, R218 ;  /* 0x000000da00da7308 */ /* 0x000ff00000000800 */
[----:B------:R-:W-:Y:S01]  /*38a0*/  MUFU.EX2 R217, R217 ;  /* 0x000000d900d97308 */ /* 0x000fe20000000800 */
[--C-:B-1----:R-:W-:Y:S01]  /*38b0*/  FADD.FTZ R37, R37, -R190.reuse ;  /* 0x800000be25257221 */ /* 0x102fe20000010000 */
[----:B------:R-:W-:Y:S01]  /*38c0*/  FADD.FTZ R39, R39, -R190 ;  /* 0x800000be27277221 */ /* 0x000fe20000010000 */
[----:B------:R-:W-:Y:S01]  /*38d0*/  FFMA.FTZ R190, -R21, R21, 1 ;  /* 0x3f80000015be7423 */ /* 0x000fe20000010115 */
[----:B------:R-:W-:-:S04]  /*38e0*/  FFMA.FTZ R21, -R20, R20, 1 ;  /* 0x3f80000014157423 */ /* 0x000fc80000010114 */
[----:B------:R-:W-:Y:S01]  /*38f0*/  FMUL.FTZ R21, R21, R27 ;  /* 0x0000001b15157220 */ /* 0x000fe20000410000 */
[----:B------:R-:W-:Y:S01]  /*3900*/  FFMA.FTZ R27, -R22, R22, 1 ;  /* 0x3f800000161b7423 */ /* 0x000fe20000010116 */
[----:B------:R-:W-:Y:S01]  /*3910*/  FFMA.FTZ R22, -R23, R23, 1 ;  /* 0x3f80000017167423 */ /* 0x000fe20000010117 */
[----:B------:R-:W-:Y:S01]  /*3920*/  FMUL.FTZ R23, R26, R29 ;  /* 0x0000001d1a177220 */ /* 0x000fe20000410000 */
[----:B------:R-:W-:Y:S02]  /*3930*/  MUFU.EX2 R99, R99 ;  /* 0x0000006300637308 */ /* 0x000fe40000000800 */
[----:B------:R-:W-:Y:S01]  /*3940*/  FMUL.FTZ R22, R22, R30 ;  /* 0x0000001e16167220 */ /* 0x000fe20000410000 */
[----:B------:R-:W-:Y:S01]  /*3950*/  FMUL.FTZ R23, R27, R23 ;  /* 0x000000171b177220 */ /* 0x000fe20000410000 */
[----:B--2---:R-:W-:Y:S01]  /*3960*/  FMUL.FTZ R27, R18, R232 ;  /* 0x000000e8121b7220 */ /* 0x004fe20000410000 */
[----:B------:R-:W-:Y:S01]  /*3970*/  FFMA.FTZ R30, -R72, R72, 1 ;  /* 0x3f800000481e7423 */ /* 0x000fe20000010148 */
[----:B------:R-:W-:Y:S01]  /*3980*/  FFMA.FTZ R89, -R89, R89, 1 ;  /* 0x3f80000059597423 */ /* 0x000fe20000010159 */
[----:B------:R-:W-:Y:S01]  /*3990*/  FFMA.FTZ R184, -R184, R184, 1 ;  /* 0x3f800000b8b87423 */ /* 0x000fe200000101b8 */
[----:B------:R-:W-:Y:S01]  /*39a0*/  MUFU.EX2 R100, R100 ;  /* 0x0000006400647308 */ /* 0x000fe20000000800 */
[----:B------:R-:W-:-:S07]  /*39b0*/  FMUL.FTZ R30, R30, R27 ;  /* 0x0000001b1e1e7220 */ /* 0x000fce0000410000 */
[----:B------:R-:W1:Y:S01]  /*39c0*/  MUFU.EX2 R27, R205 ;  /* 0x000000cd001b7308 */ /* 0x000e620000000800 */
[--C-:B------:R-:W-:Y:S01]  /*39d0*/  FADD.FTZ R33, R33, -R230.reuse ;  /* 0x800000e621217221 */ /* 0x100fe20000010000 */
[----:B------:R-:W-:Y:S01]  /*39e0*/  FADD.FTZ R35, R35, -R230 ;  /* 0x800000e623237221 */ /* 0x000fe20000010000 */
[----:B------:R-:W-:Y:S01]  /*39f0*/  FFMA.FTZ R29, -R73, R73, 1 ;  /* 0x3f800000491d7423 */ /* 0x000fe20000010149 */
[----:B------:R-:W-:Y:S01]  /*3a00*/  FMUL.FTZ R73, R209, R34 ;  /* 0x00000022d1497220 */ /* 0x000fe20000410000 */
[----:B------:R-:W-:Y:S01]  /*3a10*/  FFMA.FTZ R34, -R74, R74, 1 ;  /* 0x3f8000004a227423 */ /* 0x000fe2000001014a */
[----:B------:R-:W-:Y:S01]  /*3a20*/  FMUL.FTZ R33, R93, R33 ;  /* 0x000000215d217220 */ /* 0x000fe20000410000 */
[----:B------:R-:W-:Y:S01]  /*3a30*/  FADD.FTZ R38, R38, -R229 ;  /* 0x800000e526267221 */ /* 0x000fe20000010000 */
[----:B------:R-:W-:Y:S01]  /*3a40*/  FMUL.FTZ R35, R208, R35 ;  /* 0x00000023d0237220 */ /* 0x000fe20000410000 */
[----:B------:R-:W-:Y:S01]  /*3a50*/  FADD.FTZ R28, R28, -R231 ;  /* 0x800000e71c1c7221 */ /* 0x000fe20000010000 */
[----:B------:R-:W-:Y:S01]  /*3a60*/  FMUL.FTZ R34, R34, R33 ;  /* 0x0000002122227220 */ /* 0x000fe20000410000 */
[----:B------:R-:W-:Y:S01]  /*3a70*/  MUFU.EX2 R213, R213 ;  /* 0x000000d500d57308 */ /* 0x000fe20000000800 */
[----:B------:R-:W-:Y:S01]  /*3a80*/  FMUL.FTZ R33, R76, R35 ;  /* 0x000000234c217220 */ /* 0x000fe20000410000 */
[----:B------:R-:W-:Y:S01]  /*3a90*/  FFMA.FTZ R35, -R79, R79, 1 ;  /* 0x3f8000004f237423 */ /* 0x000fe2000001014f */
[----:B-1----:R-:W-:Y:S01]  /*3aa0*/  FMUL.FTZ R38, R27, R38 ;  /* 0x000000261b267220 */ /* 0x002fe20000410000 */
[----:B------:R-:W-:-:S04]  /*3ab0*/  FMUL.FTZ R20, R24, R28 ;  /* 0x0000001c18147220 */ /* 0x000fc80000410000 */
[----:B------:R-:W-:Y:S01]  /*3ac0*/  MUFU.EX2 R92, R92 ;  /* 0x0000005c005c7308 */ /* 0x000fe20000000800 */
[----:B------:R-:W1:Y:S01]  /*3ad0*/  SHFL.IDX PT, R28, R11, R9, 0x1f ;  /* 0x00001f090b1c7589 */ /* 0x000e6200000e0000 */
[----:B------:R-:W-:-:S03]  /*3ae0*/  FMUL.FTZ R35, R35, R38 ;  /* 0x0000002623237220 */ /* 0x000fc60000410000 */
[----:B------:R-:W2:Y:S01]  /*3af0*/  SHFL.IDX PT, R38, R11, R118, 0x1f ;  /* 0x00001f760b267589 */ /* 0x000ea200000e0000 */
[----:B------:R-:W-:Y:S02]  /*3b00*/  FFMA.FTZ R90, -R90, R90, 1 ;  /* 0x3f8000005a5a7423 */ /* 0x000fe4000001015a */
[----:B------:R-:W-:Y:S01]  /*3b10*/  MUFU.EX2 R101, R101 ;  /* 0x0000006500657308 */ /* 0x000fe20000000800 */
[----:B------:R-:W4:Y:S01]  /*3b20*/  SHFL.IDX PT, R74, R11, R199, 0x1f ;  /* 0x00001fc70b4a7589 */ /* 0x000f2200000e0000 */
[----:B------:R-:W-:Y:S01]  /*3b30*/  FADD.FTZ R36, R36, -R229 ;  /* 0x800000e524247221 */ /* 0x000fe20000010000 */
[----:B------:R-:W-:Y:S01]  /*3b40*/  FMUL.FTZ R29, R29, R32 ;  /* 0x000000201d1d7220 */ /* 0x000fe20000410000 */
[----:B------:R-:W-:Y:S02]  /*3b50*/  FFMA.FTZ R32, -R75, R75, 1 ;  /* 0x3f8000004b207423 */ /* 0x000fe4000001014b */
[----:B------:R-:W-:Y:S01]  /*3b60*/  FMUL.FTZ R36, R95, R36 ;  /* 0x000000245f247220 */ /* 0x000fe20000410000 */
[----:B------:R-:W-:Y:S01]  /*3b70*/  FMUL.FTZ R39, R207, R39 ;  /* 0x00000027cf277220 */ /* 0x000fe20000410000 */
[----:B------:R-:W-:Y:S01]  /*3b80*/  FMUL.FTZ R32, R32, R73 ;  /* 0x0000004920207220 */ /* 0x000fe20000410000 */
[----:B------:R-:W5:Y:S01]  /*3b90*/  SHFL.IDX PT, R72, R11, R193, 0x1f ;  /* 0x00001fc10b487589 */ /* 0x000f6200000e0000 */
[----:B------:R-:W-:Y:S01]  /*3ba0*/  FMUL.FTZ R36, R77, R36 ;  /* 0x000000244d247220 */ /* 0x000fe20000410000 */
[----:B------:R-:W-:Y:S02]  /*3bb0*/  MUFU.EX2 R102, R102 ;  /* 0x0000006600667308 */ /* 0x000fe40000000800 */
[----:B------:R-:W5:Y:S04]  /*3bc0*/  SHFL.IDX PT, R73, R11, R117, 0x1f ;  /* 0x00001f750b497589 */ /* 0x000f6800000e0000 */
[----:B------:R-:W5:Y:S01]  /*3bd0*/  SHFL.IDX PT, R75, R11, R197, 0x1f ;  /* 0x00001fc50b4b7589 */ /* 0x000f6200000e0000 */
[--C-:B-1----:R-:W-:Y:S01]  /*3be0*/  FADD.FTZ R40, R40, -R28.reuse ;  /* 0x8000001c28287221 */ /* 0x102fe20000010000 */
[----:B------:R-:W-:Y:S02]  /*3bf0*/  MUFU.EX2 R119, R119 ;  /* 0x0000007700777308 */ /* 0x000fe40000000800 */
[----:B------:R-:W-:Y:S04]  /*3c00*/  SHFL.IDX PT, R76, R11, R198, 0x1f ;  /* 0x00001fc60b4c7589 */ /* 0x000fe800000e0000 */
[----:B------:R1:W5:Y:S02]  /*3c10*/  SHFL.IDX PT, R77, R11, R200, 0x1f ;  /* 0x00001fc80b4d7589 */ /* 0x00036400000e0000 */
[----:B------:R-:W-:Y:S01]  /*3c20*/  MUFU.EX2 R103, R103 ;  /* 0x0000006700677308 */ /* 0x000fe20000000800 */
[----:B-1----:R-:W-:Y:S01]  /*3c30*/  FMUL.FTZ R11, R80, R39 ;  /* 0x00000027500b7220 */ /* 0x002fe20000410000 */
[----:B------:R-:W-:Y:S01]  /*3c40*/  FADD.FTZ R39, R42, -R28 ;  /* 0x8000001c2a277221 */ /* 0x000fe20000010000 */
[----:B--2---:R-:W-:Y:S01]  /*3c50*/  FADD.FTZ R28, R45, -R38 ;  /* 0x800000262d1c7221 */ /* 0x004fe20000010000 */
[----:B----4-:R-:W-:-:S02]  /*3c60*/  FADD.FTZ R45, R48, -R74 ;  /* 0x8000004a302d7221 */ /* 0x010fc40000010000 */
[----:B------:R1:W2:Y:S01]  /*3c70*/  LDS R48, [R10+0x380] ;  /* 0x000380000a307984 */ /* 0x0002a20000000800 */
[--C-:B-----5:R-:W-:Y:S01]  /*3c80*/  FADD.FTZ R41, R41, -R72.reuse ;  /* 0x8000004829297221 */ /* 0x120fe20000010000 */
[----:B------:R-:W-:Y:S01]  /*3c90*/  FADD.FTZ R72, R43, -R72 ;  /* 0x800000482b487221 */ /* 0x000fe20000010000 */
[--C-:B------:R-:W-:Y:S01]  /*3ca0*/  FADD.FTZ R43, R44, -R73.reuse ;  /* 0x800000492c2b7221 */ /* 0x100fe20000010000 */
[----:B------:R-:W-:Y:S01]  /*3cb0*/  FADD.FTZ R73, R46, -R73 ;  /* 0x800000492e497221 */ /* 0x000fe20000010000 */
[--C-:B------:R-:W-:Y:S01]  /*3cc0*/  FADD.FTZ R42, R51, -R75.reuse ;  /* 0x8000004b332a7221 */ /* 0x100fe20000010000 */
[----:B------:R-:W-:Y:S01]  /*3cd0*/  FFMA.FTZ R46, -R81, R81, 1 ;  /* 0x3f800000512e7423 */ /* 0x000fe20000010151 */
[----:B------:R-:W-:Y:S01]  /*3ce0*/  FMUL.FTZ R51, R15, R40 ;  /* 0x000000280f337220 */ /* 0x000fe20000410000 */
[----:B------:R-:W-:Y:S01]  /*3cf0*/  FADD.FTZ R79, R50, -R74 ;  /* 0x8000004a324f7221 */ /* 0x000fe20000010000 */
[----:B-1----:R-:W-:Y:S02]  /*3d00*/  FMUL.FTZ R10, R14, R43 ;  /* 0x0000002b0e0a7220 */ /* 0x002fe40000410000 */
[----:B------:R-:W-:Y:S01]  /*3d10*/  FMUL.FTZ R46, R46, R51 ;  /* 0x000000332e2e7220 */ /* 0x000fe20000410000 */
[----:B------:R-:W-:Y:S01]  /*3d20*/  FFMA.FTZ R51, -R85, R85, 1 ;  /* 0x3f80000055337423 */ /* 0x000fe20000010155 */
[----:B------:R-:W-:Y:S01]  /*3d30*/  FADD.FTZ R47, R47, -R38 ;  /* 0x800000262f2f7221 */ /* 0x000fe20000010000 */
        /* <DEDUP_REMOVED lines=8> */
[----:B------:R-:W-:Y:S01]  /*3dc0*/  FADD.FTZ R44, R53, -R77 ;  /* 0x8000004d352c7221 */ /* 0x000fe20000010000 */
[----:B------:R-:W-:Y:S01]  /*3dd0*/  FMUL.FTZ R10, R202, R47 ;  /* 0x0000002fca0a7220 */ /* 0x000fe20000410000 */
        /* <DEDUP_REMOVED lines=10> */
[----:B------:R-:W1:Y:S01]  /*3e80*/  MUFU.EX2 R10, R211 ;  /* 0x000000d3000a7308 */ /* 0x000e620000000800 */
[----:B------:R-:W-:Y:S01]  /*3e90*/  FMUL.FTZ R43, R99, R38 ;  /* 0x00000026632b7220 */ /* 0x000fe20000410000 */
[----:B--2---:R-:W2:Y:S04]  /*3ea0*/  SHFL.IDX PT, R73, R48, R9, 0x1f ;  /* 0x00001f0930497589 */ /* 0x004ea800000e0000 */
[----:B------:R-:W4:Y:S01]  /*3eb0*/  SHFL.IDX PT, R72, R48, R193, 0x1f ;  /* 0x00001fc130487589 */ /* 0x000f2200000e0000 */
[----:B------:R-:W-:-:S03]  /*3ec0*/  FMUL.FTZ R38, R184, R75 ;  /* 0x0000004bb8267220 */ /* 0x000fc60000410000 */
[----:B------:R-:W5:Y:S04]  /*3ed0*/  SHFL.IDX PT, R118, R48, R118, 0x1f ;  /* 0x00001f7630767589 */ /* 0x000f6800000e0000 */
[----:B------:R-:W5:Y:S04]  /*3ee0*/  SHFL.IDX PT, R199, R48, R199, 0x1f ;  /* 0x00001fc730c77589 */ /* 0x000f6800000e0000 */
[----:B------:R-:W5:Y:S04]  /*3ef0*/  SHFL.IDX PT, R28, R48, R197, 0x1f ;  /* 0x00001fc5301c7589 */ /* 0x000f6800000e0000 */
[----:B------:R-:W5:Y:S04]  /*3f00*/  SHFL.IDX PT, R117, R48, R117, 0x1f ;  /* 0x00001f7530757589 */ /* 0x000f6800000e0000 */
[----:B------:R-:W5:Y:S04]  /*3f10*/  SHFL.IDX PT, R75, R48, R198, 0x1f ;  /* 0x00001fc6304b7589 */ /* 0x000f6800000e0000 */
[----:B------:R4:W3:Y:S01]  /*3f20*/  SHFL.IDX PT, R200, R48, R200, 0x1f ;  /* 0x00001fc830c87589 */ /* 0x0008e200000e0000 */
[----:B------:R-:W5:Y:S01]  /*3f30*/  MUFU.EX2 R220, R220 ;  /* 0x000000dc00dc7308 */ /* 0x000f620000000800 */
[----:B------:R-:W-:Y:S01]  /*3f40*/  FMUL.FTZ R42, R90, R43 ;  /* 0x0000002b5a2a7220 */ /* 0x000fe20000410000 */
[----:B------:R-:W-:Y:S01]  /*3f50*/  FADD.FTZ R55, R55, -R77 ;  /* 0x8000004d37377221 */ /* 0x000fe20000010000 */
[----:B------:R-:W-:Y:S01]  /*3f60*/  FADD.FTZ R54, R54, -R76 ;  /* 0x8000004c36367221 */ /* 0x000fe20000010000 */
[----:B------:R-:W-:-:S04]  /*3f70*/  FFMA.FTZ R185, -R185, R185, 1 ;  /* 0x3f800000b9b97423 */ /* 0x000fc800000101b9 */
[----:B------:R-:W5:Y:S01]  /*3f80*/  MUFU.EX2 R214, R214 ;  /* 0x000000d600d67308 */ /* 0x000f620000000800 */
[----:B------:R-:W-:Y:S01]  /*3f90*/  FMUL.FTZ R74, R100, R49 ;  /* 0x00000031644a7220 */ /* 0x000fe20000410000 */
[----:B------:R-:W-:-:S06]  /*3fa0*/  FFMA.FTZ R188, -R188, R188, 1 ;  /* 0x3f800000bcbc7423 */ /* 0x000fcc00000101bc */
[----:B------:R-:W3:Y:S01]  /*3fb0*/  MUFU.EX2 R43, R216 ;  /* 0x000000d8002b7308 */ /* 0x000ee20000000800 */
[----:B-1----:R-:W-:-:S07]  /*3fc0*/  FMUL.FTZ R79, R10, R55 ;  /* 0x000000370a4f7220 */ /* 0x002fce0000410000 */
[----:B------:R-:W1:Y:S01]  /*3fd0*/  MUFU.EX2 R221, R222 ;  /* 0x000000de00dd7308 */ /* 0x000e620000000800 */
[----:B------:R-:W-:Y:S01]  /*3fe0*/  FFMA.FTZ R186, -R186, R186, 1 ;  /* 0x3f800000baba7423 */ /* 0x000fe200000101ba */
[----:B------:R-:W-:Y:S01]  /*3ff0*/  FFMA.FTZ R187, -R187, R187, 1 ;  /* 0x3f800000bbbb7423 */ /* 0x000fe200000101bb */
[----:B------:R-:W-:Y:S01]  /*4000*/  FMUL.FTZ R54, R213, R54 ;  /* 0x00000036d5367220 */ /* 0x000fe20000410000 */
[----:B------:R-:W-:-:S04]  /*4010*/  FMUL.FTZ R77, R13, R44 ;  /* 0x0000002c0d4d7220 */ /* 0x000fc80000410000 */
[----:B------:R-:W1:Y:S01]  /*4020*/  MUFU.EX2 R227, R227 ;  /* 0x000000e300e37308 */ /* 0x000e620000000800 */
[----:B------:R-:W-:Y:S01]  /*4030*/  FMUL.FTZ R55, R185, R74 ;  /* 0x0000004ab9377220 */ /* 0x000fe20000410000 */
[----:B--2---:R-:W-:Y:S01]  /*4040*/  FADD.FTZ R74, R56, -R73 ;  /* 0x80000049384a7221 */ /* 0x004fe20000010000 */
[----:B------:R-:W-:-:S05]  /*4050*/  FMUL.FTZ R44, R188, R79 ;  /* 0x0000004fbc2c7220 */ /* 0x000fca0000410000 */
[----:B------:R-:W2:Y:S01]  /*4060*/  MUFU.EX2 R215, R215 ;  /* 0x000000d700d77308 */ /* 0x000ea20000000800 */
[----:B------:R-:W-:Y:S01]  /*4070*/  FFMA.FTZ R78, -R78, R78, 1 ;  /* 0x3f8000004e4e7423 */ /* 0x000fe2000001014e */
[----:B------:R-:W-:-:S06]  /*4080*/  FMUL.FTZ R37, R92, R37 ;  /* 0x000000255c257220 */ /* 0x000fcc0000410000 */
[----:B------:R-:W2:Y:S01]  /*4090*/  MUFU.EX2 R210, R210 ;  /* 0x000000d200d27308 */ /* 0x000ea20000000800 */
[----:B----4-:R-:W-:Y:S01]  /*40a0*/  FADD.FTZ R79, R57, -R72 ;  /* 0x80000048394f7221 */ /* 0x010fe20000010000 */
[----:B------:R-:W-:-:S06]  /*40b0*/  FMUL.FTZ R49, R187, R54 ;  /* 0x00000036bb317220 */ /* 0x000fcc0000410000 */
[----:B------:R-:W-:Y:S01]  /*40c0*/  MUFU.EX2 R223, R223 ;  /* 0x000000df00df7308 */ /* 0x000fe20000000800 */
[----:B------:R-:W-:Y:S01]  /*40d0*/  FMUL.FTZ R48, R186, R77 ;  /* 0x0000004dba307220 */ /* 0x000fe20000410000 */
[----:B-----5:R-:W-:-:S06]  /*40e0*/  FADD.FTZ R81, R61, -R118 ;  /* 0x800000763d517221 */ /* 0x020fcc0000010000 */
[----:B------:R-:W-:Y:S01]  /*40f0*/  MUFU.EX2 R228, R228 ;  /* 0x000000e400e47308 */ /* 0x000fe20000000800 */
[----:B------:R-:W-:-:S07]  /*4100*/  FADD.FTZ R57, R64, -R199 ;  /* 0x800000c740397221 */ /* 0x000fce0000010000 */
[----:B------:R-:W-:Y:S01]  /*4110*/  MUFU.EX2 R225, R225 ;  /* 0x000000e100e17308 */ /* 0x000fe20000000800 */
[----:B------:R-:W-:-:S07]  /*4120*/  FFMA.FTZ R83, -R83, R83, 1 ;  /* 0x3f80000053537423 */ /* 0x000fce0000010153 */
[----:B------:R-:W4:Y:S01]  /*4130*/  MUFU.EX2 R212, R212 ;  /* 0x000000d400d47308 */ /* 0x000f220000000800 */
[----:B------:R-:W-:-:S07]  /*4140*/  FADD.FTZ R77, R58, -R73 ;  /* 0x800000493a4d7221 */ /* 0x000fce0000010000 */
[----:B------:R-:W5:Y:S01]  /*4150*/  MUFU.EX2 R226, R226 ;  /* 0x000000e200e27308 */ /* 0x000f620000000800 */
[----:B------:R-:W-:Y:S01]  /*4160*/  FADD.FTZ R76, R59, -R72 ;  /* 0x800000483b4c7221 */ /* 0x000fe20000010000 */
[----:B------:R-:W-:Y:S01]  /*4170*/  FADD.FTZ R56, R65, -R28 ;  /* 0x8000001c41387221 */ /* 0x000fe20000010000 */
[----:B------:R-:W-:Y:S01]  /*4180*/  FFMA.FTZ R54, -R189, R189, 1 ;  /* 0x3f800000bd367423 */ /* 0x000fe200000101bd */
[----:B------:R-:W-:Y:S01]  /*4190*/  FMUL.FTZ R61, R101, R74 ;  /* 0x0000004a653d7220 */ /* 0x000fe20000410000 */
[----:B------:R-:W-:Y:S01]  /*41a0*/  FADD.FTZ R25, R25, -R234 ;  /* 0x800000ea19197221 */ /* 0x000fe20000010000 */
[--C-:B------:R-:W-:Y:S01]  /*41b0*/  FADD.FTZ R60, R60, -R117.reuse ;  /* 0x800000753c3c7221 */ /* 0x100fe20000010000 */
[----:B------:R-:W-:Y:S01]  /*41c0*/  FADD.FTZ R28, R67, -R28 ;  /* 0x8000001c431c7221 */ /* 0x000fe20000010000 */
[----:B------:R-:W-:Y:S01]  /*41d0*/  FMUL.FTZ R37, R78, R37 ;  /* 0x000000254e257220 */ /* 0x000fe20000410000 */
[----:B------:R-:W-:Y:S01]  /*41e0*/  FADD.FTZ R78, R62, -R117 ;  /* 0x800000753e4e7221 */ /* 0x000fe20000010000 */
[--C-:B------:R-:W-:Y:S01]  /*41f0*/  FADD.FTZ R59, R68, -R75.reuse ;  /* 0x8000004b443b7221 */ /* 0x100fe20000010000 */
[----:B------:R-:W-:Y:S01]  /*4200*/  FADD.FTZ R70, R70, -R75 ;  /* 0x8000004b46467221 */ /* 0x000fe20000010000 */
[----:B------:R-:W-:Y:S01]  /*4210*/  FFMA.FTZ R112, -R112, R112, 1 ;  /* 0x3f80000070707423 */ /* 0x000fe20000010170 */
[----:B------:R-:W-:Y:S01]  /*4220*/  FMUL.FTZ R57, R220, R57 ;  /* 0x00000039dc397220 */ /* 0x000fe20000410000 */
[----:B------:R-:W-:Y:S01]  /*4230*/  FMUL.FTZ R20, R190, R20 ;  /* 0x00000014be147220 */ /* 0x000fe20000410000 */
[----:B------:R-:W-:Y:S01]  /*4240*/  FMUL.FTZ R40, R83, R40 ;  /* 0x0000002853287220 */ /* 0x000fe20000410000 */
[----:B------:R-:W-:Y:S01]  /*4250*/  FMUL.FTZ R54, R54, R61 ;  /* 0x0000003d36367220 */ /* 0x000fe20000410000 */
[----:B------:R-:W-:Y:S01]  /*4260*/  FFMA.FTZ R73, -R105, R105, 1 ;  /* 0x3f80000069497423 */ /* 0x000fe20000010169 */
[----:B------:R-:W-:Y:S01]  /*4270*/  FFMA.FTZ R72, -R106, R106, 1 ;  /* 0x3f8000006a487423 */ /* 0x000fe2000001016a */
[----:B------:R-:W-:Y:S01]  /*4280*/  FFMA.FTZ R75, -R107, R107, 1 ;  /* 0x3f8000006b4b7423 */ /* 0x000fe2000001016b */
[----:B------:R-:W-:Y:S01]  /*4290*/  FMUL.FTZ R77, R214, R77 ;  /* 0x0000004dd64d7220 */ /* 0x000fe20000410000 */
[----:B------:R-:W-:Y:S01]  /*42a0*/  FMUL.FTZ R62, R102, R79 ;  /* 0x0000004f663e7220 */ /* 0x000fe20000410000 */
[----:B---3--:R-:W-:Y:S01]  /*42b0*/  FMUL.FTZ R76, R43, R76 ;  /* 0x0000004c2b4c7220 */ /* 0x008fe20000410000 */
[----:B------:R-:W-:Y:S01]  /*42c0*/  FMUL.FTZ R25, R119, R25 ;  /* 0x0000001977197220 */ /* 0x000fe20000410000 */
[----:B------:R-:W-:Y:S01]  /*42d0*/  FADD.FTZ R83, R63, -R118 ;  /* 0x800000763f537221 */ /* 0x000fe20000010000 */
[----:B------:R-:W-:Y:S01]  /*42e0*/  FFMA.FTZ R74, -R108, R108, 1 ;  /* 0x3f8000006c4a7423 */ /* 0x000fe2000001016c */
[----:B------:R-:W-:Y:S01]  /*42f0*/  FMUL.FTZ R61, R103, R60 ;  /* 0x0000003c673d7220 */ /* 0x000fe20000410000 */
[----:B------:R-:W-:Y:S01]  /*4300*/  FFMA.FTZ R115, -R115, R115, 1 ;  /* 0x3f80000073737423 */ /* 0x000fe20000010173 */
[----:B-1----:R-:W-:Y:S01]  /*4310*/  FMUL.FTZ R28, R221, R28 ;  /* 0x0000001cdd1c7220 */ /* 0x002fe20000410000 */
[----:B------:R-:W-:Y:S01]  /*4320*/  FADD.FTZ R199, R66, -R199 ;  /* 0x800000c742c77221 */ /* 0x000fe20000010000 */
[--C-:B------:R-:W-:Y:S01]  /*4330*/  FADD.FTZ R58, R69, -R200.reuse ;  /* 0x800000c8453a7221 */ /* 0x100fe20000010000 */
[----:B------:R-:W-:Y:S01]  /*4340*/  FADD.FTZ R71, R71, -R200 ;  /* 0x800000c847477221 */ /* 0x000fe20000010000 */
        /* <DEDUP_REMOVED lines=11> */
[----:B------:R-:W-:Y:S01]  /*4400*/  FFMA.FTZ R79, -R111, R111, 1 ;  /* 0x3f8000006f4f7423 */ /* 0x000fe2000001016f */
[----:B--2---:R-:W-:Y:S01]  /*4410*/  FMUL.FTZ R63, R215, R78 ;  /* 0x0000004ed73f7220 */ /* 0x004fe20000410000 */
[----:B------:R-:W-:Y:S01]  /*4420*/  FMUL.FTZ R60, R12, R81 ;  /* 0x000000510c3c7220 */ /* 0x000fe20000410000 */
[----:B------:R-:W-:Y:S01]  /*4430*/  FMUL.FTZ R62, R210, R83 ;  /* 0x00000053d23e7220 */ /* 0x000fe20000410000 */
[----:B------:R-:W-:Y:S01]  /*4440*/  FMUL.FTZ R74, R74, R61 ;  /* 0x0000003d4a4a7220 */ /* 0x000fe20000410000 */
[----:B------:R-:W-:Y:S01]  /*4450*/  FMUL.FTZ R115, R115, R28 ;  /* 0x0000001c73737220 */ /* 0x000fe20000410000 */
[----:B------:R-:W-:Y:S01]  /*4460*/  F2FP.BF16.F32.PACK_AB R70, R23, R20 ;  /* 0x000000141746723e */ /* 0x000fe200000010ff */
[----:B------:R-:W-:Y:S01]  /*4470*/  FFMA.FTZ R191, -R191, R191, 1 ;  /* 0x3f800000bfbf7423 */ /* 0x000fe200000101bf */
[----:B------:R-:W-:Y:S01]  /*4480*/  FFMA.FTZ R114, -R114, R114, 1 ;  /* 0x3f80000072727423 */ /* 0x000fe20000010172 */
[----:B----4-:R-:W-:Y:S01]  /*4490*/  FMUL.FTZ R199, R212, R199 ;  /* 0x000000c7d4c77220 */ /* 0x010fe20000410000 */
[----:B------:R-:W-:Y:S01]  /*44a0*/  FMUL.FTZ R56, R223, R56 ;  /* 0x00000038df387220 */ /* 0x000fe20000410000 */
[----:B------:R-:W-:Y:S01]  /*44b0*/  FFMA.FTZ R192, -R192, R192, 1 ;  /* 0x3f800000c0c07423 */ /* 0x000fe200000101c0 */
[----:B------:R-:W-:Y:S01]  /*44c0*/  FFMA.FTZ R194, -R194, R194, 1 ;  /* 0x3f800000c2c27423 */ /* 0x000fe200000101c2 */
[----:B------:R-:W-:Y:S01]  /*44d0*/  FFMA.FTZ R196, -R196, R196, 1 ;  /* 0x3f800000c4c47423 */ /* 0x000fe200000101c4 */
[----:B------:R-:W-:Y:S01]  /*44e0*/  FFMA.FTZ R201, -R201, R201, 1 ;  /* 0x3f800000c9c97423 */ /* 0x000fe200000101c9 */
[----:B------:R-:W-:Y:S01]  /*44f0*/  FMUL.FTZ R59, R228, R59 ;  /* 0x0000003be43b7220 */ /* 0x000fe20000410000 */
[----:B------:R-:W-:Y:S01]  /*4500*/  FMUL.FTZ R61, R225, R58 ;  /* 0x0000003ae13d7220 */ /* 0x000fe20000410000 */
[----:B-----5:R-:W-:Y:S01]  /*4510*/  FMUL.FTZ R28, R226, R71 ;  /* 0x00000047e21c7220 */ /* 0x020fe20000410000 */
        /* <DEDUP_REMOVED lines=29> */
[----:B------:R1:W-:Y:S01]  /*46f0*/  STSM.16.MT88.4 [R20+0x1a800], R68 ;  /* 0x01a8004414007844 */ /* 0x0003e20000004200 */
[----:B------:R-:W-:Y:S02]  /*4700*/  R2UR UR6, R236 ;  /* 0x00000000ec0672ca */ /* 0x000fe400000e0000 */
[----:B------:R-:W-:Y:S02]  /*4710*/  F2FP.BF16.F32.PACK_AB R53, R75, R72 ;  /* 0x000000484b35723e */ /* 0x000fe400000010ff */
[----:B------:R-:W-:Y:S02]  /*4720*/  F2FP.BF16.F32.PACK_AB R54, R77, R74 ;  /* 0x0000004a4d36723e */ /* 0x000fe400000010ff */
[----:B------:R-:W-:Y:S01]  /*4730*/  F2FP.BF16.F32.PACK_AB R55, R79, R76 ;  /* 0x0000004c4f37723e */ /* 0x000fe200000010ff */
[----:B------:R1:W-:Y:S01]  /*4740*/  STSM.16.MT88.4 [R20+0x1b000], R64 ;  /* 0x01b0004014007844 */ /* 0x0003e20000004200 */
[----:B------:R-:W-:-:S02]  /*4750*/  F2FP.BF16.F32.PACK_AB R48, R191, R112 ;  /* 0x00000070bf30723e */ /* 0x000fc400000010ff */
[----:B------:R-:W-:Y:S02]  /*4760*/  F2FP.BF16.F32.PACK_AB R49, R115, R114 ;  /* 0x000000727331723e */ /* 0x000fe400000010ff */
[----:B------:R-:W-:Y:S02]  /*4770*/  F2FP.BF16.F32.PACK_AB R50, R81, R192 ;  /* 0x000000c05132723e */ /* 0x000fe400000010ff */
[----:B------:R-:W-:Y:S01]  /*4780*/  F2FP.BF16.F32.PACK_AB R51, R201, R196 ;  /* 0x000000c4c933723e */ /* 0x000fe200000010ff */
[----:B------:R1:W-:Y:S01]  /*4790*/  STSM.16.MT88.4 [R20+0x1b800], R60 ;  /* 0x01b8003c14007844 */ /* 0x0003e20000004200 */
[----:B------:R-:W-:Y:S02]  /*47a0*/  F2FP.BF16.F32.PACK_AB R28, R119, R113 ;  /* 0x00000071771c723e */ /* 0x000fe400000010ff */
[----:B------:R-:W-:Y:S01]  /*47b0*/  F2FP.BF16.F32.PACK_AB R30, R26, R24 ;  /* 0x000000181a1e723e */ /* 0x000fe200000010ff */
[----:B------:R1:W-:Y:S01]  /*47c0*/  STSM.16.MT88.4 [R20+0x1c000], R56 ;  /* 0x01c0003814007844 */ /* 0x0003e20000004200 */
[----:B------:R-:W-:-:S02]  /*47d0*/  F2FP.BF16.F32.PACK_AB R29, R19, R104 ;  /* 0x00000068131d723e */ /* 0x000fc400000010ff */
[----:B------:R-:W-:Y:S01]  /*47e0*/  F2FP.BF16.F32.PACK_AB R31, R18, R31 ;  /* 0x0000001f121f723e */ /* 0x000fe200000010ff */
[----:B------:R1:W-:Y:S04]  /*47f0*/  STSM.16.MT88.4 [R20+0x1c800], R52 ;  /* 0x01c8003414007844 */ /* 0x0003e80000004200 */
        /* <DEDUP_REMOVED lines=54> */
[----:B------:R-:W-:-:S05]  /*4b60*/  VIADD R11, R17, 0x1a800 ;  /* 0x0001a800110b7836 */ /* 0x000fca0000000000 */
[----:B------:R-:W-:-:S04]  /*4b70*/  LEA R10, R5, R11, 0xb ;  /* 0x0000000b050a7211 */ /* 0x000fc800078e58ff */
        /* <DEDUP_REMOVED lines=167> */
.L_x_2753:
        /* <DEDUP_REMOVED lines=56> */
.L_x_2754:
[----:B------:R-:W-:Y:S01]  /*5970*/  IADD3 R16, R16, 0x1, RZ ;  /* 0x0000000110107810 */ /* 0x000fe20007ffe0ff */
[----:B------:R-:W-:Y:S02]  /*5980*/  VIADD R0, R0, 0x1 ;  /* 0x0000000100007836 */ /* 0x000fe40000000000 */
[----:B------:R-:W-:Y:S01]  /*5990*/  VIADD R6, R6, 0x26820 ;  /* 0x0002682006067836 */ /* 0x000fe20000000000 */
[----:B------:R-:W-:Y:S02]  /*59a0*/  ISETP.GE.AND P1, PT, R16, R237, PT ;  /* 0x000000ed1000720c */ /* 0x000fe40003f26270 */
[----:B------:R-:W-:Y:S02]  /*59b0*/  ISETP.NE.AND P0, PT, R0, 0x2, PT ;  /* 0x000000020000780c */ /* 0x000fe40003f05270 */
[----:B------:R-:W-:Y:S02]  /*59c0*/  PRMT R6, RZ, 0x654, R6 ;  /* 0x00000654ff067816 */ /* 0x000fe40000000006 */
[----:B-1----:R-:W-:-:S02]  /*59d0*/  SEL R7, RZ, 0x1, P0 ;  /* 0x00000001ff077807 */ /* 0x002fc40000000000 */
[----:B------:R1:W-:Y:S01]  /*59e0*/  SYNCS.ARRIVE.TRANS64.RED.A1T0 RZ, [R6+URZ], RZ ;  /* 0x000000ff06ff79a7 */ /* 0x0003e2000810043f */
[----:B------:R-:W-:Y:S02]  /*59f0*/  SEL R0, R0, RZ, P0 ;  /* 0x000000ff00007207 */ /* 0x000fe40000000000 */
[----:B------:R-:W-:Y:S02]  /*5a00*/  LOP3.LUT R4, R4, R7, RZ, 0x3c, !PT ;  /* 0x0000000704047212 */ /* 0x000fe400078e3cff */
[----:B------:R-:W-:Y:S05]  /*5a10*/  @!P1 BRA `(.L_x_2755) ;  /* 0xffffffc000749947 */ /* 0x000fea000383ffff */
.L_x_2744:
[----:B-1----:R-:W2:Y:S02]  /*5a20*/  LDL R6, [R1+0x2c] ;  /* 0x00002c0001067983 */ /* 0x002ea40000100800 */
[----:B--2---:R-:W-:-:S13]  /*5a30*/  ISETP.GE.AND P0, PT, R16, R6, PT ;  /* 0x000000061000720c */ /* 0x004fda0003f06270 */
[----:B------:R-:W-:Y:S05]  /*5a40*/  @P0 BRA `(.L_x_2756) ;  /* 0x00000040006c0947 */ /* 0x000fea0003800000 */
[----:B------:R-:W2:Y:S01]  /*5a50*/  LDL.LU R13, [R1+0x1c] ;  /* 0x00001c00010d7983 */ /* 0x000ea20000300800 */
[----:B------:R-:W1:Y:S03]  /*5a60*/  LDC R23, c[0x0][0x290] ;  /* 0x0000a400ff177b82 */ /* 0x000e660000000800 */
[----:B------:R-:W3:Y:S04]  /*5a70*/  LDL.LU R26, [R1+0x10] ;  /* 0x00001000011a7983 */ /* 0x000ee80000300800 */
[----:B------:R-:W1:Y:S04]  /*5a80*/  LDL R25, [R1+0x30] ;  /* 0x0000300001197983 */ /* 0x000e680000100800 */
[----:B------:R-:W4:Y:S01]  /*5a90*/  LDL.LU R24, [R1+0xc] ;  /* 0x00000c0001187983 */ /* 0x000f220000300800 */
[----:B------:R-:W5:Y:S02]  /*5aa0*/  S2R R6, SR_TID.X ;  /* 0x0000000000067919 */ /* 0x000f640000002100 */
[----:B-----5:R-:W-:-:S05]  /*5ab0*/  VIADD R6, R6, 0xffffff80 ;  /* 0xffffff8006067836 */ /* 0x020fca0000000000 */
[----:B------:R-:W-:-:S04]  /*5ac0*/  SHF.R.S32.HI R7, RZ, 0x1f, R6 ;  /* 0x0000001fff077819 */ /* 0x000fc80000011406 */
[----:B------:R-:W-:-:S04]  /*5ad0*/  LEA.HI R8, R7, R6, RZ, 0x5 ;  /* 0x0000000607087211 */ /* 0x000fc800078f28ff */
[----:B------:R-:W-:Y:S02]  /*5ae0*/  LOP3.LUT R9, R8, 0xffffffe0, RZ, 0xc0, !PT ;  /* 0xffffffe008097812 */ /* 0x000fe400078ec0ff */
[----:B------:R-:W-:-:S03]  /*5af0*/  LEA.HI R8, R7, R6, RZ, 0x7 ;  /* 0x0000000607087211 */ /* 0x000fc600078f38ff */
[----:B------:R-:W-:Y:S01]  /*5b00*/  IMAD.IADD R10, R6, 0x1, -R9 ;  /* 0x00000001060a7824 */ /* 0x000fe200078e0a09 */
[----:B------:R-:W-:Y:S02]  /*5b10*/  LEA.HI R9, R7, R6, RZ, 0x2 ;  /* 0x0000000607097211 */ /* 0x000fe400078f10ff */
[----:B------:R-:W-:Y:S02]  /*5b20*/  LOP3.LUT R7, R8, 0xffffff80, RZ, 0xc0, !PT ;  /* 0xffffff8008077812 */ /* 0x000fe400078ec0ff */
[----:B------:R-:W-:Y:S02]  /*5b30*/  SHF.R.S32.HI R11, RZ, 0x1f, R10 ;  /* 0x0000001fff0b7819 */ /* 0x000fe4000001140a */
[----:B------:R-:W-:Y:S02]  /*5b40*/  LOP3.LUT R9, R9, 0xfffffffc, RZ, 0xc0, !PT ;  /* 0xfffffffc09097812 */ /* 0x000fe400078ec0ff */
[CC--:B------:R-:W-:Y:S02]  /*5b50*/  LEA.HI R12, R11.reuse, R10.reuse, RZ, 0x2 ;  /* 0x0000000a0b0c7211 */ /* 0x0c0fe400078f10ff */
[----:B------:R-:W-:Y:S01]  /*5b60*/  LEA.HI R10, R11, R10, RZ, 0x3 ;  /* 0x0000000a0b0a7211 */ /* 0x000fe200078f18ff */
[C---:B------:R-:W-:Y:S01]  /*5b70*/  IMAD.IADD R9, R6.reuse, 0x1, -R9 ;  /* 0x0000000106097824 */ /* 0x040fe200078e0a09 */
[----:B------:R-:W-:-:S02]  /*5b80*/  IADD3 R7, R6, -R7, RZ ;  /* 0x8000000706077210 */ /* 0x000fc40007ffe0ff */
[----:B------:R-:W-:Y:S02]  /*5b90*/  SHF.R.S32.HI R11, RZ, 0x2, R12 ;  /* 0x00000002ff0b7819 */ /* 0x000fe4000001140c */
[----:B------:R-:W-:Y:S02]  /*5ba0*/  SHF.R.S32.HI R8, RZ, 0x7, R8 ;  /* 0x00000007ff087819 */ /* 0x000fe40000011408 */
[----:B------:R-:W-:Y:S02]  /*5bb0*/  SHF.R.S32.HI R10, RZ, 0x3, R10 ;  /* 0x00000003ff0a7819 */ /* 0x000fe4000001140a */
[----:B------:R-:W-:Y:S02]  /*5bc0*/  LEA.HI R6, R8, R8, RZ, 0x1 ;  /* 0x0000000808067211 */ /* 0x000fe400078f08ff */
[----:B------:R-:W-:Y:S02]  /*5bd0*/  IADD3 R18, R11, 0x10, RZ ;  /* 0x000000100b127810 */ /* 0x000fe40007ffe0ff */
[----:B------:R-:W-:-:S02]  /*5be0*/  LEA.HI R12, R12, R11, RZ, 0x1 ;  /* 0x0000000b0c0c7211 */ /* 0x000fc400078f08ff */
[----:B------:R-:W-:Y:S02]  /*5bf0*/  LEA.HI R19, R18, R18, RZ, 0x1 ;  /* 0x0000001212137211 */ /* 0x000fe400078f08ff */
[----:B------:R-:W-:Y:S02]  /*5c00*/  LOP3.LUT R12, R12, 0xfffffffe, RZ, 0xc0, !PT ;  /* 0xfffffffe0c0c7812 */ /* 0x000fe400078ec0ff */
[----:B------:R-:W-:-:S03]  /*5c10*/  SHF.R.S32.HI R20, RZ, 0x1, R19 ;  /* 0x00000001ff147819 */ /* 0x000fc60000011413 */
[----:B------:R-:W-:Y:S01]  /*5c20*/  IMAD.IADD R12, R11, 0x1, -R12 ;  /* 0x000000010b0c7824 */ /* 0x000fe200078e0a0c */
[----:B------:R-:W-:-:S05]  /*5c30*/  LOP3.LUT R19, R19, 0xfffffffe, RZ, 0xc0, !PT ;  /* 0xfffffffe13137812 */ /* 0x000fca00078ec0ff */
[----:B------:R-:W-:Y:S01]  /*5c40*/  IMAD.IADD R19, R18, 0x1, -R19 ;  /* 0x0000000112137824 */ /* 0x000fe200078e0a13 */
[----:B------:R-:W-:Y:S01]  /*5c50*/  MOV R187, 0x40000040 ;  /* 0x4000004000bb7802 */ /* 0x000fe20000000f00 */
[----:B------:R-:W-:Y:S01]  /*5c60*/  IMAD.MOV.U32 R185, RZ, RZ, 0x40000040 ;  /* 0x40000040ffb97424 */ /* 0x000fe200078e00ff */
[----:B------:R-:W-:Y:S01]  /*5c70*/  MOV R193, 0x40000040 ;  /* 0x4000004000c17802 */ /* 0x000fe20000000f00 */
[----:B------:R-:W-:Y:S02]  /*5c80*/  IMAD.MOV.U32 R189, RZ, RZ, 0x40000040 ;  /* 0x40000040ffbd7424 */ /* 0x000fe400078e00ff */
[----:B------:R-:W-:Y:S01]  /*5c90*/  IMAD.MOV.U32 R191, RZ, RZ, 0x40000040 ;  /* 0x40000040ffbf7424 */ /* 0x000fe200078e00ff */
[----:B--2---:R-:W-:Y:S01]  /*5ca0*/  LEA.HI R22, R13, R7, RZ, 0x5 ;  /* 0x000000070d167211 */ /* 0x004fe200078f28ff */
[----:B------:R-:W-:Y:S01]  /*5cb0*/  VIADD R13, R11, 0x8 ;  /* 0x000000080b0d7836 */ /* 0x000fe20000000000 */
[----:B------:R-:W-:Y:S01]  /*5cc0*/  LOP3.LUT R7, R6, 0xfffffffe, RZ, 0xc0, !PT ;  /* 0xfffffffe06077812 */ /* 0x000fe200078ec0ff */
[----:B------:R-:W-:-:S03]  /*5cd0*/  IMAD.HI R6, R10, 0x2aaaaaab, RZ ;  /* 0x2aaaaaab0a067827 */ /* 0x000fc600078e02ff */
[----:B------:R-:W-:Y:S01]  /*5ce0*/  LEA.HI R14, R13, R13, RZ, 0x1 ;  /* 0x0000000d0d0e7211 */ /* 0x000fe200078f08ff */
[----:B------:R-:W-:Y:S01]  /*5cf0*/  IMAD.IADD R21, R8, 0x1, -R7 ;  /* 0x0000000108157824 */ /* 0x000fe200078e0a07 */
[----:B------:R-:W-:Y:S02]  /*5d00*/  SHF.R.U32.HI R7, RZ, 0x1, R6 ;  /* 0x00000001ff077819 */ /* 0x000fe40000011606 */
[----:B------:R-:W-:Y:S02]  /*5d10*/  SHF.R.S32.HI R15, RZ, 0x1, R14 ;  /* 0x00000001ff0f7819 */ /* 0x000fe4000001140e */
[----:B------:R-:W-:Y:S01]  /*5d20*/  LEA.HI R7, R6, R7, RZ, 0x1 ;  /* 0x0000000706077211 */ /* 0x000fe200078f08ff */
[----:B------:R-:W-:Y:S01]  /*5d30*/  IMAD.HI R6, R20, 0x2aaaaaab, RZ ;  /* 0x2aaaaaab14067827 */ /* 0x000fe200078e02ff */
[----:B------:R-:W-:-:S03]  /*5d40*/  LOP3.LUT R14, R14, 0xfffffffe, RZ, 0xc0, !PT ;  /* 0xfffffffe0e0e7812 */ /* 0x000fc600078ec0ff */
[----:B------:R-:W-:Y:S01]  /*5d50*/  IMAD.HI R8, R15, 0x2aaaaaab, RZ ;  /* 0x2aaaaaab0f087827 */ /* 0x000fe200078e02ff */
[----:B------:R-:W-:Y:S02]  /*5d60*/  IADD3 R14, R13, -R14, RZ ;  /* 0x8000000e0d0e7210 */ /* 0x000fe40007ffe0ff */
[----:B------:R-:W-:Y:S02]  /*5d70*/  SHF.R.U32.HI R13, RZ, 0x1, R6 ;  /* 0x00000001ff0d7819 */ /* 0x000fe40000011606 */
[----:B------:R-:W-:Y:S01]  /*5d80*/  SHF.R.U32.HI R11, RZ, 0x1, R8 ;  /* 0x00000001ff0b7819 */ /* 0x000fe20000011608 */
[----:B------:R-:W-:Y:S01]  /*5d90*/  IMAD R7, R7, -0xc, R10 ;  /* 0xfffffff407077824 */ /* 0x000fe200078e020a */
[--C-:B---3--:R-:W-:Y:S02]  /*5da0*/  SHF.R.S32.HI R10, RZ, 0x2, R26.reuse ;  /* 0x00000002ff0a7819 */ /* 0x108fe4000001141a */
[----:B------:R-:W-:Y:S02]  /*5db0*/  LEA.HI R8, R8, R11, RZ, 0x1 ;  /* 0x0000000b08087211 */ /* 0x000fe400078f08ff */
[----:B------:R-:W-:-:S02]  /*5dc0*/  SHF.R.S32.HI R11, RZ, 0x1f, R26 ;  /* 0x0000001fff0b7819 */ /* 0x000fc4000001141a */
[----:B------:R-:W-:Y:S01]  /*5dd0*/  LEA.HI R13, R6, R13, RZ, 0x1 ;  /* 0x0000000d060d7211 */ /* 0x000fe200078f08ff */
[----:B------:R-:W-:Y:S01]  /*5de0*/  IMAD R6, R7, 0x8, R12 ;  /* 0x0000000807067824 */ /* 0x000fe200078e020c */
[----:B------:R-:W-:Y:S01]  /*5df0*/  SHF.R.S32.HI R22, RZ, 0x5, R22 ;  /* 0x00000005ff167819 */ /* 0x000fe20000011416 */
[----:B-1----:R-:W-:Y:S01]  /*5e00*/  IMAD R23, R25, -0x80, R23 ;  /* 0xffffff8019177824 */ /* 0x002fe200078e0217 */
[----:B------:R-:W-:Y:S02]  /*5e10*/  LEA.HI R11, R11, R10, RZ, 0x3 ;  /* 0x0000000a0b0b7211 */ /* 0x000fe400078f18ff */
[----:B------:R1:W-:Y:S01]  /*5e20*/  STL [R1+0x28], R6 ;  /* 0x0000280601007387 */ /* 0x0003e20000100800 */
[----:B------:R-:W-:Y:S01]  /*5e30*/  IMAD R22, R22, -0x10, R23 ;  /* 0xfffffff016167824 */ /* 0x000fe200078e0217 */
[----:B------:R-:W-:Y:S01]  /*5e40*/  LOP3.LUT R11, R11, 0xfffffff8, RZ, 0xc0, !PT ;  /* 0xfffffff80b0b7812 */ /* 0x000fe200078ec0ff */
[----:B------:R-:W-:-:S03]  /*5e50*/  IMAD R15, R8, -0xc, R15 ;  /* 0xfffffff4080f7824 */ /* 0x000fc600078e020f */
[----:B------:R-:W-:Y:S01]  /*5e60*/  IADD3 R8, R22, R11, -R10 ;  /* 0x0000000b16087210 */ /* 0x000fe20007ffe80a */
[C-C-:B-1----:R-:W-:Y:S02]  /*5e70*/  IMAD R6, R5.reuse, 0x800, R17.reuse ;  /* 0x0000080005067824 */ /* 0x142fe400078e0211 */
[----:B------:R-:W-:Y:S02]  /*5e80*/  IMAD R5, R5, 0x2000, R17 ;  /* 0x0000200005057824 */ /* 0x000fe400078e0211 */
[----:B------:R-:W-:Y:S02]  /*5e90*/  VIADD R6, R6, 0x1a800 ;  /* 0x0001a80006067836 */ /* 0x000fe40000000000 */
[----:B------:R-:W-:Y:S01]  /*5ea0*/  VIADD R10, R5, 0x4000 ;  /* 0x00004000050a7836 */ /* 0x000fe20000000000 */
[----:B------:R-:W-:Y:S01]  /*5eb0*/  SHF.R.U32.HI R5, RZ, 0x4, R5 ;  /* 0x00000004ff057819 */ /* 0x000fe20000011605 */
[----:B------:R-:W-:Y:S01]  /*5ec0*/  IMAD R20, R13, -0xc, R20 ;  /* 0xfffffff40d147824 */ /* 0x000fe200078e0214 */
[----:B------:R-:W-:-:S02]  /*5ed0*/  LEA R7, R15, R14, 0x3 ;  /* 0x0000000e0f077211 */ /* 0x000fc400078e18ff */
[----:B------:R-:W-:Y:S02]  /*5ee0*/  SHF.R.U32.HI R6, RZ, 0x4, R6 ;  /* 0x00000004ff067819 */ /* 0x000fe40000011606 */
[----:B------:R-:W-:Y:S02]  /*5ef0*/  SHF.R.U32.HI R10, RZ, 0x4, R10 ;  /* 0x00000004ff0a7819 */ /* 0x000fe4000001160a */
[----:B------:R-:W-:Y:S01]  /*5f00*/  LOP3.LUT R5, R5, 0x3fff, RZ, 0xc0, !PT ;  /* 0x00003fff05057812 */ /* 0x000fe200078ec0ff */
[----:B------:R1:W-:Y:S01]  /*5f10*/  STL [R1+0x24], R7 ;  /* 0x0000240701007387 */ /* 0x0003e20000100800 */
[----:B------:R-:W-:Y:S02]  /*5f20*/  LOP3.LUT R6, R6, 0x3fff, RZ, 0xc0, !PT ;  /* 0x00003fff06067812 */ /* 0x000fe400078ec0ff */
[----:B------:R-:W-:Y:S02]  /*5f30*/  LOP3.LUT R10, R10, 0x3fff, RZ, 0xc0, !PT ;  /* 0x00003fff0a0a7812 */ /* 0x000fe400078ec0ff */
[----:B------:R-:W-:-:S02]  /*5f40*/  LOP3.LUT R11, R5, 0x10000, RZ, 0xfc, !PT ;  /* 0x00010000050b7812 */ /* 0x000fc400078efcff */
[----:B------:R-:W-:Y:S02]  /*5f50*/  LOP3.LUT R6, R6, 0x10000, RZ, 0xfc, !PT ;  /* 0x0001000006067812 */ /* 0x000fe400078efcff */
[----:B-1----:R-:W-:Y:S02]  /*5f60*/  LEA R7, R20, R19, 0x3 ;  /* 0x0000001314077211 */ /* 0x002fe400078e18ff */
[----:B------:R-:W-:-:S03]  /*5f70*/  LOP3.LUT R5, R10, 0x10000, RZ, 0xfc, !PT ;  /* 0x000100000a057812 */ /* 0x000fc600078efcff */
[----:B------:R4:W-:Y:S01]  /*5f80*/  STL [R1+0x1c], R7 ;  /* 0x00001c0701007387 */ /* 0x0009e20000100800 */
[C---:B------:R-:W-:Y:S01]  /*5f90*/  IADD3 R188, R5.reuse, 0x2, RZ ;  /* 0x0000000205bc7810 */ /* 0x040fe20007ffe0ff */
[C---:B------:R-:W-:Y:S02]  /*5fa0*/  VIADD R190, R5.reuse, 0x4 ;  /* 0x0000000405be7836 */ /* 0x040fe40000000000 */
[----:B------:R-:W-:Y:S01]  /*5fb0*/  STL [R1+0x14], R11 ;  /* 0x0000140b01007387 */ /* 0x000fe20000100800 */
[----:B------:R-:W-:-:S03]  /*5fc0*/  VIADD R192, R5, 0x6 ;  /* 0x0000000605c07836 */ /* 0x000fc60000000000 */
[----:B------:R1:W-:Y:S01]  /*5fd0*/  STL [R1+0x20], R6 ;  /* 0x0000200601007387 */ /* 0x0003e20000100800 */
[----:B------:R-:W-:-:S03]  /*5fe0*/  VIADD R10, R9, 0x8 ;  /* 0x00000008090a7836 */ /* 0x000fc60000000000 */
[----:B------:R2:W-:Y:S01]  /*5ff0*/  STL [R1+0x10], R5 ;  /* 0x0000100501007387 */ /* 0x0005e20000100800 */
[----:B------:R-:W-:Y:S01]  /*6000*/  IMAD R8, R21, -0x40, R8 ;  /* 0xffffffc015087824 */ /* 0x000fe200078e0208 */
[----:B----4-:R-:W-:Y:S01]  /*6010*/  LOP3.LUT R7, R24, 0x1, RZ, 0xfc, !PT ;  /* 0x0000000118077812 */ /* 0x010fe200078efcff */
[C---:B------:R-:W-:Y:S01]  /*6020*/  VIADD R184, R11.reuse, 0x4 ;  /* 0x000000040bb87836 */ /* 0x040fe20000000000 */
[C---:B------:R-:W-:Y:S01]  /*6030*/  IADD3 R22, R11.reuse, 0x2, RZ ;  /* 0x000000020b167810 */ /* 0x040fe20007ffe0ff */
[----:B------:R-:W-:Y:S02]  /*6040*/  VIADD R186, R11, 0x6 ;  /* 0x000000060bba7836 */ /* 0x000fe40000000000 */
[C---:B-1----:R-:W-:Y:S01]  /*6050*/  VIADD R6, R9.reuse, 0xc ;  /* 0x0000000c09067836 */ /* 0x042fe20000000000 */
[C---:B--2---:R-:W-:Y:S01]  /*6060*/  IADD3 R5, R9.reuse, 0x4, RZ ;  /* 0x0000000409057810 */ /* 0x044fe20007ffe0ff */
[C---:B------:R-:W-:Y:S01]  /*6070*/  VIADD R10, R9.reuse, 0x14 ;  /* 0x00000014090a7836 */ /* 0x040fe20000000000 */
[C---:B------:R-:W-:Y:S01]  /*6080*/  IADD3 R5, R9.reuse, 0x10, RZ ;  /* 0x0000001009057810 */ /* 0x040fe20007ffe0ff */
[C---:B------:R-:W-:Y:S01]  /*6090*/  VIADD R6, R9.reuse, 0x18 ;  /* 0x0000001809067836 */ /* 0x040fe20000000000 */
[----:B------:R-:W-:Y:S01]  /*60a0*/  IADD3 R5, R9, 0x1c, RZ ;  /* 0x0000001c09057810 */ /* 0x000fe20007ffe0ff */
[----:B------:R-:W-:-:S07]  /*60b0*/  IMAD.MOV.U32 R23, RZ, RZ, 0x40000040 ;  /* 0x40000040ff177424 */ /* 0x000fce00078e00ff */
.L_x_2767:
[----:B------:R-:W-:-:S13]  /*60c0*/  ISETP.NE.AND P0, PT, R7, 0x3, PT ;  /* 0x000000030700780c */ /* 0x000fda0003f05270 */
[----:B------:R-:W-:Y:S05]  /*60d0*/  @!P0 BRA `(.L_x_2757) ;  /* 0x0000000000048947 */ /* 0x000fea0003800000 */
[----:B------:R-:W-:Y:S01]  /*60e0*/  BPT.TRAP 0x1 ;  /* 0x000000040000795c */ /* 0x000fe20000300000 */
.L_x_2757:
[----:B------:R-:W-:Y:S01]  /*60f0*/  IMAD R6, R0, 0x8, R17 ;  /* 0x0000000800067824 */ /* 0x000fe200078e0211 */
[----:B------:R-:W-:-:S04]  /*6100*/  SHF.L.U32 R15, R4, 0x1f, RZ ;  /* 0x0000001f040f7819 */ /* 0x000fc800000006ff */
[----:B------:R1:W2:Y:S01]  /*6110*/  SYNCS.PHASECHK.TRANS64.TRYWAIT P1, [R6+URZ+0x26810], R15 ;  /* 0x0268100f060075a7 */ /* 0x0002a2000802017f */
[----:B------:R-:W-:Y:S05]  /*6120*/  @!P0 BRA `(.L_x_2758) ;  /* 0x0000000000048947 */ /* 0x000fea0003800000 */
[----:B------:R-:W-:Y:S01]  /*6130*/  BPT.TRAP 0x1 ;  /* 0x000000040000795c */ /* 0x000fe20000300000 */
.L_x_2758:
[----:B------:R-:W-:-:S05]  /*6140*/  VIADD R5, R17, 0xe000 ;  /* 0x0000e00011057836 */ /* 0x000fca0000000000 */
[----:B------:R-:W-:-:S04]  /*6150*/  SHF.R.U32.HI R5, RZ, 0x4, R5 ;  /* 0x00000004ff057819 */ /* 0x000fc80000011605 */
[----:B------:R-:W-:-:S04]  /*6160*/  LOP3.LUT R5, R5, 0x3fff, RZ, 0xc0, !PT ;  /* 0x00003fff05057812 */ /* 0x000fc800078ec0ff */
[----:B------:R-:W-:Y:S01]  /*6170*/  LOP3.LUT R11, R5, 0x10000, RZ, 0xfc, !PT ;  /* 0x00010000050b7812 */ /* 0x000fe200078efcff */
[----:B--2---:R-:W-:Y:S06]  /*6180*/  @P1 BRA `(.L_x_2759) ;  /* 0x0000000000081947 */ /* 0x004fec0003800000 */
[----:B------:R-:W2:Y:S02]  /*6190*/  SYNCS.PHASECHK.TRANS64.TRYWAIT P1, [R6+URZ+0x26810], R15 ;  /* 0x0268100f060075a7 */ /* 0x000ea4000802017f */
[----:B--2---:R-:W-:Y:S05]  /*61a0*/  @!P1 BRA `(.L_x_2760) ;  /* 0x0000007000d09947 */ /* 0x004fea0003800000 */
.L_x_2759:
        /* <DEDUP_REMOVED lines=12> */
[----:B------:R-:W-:-:S02]  /*6270*/  R2UR UR9, R23 ;  /* 0x00000000170972ca */ /* 0x000fc400000e0000 */
[----:B------:R-:W-:Y:S02]  /*6280*/  IADD3 R11, R17, 0x1a000, RZ ;  /* 0x0001a000110b7810 */ /* 0x000fe40007ffe0ff */
[----:B---3--:R-:W-:Y:S02]  /*6290*/  R2UR UR4, R14 ;  /* 0x000000000e0472ca */ /* 0x008fe400000e0000 */
[----:B----4-:R-:W-:-:S11]  /*62a0*/  LEA R10, R0, R10, 0x7 ;  /* 0x0000000a000a7211 */ /* 0x010fd600078e38ff */
[----:B------:R-:W-:Y:S01]  /*62b0*/  HGMMA.64x96x16.F32.BF16 R72, gdesc[UR4], RZ, !UPT, gsb0 ;  /* 0x01600000044879f0 */ /* 0x000fe2000c0018ff */
[----:B------:R-:W-:Y:S01]  /*62c0*/  UIADD3 UR4, UR6, 0x2, URZ ;  /* 0x0000000206047890 */ /* 0x000fe2000fffe03f */
[----:B------:R-:W-:Y:S01]  /*62d0*/  R2UR UR5, R187 ;  /* 0x00000000bb0572ca */ /* 0x000fe200000e0000 */
[----:B------:R-:W-:Y:S01]  /*62e0*/  UMOV UR7, 0x40000040 ;  /* 0x4000004000077882 */ /* 0x000fe20000000000 */
[C---:B-----5:R-:W-:Y:S01]  /*62f0*/  IMAD R12, R0.reuse, 0x80, R12 ;  /* 0x00000080000c7824 */ /* 0x060fe200078e020c */
[C---:B------:R-:W-:Y:S01]  /*6300*/  LEA R10, R3.reuse, R10, 0x1 ;  /* 0x0000000a030a7211 */ /* 0x040fe200078e08ff */
[----:B--2---:R-:W-:Y:S02]  /*6310*/  IMAD R14, R0, 0x80, R13 ;  /* 0x00000080000e7824 */ /* 0x004fe400078e020d */
[----:B------:R-:W-:Y:S01]  /*6320*/  UMOV UR10, UR4 ;  /* 0x00000004000a7c82 */ /* 0x000fe20008000000 */
[----:B------:R-:W-:Y:S01]  /*6330*/  UIADD3 UR4, UR6, 0x4, URZ ;  /* 0x0000000406047890 */ /* 0x000fe2000fffe03f */
[C---:B------:R-:W-:Y:S01]  /*6340*/  IMAD R12, R3.reuse, 0x2, R12 ;  /* 0x00000002030c7824 */ /* 0x040fe200078e020c */
[----:B------:R-:W-:Y:S01]  /*6350*/  UIADD3 UR6, UR6, 0x6, URZ ;  /* 0x0000000606067890 */ /* 0x000fe2000fffe03f */
[----:B------:R-:W-:Y:S01]  /*6360*/  IMAD R18, R3, 0x2, R14 ;  /* 0x0000000203127824 */ /* 0x000fe200078e020e */
[----:B------:R-:W-:Y:S01]  /*6370*/  LEA R198, R10, R17, 0x2 ;  /* 0x000000110ac67211 */ /* 0x000fe200078e10ff */
[----:B------:R-:W-:-:S02]  /*6380*/  IMAD R14, R12, 0x4, R17 ;  /* 0x000000040c0e7824 */ /* 0x000fc400078e0211 */
[----:B------:R-:W-:Y:S02]  /*6390*/  IMAD R13, R18, 0x4, R17 ;  /* 0x00000004120d7824 */ /* 0x000fe400078e0211 */
[--C-:B------:R-:W-:Y:S02]  /*63a0*/  IMAD R227, R10, 0x4, R11.reuse ;  /* 0x000000040ae37824 */ /* 0x100fe400078e020b */
[----:B------:R-:W-:Y:S01]  /*63b0*/  IMAD R10, R12, 0x4, R11 ;  /* 0x000000040c0a7824 */ /* 0x000fe200078e020b */
[----:B------:R-:W-:Y:S01]  /*63c0*/  LEA R11, R18, R11, 0x2 ;  /* 0x0000000b120b7211 */ /* 0x000fe200078e10ff */
        /* <DEDUP_REMOVED lines=20> */
.L_x_2761:
[----:B------:R1:W1:Y:S01]  /*6510*/  SYNCS.PHASECHK.TRANS64.TRYWAIT P1, [R6+URZ+0x26830], R15 ;  /* 0x0268300f060075a7 */ /* 0x000262000802017f */
[----:B------:R-:W-:Y:S05]  /*6520*/  @!P0 BRA `(.L_x_2762) ;  /* 0x0000000000048947 */ /* 0x000fea0003800000 */
[----:B------:R-:W-:Y:S01]  /*6530*/  BPT.TRAP 0x1 ;  /* 0x000000040000795c */ /* 0x000fe20000300000 */
.L_x_2762:
[----:B------:R-:W-:-:S05]  /*6540*/  VIADD R12, R17, 0x14000 ;  /* 0x00014000110c7836 */ /* 0x000fca0000000000 */
[----:B------:R-:W-:-:S04]  /*6550*/  SHF.R.U32.HI R12, RZ, 0x4, R12 ;  /* 0x00000004ff0c7819 */ /* 0x000fc8000001160c */
[----:B------:R-:W-:-:S04]  /*6560*/  LOP3.LUT R12, R12, 0x3fff, RZ, 0xc0, !PT ;  /* 0x00003fff0c0c7812 */ /* 0x000fc800078ec0ff */
[----:B------:R-:W-:-:S05]  /*6570*/  LOP3.LUT R19, R12, 0x10000, RZ, 0xfc, !PT ;  /* 0x000100000c137812 */ /* 0x000fca00078efcff */
[----:B------:R-:W-:Y:S01]  /*6580*/  IMAD R19, R0, 0x300, R19 ;  /* 0x0000030000137824 */ /* 0x000fe200078e0213 */
[----:B-1----:R-:W-:Y:S06]  /*6590*/  @P1 BRA `(.L_x_2763) ;  /* 0x0000000000081947 */ /* 0x002fec0003800000 */
[----:B------:R-:W1:Y:S02]  /*65a0*/  SYNCS.PHASECHK.TRANS64.TRYWAIT P1, [R6+URZ+0x26830], R15 ;  /* 0x0268300f060075a7 */ /* 0x000e64000802017f */
[----:B-1----:R-:W-:Y:S05]  /*65b0*/  @!P1 BRA `(.L_x_2764) ;  /* 0x0000006c00e09947 */ /* 0x002fea0003800000 */
.L_x_2763:
        /* <DEDUP_REMOVED lines=8> */
[C---:B------:R-:W-:Y:S01]  /*6640*/  VIADD R229, R9.reuse, 0xc ;  /* 0x0000000c09e57836 */ /* 0x040fe20000000000 */
[----:B------:R-:W-:Y:S01]  /*6650*/  STL [R1+0x48], R5 ;  /* 0x0000480501007387 */ /* 0x000fe20000100800 */
[C---:B------:R-:W-:Y:S01]  /*6660*/  VIADD R232, R9.reuse, 0x4 ;  /* 0x0000000409e87836 */ /* 0x040fe20000000000 */
[C---:B------:R-:W-:Y:S01]  /*6670*/  IADD3 R233, R9.reuse, 0x8, RZ ;  /* 0x0000000809e97810 */ /* 0x040fe20007ffe0ff */
[C---:B------:R-:W-:Y:S01]  /*6680*/  VIADD R208, R9.reuse, 0x10 ;  /* 0x0000001009d07836 */ /* 0x040fe20000000000 */
[----:B------:R1:W-:Y:S01]  /*6690*/  STL [R1+0x44], R4 ;  /* 0x0000440401007387 */ /* 0x0003e20000100800 */
[C---:B------:R-:W-:Y:S01]  /*66a0*/  IADD3 R230, R9.reuse, 0x14, RZ ;  /* 0x0000001409e67810 */ /* 0x040fe20007ffe0ff */
[C---:B------:R-:W-:Y:S01]  /*66b0*/  VIADD R209, R9.reuse, 0x1c ;  /* 0x0000001c09d17836 */ /* 0x040fe20000000000 */
[C---:B------:R-:W-:Y:S01]  /*66c0*/  ISETP.GT.AND P2, PT, R8.reuse, RZ, PT ;  /* 0x000000ff0800720c */ /* 0x040fe20003f44270 */
[----:B------:R-:W-:Y:S01]  /*66d0*/  STL [R1+0x40], R3 ;  /* 0x0000400301007387 */ /* 0x000fe20000100800 */
[C---:B------:R-:W-:Y:S01]  /*66e0*/  VIADD R231, R9.reuse, 0x18 ;  /* 0x0000001809e77836 */ /* 0x040fe20000000000 */
[----:B------:R-:W-:Y:S01]  /*66f0*/  ISETP.GT.AND P1, PT, R8, 0x8, PT ;  /* 0x000000080800780c */ /* 0x000fe20003f24270 */
[----:B------:R-:W-:Y:S01]  /*6700*/  IMAD R236, R0, 0x300, R12 ;  /* 0x0000030000ec7824 */ /* 0x000fe200078e020c */
[----:B------:R1:W-:Y:S01]  /*6710*/  STL [R1+0x3c], R2 ;  /* 0x00003c0201007387 */ /* 0x0003e20000100800 */
[----:B------:R-:W-:-:S03]  /*6720*/  VIADD R12, R9, 0x1c ;  /* 0x0000001c090c7836 */ /* 0x000fc60000000000 */
        /* <DEDUP_REMOVED lines=21> */
[----:B------:R-:W-:Y:S01]  /*6880*/  FMUL.FTZ R235, R79, UR5 ;  /* 0x000000054feb7c20 */ /* 0x000fe20008410000 */
[----:B------:R-:W-:Y:S01]  /*6890*/  UIADD3 UR6, UR6, 0x6, URZ ;  /* 0x0000000606067890 */ /* 0x000fe2000fffe03f */
[----:B-1----:R1:W-:Y:S01]  /*68a0*/  MUFU.TANH R4, R75 ;  /* 0x0000004b00047308 */ /* 0x0023e20000002400 */
[----:B------:R-:W-:Y:S01]  /*68b0*/  FMUL.FTZ R77, R77, UR5 ;  /* 0x000000054d4d7c20 */ /* 0x000fe20008410000 */
[----:B------:R-:W-:Y:S01]  /*68c0*/  FMUL.FTZ R72, R83, UR5 ;  /* 0x0000000553487c20 */ /* 0x000fe20008410000 */
[----:B------:R-:W-:Y:S01]  /*68d0*/  FMUL.FTZ R83, R94, UR5 ;  /* 0x000000055e537c20 */ /* 0x000fe20008410000 */
[----:B------:R-:W-:Y:S01]  /*68e0*/  FMUL.FTZ R73, R73, UR5 ;  /* 0x0000000549497c20 */ /* 0x000fe20008410000 */
[----:B------:R-:W-:Y:S01]  /*68f0*/  SHFL.IDX PT, R94, R198, R229, 0x1f ;  /* 0x00001fe5c65e7589 */ /* 0x000fe200000e0000 */
[----:B------:R-:W-:Y:S01]  /*6900*/  FMUL.FTZ R237, R78, UR5 ;  /* 0x000000054eed7c20 */ /* 0x000fe20008410000 */
[----:B------:R-:W-:Y:S01]  /*6910*/  FMUL.FTZ R79, R90, UR5 ;  /* 0x000000055a4f7c20 */ /* 0x000fe20008410000 */
[----:B------:R-:W2:Y:S01]  /*6920*/  MUFU.TANH R15, R15 ;  /* 0x0000000f000f7308 */ /* 0x000ea20000002400 */
[----:B-1----:R-:W-:Y:S01]  /*6930*/  FMUL.FTZ R75, R86, UR5 ;  /* 0x00000005564b7c20 */ /* 0x002fe20008410000 */
[----:B------:R-:W-:Y:S01]  /*6940*/  SHFL.IDX PT, R90, R198, R232, 0x1f ;  /* 0x00001fe8c65a7589 */ /* 0x000fe200000e0000 */
[----:B------:R-:W-:Y:S01]  /*6950*/  FMUL.FTZ R76, R76, UR5 ;  /* 0x000000054c4c7c20 */ /* 0x000fe20008410000 */
[----:B------:R-:W-:Y:S01]  /*6960*/  FMUL.FTZ R19, R80, UR5 ;  /* 0x0000000550137c20 */ /* 0x000fe20008410000 */
[----:B------:R-:W-:Y:S01]  /*6970*/  FMUL.FTZ R21, R82, UR5 ;  /* 0x0000000552157c20 */ /* 0x000fe20008410000 */
[----:B------:R-:W1:Y:S01]  /*6980*/  SHFL.IDX PT, R86, R198, R9, 0x1f ;  /* 0x00001f09c6567589 */ /* 0x000e6200000e0000 */
[----:B------:R-:W-:Y:S01]  /*6990*/  FMUL.FTZ R82, R93, UR5 ;  /* 0x000000055d527c20 */ /* 0x000fe20008410000 */
[----:B------:R-:W3:Y:S01]  /*69a0*/  MUFU.TANH R18, R18 ;  /* 0x0000001200127308 */ /* 0x000ee20000002400 */
[----:B------:R-:W-:Y:S01]  /*69b0*/  FMUL.FTZ R80, R91, UR5 ;  /* 0x000000055b507c20 */ /* 0x000fe20008410000 */
[----:B------:R-:W4:Y:S01]  /*69c0*/  SHFL.IDX PT, R93, R198, R233, 0x1f ;  /* 0x00001fe9c65d7589 */ /* 0x000f2200000e0000 */
[----:B------:R-:W-:Y:S01]  /*69d0*/  FMUL.FTZ R20, R81, UR5 ;  /* 0x0000000551147c20 */ /* 0x000fe20008410000 */
[----:B------:R-:W-:Y:S01]  /*69e0*/  FMUL.FTZ R74, R85, UR5 ;  /* 0x00000005554a7c20 */ /* 0x000fe20008410000 */
[----:B------:R-:W-:Y:S01]  /*69f0*/  FMUL.FTZ R81, R92, UR5 ;  /* 0x000000055c517c20 */ /* 0x000fe20008410000 */
[----:B------:R-:W4:Y:S01]  /*6a00*/  SHFL.IDX PT, R91, R198, R208, 0x1f ;  /* 0x00001fd0c65b7589 */ /* 0x000f2200000e0000 */
[----:B------:R-:W-:Y:S01]  /*6a10*/  FMUL.FTZ R195, R97, UR5 ;  /* 0x0000000561c37c20 */ /* 0x000fe20008410000 */
[----:B------:R3:W-:Y:S01]  /*6a20*/  MUFU.TANH R2, R77 ;  /* 0x0000004d00027308 */ /* 0x0007e20000002400 */
[----:B--2---:R-:W-:Y:S01]  /*6a30*/  FSEL R85, R15, -INF , P2 ;  /* 0xff8000000f557808 */ /* 0x004fe20001000000 */
[----:B------:R-:W2:Y:S01]  /*6a40*/  SHFL.IDX PT, R92, R198, R230, 0x1f ;  /* 0x00001fe6c65c7589 */ /* 0x000ea200000e0000 */
[----:B------:R-:W-:Y:S01]  /*6a50*/  FMUL.FTZ R78, R89, UR5 ;  /* 0x00000005594e7c20 */ /* 0x000fe20008410000 */
[----:B------:R-:W-:Y:S01]  /*6a60*/  FMUL.FTZ R196, R117, UR5 ;  /* 0x0000000575c47c20 */ /* 0x000fe20008410000 */
[----:B------:R-:W-:Y:S01]  /*6a70*/  FSEL R89, R4, -INF , P1 ;  /* 0xff80000004597808 */ /* 0x000fe20000800000 */
[----:B------:R-:W2:Y:S01]  /*6a80*/  SHFL.IDX PT, R97, R198, R209, 0x1f ;  /* 0x00001fd1c6617589 */ /* 0x000ea200000e0000 */
[----:B------:R-:W-:Y:S01]  /*6a90*/  FMUL.FTZ R197, R118, UR5 ;  /* 0x0000000576c57c20 */ /* 0x000fe20008410000 */
[----:B------:R-:W1:Y:S01]  /*6aa0*/  MUFU.TANH R235, R235 ;  /* 0x000000eb00eb7308 */ /* 0x000e620000002400 */
[----:B---3--:R-:W-:Y:S01]  /*6ab0*/  FMUL.FTZ R77, R88, UR5 ;  /* 0x00000005584d7c20 */ /* 0x008fe20008410000 */
[----:B------:R-:W-:Y:S01]  /*6ac0*/  FSEL R88, R18, -INF , P1 ;  /* 0xff80000012587808 */ /* 0x000fe20000800000 */
        /* <DEDUP_REMOVED lines=13> */
[----:B------:R2:W-:Y:S01]  /*6ba0*/  MUFU.TANH R3, R76 ;  /* 0x0000004c00037308 */ /* 0x0005e20000002400 */
[----:B---3--:R-:W-:Y:S01]  /*6bb0*/  FMUL.FTZ R73, R84, UR5 ;  /* 0x0000000554497c20 */ /* 0x008fe20008410000 */
[----:B-1----:R-:W-:Y:S01]  /*6bc0*/  FSEL R201, R235, -INF , P1 ;  /* 0xff800000ebc97808 */ /* 0x002fe20000800000 */
        /* <DEDUP_REMOVED lines=14> */
[----:B------:R-:W-:Y:S01]  /*6cb0*/  FMUL.FTZ R116, R116, UR5 ;  /* 0x0000000574747c20 */ /* 0x000fe20008410000 */
[----:B------:R-:W-:-:S06]  /*6cc0*/  FMUL.FTZ R119, R119, UR5 ;  /* 0x0000000577777c20 */ /* 0x000fcc0008410000 */
        /* <DEDUP_REMOVED lines=16> */
[--C-:B------:R-:W-:Y:S01]  /*6dd0*/  FFMA.FTZ R87, R87, UR4, -R94.reuse ;  /* 0x0000000457577c23 */ /* 0x100fe2000801085e */
[----:B------:R-:W-:Y:S01]  /*6de0*/  FFMA.FTZ R201, R201, UR4, -R94 ;  /* 0x00000004c9c97c23 */ /* 0x000fe2000801085e */
[----:B------:R-:W-:Y:S01]  /*6df0*/  FSEL R86, R3, -INF , P2 ;  /* 0xff80000003567808 */ /* 0x000fe20001000000 */
[----:B------:R-:W4:Y:S01]  /*6e00*/  SHFL.IDX PT, R94, R14, R232, 0x1f ;  /* 0x00001fe80e5e7589 */ /* 0x000f2200000e0000 */
[----:B------:R-:W-:Y:S01]  /*6e10*/  FSEL R85, R237, -INF , P1 ;  /* 0xff800000ed557808 */ /* 0x000fe20000800000 */
[----:B------:R-:W4:Y:S01]  /*6e20*/  MUFU.TANH R73, R73 ;  /* 0x0000004900497308 */ /* 0x000f220000002400 */
[--C-:B------:R-:W-:Y:S01]  /*6e30*/  FFMA.FTZ R117, R117, UR4, -R90.reuse ;  /* 0x0000000475757c23 */ /* 0x100fe2000801085a */
[----:B------:R-:W-:Y:S01]  /*6e40*/  FFMA.FTZ R89, R89, UR4, -R90 ;  /* 0x0000000459597c23 */ /* 0x000fe2000801085a */
[----:B--2---:R-:W-:Y:S01]  /*6e50*/  FSEL R90, R21, -INF , P1 ;  /* 0xff800000155a7808 */ /* 0x004fe20000800000 */
[--C-:B------:R-:W-:Y:S01]  /*6e60*/  FFMA.FTZ R86, R86, UR4, -R93.reuse ;  /* 0x0000000456567c23 */ /* 0x100fe2000801085d */
[----:B------:R-:W-:Y:S01]  /*6e70*/  FFMA.FTZ R85, R85, UR4, -R93 ;  /* 0x0000000455557c23 */ /* 0x000fe2000801085d */
[----:B---3--:R-:W-:Y:S01]  /*6e80*/  FSEL R93, R20, -INF , P2 ;  /* 0xff800000145d7808 */ /* 0x008fe20001000000 */
[--C-:B------:R-:W-:Y:S01]  /*6e90*/  FFMA.FTZ R200, R200, UR4, -R91.reuse ;  /* 0x00000004c8c87c23 */ /* 0x100fe2000801085b */
[----:B------:R-:W2:Y:S01]  /*6ea0*/  MUFU.TANH R75, R75 ;  /* 0x0000004b004b7308 */ /* 0x000ea20000002400 */
[----:B-1----:R-:W-:Y:S01]  /*6eb0*/  FSEL R95, R72, -INF , P1 ;  /* 0xff800000485f7808 */ /* 0x002fe20000800000 */
[----:B------:R-:W-:Y:S01]  /*6ec0*/  FFMA.FTZ R91, R90, UR4, -R91 ;  /* 0x000000045a5b7c23 */ /* 0x000fe2000801085b */
[----:B----4-:R-:W-:Y:S01]  /*6ed0*/  FSEL R90, R74, -INF , P2 ;  /* 0xff8000004a5a7808 */ /* 0x010fe20001000000 */
[--C-:B------:R-:W-:Y:S01]  /*6ee0*/  FFMA.FTZ R93, R93, UR4, -R92.reuse ;  /* 0x000000045d5d7c23 */ /* 0x100fe2000801085c */
[----:B------:R-:W-:Y:S01]  /*6ef0*/  FSEL R96, R76, -INF , P1 ;  /* 0xff8000004c607808 */ /* 0x000fe20000800000 */
[----:B------:R-:W-:-:S02]  /*6f00*/  FFMA.FTZ R92, R95, UR4, -R92 ;  /* 0x000000045f5c7c23 */ /* 0x000fc4000801085c */
[----:B------:R-:W1:Y:S01]  /*6f10*/  MUFU.TANH R77, R77 ;  /* 0x0000004d004d7308 */ /* 0x000e620000002400 */
[----:B------:R-:W-:Y:S01]  /*6f20*/  FSEL R95, R73, -INF , P2 ;  /* 0xff800000495f7808 */ /* 0x000fe20001000000 */
[--C-:B------:R-:W-:Y:S01]  /*6f30*/  FFMA.FTZ R90, R90, UR4, -R97.reuse ;  /* 0x000000045a5a7c23 */ /* 0x100fe20008010861 */
[----:B------:R-:W-:-:S03]  /*6f40*/  FFMA.FTZ R97, R96, UR4, -R97 ;  /* 0x0000000460617c23 */ /* 0x000fc60008010861 */
        /* <DEDUP_REMOVED lines=158> */
[----:B------:R-:W-:Y:S01]  /*7930*/  IADD3 R228, R9, 0x10, RZ ;  /* 0x0000001009e47810 */ /* 0x000fe20007ffe0ff */
[----:B------:R-:W-:Y:S01]  /*7940*/  FMUL.FTZ R28, R86, R28 ;  /* 0x0000001c561c7220 */ /* 0x000fe20000410000 */
[----:B------:R-:W-:Y:S01]  /*7950*/  FMUL.FTZ R29, R87, R29 ;  /* 0x0000001d571d7220 */ /* 0x000fe20000410000 */
[----:B--2---:R-:W-:Y:S01]  /*7960*/  FMUL.FTZ R38, R24, R38 ;  /* 0x0000002618267220 */ /* 0x004fe20000410000 */
[C---:B------:R-:W-:Y:S02]  /*7970*/  VIADD R231, R9.reuse, 0xc ;  /* 0x0000000c09e77836 */ /* 0x040fe40000000000 */
[----:B------:R-:W-:Y:S01]  /*7980*/  FMUL.FTZ R36, R26, R36 ;  /* 0x000000241a247220 */ /* 0x000fe20000410000 */
[----:B------:R-:W2:Y:S01]  /*7990*/  SHFL.IDX PT, R228, R227, R228, 0x1f ;  /* 0x00001fe4e3e47589 */ /* 0x000ea200000e0000 */
[C---:B------:R-:W-:Y:S01]  /*79a0*/  IADD3 R229, R9.reuse, 0x14, RZ ;  /* 0x0000001409e57810 */ /* 0x040fe20007ffe0ff */
[----:B------:R-:W-:-:S02]  /*79b0*/  VIADD R233, R9, 0x18 ;  /* 0x0000001809e97836 */ /* 0x000fc40000000000 */
[----:B------:R-:W-:Y:S01]  /*79c0*/  FFMA.FTZ R77, -R77, R77, 1 ;  /* 0x3f8000004d4d7423 */ /* 0x000fe2000001014d */
[----:B------:R-:W4:Y:S01]  /*79d0*/  SHFL.IDX PT, R227, R227, R12, 0x1f ;  /* 0x00001f0ce3e37589 */ /* 0x000f2200000e0000 */
[----:B------:R-:W-:Y:S01]  /*79e0*/  FFMA.FTZ R80, -R80, R80, 1 ;  /* 0x3f80000050507423 */ /* 0x000fe20000010150 */
[----:B------:R-:W-:Y:S01]  /*79f0*/  FFMA.FTZ R99, -R99, R99, 1 ;  /* 0x3f80000063637423 */ /* 0x000fe20000010163 */
[----:B------:R-:W-:Y:S01]  /*7a00*/  FFMA.FTZ R76, -R76, R76, 1 ;  /* 0x3f8000004c4c7423 */ /* 0x000fe2000001014c */
[----:B-1----:R-:W-:Y:S01]  /*7a10*/  FMUL.FTZ R35, R92, R35 ;  /* 0x000000235c237220 */ /* 0x002fe20000410000 */
        /* <DEDUP_REMOVED lines=30> */
[----:B------:R-:W-:Y:S01]  /*7c00*/  FFMA.FTZ R119, -R119, R119, 1 ;  /* 0x3f80000077777423 */ /* 0x000fe20000010177 */
[----:B------:R-:W-:Y:S01]  /*7c10*/  R2UR UR4, R236 ;  /* 0x00000000ec0472ca */ /* 0x000fe200000e0000 */
[----:B-1----:R-:W-:-:S05]  /*7c20*/  FFMA.FTZ R226, -R18, R18, 1 ;  /* 0x3f80000012e27423 */ /* 0x002fca0000010112 */
        /* <DEDUP_REMOVED lines=63> */
[----:B------:R4:W-:Y:S01]  /*8020*/  LDS R74, [R11+0x380] ;  /* 0x000380000b4a7984 */ /* 0x0009e20000000800 */
[----:B------:R-:W-:Y:S01]  /*8030*/  IADD3 R232, R9, 0x8, RZ ;  /* 0x0000000809e87810 */ /* 0x000fe20007ffe0ff */
[----:B-1----:R-:W-:-:S02]  /*8040*/  FMUL.FTZ R221, R93, R228 ;  /* 0x000000e45ddd7220 */ /* 0x002fc40000410000 */
[----:B------:R-:W1:Y:S02]  /*8050*/  SHFL.IDX PT, R227, R226, R229, 0x1f ;  /* 0x00001fe5e2e37589 */ /* 0x000e6400000e0000 */
[----:B------:R-:W-:Y:S02]  /*8060*/  FMUL.FTZ R221, R21, R221 ;  /* 0x000000dd15dd7220 */ /* 0x000fe40000410000 */
[----:B------:R4:W3:Y:S02]  /*8070*/  MUFU.EX2 R21, R218 ;  /* 0x000000da00157308 */ /* 0x0008e40000000800 */
[----:B----4-:R-:W4:Y:S01]  /*8080*/  SHFL.IDX PT, R218, R226, R232, 0x1f ;  /* 0x00001fe8e2da7589 */ /* 0x010f2200000e0000 */
[----:B------:R-:W-:Y:S01]  /*8090*/  FMUL.FTZ R40, R95, R40 ;  /* 0x000000285f287220 */ /* 0x000fe20000410000 */
[----:B------:R-:W-:Y:S01]  /*80a0*/  FADD.FTZ R50, R50, -R225 ;  /* 0x800000e132327221 */ /* 0x000fe20000010000 */
[----:B------:R-:W-:Y:S01]  /*80b0*/  FFMA.FTZ R11, -R79, R79, 1 ;  /* 0x3f8000004f0b7423 */ /* 0x000fe2000001014f */
[----:B------:R-:W-:Y:S01]  /*80c0*/  FMUL.FTZ R28, R13, R28 ;  /* 0x0000001c0d1c7220 */ /* 0x000fe20000410000 */
[----:B------:R-:W-:Y:S01]  /*80d0*/  FMUL.FTZ R43, R94, R43 ;  /* 0x0000002b5e2b7220 */ /* 0x000fe20000410000 */
[----:B------:R-:W3:Y:S01]  /*80e0*/  SHFL.IDX PT, R228, R226, R233, 0x1f ;  /* 0x00001fe9e2e47589 */ /* 0x000ee200000e0000 */
[----:B------:R-:W-:-:S02]  /*80f0*/  VIADD R234, R9, 0x1c ;  /* 0x0000001c09ea7836 */ /* 0x000fc40000000000 */
[----:B------:R-:W-:Y:S01]  /*8100*/  FMUL.FTZ R41, R77, R40 ;  /* 0x000000284d297220 */ /* 0x000fe20000410000 */
[--C-:B-1----:R-:W-:Y:S01]  /*8110*/  FADD.FTZ R49, R49, -R227.reuse ;  /* 0x800000e331317221 */ /* 0x102fe20000010000 */
[----:B------:R-:W-:Y:S01]  /*8120*/  FADD.FTZ R51, R51, -R227 ;  /* 0x800000e333337221 */ /* 0x000fe20000010000 */
[----:B------:R-:W-:Y:S01]  /*8130*/  FMUL.FTZ R11, R11, R28 ;  /* 0x0000001c0b0b7220 */ /* 0x000fe20000410000 */
[----:B------:R-:W-:Y:S01]  /*8140*/  FMUL.FTZ R40, R80, R43 ;  /* 0x0000002b50287220 */ /* 0x000fe20000410000 */
[----:B------:R-:W-:Y:S01]  /*8150*/  FMUL.FTZ R77, R10, R50 ;  /* 0x000000320a4d7220 */ /* 0x000fe20000410000 */
[----:B------:R-:W-:Y:S01]  /*8160*/  FFMA.FTZ R43, -R83, R83, 1 ;  /* 0x3f800000532b7423 */ /* 0x000fe20000010153 */
[----:B------:R-:W-:Y:S01]  /*8170*/  FFMA.FTZ R50, -R195, R195, 1 ;  /* 0x3f800000c3327423 */ /* 0x000fe200000101c3 */
[----:B------:R-:W-:Y:S01]  /*8180*/  FMUL.FTZ R49, R33, R49 ;  /* 0x0000003121317220 */ /* 0x000fe20000410000 */
[----:B------:R-:W-:Y:S01]  /*8190*/  FMUL.FTZ R28, R19, R51 ;  /* 0x00000033131c7220 */ /* 0x000fe20000410000 */
[----:B----4-:R-:W-:Y:S01]  /*81a0*/  FADD.FTZ R46, R46, -R218 ;  /* 0x800000da2e2e7221 */ /* 0x010fe20000010000 */
[----:B------:R-:W1:Y:S03]  /*81b0*/  SHFL.IDX PT, R226, R226, R234, 0x1f ;  /* 0x00001feae2e27589 */ /* 0x000e6600000e0000 */
[----:B------:R-:W-:Y:S01]  /*81c0*/  FMUL.FTZ R46, R18, R46 ;  /* 0x0000002e122e7220 */ /* 0x000fe20000410000 */
[----:B------:R-:W-:Y:S01]  /*81d0*/  FMUL.FTZ R50, R50, R49 ;  /* 0x0000003132327220 */ /* 0x000fe20000410000 */
[----:B------:R-:W-:Y:S01]  /*81e0*/  FMUL.FTZ R49, R99, R28 ;  /* 0x0000001c63317220 */ /* 0x000fe20000410000 */
[----:B------:R-:W4:Y:S01]  /*81f0*/  SHFL.IDX PT, R75, R74, R235, 0x1f ;  /* 0x00001feb4a4b7589 */ /* 0x000f2200000e0000 */
[----:B------:R-:W-:Y:S01]  /*8200*/  FMUL.FTZ R43, R43, R46 ;  /* 0x0000002e2b2b7220 */ /* 0x000fe20000410000 */
[----:B------:R-:W-:Y:S01]  /*8210*/  FFMA.FTZ R46, -R98, R98, 1 ;  /* 0x3f800000622e7423 */ /* 0x000fe20000010162 */
[----:B------:R-:W-:Y:S01]  /*8220*/  FMUL.FTZ R37, R76, R36 ;  /* 0x000000244c257220 */ /* 0x000fe20000410000 */
[----:B------:R-:W4:Y:S02]  /*8230*/  SHFL.IDX PT, R28, R74, R232, 0x1f ;  /* 0x00001fe84a1c7589 */ /* 0x000f2400000e0000 */
[----:B------:R-:W-:-:S02]  /*8240*/  FMUL.FTZ R46, R46, R77 ;  /* 0x0000004d2e2e7220 */ /* 0x000fc40000410000 */
[----:B------:R-:W4:Y:S04]  /*8250*/  SHFL.IDX PT, R80, R74, R9, 0x1f ;  /* 0x00001f094a507589 */ /* 0x000f2800000e0000 */
[----:B------:R-:W4:Y:S01]  /*8260*/  SHFL.IDX PT, R76, R74, R229, 0x1f ;  /* 0x00001fe54a4c7589 */ /* 0x000f2200000e0000 */
[----:B------:R-:W-:-:S03]  /*8270*/  FMUL.FTZ R72, R72, R35 ;  /* 0x0000002348487220 */ /* 0x000fc60000410000 */
[----:B------:R-:W4:Y:S01]  /*8280*/  SHFL.IDX PT, R77, R74, R231, 0x1f ;  /* 0x00001fe74a4d7589 */ /* 0x000f2200000e0000 */
[----:B------:R-:W4:Y:S01]  /*8290*/  MUFU.EX2 R35, R216 ;  /* 0x000000d800237308 */ /* 0x000f220000000800 */
[----:B------:R-:W-:Y:S02]  /*82a0*/  FADD.FTZ R44, R44, -R218 ;  /* 0x800000da2c2c7221 */ /* 0x000fe40000010000 */
[----:B------:R-:W4:Y:S04]  /*82b0*/  SHFL.IDX PT, R79, R74, R230, 0x1f ;  /* 0x00001fe64a4f7589 */ /* 0x000f2800000e0000 */
[----:B------:R-:W4:Y:S04]  /*82c0*/  SHFL.IDX PT, R78, R74, R233, 0x1f ;  /* 0x00001fe94a4e7589 */ /* 0x000f2800000e0000 */
[----:B------:R-:W4:Y:S01]  /*82d0*/  SHFL.IDX PT, R74, R74, R234, 0x1f ;  /* 0x00001fea4a4a7589 */ /* 0x000f2200000e0000 */
[----:B------:R-:W-:Y:S01]  /*82e0*/  FMUL.FTZ R44, R12, R44 ;  /* 0x0000002c0c2c7220 */ /* 0x000fe20000410000 */
[--C-:B---3--:R-:W-:Y:S01]  /*82f0*/  FADD.FTZ R52, R52, -R228.reuse ;  /* 0x800000e434347221 */ /* 0x108fe20000010000 */
[----:B------:R-:W-:-:S02]  /*8300*/  FADD.FTZ R54, R54, -R228 ;  /* 0x800000e436367221 */ /* 0x000fc40000010000 */
[----:B------:R-:W-:Y:S01]  /*8310*/  FMUL.FTZ R44, R81, R44 ;  /* 0x0000002c512c7220 */ /* 0x000fe20000410000 */
[----:B------:R-:W-:Y:S01]  /*8320*/  FMUL.FTZ R81, R20, R52 ;  /* 0x0000003414517220 */ /* 0x000fe20000410000 */
[----:B------:R-:W3:Y:S01]  /*8330*/  MUFU.EX2 R214, R214 ;  /* 0x000000d600d67308 */ /* 0x000ee20000000800 */
[----:B-1----:R-:W-:Y:S01]  /*8340*/  FADD.FTZ R55, R55, -R226 ;  /* 0x800000e237377221 */ /* 0x002fe20000010000 */
[----:B------:R-:W-:Y:S01]  /*8350*/  FMUL.FTZ R52, R21, R54 ;  /* 0x0000003615347220 */ /* 0x000fe20000410000 */
[----:B------:R-:W-:Y:S01]  /*8360*/  FMUL.FTZ R54, R100, R81 ;  /* 0x0000005164367220 */ /* 0x000fe20000410000 */
[----:B----4-:R-:W-:Y:S01]  /*8370*/  FADD.FTZ R81, R57, -R75 ;  /* 0x8000004b39517221 */ /* 0x010fe20000010000 */
[----:B------:R-:W-:-:S03]  /*8380*/  FADD.FTZ R45, R45, -R219 ;  /* 0x800000db2d2d7221 */ /* 0x000fc60000010000 */
[----:B------:R-:W1:Y:S01]  /*8390*/  MUFU.EX2 R36, R206 ;  /* 0x000000ce00247308 */ /* 0x000e620000000800 */
[--C-:B------:R-:W-:Y:S01]  /*83a0*/  FADD.FTZ R57, R60, -R28.reuse ;  /* 0x8000001c3c397221 */ /* 0x100fe20000010000 */
[----:B------:R-:W-:Y:S01]  /*83b0*/  FMUL.FTZ R84, R35, R55 ;  /* 0x0000003723547220 */ /* 0x000fe20000410000 */
[----:B------:R-:W-:Y:S01]  /*83c0*/  FADD.FTZ R28, R62, -R28 ;  /* 0x8000001c3e1c7221 */ /* 0x000fe20000010000 */
[----:B------:R-:W-:Y:S01]  /*83d0*/  FADD.FTZ R55, R56, -R80 ;  /* 0x8000005038377221 */ /* 0x000fe20000010000 */
[----:B------:R-:W-:-:S03]  /*83e0*/  FADD.FTZ R62, R65, -R76 ;  /* 0x8000004c413e7221 */ /* 0x000fc60000010000 */
[----:B------:R-:W4:Y:S01]  /*83f0*/  MUFU.EX2 R213, R213 ;  /* 0x000000d500d57308 */ /* 0x000f220000000800 */
[----:B------:R-:W-:Y:S01]  /*8400*/  FADD.FTZ R67, R67, -R76 ;  /* 0x8000004c43437221 */ /* 0x000fe20000010000 */
[----:B------:R-:W-:Y:S01]  /*8410*/  FADD.FTZ R56, R59, -R75 ;  /* 0x8000004b3b387221 */ /* 0x000fe20000010000 */
[----:B------:R-:W-:Y:S01]  /*8420*/  FFMA.FTZ R76, -R105, R105, 1 ;  /* 0x3f800000694c7423 */ /* 0x000fe20000010169 */
[----:B------:R-:W-:Y:S01]  /*8430*/  FMUL.FTZ R81, R200, R81 ;  /* 0x00000051c8517220 */ /* 0x000fe20000410000 */
[----:B------:R-:W-:Y:S01]  /*8440*/  FMUL.FTZ R45, R25, R45 ;  /* 0x0000002d192d7220 */ /* 0x000fe20000410000 */
[--C-:B------:R-:W-:Y:S01]  /*8450*/  FADD.FTZ R61, R61, -R77.reuse ;  /* 0x8000004d3d3d7221 */ /* 0x100fe20000010000 */
[----:B------:R-:W-:Y:S01]  /*8460*/  FADD.FTZ R60, R63, -R77 ;  /* 0x8000004d3f3c7221 */ /* 0x000fe20000010000 */
[----:B------:R-:W-:Y:S01]  /*8470*/  FADD.FTZ R53, R53, -R226 ;  /* 0x800000e235357221 */ /* 0x000fe20000010000 */
[----:B------:R-:W-:Y:S01]  /*8480*/  FADD.FTZ R58, R58, -R80 ;  /* 0x800000503a3a7221 */ /* 0x000fe20000010000 */
[----:B------:R-:W-:Y:S01]  /*8490*/  FFMA.FTZ R77, -R110, R110, 1 ;  /* 0x3f8000006e4d7423 */ /* 0x000fe2000001016e */
[----:B------:R-:W-:Y:S01]  /*84a0*/  FMUL.FTZ R28, R203, R28 ;  /* 0x0000001ccb1c7220 */ /* 0x000fe20000410000 */
[----:B------:R-:W-:Y:S01]  /*84b0*/  FFMA.FTZ R80, -R108, R108, 1 ;  /* 0x3f8000006c507423 */ /* 0x000fe2000001016c */
[----:B------:R-:W-:Y:S01]  /*84c0*/  FMUL.FTZ R57, R202, R57 ;  /* 0x00000039ca397220 */ /* 0x000fe20000410000 */
[--C-:B------:R-:W-:Y:S01]  /*84d0*/  FADD.FTZ R64, R64, -R79.reuse ;  /* 0x8000004f40407221 */ /* 0x100fe20000010000 */
[----:B------:R-:W-:Y:S01]  /*84e0*/  FMUL.FTZ R63, R201, R56 ;  /* 0x00000038c93f7220 */ /* 0x000fe20000410000 */
[----:B------:R-:W-:Y:S01]  /*84f0*/  FMUL.FTZ R76, R76, R81 ;  /* 0x000000514c4c7220 */ /* 0x000fe20000410000 */
[----:B------:R-:W-:Y:S01]  /*8500*/  FMUL.FTZ R45, R82, R45 ;  /* 0x0000002d522d7220 */ /* 0x000fe20000410000 */
[--C-:B------:R-:W-:Y:S01]  /*8510*/  FADD.FTZ R68, R68, -R78.reuse ;  /* 0x8000004e44447221 */ /* 0x100fe20000010000 */
[----:B------:R-:W-:Y:S01]  /*8520*/  FADD.FTZ R59, R70, -R78 ;  /* 0x8000004e463b7221 */ /* 0x000fe20000010000 */
[----:B------:R-:W-:Y:S01]  /*8530*/  FFMA.FTZ R81, -R109, R109, 1 ;  /* 0x3f8000006d517423 */ /* 0x000fe2000001016d */
[----:B------:R-:W-:Y:S01]  /*8540*/  FMUL.FTZ R56, R204, R61 ;  /* 0x0000003dcc387220 */ /* 0x000fe20000410000 */
[----:B------:R-:W-:Y:S01]  /*8550*/  FMUL.FTZ R30, R237, R30 ;  /* 0x0000001eed1e7220 */ /* 0x000fe20000410000 */
[----:B------:R-:W-:Y:S01]  /*8560*/  FMUL.FTZ R82, R34, R53 ;  /* 0x0000003522527220 */ /* 0x000fe20000410000 */
[----:B------:R-:W-:Y:S01]  /*8570*/  FADD.FTZ R79, R66, -R79 ;  /* 0x8000004f424f7221 */ /* 0x000fe20000010000 */
[--C-:B------:R-:W-:Y:S01]  /*8580*/  FADD.FTZ R71, R71, -R74.reuse ;  /* 0x8000004a47477221 */ /* 0x100fe20000010000 */
[----:B------:R-:W-:Y:S01]  /*8590*/  FFMA.FTZ R78, -R111, R111, 1 ;  /* 0x3f8000006f4e7423 */ /* 0x000fe2000001016f */
[----:B------:R-:W-:Y:S01]  /*85a0*/  FMUL.FTZ R61, R205, R60 ;  /* 0x0000003ccd3d7220 */ /* 0x000fe20000410000 */
[----:B------:R-:W-:Y:S01]  /*85b0*/  FMUL.FTZ R77, R77, R28 ;  /* 0x0000001c4d4d7220 */ /* 0x000fe20000410000 */
[----:B------:R-:W-:Y:S01]  /*85c0*/  FFMA.FTZ R51, -R102, R102, 1 ;  /* 0x3f80000066337423 */ /* 0x000fe20000010166 */
[----:B------:R-:W-:Y:S01]  /*85d0*/  FADD.FTZ R66, R69, -R74 ;  /* 0x8000004a45427221 */ /* 0x000fe20000010000 */
        /* <DEDUP_REMOVED lines=8> */
[----:B---3--:R-:W-:Y:S01]  /*8660*/  FMUL.FTZ R56, R214, R71 ;  /* 0x00000047d6387220 */ /* 0x008fe20000410000 */
[----:B------:R-:W-:Y:S01]  /*8670*/  FMUL.FTZ R51, R51, R52 ;  /* 0x0000003433337220 */ /* 0x000fe20000410000 */
[----:B-1----:R-:W-:Y:S01]  /*8680*/  FMUL.FTZ R55, R36, R55 ;  /* 0x0000003724377220 */ /* 0x002fe20000410000 */
[----:B------:R-:W-:Y:S01]  /*8690*/  FFMA.FTZ R82, -R114, R114, 1 ;  /* 0x3f80000072527423 */ /* 0x000fe20000010172 */
[----:B------:R-:W-:Y:S01]  /*86a0*/  FMUL.FTZ R61, R208, R79 ;  /* 0x0000004fd03d7220 */ /* 0x000fe20000410000 */
[----:B------:R-:W-:Y:S01]  /*86b0*/  FMUL.FTZ R83, R83, R28 ;  /* 0x0000001c53537220 */ /* 0x000fe20000410000 */
[----:B------:R-:W-:Y:S01]  /*86c0*/  F2FP.BF16.F32.PACK_AB R71, R29, R30 ;  /* 0x0000001e1d47723e */ /* 0x000fe200000010ff */
[----:B------:R-:W-:Y:S01]  /*86d0*/  FMUL.FTZ R52, R103, R84 ;  /* 0x0000005467347220 */ /* 0x000fe20000410000 */
[----:B------:R-:W-:Y:S01]  /*86e0*/  FFMA.FTZ R75, -R106, R106, 1 ;  /* 0x3f8000006a4b7423 */ /* 0x000fe2000001016a */
[----:B------:R-:W-:Y:S01]  /*86f0*/  FMUL.FTZ R58, R199, R58 ;  /* 0x0000003ac73a7220 */ /* 0x000fe20000410000 */
[----:B------:R-:W-:Y:S01]  /*8700*/  FMUL.FTZ R74, R74, R63 ;  /* 0x0000003f4a4a7220 */ /* 0x000fe20000410000 */
[----:B------:R-:W-:Y:S01]  /*8710*/  FMUL.FTZ R79, R112, R57 ;  /* 0x00000039704f7220 */ /* 0x000fe20000410000 */
[----:B------:R-:W-:Y:S01]  /*8720*/  FMUL.FTZ R28, R212, R59 ;  /* 0x0000003bd41c7220 */ /* 0x000fe20000410000 */
[----:B------:R-:W-:Y:S01]  /*8730*/  FFMA.FTZ R84, -R113, R113, 1 ;  /* 0x3f80000071547423 */ /* 0x000fe20000010171 */
[----:B------:R-:W-:Y:S01]  /*8740*/  FMUL.FTZ R63, R209, R62 ;  /* 0x0000003ed13f7220 */ /* 0x000fe20000410000 */
[----:B------:R-:W-:Y:S01]  /*8750*/  FMUL.FTZ R57, R211, R68 ;  /* 0x00000044d3397220 */ /* 0x000fe20000410000 */
[----:B----4-:R-:W-:Y:S01]  /*8760*/  FMUL.FTZ R59, R213, R66 ;  /* 0x00000042d53b7220 */ /* 0x010fe20000410000 */
        /* <DEDUP_REMOVED lines=37> */
[----:B--2---:R-:W-:-:S05]  /*89c0*/  IMAD R30, R0, 0x3000, R194 ;  /* 0x00003000001e7824 */ /* 0x004fca00078e02c2 */
[----:B------:R-:W-:Y:S02]  /*89d0*/  LEA R11, R30, R17, 0x1 ;  /* 0x000000111e0b7211 */ /* 0x000fe400078e08ff */
[----:B------:R-:W-:-:S03]  /*89e0*/  F2FP.BF16.F32.PACK_AB R30, R87, R86 ;  /* 0x00000056571e723e */ /* 0x000fc600000010ff */
        /* <DEDUP_REMOVED lines=219> */
.L_x_2765:
        /* <DEDUP_REMOVED lines=58> */
.L_x_2766:
[----:B--2---:R-:W2:Y:S01]  /*9b40*/  LDL R5, [R1+0x2c] ;  /* 0x00002c0001057983 */ /* 0x004ea20000100800 */
[----:B------:R-:W-:Y:S01]  /*9b50*/  IADD3 R16, R16, 0x1, RZ ;  /* 0x0000000110107810 */ /* 0x000fe20007ffe0ff */
[----:B------:R-:W-:Y:S02]  /*9b60*/  VIADD R0, R0, 0x1 ;  /* 0x0000000100007836 */ /* 0x000fe40000000000 */
[----:B------:R-:W-:-:S03]  /*9b70*/  VIADD R6, R6, 0x26820 ;  /* 0x0002682006067836 */ /* 0x000fc60000000000 */
[C---:B------:R-:W-:Y:S02]  /*9b80*/  ISETP.NE.AND P0, PT, R0.reuse, 0x2, PT ;  /* 0x000000020000780c */ /* 0x040fe40003f05270 */
[----:B------:R-:W-:Y:S02]  /*9b90*/  PRMT R6, RZ, 0x654, R6 ;  /* 0x00000654ff067816 */ /* 0x000fe40000000006 */
[----:B------:R-:W-:Y:S02]  /*9ba0*/  SEL R0, R0, RZ, P0 ;  /* 0x000000ff00007207 */ /* 0x000fe40000000000 */
[----:B------:R1:W-:Y:S01]  /*9bb0*/  SYNCS.ARRIVE.TRANS64.RED.A1T0 RZ, [R6+URZ], RZ ;  /* 0x000000ff06ff79a7 */ /* 0x0003e2000810043f */
[----:B--2---:R-:W-:Y:S02]  /*9bc0*/  ISETP.GE.AND P1, PT, R16, R5, PT ;  /* 0x000000051000720c */ /* 0x004fe40003f26270 */
[----:B------:R-:W-:-:S04]  /*9bd0*/  SEL R5, RZ, 0x1, P0 ;  /* 0x00000001ff057807 */ /* 0x000fc80000000000 */
[----:B------:R-:W-:-:S07]  /*9be0*/  LOP3.LUT R4, R4, R5, RZ, 0x3c, !PT ;  /* 0x0000000504047212 */ /* 0x000fce00078e3cff */
[----:B-1----:R-:W-:Y:S05]  /*9bf0*/  @!P1 BRA `(.L_x_2767) ;  /* 0xffffffc400309947 */ /* 0x002fea000383ffff */
.L_x_2756:
        /* <DEDUP_REMOVED lines=34> */
.L_x_2736:
[----:B------:R-:W-:Y:S05]  /*9e20*/  @P0 BRA `(.L_x_2735) ;  /* 0x0000003400500947 */ /* 0x000fea0003800000 */
[----:B------:R-:W2:Y:S01]  /*9e30*/  LDL.LU R6, [R1+0x30] ;  /* 0x0000300001067983 */ /* 0x000ea20000300800 */
[----:B------:R-:W1:Y:S01]  /*9e40*/  LDC R0, c[0x0][0x850] ;  /* 0x00021400ff007b82 */ /* 0x000e620000000800 */
[----:B------:R-:W3:Y:S01]  /*9e50*/  S2R R12, SR_TID.X ;  /* 0x00000000000c7919 */ /* 0x000ee20000002100 */
[----:B------:R-:W4:Y:S01]  /*9e60*/  S2R R5, SR_CgaCtaId ;  /* 0x0000000000057919 */ /* 0x000f220000008800 */
[----:B------:R-:W-:Y:S01]  /*9e70*/  MOV R4, 0x400 ;  /* 0x0000040000047802 */ /* 0x000fe20000000f00 */
[----:B------:R-:W-:Y:S01]  /*9e80*/  ULDC.64 UR4, c[0x0][0x818] ;  /* 0x0002060000047ab9 */ /* 0x000fe20000000a00 */
[----:B------:R-:W-:Y:S01]  /*9e90*/  ULDC.64 UR6, c[0x0][0x840] ;  /* 0x0002100000067ab9 */ /* 0x000fe20000000a00 */
[----:B------:R-:W5:Y:S04]  /*9ea0*/  LDL.LU R11, [R1+0x38] ;  /* 0x00003800010b7983 */ /* 0x000f680000300800 */
[----:B------:R-:W5:Y:S01]  /*9eb0*/  LDL.LU R10, [R1+0x34] ;  /* 0x00003400010a7983 */ /* 0x000f620000300800 */
[----:B-1----:R-:W-:Y:S01]  /*9ec0*/  ISETP.NE.AND P0, PT, R0, 0x1, PT ;  /* 0x000000010000780c */ /* 0x002fe20003f05270 */
[----:B---3--:R-:W-:-:S12]  /*9ed0*/  VIADD R13, R12, 0xffffff80 ;  /* 0xffffff800c0d7836 */ /* 0x008fd80000000000 */
[----:B------:R-:W5:Y:S01]  /*9ee0*/  @P0 LDC R0, c[0x0][0x854] ;  /* 0x00021500ff000b82 */ /* 0x000f620000000800 */
[----:B----4-:R-:W-:Y:S02]  /*9ef0*/  LEA R15, R5, R4, 0x18 ;  /* 0x00000004050f7211 */ /* 0x010fe400078ec0ff */
[----:B------:R-:W-:-:S05]  /*9f00*/  SHF.R.S32.HI R2, RZ, 0x1f, R13 ;  /* 0x0000001fff027819 */ /* 0x000fca000001140d */
[----:B------:R-:W1:Y:S01]  /*9f10*/  @P0 LDC R3, c[0x0][0x858] ;  /* 0x00021600ff030b82 */ /* 0x000e620000000800 */
[----:B------:R-:W-:Y:S01]  /*9f20*/  LEA.HI R2, R2, R13, RZ, 0x7 ;  /* 0x0000000d02027211 */ /* 0x000fe200078f38ff */
[----:B--2---:R-:W-:-:S05]  /*9f30*/  IMAD.SHL.U32 R4, R6, 0x2000, RZ ;  /* 0x0000200006047824 */ /* 0x004fca00078e00ff */
[----:B------:R-:W-:Y:S01]  /*9f40*/  SHF.R.S32.HI R5, RZ, 0x1f, R4 ;  /* 0x0000001fff057819 */ /* 0x000fe20000011404 */
[----:B-----5:R-:W-:-:S05]  /*9f50*/  @P0 IMAD.HI.U32 R0, R11, R0, RZ ;  /* 0x000000000b000227 */ /* 0x020fca00078e00ff */
[----:B-1----:R-:W-:Y:S02]  /*9f60*/  @P0 SHF.R.U32.HI R11, RZ, R3, R0 ;  /* 0x00000003ff0b0219 */ /* 0x002fe40000011600 */
[C---:B------:R-:W-:Y:S02]  /*9f70*/  LOP3.LUT R0, R2.reuse, 0xfffff80, RZ, 0xc0, !PT ;  /* 0x0fffff8002007812 */ /* 0x040fe400078ec0ff */
[----:B------:R-:W-:Y:S01]  /*9f80*/  SHF.R.S32.HI R3, RZ, 0x1f, R11 ;  /* 0x0000001fff037819 */ /* 0x000fe2000001140b */
[----:B------:R1:W-:Y:S01]  /*9f90*/  @P0 STL [R1+0x38], R11 ;  /* 0x0000380b01000387 */ /* 0x0003e20000100800 */
[----:B------:R-:W-:Y:S01]  /*9fa0*/  SHF.L.U32 R2, R2, 0x5, RZ ;  /* 0x0000000502027819 */ /* 0x000fe200000006ff */
[----:B------:R-:W-:Y:S02]  /*9fb0*/  IMAD.IADD R0, R13, 0x1, -R0 ;  /* 0x000000010d007824 */ /* 0x000fe400078e0a00 */
[C---:B------:R-:W-:Y:S01]  /*9fc0*/  IMAD R6, R3.reuse, UR4, RZ ;  /* 0x0000000403067c24 */ /* 0x040fe2000f8e02ff */
[----:B------:R-:W-:Y:S01]  /*9fd0*/  LOP3.LUT R7, R2, 0x3ffff000, RZ, 0xc0, !PT ;  /* 0x3ffff00002077812 */ /* 0x000fe200078ec0ff */
[----:B------:R-:W-:-:S02]  /*9fe0*/  IMAD R8, R3, UR6, RZ ;  /* 0x0000000603087c24 */ /* 0x000fc4000f8e02ff */
[----:B------:R-:W-:-:S04]  /*9ff0*/  IMAD.WIDE.U32 R2, R11, UR4, R4 ;  /* 0x000000040b027c25 */ /* 0x000fc8000f8e0004 */
[C---:B------:R-:W-:Y:S01]  /*a000*/  IMAD R9, R11.reuse, UR5, R6 ;  /* 0x000000050b097c24 */ /* 0x040fe2000f8e0206 */
[----:B------:R-:W-:Y:S01]  /*a010*/  SHF.R.S32.HI R6, RZ, 0x1f, R10 ;  /* 0x0000001fff067819 */ /* 0x000fe2000001140a */
[----:B------:R-:W-:Y:S01]  /*a020*/  IMAD.WIDE.U32 R4, R11, UR6, R4 ;  /* 0x000000060b047c25 */ /* 0x000fe2000f8e0004 */
[----:B------:R-:W-:Y:S02]  /*a030*/  ULDC.64 UR4, c[0x0][0x820] ;  /* 0x0002080000047ab9 */ /* 0x000fe40000000a00 */
[----:B------:R-:W-:Y:S01]  /*a040*/  IADD3 R3, R3, R9, RZ ;  /* 0x0000000903037210 */ /* 0x000fe20007ffe0ff */
[----:B-1----:R-:W-:Y:S01]  /*a050*/  IMAD R11, R11, UR7, R8 ;  /* 0x000000070b0b7c24 */ /* 0x002fe2000f8e0208 */
[----:B------:R-:W-:Y:S01]  /*a060*/  ULDC.64 UR6, c[0x0][0x848] ;  /* 0x0002120000067ab9 */ /* 0x000fe20000000a00 */
[----:B------:R-:W-:Y:S02]  /*a070*/  IMAD R0, R0, 0x4, R7 ;  /* 0x0000000400007824 */ /* 0x000fe400078e0207 */
[----:B------:R-:W-:-:S02]  /*a080*/  IMAD R7, R6, UR4, RZ ;  /* 0x0000000406077c24 */ /* 0x000fc4000f8e02ff */
[----:B------:R-:W-:Y:S02]  /*a090*/  IMAD.IADD R5, R5, 0x1, R11 ;  /* 0x0000000105057824 */ /* 0x000fe400078e020b */
[----:B------:R-:W-:Y:S02]  /*a0a0*/  IMAD R6, R6, UR6, RZ ;  /* 0x0000000606067c24 */ /* 0x000fe4000f8e02ff */
[C---:B------:R-:W-:Y:S02]  /*a0b0*/  IMAD R7, R10.reuse, UR5, R7 ;  /* 0x000000050a077c24 */ /* 0x040fe4000f8e0207 */
[----:B------:R-:W-:-:S04]  /*a0c0*/  IMAD.WIDE.U32 R2, R10, UR4, R2 ;  /* 0x000000040a027c25 */ /* 0x000fc8000f8e0002 */
[C---:B------:R-:W-:Y:S01]  /*a0d0*/  IMAD R9, R10.reuse, UR7, R6 ;  /* 0x000000070a097c24 */ /* 0x040fe2000f8e0206 */
[----:B------:R-:W-:Y:S01]  /*a0e0*/  IADD3 R7, R3, R7, RZ ;  /* 0x0000000703077210 */ /* 0x000fe20007ffe0ff */
[----:B------:R-:W-:Y:S01]  /*a0f0*/  IMAD.WIDE.U32 R4, R10, UR6, R4 ;  /* 0x000000060a047c25 */ /* 0x000fe2000f8e0004 */
[----:B------:R-:W-:Y:S05]  /*a100*/  WARPSYNC.ALL ;  /* 0x0000000000007948 */ /* 0x000fea0003800000 */
[----:B------:R-:W-:Y:S02]  /*a110*/  IMAD R0, R0, 0x4, R15 ;  /* 0x0000000400007824 */ /* 0x000fe400078e020f */
        /* <DEDUP_REMOVED lines=33> */
.L_x_2770:
[----:B------:R-:W-:Y:S01]  /*a330*/  @P0 ELECT P1, URZ, PT ;  /* 0x00000000003f082f */ /* 0x000fe20003820000 */
[----:B------:R1:W-:-:S12]  /*a340*/  UBLKRED.G.S.ADD.F32.RN [UR4], [UR6], UR7, desc[UR8] ;  /* 0x00000804060073bb */ /* 0x0003d800080a1407 */
[----:B------:R-:W-:Y:S02]  /*a350*/  @P1 PLOP3.LUT P0, PT, P1, PT, PT, 0x8, 0x0 ;  /* 0x000000000000181c */ /* 0x000fe40000f0e170 */
[----:B------:R-:W-:-:S11]  /*a360*/  PLOP3.LUT P1, PT, PT, PT, PT, 0x8, 0x0 ;  /* 0x000000000000781c */ /* 0x000fd60003f2e170 */
[----:B-1----:R-:W-:Y:S05]  /*a370*/  @P0 BRA.U.ANY `(.L_x_2770) ;  /* 0xfffffffd00ec0947 */ /* 0x002fea000393ffff */
[----:B------:R0:W-:Y:S01]  /*a380*/  UTMACMDFLUSH ;  /* 0x00000000000079b7 */ /* 0x0001e20000000000 */
[----:B------:R-:W-:-:S04]  /*a390*/  DEPBAR.LE SB0, 0x0 ;  /* 0x000080000000791a */ /* 0x000fc80000000000 */
.L_x_2769:
[----:B------:R-:W-:Y:S05]  /*a3a0*/  BSYNC B0 ;  /* 0x0000000000007941 */ /* 0x000fea0003800000 */
.L_x_2768:
        /* <DEDUP_REMOVED lines=25> */
.L_x_2771:
        /* <DEDUP_REMOVED lines=8> */
.L_x_2731:
        /* <DEDUP_REMOVED lines=29> */
.L_x_2773:
[----:B------:R-:W-:Y:S01]  /*a790*/  ULDC UR9, c[0x0][0x8cc] ;  /* 0x0002330000097ab9 */ /* 0x000fe20000000800 */
[----:B------:R-:W-:Y:S01]  /*a7a0*/  UMOV UR7, UR8 ;  /* 0x0000000800077c82 */ /* 0x000fe20008000000 */
[----:B------:R-:W-:-:S11]  /*a7b0*/  UISETP.NE.AND UP0, UPT, UR9, 0x1, UPT ;  /* 0x000000010900788c */ /* 0x000fd6000bf05270 */
[----:B------:R-:W-:Y:S02]  /*a7c0*/  @UP0 ULDC.64 UR10, c[0x0][0x8d0] ;  /* 0x00023400000a0ab9 */ /* 0x000fe40000000a00 */
[----:B------:R-:W-:-:S04]  /*a7d0*/  UIMAD.WIDE.U32 UR4, UR8, UR10, URZ ;  /* 0x0000000a080472a5 */ /* 0x000fc8000f8e003f */
[----:B------:R-:W-:-:S04]  /*a7e0*/  @UP0 USHF.R.U32.HI UR7, URZ, UR11, UR5 ;  /* 0x0000000b3f070299 */ /* 0x000fc80008011605 */
[----:B------:R-:W-:-:S12]  /*a7f0*/  UIMAD UR4, UR7, UR9, URZ ;  /* 0x00000009070472a4 */ /* 0x000fd8000f8e023f */
.L_x_2774:
        /* <DEDUP_REMOVED lines=67> */
.L_x_2777:
[----:B------:R-:W-:Y:S05]  /*ac30*/  BSYNC B0 ;  /* 0x0000000000007941 */ /* 0x000fea0003800000 */
.L_x_2776:
        /* <DEDUP_REMOVED lines=19> */
.L_x_2779:
[----:B------:R-:W-:Y:S05]  /*ad70*/  BSYNC B0 ;  /* 0x0000000000007941 */ /* 0x000fea0003800000 */
.L_x_2778:
[----:B------:R-:W-:Y:S06]  /*ad80*/  BAR.ARV 0xa, 0xa0 ;  /* 0x0282800000007b1d */ /* 0x000fec0000002000 */
[----:B------:R-:W-:Y:S04]  /*ad90*/  BSSY B0, `(.L_x_2780) ;  /* 0x0000003000007945 */ /* 0x000fe80003800000 */
[----:B------:R-:W-:Y:S05]  /*ada0*/  @!P0 BRA `(.L_x_2781) ;  /* 0x0000000000048947 */ /* 0x000fea0003800000 */
[----:B------:R-:W-:-:S04]  /*adb0*/  DEPBAR.LE SB0, 0x0 ;  /* 0x000080000000791a */ /* 0x000fc80000000000 */
.L_x_2781:
[----:B------:R-:W-:Y:S05]  /*adc0*/  BSYNC B0 ;  /* 0x0000000000007941 */ /* 0x000fea0003800000 */
.L_x_2780:
[----:B------:R-:W-:Y:S06]  /*add0*/  BAR.ARV 0xb, 0xa0 ;  /* 0x02c2800000007b1d */ /* 0x000fec0000002000 */
[----:B------:R-:W-:Y:S01]  /*ade0*/  UIADD3 UR12, UR8, 0x1, URZ ;  /* 0x00000001080c7890 */ /* 0x000fe2000fffe03f */
[----:B------:R-:W-:Y:S11]  /*adf0*/  BRA `(.L_x_2782) ;  /* 0x0000000000047947 */ /* 0x000ff60003800000 */
.L_x_2775:
[----:B------:R-:W-:-:S05]  /*ae00*/  UMOV UR12, UR8 ;  /* 0x00000008000c7c82 */ /* 0x000fca0008000000 */
.L_x_2782:
        /* <DEDUP_REMOVED lines=18> */
.L_x_2795:
        /* <DEDUP_REMOVED lines=20> */
.L_x_2784:
[----:B------:R-:W-:Y:S05]  /*b070*/  BSYNC B0 ;  /* 0x0000000000007941 */ /* 0x000fea0003800000 */
.L_x_2783:
        /* <DEDUP_REMOVED lines=13> */
.L_x_2786:
[----:B------:R-:W-:Y:S05]  /*b150*/  BSYNC B0 ;  /* 0x0000000000007941 */ /* 0x000fea0003800000 */
.L_x_2785:
[----:B------:R-:W-:Y:S06]  /*b160*/  BAR.ARV 0xa, 0xa0 ;  /* 0x0282800000007b1d */ /* 0x000fec0000002000 */
[----:B------:R-:W-:Y:S04]  /*b170*/  BSSY B0, `(.L_x_2787) ;  /* 0x0000003000007945 */ /* 0x000fe80003800000 */
[----:B------:R-:W-:Y:S05]  /*b180*/  @!P0 BRA `(.L_x_2788) ;  /* 0x0000000000048947 */ /* 0x000fea0003800000 */
[----:B------:R-:W-:-:S04]  /*b190*/  DEPBAR.LE SB0, 0x0 ;  /* 0x000080000000791a */ /* 0x000fc80000000000 */
.L_x_2788:
[----:B------:R-:W-:Y:S05]  /*b1a0*/  BSYNC B0 ;  /* 0x0000000000007941 */ /* 0x000fea0003800000 */
.L_x_2787:
        /* <DEDUP_REMOVED lines=13> */
.L_x_2790:
[----:B------:R-:W-:Y:S05]  /*b280*/  BSYNC B0 ;  /* 0x0000000000007941 */ /* 0x000fea0003800000 */
.L_x_2789:
        /* <DEDUP_REMOVED lines=13> */
.L_x_2792:
[----:B------:R-:W-:Y:S05]  /*b360*/  BSYNC B0 ;  /* 0x0000000000007941 */ /* 0x000fea0003800000 */
.L_x_2791:
[----:B------:R-:W-:Y:S01]  /*b370*/  UIADD3 UR12, UR12, 0x2, URZ ;  /* 0x000000020c0c7890 */ /* 0x000fe2000fffe03f */
[----:B------:R-:W-:Y:S06]  /*b380*/  BAR.ARV 0xa, 0xa0 ;  /* 0x0282800000007b1d */ /* 0x000fec0000002000 */
[----:B------:R-:W-:Y:S01]  /*b390*/  UISETP.GE.AND UP0, UPT, UR12, UR5, UPT ;  /* 0x000000050c00728c */ /* 0x000fe2000bf06270 */
[----:B------:R-:W-:Y:S04]  /*b3a0*/  BSSY B0, `(.L_x_2793) ;  /* 0x0000003000007945 */ /* 0x000fe80003800000 */
[----:B------:R-:W-:Y:S06]  /*b3b0*/  @!P0 BRA `(.L_x_2794) ;  /* 0x0000000000048947 */ /* 0x000fec0003800000 */
[----:B------:R-:W-:-:S04]  /*b3c0*/  DEPBAR.LE SB0, 0x0 ;  /* 0x000080000000791a */ /* 0x000fc80000000000 */
.L_x_2794:
[----:B------:R-:W-:Y:S05]  /*b3d0*/  BSYNC B0 ;  /* 0x0000000000007941 */ /* 0x000fea0003800000 */
.L_x_2793:
[----:B------:R-:W-:Y:S06]  /*b3e0*/  BAR.ARV 0xb, 0xa0 ;  /* 0x02c2800000007b1d */ /* 0x000fec0000002000 */
[----:B------:R-:W-:Y:S01]  /*b3f0*/  PLOP3.LUT P1, PT, PT, PT, UP0, 0x80, 0x0 ;  /* 0x000000000000781c */ /* 0x000fe20003f2f008 */
[----:B------:R-:W-:Y:S02]  /*b400*/  UIADD3 UR20, UR20, 0x3000, URZ ;  /* 0x0000300014147890 */ /* 0x000fe4000fffe03f */
[----:B------:R-:W-:-:S10]  /*b410*/  UIADD3 UR4, UR4, 0x3000, URZ ;  /* 0x0000300004047890 */ /* 0x000fd4000fffe03f */
[----:B------:R-:W-:Y:S05]  /*b420*/  @!P1 BRA `(.L_x_2795) ;  /* 0xfffffff800c09947 */ /* 0x000fea000383ffff */
[----:B------:R-:W-:Y:S05]  /*b430*/  BRA `(.L_x_2735) ;  /* 0x0000001c00cc7947 */ /* 0x000fea0003800000 */
.L_x_2772:
        /* <DEDUP_REMOVED lines=21> */
.L_x_2796:
[----:B------:R-:W-:Y:S01]  /*b590*/  ULDC UR8, c[0x0][0x8cc] ;  /* 0x0002330000087ab9 */ /* 0x000fe20000000800 */
[----:B------:R-:W-:Y:S01]  /*b5a0*/  UMOV UR11, UR7 ;  /* 0x00000007000b7c82 */ /* 0x000fe20008000000 */
[----:B------:R-:W-:-:S11]  /*b5b0*/  UISETP.NE.AND UP0, UPT, UR8, 0x1, UPT ;  /* 0x000000010800788c */ /* 0x000fd6000bf05270 */
[----:B------:R-:W-:Y:S02]  /*b5c0*/  @UP0 ULDC.64 UR12, c[0x0][0x8d0] ;  /* 0x00023400000c0ab9 */ /* 0x000fe40000000a00 */
[----:B------:R-:W-:-:S04]  /*b5d0*/  UIMAD.WIDE.U32 UR4, UR7, UR12, URZ ;  /* 0x0000000c070472a5 */ /* 0x000fc8000f8e003f */
[----:B------:R-:W-:-:S04]  /*b5e0*/  @UP0 USHF.R.U32.HI UR11, URZ, UR13, UR5 ;  /* 0x0000000d3f0b0299 */ /* 0x000fc80008011605 */
[----:B------:R-:W-:-:S12]  /*b5f0*/  UIMAD UR4, UR11, UR8, URZ ;  /* 0x000000080b0472a4 */ /* 0x000fd8000f8e023f */
.L_x_2797:
        /* <DEDUP_REMOVED lines=20> */
[----:B-1----:R-:W-:Y:S01]  /*b740*/  IADD3 R2, -R2, UR11, R3 ;  /* 0x0000000b02027c10 */ /* 0x002fe2000fffe103 */
[----:B------:R-:W-:-:S03]  /*b750*/  VIADD R3, R3, 0x5f ;  /* 0x0000005f03037836 */ /* 0x000fc60000000000 */
[----:B------:R-:W-:Y:S01]  /*b760*/  IADD3 R2, R2, -UR4, RZ ;  /* 0x8000000402027c10 */ /* 0x000fe2000fffe0ff */
        /* <DEDUP_REMOVED lines=10> */
[----:B------:R-:W-:Y:S01]  /*b810*/  MOV R9, UR20 ;  /* 0x0000001400097c02 */ /* 0x000fe20008000f00 */
[----:B------:R-:W-:Y:S01]  /*b820*/  ULDC UR4, c[0x0][0x2e8] ;  /* 0x0000ba0000047ab9 */ /* 0x000fe20000000800 */
[----:B------:R-:W-:Y:S01]  /*b830*/  ELECT P0, URZ, PT ;  /* 0x00000000003f782f */ /* 0x000fe20003800000 */
[----:B------:R-:W-:Y:S01]  /*b840*/  BSSY B0, `(.L_x_2798) ;  /* 0x000018d000007945 */ /* 0x000fe20003800000 */
[----:B------:R-:W-:Y:S01]  /*b850*/  SHF.R.S32.HI R9, RZ, 0x1f, R9 ;  /* 0x0000001fff097819 */ /* 0x000fe20000011409 */
[----:B------:R-:W-:Y:S02]  /*b860*/  UISETP.NE.AND UP0, UPT, UR4, 0x1, UPT ;  /* 0x000000010400788c */ /* 0x000fe4000bf05270 */
[----:B------:R-:W2:Y:S01]  /*b870*/  LDC.64 R6, c[0x0][0x730] ;  /* 0x0001cc00ff067b82 */ /* 0x000ea20000000a00 */
[----:B------:R-:W-:-:S07]  /*b880*/  UMOV UR12, UR20 ;  /* 0x00000014000c7c82 */ /* 0x000fce0008000000 */
        /* <DEDUP_REMOVED lines=22> */
[----:B------:R-:W-:Y:S01]  /*b9f0*/  IMAD R11, R11, UR21, R0 ;  /* 0x000000150b0b7c24 */ /* 0x000fe2000f8e0200 */
[----:B------:R-:W-:Y:S01]  /*ba00*/  MOV R0, RZ ;  /* 0x000000ff00007202 */ /* 0x000fe20000000f00 */
[----:B--2---:R-:W-:Y:S06]  /*ba10*/  @!P0 BRA `(.L_x_2799) ;  /* 0x0000001400bc8947 */ /* 0x004fec0003800000 */
        /* <DEDUP_REMOVED lines=10> */
.L_x_2828:
[----:B------:R-:W2:Y:S01]  /*bac0*/  LDL.64 R14, [R1] ;  /* 0x00000000010e7983 */ /* 0x000ea20000100a00 */
[----:B------:R-:W-:Y:S01]  /*bad0*/  IMAD.IADD R21, R7, 0x1, R11 ;  /* 0x0000000107157824 */ /* 0x000fe200078e020b */
[----:B------:R-:W-:Y:S02]  /*bae0*/  MOV R8, 0x1 ;  /* 0x0000000100087802 */ /* 0x000fe40000000f00 */
[----:B--2---:R-:W-:-:S05]  /*baf0*/  IADD3 R10, R15, R13, RZ ;  /* 0x0000000d0f0a7210 */ /* 0x004fca0007ffe0ff */
        /* <DEDUP_REMOVED lines=8> */
.L_x_2801:
[----:B------:R-:W-:Y:S01]  /*bb80*/  R2UR UR19, R5 ;  /* 0x00000000051372ca */ /* 0x000fe200000e0000 */
[----:B------:R-:W3:Y:S01]  /*bb90*/  LDC.64 R12, c[0x0][0x198] ;  /* 0x00006600ff0c7b82 */ /* 0x000ee20000000a00 */
[----:B------:R-:W-:Y:S01]  /*bba0*/  ULDC.64 UR4, c[0x0][0x700] ;  /* 0x0001c00000047ab9 */ /* 0x000fe20000000a00 */
[----:B------:R-:W-:Y:S01]  /*bbb0*/  R2UR UR8, R0 ;  /* 0x00000000000872ca */ /* 0x000fe200000e0000 */
[----:B------:R-:W-:Y:S01]  /*bbc0*/  IMAD.U32 R9, RZ, RZ, UR4 ;  /* 0x00000004ff097e24 */ /* 0x000fe2000f8e00ff */
[----:B------:R-:W-:Y:S01]  /*bbd0*/  UMOV UR24, 0x0 ;  /* 0x0000000000187882 */ /* 0x000fe20000000000 */
        /* <DEDUP_REMOVED lines=10> */
[----:B------:R-:W-:Y:S01]  /*bc80*/  IADD3 R2, P1, R14, UR19, RZ ;  /* 0x000000130e027c10 */ /* 0x000fe2000ff3e0ff */
[----:B------:R-:W-:Y:S01]  /*bc90*/  UIADD3 UR26, UR8, 0x1a000, URZ ;  /* 0x0001a000081a7890 */ /* 0x000fe2000fffe03f */
[----:B-1----:R-:W-:Y:S01]  /*bca0*/  MOV R3, UR19 ;  /* 0x0000001300037c02 */ /* 0x002fe20008000f00 */
[----:B------:R-:W-:-:S03]  /*bcb0*/  VIADD R14, R4, 0xffffffff ;  /* 0xffffffff040e7836 */ /* 0x000fc60000000000 */
[----:B------:R-:W-:Y:S01]  /*bcc0*/  LEA.HI.X.SX32 R3, R3, R10, 0x1, P1 ;  /* 0x0000000a03037211 */ /* 0x000fe200008f0eff */
[----:B------:R-:W-:Y:S01]  /*bcd0*/  UMOV UR27, UR17 ;  /* 0x00000011001b7c82 */ /* 0x000fe20008000000 */
[C---:B------:R-:W-:Y:S01]  /*bce0*/  LEA R11, P1, R2.reuse, R9, 0x2 ;  /* 0x00000009020b7211 */ /* 0x040fe200078210ff */
[----:B------:R1:W-:Y:S01]  /*bcf0*/  STL [R1+0x1c], R14 ;  /* 0x00001c0e01007387 */ /* 0x0003e20000100800 */
[----:B--2---:R-:W-:Y:S02]  /*bd00*/  MOV R10, UR5 ;  /* 0x00000005000a7c02 */ /* 0x004fe40008000f00 */
[----:B------:R-:W-:Y:S01]  /*bd10*/  R2UR UR4, R11 ;  /* 0x000000000b0472ca */ /* 0x000fe200000e0000 */
[----:B---3--:R-:W-:Y:S01]  /*bd20*/  IMAD.MOV.U32 R11, RZ, RZ, R12 ;  /* 0x000000ffff0b7224 */ /* 0x008fe200078e000c */
[----:B------:R-:W-:Y:S01]  /*bd30*/  LEA.HI.X R2, R2, R10, R3, 0x2, P1 ;  /* 0x0000000a02027211 */ /* 0x000fe200008f1403 */
[----:B------:R1:W-:Y:S01]  /*bd40*/  STL [R1+0x10], RZ ;  /* 0x000010ff01007387 */ /* 0x0003e20000100800 */
[----:B------:R-:W-:-:S02]  /*bd50*/  MOV R12, R13 ;  /* 0x0000000d000c7202 */ /* 0x000fc40000000f00 */
[----:B------:R-:W-:Y:S02]  /*bd60*/  R2UR UR5, R2 ;  /* 0x00000000020572ca */ /* 0x000fe400000e0000 */
[----:B------:R-:W-:Y:S02]  /*bd70*/  IADD3 R2, P1, R11, 0xf0, RZ ;  /* 0x000000f00b027810 */ /* 0x000fe40007f3e0ff */
[----:B------:R-:W-:Y:S02]  /*bd80*/  MOV R13, 0x8000 ;  /* 0x00008000000d7802 */ /* 0x000fe40000000f00 */
        /* <DEDUP_REMOVED lines=8> */
[----:B------:R-:W-:Y:S01]  /*be10*/  IMAD.X R13, RZ, RZ, R12, P1 ;  /* 0x000000ffff0d7224 */ /* 0x000fe200008e060c */
[----:B--2---:R-:W-:Y:S02]  /*be20*/  UIADD3 UR9, UR8, 0x26800, URZ ;  /* 0x0002680008097890 */ /* 0x004fe4000fffe03f */
[----:B------:R-:W-:Y:S02]  /*be30*/  UIADD3 UR24, UR8, 0x4000, URZ ;  /* 0x0000400008187890 */ /* 0x000fe4000fffe03f */
[----:B------:R-:W-:Y:S01]  /*be40*/  R2UR UR7, R13 ;  /* 0x000000000d0772ca */ /* 0x000fe200000e0000 */
[----:B------:R-:W-:Y:S01]  /*be50*/  UMOV UR16, 0x0 ;  /* 0x0000000000107882 */ /* 0x000fe20000000000 */
[----:B------:R-:W-:Y:S01]  /*be60*/  IADD3 R13, P1, R11, 0x3f0, RZ ;  /* 0x000003f00b0d7810 */ /* 0x000fe20007f3e0ff */
[----:B------:R-:W-:Y:S01]  /*be70*/  UMOV UR17, 0x10000000 ;  /* 0x1000000000117882 */ /* 0x000fe20000000000 */
[----:B------:R-:W-:Y:S01]  /*be80*/  UMOV UR27, UR11 ;  /* 0x0000000b001b7c82 */ /* 0x000fe20008000000 */
[----:B------:R-:W-:Y:S01]  /*be90*/  UMOV UR26, UR18 ;  /* 0x00000012001a7c82 */ /* 0x000fe20008000000 */
[----:B------:R-:W-:Y:S01]  /*bea0*/  R2UR UR14, R13 ;  /* 0x000000000d0e72ca */ /* 0x000fe200000e0000 */
[----:B------:R-:W-:Y:S01]  /*beb0*/  UMOV UR25, UR9 ;  /* 0x0000000900197c82 */ /* 0x000fe20008000000 */
[----:B------:R-:W-:-:S02]  /*bec0*/  IADD3.X R13, RZ, R12, RZ, P1, !PT ;  /* 0x0000000cff0d7210 */ /* 0x000fc40000ffe4ff */
[----:B------:R-:W-:Y:S02]  /*bed0*/  ISETP.GE.AND P1, PT, R5, R14, PT ;  /* 0x0000000e0500720c */ /* 0x000fe40003f26270 */
[----:B------:R-:W-:Y:S01]  /*bee0*/  R2UR UR15, R13 ;  /* 0x000000000d0f72ca */ /* 0x000fe200000e0000 */
[----:B------:R1:W-:-:S12]  /*bef0*/  UTMALDG.4D [UR8], [UR6], desc[UR16] ;  /* 0x00001008060075b4 */ /* 0x0003d80008019000 */
[----:B------:R1:W-:Y:S02]  /*bf00*/  UTMALDG.4D [UR24], [UR14], desc[UR16] ;  /* 0x000010180e0075b4 */ /* 0x0003e40008019000 */
[----:B-1----:R-:W-:Y:S05]  /*bf10*/  @P1 BRA `(.L_x_2802) ;  /* 0x0000000c00b01947 */ /* 0x002fea0003800000 */
[----:B------:R-:W-:Y:S01]  /*bf20*/  LOP3.LUT R16, RZ, R5, RZ, 0x33, !PT ;  /* 0x00000005ff107212 */ /* 0x000fe200078e33ff */
[----:B------:R-:W-:Y:S01]  /*bf30*/  IMAD.MOV.U32 R13, RZ, RZ, R5 ;  /* 0x000000ffff0d7224 */ /* 0x000fe200078e0005 */
[----:B------:R-:W-:Y:S02]  /*bf40*/  MOV R8, 0x1 ;  /* 0x0000000100087802 */ /* 0x000fe40000000f00 */
[C---:B------:R-:W-:Y:S01]  /*bf50*/  IADD3 R16, R4.reuse, R16, RZ ;  /* 0x0000001004107210 */ /* 0x040fe20007ffe0ff */
[----:B------:R-:W-:-:S05]  /*bf60*/  VIADD R4, R4, 0xfffffffe ;  /* 0xfffffffe04047836 */ /* 0x000fca0000000000 */
[----:B------:R-:W-:Y:S02]  /*bf70*/  ISETP.NE.AND P1, PT, R4, R5, PT ;  /* 0x000000050400720c */ /* 0x000fe40003f25270 */
[----:B------:R-:W-:-:S05]  /*bf80*/  LOP3.LUT R4, R16, 0x1, RZ, 0xc0, !PT ;  /* 0x0000000110047812 */ /* 0x000fca00078ec0ff */
[----:B------:R1:W-:Y:S06]  /*bf90*/  STL [R1+0x18], R4 ;  /* 0x0000180401007387 */ /* 0x0003ec0000100800 */
[----:B------:R-:W-:Y:S05]  /*bfa0*/  @!P1 BRA `(.L_x_2803) ;  /* 0x0000000800589947 */ /* 0x000fea0003800000 */
[----:B------:R-:W-:Y:S01]  /*bfb0*/  IADD3 R16, R16, -R4, RZ ;  /* 0x8000000410107210 */ /* 0x000fe20007ffe0ff */
[----:B------:R-:W-:Y:S01]  /*bfc0*/  IMAD.MOV.U32 R13, RZ, RZ, R5 ;  /* 0x000000ffff0d7224 */ /* 0x000fe200078e0005 */
[----:B------:R-:W-:-:S07]  /*bfd0*/  MOV R8, 0x1 ;  /* 0x0000000100087802 */ /* 0x000fce0000000f00 */
.L_x_2812:
[----:B--23--:R-:W-:-:S04]  /*bfe0*/  SHF.L.U32 R17, R8, 0x1f, RZ ;  /* 0x0000001f08117819 */ /* 0x00cfc800000006ff */
[----:B------:R-:W2:Y:S02]  /*bff0*/  SYNCS.PHASECHK.TRANS64.TRYWAIT P1, [R0+URZ+0x26840], R17 ;  /* 0x02684011000075a7 */ /* 0x000ea4000802017f */
[----:B--2---:R-:W-:Y:S05]  /*c000*/  @!P1 BRA `(.L_x_2804) ;  /* 0x0000001400749947 */ /* 0x004fea0003800000 */
.L_x_2829:
        /* <DEDUP_REMOVED lines=8> */
.L_x_2805:
        /* <DEDUP_REMOVED lines=29> */
.L_x_2830:
        /* <DEDUP_REMOVED lines=8> */
.L_x_2807:
        /* <DEDUP_REMOVED lines=31> */
.L_x_2831:
        /* <DEDUP_REMOVED lines=8> */
.L_x_2809:
        /* <DEDUP_REMOVED lines=24> */
.L_x_2833:
        /* <DEDUP_REMOVED lines=8> */
.L_x_2811:
        /* <DEDUP_REMOVED lines=28> */
.L_x_2803:
[----:B-1----:R-:W4:Y:S04]  /*c910*/  LDL.LU R4, [R1+0x18] ;  /* 0x0000180001047983 */ /* 0x002f280000300800 */
[----:B------:R1:W5:Y:S01]  /*c920*/  LDL R5, [R1+0x1c] ;  /* 0x00001c0001057983 */ /* 0x0003620000100800 */
[----:B----4-:R-:W-:-:S13]  /*c930*/  ISETP.NE.AND P1, PT, R4, RZ, PT ;  /* 0x000000ff0400720c */ /* 0x010fda0003f25270 */
[----:B-1----:R-:W-:Y:S05]  /*c940*/  @!P1 BRA `(.L_x_2802) ;  /* 0x0000000400249947 */ /* 0x002fea0003800000 */
[----:B------:R-:W-:-:S04]  /*c950*/  SHF.L.U32 R14, R8, 0x1f, RZ ;  /* 0x0000001f080e7819 */ /* 0x000fc800000006ff */
[----:B------:R-:W1:Y:S02]  /*c960*/  SYNCS.PHASECHK.TRANS64.TRYWAIT P1, [R0+URZ+0x26840], R14 ;  /* 0x0268400e000075a7 */ /* 0x000e64000802017f */
[----:B-1----:R-:W-:Y:S05]  /*c970*/  @!P1 BRA `(.L_x_2813) ;  /* 0x0000000c006c9947 */ /* 0x002fea0003800000 */
.L_x_2834:
        /* <DEDUP_REMOVED lines=8> */
.L_x_2814:
        /* <DEDUP_REMOVED lines=26> */
.L_x_2835:
        /* <DEDUP_REMOVED lines=8> */
.L_x_2816:
        /* <DEDUP_REMOVED lines=28> */
.L_x_2802:
        /* <DEDUP_REMOVED lines=8> */
.L_x_2836:
[----:B------:R-:W-:Y:S05]  /*ce60*/  @P1 BRA `(.L_x_2818) ;  /* 0x0000000000181947 */ /* 0x000fea0003800000 */
[----:B------:R-:W4:Y:S01]  /*ce70*/  S2R R2, SR_TID.X ;  /* 0x0000000000027919 */ /* 0x000f220000002100 */
[----:B-1----:R-:W-:-:S04]  /*ce80*/  IMAD.MOV.U32 R3, RZ, RZ, 0x3180 ;  /* 0x00003180ff037424 */ /* 0x002fc800078e00ff */
[----:B------:R1:W-:Y:S01]  /*ce90*/  SYNCS.ARRIVE.TRANS64 RZ, [R4+URZ+0x26830], R3 ;  /* 0x0268300304ff79a7 */ /* 0x0003e2000800003f */
[----:B----4-:R-:W-:-:S13]  /*cea0*/  LOP3.LUT P0, RZ, R2, 0x1f, RZ, 0xc0, !PT ;  /* 0x0000001f02ff7812 */ /* 0x010fda000780c0ff */
[----:B-1----:R-:W-:Y:S05]  /*ceb0*/  @!P0 BRA `(.L_x_2818) ;  /* 0x0000000000048947 */ /* 0x002fea0003800000 */
[----:B------:R-:W-:Y:S01]  /*cec0*/  BPT.TRAP 0x1 ;  /* 0x000000040000795c */ /* 0x000fe20000300000 */
.L_x_2818:
        /* <DEDUP_REMOVED lines=36> */
.L_x_2799:
[----:B------:R-:W-:Y:S05]  /*d110*/  BSYNC B0 ;  /* 0x0000000000007941 */ /* 0x000fea0003800000 */
.L_x_2798:
[----:B------:R-:W-:-:S03]  /*d120*/  UMOV UR4, 0xffffffff ;  /* 0xffffffff00047882 */ /* 0x000fc60000000000 */
[----:B------:R-:W-:Y:S05]  /*d130*/  BRA.DIV UR4, `(.L_x_2819) ;  /* 0x0000000604b87947 */ /* 0x000fea000b800000 */
[----:B------:R-:W-:-:S13]  /*d140*/  ELECT P6, URZ, PT ;  /* 0x00000000003f782f */ /* 0x000fda00038c0000 */
.L_x_2839:
[----:B------:R-:W-:Y:S05]  /*d150*/  @!P6 BRA `(.L_x_2735) ;  /* 0x000000000084e947 */ /* 0x000fea0003800000 */
[----:B------:R-:W2:Y:S02]  /*d160*/  LDL.LU R2, [R1+0xc] ;  /* 0x00000c0001027983 */ /* 0x000ea40000300800 */
[----:B--2---:R-:W-:-:S04]  /*d170*/  LOP3.LUT R2, R2, 0x2, RZ, 0xfc, !PT ;  /* 0x0000000202027812 */ /* 0x004fc800078efcff */
[----:B------:R-:W-:-:S13]  /*d180*/  ISETP.NE.AND P2, PT, R2, 0x3, PT ;  /* 0x000000030200780c */ /* 0x000fda0003f45270 */
[----:B------:R-:W-:Y:S05]  /*d190*/  @!P2 BRA `(.L_x_2820) ;  /* 0x000000000004a947 */ /* 0x000fea0003800000 */
[----:B------:R-:W-:Y:S01]  /*d1a0*/  BPT.TRAP 0x1 ;  /* 0x000000040000795c */ /* 0x000fe20000300000 */
.L_x_2820:
        /* <DEDUP_REMOVED lines=15> */
.L_x_2840:
[----:B------:R-:W2:Y:S02]  /*d2a0*/  SYNCS.PHASECHK.TRANS64.TRYWAIT P0, [R3+URZ], R2 ;  /* 0x00000002030075a7 */ /* 0x000ea4000800017f */
[----:B--2---:R-:W-:Y:S05]  /*d2b0*/  @!P0 BRA `(.L_x_2822) ;  /* 0x00000004008c8947 */ /* 0x004fea0003800000 */
.L_x_2841:
[----:B------:R-:W-:Y:S05]  /*d2c0*/  @!P2 BRA `(.L_x_2823) ;  /* 0x000000000004a947 */ /* 0x000fea0003800000 */
[----:B------:R-:W-:Y:S01]  /*d2d0*/  BPT.TRAP 0x1 ;  /* 0x000000040000795c */ /* 0x000fe20000300000 */
.L_x_2823:
[----:B--2---:R-:W-:-:S05]  /*d2e0*/  IADD3 R3, R9, 0x26840, RZ ;  /* 0x0002684009037810 */ /* 0x004fca0007ffe0ff */
[----:B------:R-:W-:-:S04]  /*d2f0*/  IMAD R5, R0, 0x8, R3 ;  /* 0x0000000800057824 */ /* 0x000fc800078e0203 */
[----:B------:R-:W2:Y:S02]  /*d300*/  SYNCS.PHASECHK.TRANS64.TRYWAIT P0, [R5+URZ], R4 ;  /* 0x00000004050075a7 */ /* 0x000ea4000800017f */
[----:B--2---:R-:W-:Y:S05]  /*d310*/  @!P0 BRA `(.L_x_2824) ;  /* 0x0000000400888947 */ /* 0x004fea0003800000 */
.L_x_2842:
[----:B------:R-:W-:-:S07]  /*d320*/  LEA R3, R6, R3, 0x3 ;  /* 0x0000000306037211 */ /* 0x000fce00078e18ff */
.L_x_2825:
[----:B---3--:R3:W4:Y:S02]  /*d330*/  SYNCS.PHASECHK.TRANS64.TRYWAIT P0, [R3+URZ], R2 ;  /* 0x00000002030075a7 */ /* 0x008724000800017f */
[----:B----4-:R-:W-:Y:S05]  /*d340*/  @!P0 NANOSLEEP.SYNCS 0x989680 ;  /* 0x009896800000895d */ /* 0x010fea0003900000 */
[----:B------:R-:W4:Y:S02]  /*d350*/  @!P0 SYNCS.PHASECHK.TRANS64 P0, [R3+URZ], R2 ;  /* 0x00000002030085a7 */ /* 0x000f24000800007f */
[----:B----4-:R-:W-:Y:S05]  /*d360*/  @!P0 BRA `(.L_x_2825) ;  /* 0xfffffffc00f08947 */ /* 0x010fea000383ffff */
.L_x_2735:
[----:B------:R-:W-:Y:S05]  /*d370*/  BSYNC B6 ;  /* 0x0000000000067941 */ /* 0x000fea0003800000 */
.L_x_2730:
[----:B------:R-:W-:Y:S05]  /*d380*/  EXIT ;  /* 0x000000000000794d */ /* 0x000fea0003800000 */
.L_x_2741:
[----:B------:R-:W-:Y:S01]  /*d390*/  IMAD.MOV.U32 R12, RZ, RZ, RZ ;  /* 0x000000ffff0c7224 */ /* 0x000fe200078e00ff */
[----:B------:R-:W-:Y:S01]  /*d3a0*/  MOV R11, 0x1f ;  /* 0x0000001f000b7802 */ /* 0x000fe20000000f00 */
[----:B------:R-:W-:-:S07]  /*d3b0*/  IMAD.MOV.U32 R15, RZ, RZ, -0x1 ;  /* 0xffffffffff0f7424 */ /* 0x000fce00078e00ff */
[----:B------:R-:W-:Y:S05]  /*d3c0*/  WARPSYNC.COLLECTIVE R15, `(.L_x_2826) ;  /* 0x000000000f087348 */ /* 0x000fea0003c00000 */
[----:B------:R1:W2:Y:S02]  /*d3d0*/  SHFL.IDX P6, R14, R13, R12, R11 ;  /* 0x0000000c0d0e7389 */ /* 0x0002a400000c000b */
[----:B-12---:R-:W-:Y:S01]  /*d3e0*/  ENDCOLLECTIVE ;  /* 0x000000000000791b */ /* 0x006fe20003800000 */
.L_x_2826:
[----:B------:R-:W-:Y:S05]  /*d3f0*/  BRA `(.L_x_2827) ;  /* 0xffffff3c00487947 */ /* 0x000fea000383ffff */
.L_x_2743:
[----:B----4-:R4:W1:Y:S02]  /*d400*/  SYNCS.PHASECHK.TRANS64.TRYWAIT P0, [R17+URZ+0x26800], R2 ;  /* 0x02680002110075a7 */ /* 0x010864000800017f */
[----:B-1----:R-:W-:Y:S05]  /*d410*/  @!P0 NANOSLEEP.SYNCS 0x989680 ;  /* 0x009896800000895d */ /* 0x002fea0003900000 */
[----:B------:R-:W1:Y:S02]  /*d420*/  @!P0 SYNCS.PHASECHK.TRANS64 P0, [R17+URZ+0x26800], R2 ;  /* 0x02680002110085a7 */ /* 0x000e64000800007f */
[----:B-1----:R-:W-:Y:S05]  /*d430*/  @!P0 BRA `(.L_x_2743) ;  /* 0xfffffffc00f08947 */ /* 0x002fea000383ffff */
[----:B------:R-:W-:Y:S05]  /*d440*/  BRA `(.L_x_2742) ;  /* 0xffffff3c005c7947 */ /* 0x000fea000383ffff */
.L_x_2748:
[----:B--2---:R2:W3:Y:S02]  /*d450*/  SYNCS.PHASECHK.TRANS64.TRYWAIT P1, [R6+URZ+0x26810], R21 ;  /* 0x02681015060075a7 */ /* 0x0044e4000802017f */
[----:B---3--:R-:W-:Y:S05]  /*d460*/  @!P1 NANOSLEEP.SYNCS 0x989680 ;  /* 0x009896800000995d */ /* 0x008fea0003900000 */
[----:B------:R-:W3:Y:S02]  /*d470*/  @!P1 SYNCS.PHASECHK.TRANS64 P1, [R6+URZ+0x26810], R21 ;  /* 0x02681015060095a7 */ /* 0x000ee4000802007f */
[----:B---3--:R-:W-:Y:S05]  /*d480*/  @!P1 BRA `(.L_x_2748) ;  /* 0xfffffffc00f09947 */ /* 0x008fea000383ffff */
[----:B------:R-:W-:Y:S05]  /*d490*/  BRA `(.L_x_2747) ;  /* 0xffffff4800147947 */ /* 0x000fea000383ffff */
.L_x_2752:
[----:B------:R1:W1:Y:S02]  /*d4a0*/  SYNCS.PHASECHK.TRANS64.TRYWAIT P1, [R6+URZ+0x26830], R21 ;  /* 0x02683015060075a7 */ /* 0x000264000802017f */
[----:B-1----:R-:W-:Y:S05]  /*d4b0*/  @!P1 NANOSLEEP.SYNCS 0x989680 ;  /* 0x009896800000995d */ /* 0x002fea0003900000 */
[----:B------:R-:W1:Y:S02]  /*d4c0*/  @!P1 SYNCS.PHASECHK.TRANS64 P1, [R6+URZ+0x26830], R21 ;  /* 0x02683015060095a7 */ /* 0x000e64000802007f */
[----:B-1----:R-:W-:Y:S05]  /*d4d0*/  @!P1 BRA `(.L_x_2752) ;  /* 0xfffffffc00f09947 */ /* 0x002fea000383ffff */
[----:B------:R-:W-:Y:S05]  /*d4e0*/  BRA `(.L_x_2751) ;  /* 0xffffff4c00107947 */ /* 0x000fea000383ffff */
.L_x_2760:
[----:B--2---:R2:W3:Y:S02]  /*d4f0*/  SYNCS.PHASECHK.TRANS64.TRYWAIT P1, [R6+URZ+0x26810], R15 ;  /* 0x0268100f060075a7 */ /* 0x0044e4000802017f */
[----:B---3--:R-:W-:Y:S05]  /*d500*/  @!P1 NANOSLEEP.SYNCS 0x989680 ;  /* 0x009896800000995d */ /* 0x008fea0003900000 */
[----:B------:R-:W3:Y:S02]  /*d510*/  @!P1 SYNCS.PHASECHK.TRANS64 P1, [R6+URZ+0x26810], R15 ;  /* 0x0268100f060095a7 */ /* 0x000ee4000802007f */
[----:B---3--:R-:W-:Y:S05]  /*d520*/  @!P1 BRA `(.L_x_2760) ;  /* 0xfffffffc00f09947 */ /* 0x008fea000383ffff */
[----:B------:R-:W-:Y:S05]  /*d530*/  BRA `(.L_x_2759) ;  /* 0xffffff8c001c7947 */ /* 0x000fea000383ffff */
.L_x_2764:
[----:B------:R1:W1:Y:S02]  /*d540*/  SYNCS.PHASECHK.TRANS64.TRYWAIT P1, [R6+URZ+0x26830], R15 ;  /* 0x0268300f060075a7 */ /* 0x000264000802017f */
[----:B-1----:R-:W-:Y:S05]  /*d550*/  @!P1 NANOSLEEP.SYNCS 0x989680 ;  /* 0x009896800000995d */ /* 0x002fea0003900000 */
[----:B------:R-:W1:Y:S02]  /*d560*/  @!P1 SYNCS.PHASECHK.TRANS64 P1, [R6+URZ+0x26830], R15 ;  /* 0x0268300f060095a7 */ /* 0x000e64000802007f */
[----:B-1----:R-:W-:Y:S05]  /*d570*/  @!P1 BRA `(.L_x_2764) ;  /* 0xfffffffc00f09947 */ /* 0x002fea000383ffff */
[----:B------:R-:W-:Y:S05]  /*d580*/  BRA `(.L_x_2763) ;  /* 0xffffff90000c7947 */ /* 0x000fea000383ffff */
.L_x_2800:
[----:B-1----:R1:W2:Y:S02]  /*d590*/  SYNCS.PHASECHK.TRANS64.TRYWAIT P1, [R0+URZ+0x26820], R3 ;  /* 0x02682003000075a7 */ /* 0x0022a4000802017f */
[----:B--2---:R-:W-:Y:S05]  /*d5a0*/  @!P1 NANOSLEEP.SYNCS 0x989680 ;  /* 0x009896800000995d */ /* 0x004fea0003900000 */
[----:B------:R-:W2:Y:S02]  /*d5b0*/  @!P1 SYNCS.PHASECHK.TRANS64 P1, [R0+URZ+0x26820], R3 ;  /* 0x02682003000095a7 */ /* 0x000ea4000802007f */
[----:B--2---:R-:W-:Y:S05]  /*d5c0*/  @!P1 BRA `(.L_x_2800) ;  /* 0xfffffffc00f09947 */ /* 0x004fea000383ffff */
[----:B------:R-:W-:Y:S05]  /*d5d0*/  BRA `(.L_x_2828) ;  /* 0xffffffe400387947 */ /* 0x000fea000383ffff */
.L_x_2804:
[----:B--2---:R2:W3:Y:S02]  /*d5e0*/  SYNCS.PHASECHK.TRANS64.TRYWAIT P1, [R0+URZ+0x26840], R17 ;  /* 0x02684011000075a7 */ /* 0x0044e4000802017f */
[----:B---3--:R-:W-:Y:S05]  /*d5f0*/  @!P1 NANOSLEEP.SYNCS 0x989680 ;  /* 0x009896800000995d */ /* 0x008fea0003900000 */
[----:B------:R-:W3:Y:S02]  /*d600*/  @!P1 SYNCS.PHASECHK.TRANS64 P1, [R0+URZ+0x26840], R17 ;  /* 0x02684011000095a7 */ /* 0x000ee4000802007f */
[----:B---3--:R-:W-:Y:S05]  /*d610*/  @!P1 BRA `(.L_x_2804) ;  /* 0xfffffffc00f09947 */ /* 0x008fea000383ffff */
[----:B------:R-:W-:Y:S05]  /*d620*/  BRA `(.L_x_2829) ;  /* 0xffffffe800787947 */ /* 0x000fea000383ffff */
.L_x_2806:
[----:B-1----:R1:W3:Y:S02]  /*d630*/  SYNCS.PHASECHK.TRANS64.TRYWAIT P1, [R0+URZ+0x26828], R17 ;  /* 0x02682811000075a7 */ /* 0x0022e4000802017f */
[----:B---3--:R-:W-:Y:S05]  /*d640*/  @!P1 NANOSLEEP.SYNCS 0x989680 ;  /* 0x009896800000995d */ /* 0x008fea0003900000 */
[----:B------:R-:W3:Y:S02]  /*d650*/  @!P1 SYNCS.PHASECHK.TRANS64 P1, [R0+URZ+0x26828], R17 ;  /* 0x02682811000095a7 */ /* 0x000ee4000802007f */
[----:B---3--:R-:W-:Y:S05]  /*d660*/  @!P1 BRA `(.L_x_2806) ;  /* 0xfffffffc00f09947 */ /* 0x008fea000383ffff */
[----:B------:R-:W-:Y:S05]  /*d670*/  BRA `(.L_x_2830) ;  /* 0xffffffe800f87947 */ /* 0x000fea000383ffff */
.L_x_2808:
[----:B---3--:R3:W4:Y:S02]  /*d680*/  SYNCS.PHASECHK.TRANS64.TRYWAIT P1, [R0+URZ+0x26848], R17 ;  /* 0x02684811000075a7 */ /* 0x008724000802017f */
[----:B----4-:R-:W-:Y:S05]  /*d690*/  @!P1 NANOSLEEP.SYNCS 0x989680 ;  /* 0x009896800000995d */ /* 0x010fea0003900000 */
[----:B------:R-:W4:Y:S02]  /*d6a0*/  @!P1 SYNCS.PHASECHK.TRANS64 P1, [R0+URZ+0x26848], R17 ;  /* 0x02684811000095a7 */ /* 0x000f24000802007f */
[----:B----4-:R-:W-:Y:S05]  /*d6b0*/  @!P1 BRA `(.L_x_2808) ;  /* 0xfffffffc00f09947 */ /* 0x010fea000383ffff */
[----:B------:R-:W-:Y:S05]  /*d6c0*/  BRA `(.L_x_2831) ;  /* 0xffffffec00807947 */ /* 0x000fea000383ffff */
.L_x_2810:
[----:B------:R-:W-:-:S07]  /*d6d0*/  SHF.L.U32 R4, R8, 0x1f, RZ ;  /* 0x0000001f08047819 */ /* 0x000fce00000006ff */
.L_x_2832:
[----:B----4-:R4:W1:Y:S02]  /*d6e0*/  SYNCS.PHASECHK.TRANS64.TRYWAIT P1, [R0+URZ+0x26820], R4 ;  /* 0x02682004000075a7 */ /* 0x010864000802017f */
[----:B-1----:R-:W-:Y:S05]  /*d6f0*/  @!P1 NANOSLEEP.SYNCS 0x989680 ;  /* 0x009896800000995d */ /* 0x002fea0003900000 */
[----:B------:R-:W1:Y:S02]  /*d700*/  @!P1 SYNCS.PHASECHK.TRANS64 P1, [R0+URZ+0x26820], R4 ;  /* 0x02682004000095a7 */ /* 0x000e64000802007f */
[----:B-1----:R-:W-:Y:S05]  /*d710*/  @!P1 BRA `(.L_x_2832) ;  /* 0xfffffffc00f09947 */ /* 0x002fea000383ffff */
[----:B------:R-:W-:Y:S05]  /*d720*/  BRA `(.L_x_2833) ;  /* 0xffffffec00e87947 */ /* 0x000fea000383ffff */
.L_x_2813:
[----:B-1----:R1:W4:Y:S02]  /*d730*/  SYNCS.PHASECHK.TRANS64.TRYWAIT P1, [R0+URZ+0x26840], R14 ;  /* 0x0268400e000075a7 */ /* 0x002324000802017f */
[----:B----4-:R-:W-:Y:S05]  /*d740*/  @!P1 NANOSLEEP.SYNCS 0x989680 ;  /* 0x009896800000995d */ /* 0x010fea0003900000 */
[----:B------:R-:W4:Y:S02]  /*d750*/  @!P1 SYNCS.PHASECHK.TRANS64 P1, [R0+URZ+0x26840], R14 ;  /* 0x0268400e000095a7 */ /* 0x000f24000802007f */
[----:B----4-:R-:W-:Y:S05]  /*d760*/  @!P1 BRA `(.L_x_2813) ;  /* 0xfffffffc00f09947 */ /* 0x010fea000383ffff */
[----:B------:R-:W-:Y:S05]  /*d770*/  BRA `(.L_x_2834) ;  /* 0xfffffff000807947 */ /* 0x000fea000383ffff */
.L_x_2815:
[----:B-1----:R1:W4:Y:S02]  /*d780*/  SYNCS.PHASECHK.TRANS64.TRYWAIT P1, [R0+URZ+0x26828], R14 ;  /* 0x0268280e000075a7 */ /* 0x002324000802017f */
[----:B----4-:R-:W-:Y:S05]  /*d790*/  @!P1 NANOSLEEP.SYNCS 0x989680 ;  /* 0x009896800000995d */ /* 0x010fea0003900000 */
[----:B------:R-:W4:Y:S02]  /*d7a0*/  @!P1 SYNCS.PHASECHK.TRANS64 P1, [R0+URZ+0x26828], R14 ;  /* 0x0268280e000095a7 */ /* 0x000f24000802007f */
[----:B----4-:R-:W-:Y:S05]  /*d7b0*/  @!P1 BRA `(.L_x_2815) ;  /* 0xfffffffc00f09947 */ /* 0x010fea000383ffff */
[----:B------:R-:W-:Y:S05]  /*d7c0*/  BRA `(.L_x_2835) ;  /* 0xfffffff000f47947 */ /* 0x000fea000383ffff */
.L_x_2817:
[----:B-1----:R1:W4:Y:S02]  /*d7d0*/  SYNCS.PHASECHK.TRANS64.TRYWAIT P0, [R4+URZ+0x26840], R3 ;  /* 0x02684003040075a7 */ /* 0x002324000800017f */
[----:B----4-:R-:W-:Y:S05]  /*d7e0*/  @!P0 NANOSLEEP.SYNCS 0x989680 ;  /* 0x009896800000895d */ /* 0x010fea0003900000 */
[----:B------:R-:W4:Y:S02]  /*d7f0*/  @!P0 SYNCS.PHASECHK.TRANS64 P0, [R4+URZ+0x26840], R3 ;  /* 0x02684003040085a7 */ /* 0x000f24000800007f */
[----:B----4-:R-:W-:Y:S05]  /*d800*/  @!P0 BRA `(.L_x_2817) ;  /* 0xfffffffc00f08947 */ /* 0x010fea000383ffff */
[----:B------:R-:W-:Y:S05]  /*d810*/  BRA `(.L_x_2836) ;  /* 0xfffffff400907947 */ /* 0x000fea000383ffff */
.L_x_2819:
[----:B------:R-:W-:Y:S01]  /*d820*/  BSSY B0, `(.L_x_2837) ;  /* 0x0000006000007945 */ /* 0x000fe20003800000 */
[----:B------:R-:W-:-:S07]  /*d830*/  MOV R15, 0xffffffff ;  /* 0xffffffff000f7802 */ /* 0x000fce0000000f00 */
[----:B------:R-:W-:Y:S05]  /*d840*/  WARPSYNC.COLLECTIVE R15, `(.L_x_2838) ;  /* 0x000000000f0c7348 */ /* 0x000fea0003c00000 */
[----:B------:R-:W-:Y:S02]  /*d850*/  ELECT P6, UR62, PT ;  /* 0x00000000003e782f */ /* 0x000fe400038c0000 */
[----:B------:R-:W-:Y:S01]  /*d860*/  MOV R14, UR62 ;  /* 0x0000003e000e7c02 */ /* 0x000fe20008000f00 */
[----:B------:R-:W-:Y:S10]  /*d870*/  ENDCOLLECTIVE ;  /* 0x000000000000791b */ /* 0x000ff40003800000 */
.L_x_2838:
[----:B------:R-:W-:Y:S05]  /*d880*/  BSYNC B0 ;  /* 0x0000000000007941 */ /* 0x000fea0003800000 */
.L_x_2837:
[----:B------:R-:W-:Y:S05]  /*d890*/  BRA `(.L_x_2839) ;  /* 0xfffffff8002c7947 */ /* 0x000fea000383ffff */
.L_x_2821:
[----:B-1----:R1:W2:Y:S02]  /*d8a0*/  SYNCS.PHASECHK.TRANS64.TRYWAIT P0, [R7+URZ], R4 ;  /* 0x00000004070075a7 */ /* 0x0022a4000800017f */
[----:B--2---:R-:W-:Y:S05]  /*d8b0*/  @!P0 NANOSLEEP.SYNCS 0x989680 ;  /* 0x009896800000895d */ /* 0x004fea0003900000 */
[----:B------:R-:W2:Y:S02]  /*d8c0*/  @!P0 SYNCS.PHASECHK.TRANS64 P0, [R7+URZ], R4 ;  /* 0x00000004070085a7 */ /* 0x000ea4000800007f */
[----:B--2---:R-:W-:Y:S05]  /*d8d0*/  @!P0 BRA `(.L_x_2821) ;  /* 0xfffffffc00f08947 */ /* 0x004fea000383ffff */
[----:B------:R-:W-:Y:S05]  /*d8e0*/  BRA `(.L_x_2840) ;  /* 0xfffffff8006c7947 */ /* 0x000fea000383ffff */
.L_x_2822:
[----:B--2---:R2:W3:Y:S02]  /*d8f0*/  SYNCS.PHASECHK.TRANS64.TRYWAIT P0, [R3+URZ], R2 ;  /* 0x00000002030075a7 */ /* 0x0044e4000800017f */
[----:B---3--:R-:W-:Y:S05]  /*d900*/  @!P0 NANOSLEEP.SYNCS 0x989680 ;  /* 0x009896800000895d */ /* 0x008fea0003900000 */
[----:B------:R-:W3:Y:S02]  /*d910*/  @!P0 SYNCS.PHASECHK.TRANS64 P0, [R3+URZ], R2 ;  /* 0x00000002030085a7 */ /* 0x000ee4000800007f */
[----:B---3--:R-:W-:Y:S05]  /*d920*/  @!P0 BRA `(.L_x_2822) ;  /* 0xfffffffc00f08947 */ /* 0x008fea000383ffff */
[----:B------:R-:W-:Y:S05]  /*d930*/  BRA `(.L_x_2841) ;  /* 0xfffffff800607947 */ /* 0x000fea000383ffff */
.L_x_2824:
[----:B--2---:R2:W3:Y:S02]  /*d940*/  SYNCS.PHASECHK.TRANS64.TRYWAIT P0, [R5+URZ], R4 ;  /* 0x00000004050075a7 */ /* 0x0044e4000800017f */
[----:B---3--:R-:W-:Y:S05]  /*d950*/  @!P0 NANOSLEEP.SYNCS 0x989680 ;  /* 0x009896800000895d */ /* 0x008fea0003900000 */
[----:B------:R-:W3:Y:S02]  /*d960*/  @!P0 SYNCS.PHASECHK.TRANS64 P0, [R5+URZ], R4 ;  /* 0x00000004050085a7 */ /* 0x000ee4000800007f */
[----:B---3--:R-:W-:Y:S05]  /*d970*/  @!P0 BRA `(.L_x_2824) ;  /* 0xfffffffc00f08947 */ /* 0x008fea000383ffff */
[----:B------:R-:W-:Y:S05]  /*d980*/  BRA `(.L_x_2842) ;  /* 0xfffffff800647947 */ /* 0x000fea000383ffff */
.L_x_2843:
        /* <DEDUP_REMOVED lines=15> */
.L_x_3739:


//--------------------- .text._ZN7cutlass13device_kernelIN5flash11enable_sm90INS1_16FlashAttnBwdSm90INS1_25CollectiveMainloopBwdSm90ILi2ELi2ELi2EN4cute5tupleIJNS5_1CILi1EEES8_S8_EEENS6_IJNS7_ILi96EEENS7_ILi128EEENS7_ILi64EEEEEENS_10bfloat16_tEfNS_4arch4Sm90ELb1ELb0ELb1ELb0ELb1ELb1ELb0ELb1ELi2ELi1ELi2ELi2ELb0EEENS1_24CollectiveEpilogueBwdGQAISD_fSG_Li256ELb0ELb1EEENS1_25SingleTileBwdLPTSchedulerILb0ELi128ELb1EEEEEEEEEvNT_6ParamsE --------------------------
	.section	.text._ZN7cutlass13device_kernelIN5flash11enable_sm90INS1_16FlashAttnBwdSm90INS1_25CollectiveMainloopBwdSm90ILi2ELi2ELi2EN4cute5tupleIJNS5_1CILi1EEES8_S8_EEENS6_IJNS7_ILi96EEENS7_ILi128EEENS7_ILi64EEEEEENS_10bfloat16_tEfNS_4arch4Sm90ELb1ELb0ELb1ELb0ELb1ELb1ELb0ELb1ELi2ELi1ELi2ELi2ELb0EEENS1_24CollectiveEpilogueBwdGQAISD_fSG_Li256ELb0ELb1EEENS1_25SingleTileBwdLPTSchedulerILb0ELi128ELb1EEEEEEEEEvNT_6ParamsE,"ax",@progbits
	.align	128
.text._ZN7cutlass13device_kernelIN5flash11enable_sm90INS1_16FlashAttnBwdSm90INS1_25CollectiveMainloopBwdSm90ILi2ELi2ELi2EN4cute5tupleIJNS5_1CILi1EEES8_S8_EEENS6_IJNS7_ILi96EEENS7_ILi128EEENS7_ILi64EEEEEENS_10bfloat16_tEfNS_4arch4Sm90ELb1ELb0ELb1ELb0ELb1ELb1ELb0ELb1ELi2ELi1ELi2ELi2ELb0EEENS1_24CollectiveEpilogueBwdGQAISD_fSG_Li256ELb0ELb1EEENS1_25SingleTileBwdLPTSchedulerILb0ELi128ELb1EEEEEEEEEvNT_6ParamsE:
        .type           _ZN7cutlass13device_kernelIN5flash11enable_sm90INS1_16FlashAttnBwdSm90INS1_25CollectiveMainloopBwdSm90ILi2ELi2ELi2EN4cute5tupleIJNS5_1CILi1EEES8_S8_EEENS6_IJNS7_ILi96EEENS7_ILi128EEENS7_ILi64EEEEEENS_10bfloat16_tEfNS_4arch4Sm90ELb1ELb0ELb1ELb0ELb1ELb1ELb0ELb1ELi2ELi1ELi2ELi2ELb0EEENS1_24CollectiveEpilogueBwdGQAISD_fSG_Li256ELb0ELb1EEENS1_25SingleTileBwdLPTSchedulerILb0ELi128ELb1EEEEEEEEEvNT_6ParamsE,@function
        .size           _ZN7cutlass13device_kernelIN5flash11enable_sm90INS1_16FlashAttnBwdSm90INS1_25CollectiveMainloopBwdSm90ILi2ELi2ELi2EN4cute5tupleIJNS5_1CILi1EEES8_S8_EEENS6_IJNS7_ILi96EEENS7_ILi128EEENS7_ILi64EEEEEENS_10bfloat16_tEfNS_4arch4Sm90ELb1ELb0ELb1ELb0ELb1ELb1ELb0ELb1ELi2ELi1ELi2ELi2ELb0EEENS1_24CollectiveEpilogueBwdGQAISD_fSG_Li256ELb0ELb1EEENS1_25SingleTileBwdLPTSchedulerILb0ELi128ELb1EEEEEEEEEvNT_6ParamsE,(.L_x_3740 - _ZN7cutlass13device_kernelIN5flash11enable_sm90INS1_16FlashAttnBwdSm90INS1_25CollectiveMainloopBwdSm90ILi2ELi2ELi2EN4cute5tupleIJNS5_1CILi1EEES8_S8_EEENS6_IJNS7_ILi96EEENS7_ILi128EEENS7_ILi64EEEEEENS_10bfloat16_tEfNS_4arch4Sm90ELb1ELb0ELb1ELb0ELb1ELb1ELb0ELb1ELi2ELi1ELi2ELi2ELb0EEENS1_24CollectiveEpilogueBwdGQAISD_fSG_Li256ELb0ELb1EEENS1_25SingleTileBwdLPTSchedulerILb0ELi128ELb1EEEEEEEEEvNT_6ParamsE)
        .other          _ZN7cutlass13device_kernelIN5flash11enable_sm90INS1_16FlashAttnBwdSm90INS1_25CollectiveMainloopBwdSm90ILi2ELi2ELi2EN4cute5tupleIJNS5_1CILi1EEES8_S8_EEENS6_IJNS7_ILi96EEENS7_ILi128EEENS7_ILi64EEEEEENS_10bfloat16_tEfNS_4arch4Sm90ELb1ELb0ELb1ELb0ELb1ELb1ELb0ELb1ELi2ELi1ELi2ELi2ELb0EEENS1_24CollectiveEpilogueBwdGQAISD_fSG_Li256ELb0ELb1EEENS1_25SingleTileBwdLPTSchedulerILb0ELi128ELb1EEEEEEEEEvNT_6ParamsE,@"STO_CUDA_ENTRY STV_DEFAULT"
_ZN7cutlass13device_kernelIN5flash11enable_sm90INS1_16FlashAttnBwdSm90INS1_25CollectiveMainloopBwdSm90ILi2ELi2ELi2EN4cute5tupleIJNS5_1CILi1EEES8_S8_EEENS6_IJNS7_ILi96EEENS7_ILi128EEENS7_ILi64EEEEEENS_10bfloat16_tEfNS_4arch4Sm90ELb1ELb0ELb1ELb0ELb1ELb1ELb0ELb1ELi2ELi1ELi2ELi2ELb0EEENS1_24CollectiveEpilogueBwdGQAISD_fSG_Li256ELb0ELb1EEENS1_25SingleTileBwdLPTSchedulerILb0ELi128ELb1EEEEEEEEEvNT_6ParamsE:
        /* <DEDUP_REMOVED lines=23> */
.L_x_2845:
[----:B------:R-:W-:Y:S05]  /*0170*/  BSYNC B0 ;  /* 0x0000000000007941 */ /* 0x000fea0003800000 */
.L_x_2844:
        /* <DEDUP_REMOVED lines=34> */
.L_x_2846:
        /* <DEDUP_REMOVED lines=22> */
.L_x_2847:
        /* <DEDUP_REMOVED lines=9> */
.L_x_2850:
        /* <DEDUP_REMOVED lines=32> */
.L_x_2851:
[----:B------:R-:W-:Y:S01]  /*0790*/  ULDC UR7, c[0x0][0x8cc] ;  /* 0x0002330000077ab9 */ /* 0x000fe20000000800 */
[----:B------:R-:W-:Y:S01]  /*07a0*/  UMOV UR38, UR10 ;  /* 0x0000000a00267c82 */ /* 0x000fe20008000000 */
[----:B------:R-:W-:-:S11]  /*07b0*/  UISETP.NE.AND UP0, UPT, UR7, 0x1, UPT ;  /* 0x000000010700788c */ /* 0x000fd6000bf05270 */
[----:B------:R-:W-:Y:S02]  /*07c0*/  @UP0 ULDC.64 UR8, c[0x0][0x8d0] ;  /* 0x0002340000080ab9 */ /* 0x000fe40000000a00 */
[----:B------:R-:W-:-:S04]  /*07d0*/  UIMAD.WIDE.U32 UR4, UR10, UR8, URZ ;  /* 0x000000080a0472a5 */ /* 0x000fc8000f8e003f */
[----:B------:R-:W-:-:S04]  /*07e0*/  @UP0 USHF.R.U32.HI UR38, URZ, UR9, UR5 ;  /* 0x000000093f260299 */ /* 0x000fc80008011605 */
[----:B------:R-:W-:-:S12]  /*07f0*/  UIMAD UR4, UR38, UR7, URZ ;  /* 0x00000007260472a4 */ /* 0x000fd8000f8e023f */
.L_x_2852:
[----:B------:R-:W-:Y:S01]  /*0800*/  ULDC UR40, c[0x0][0x8c0] ;  /* 0x0002300000287ab9 */ /* 0x000fe20000000800 */
[----:B------:R-:W-:Y:S01]  /*0810*/  UIADD3 UR4, UR10, -UR4, URZ ;  /* 0x800000040a047290 */ /* 0x000fe2000fffe03f */
[----:B------:R-:W1:Y:S01]  /*0820*/  LDC R0, c[0x0][0x8b4] ;  /* 0x00022d00ff007b82 */ /* 0x000e620000000800 */
[----:B------:R-:W-:Y:S01]  /*0830*/  UISETP.NE.AND UP0, UPT, UR40, 0x1, UPT ;  /* 0x000000012800788c */ /* 0x000fe2000bf05270 */
[----:B------:R-:W-:Y:S02]  /*0840*/  ULDC UR5, c[0x0][0x8cc] ;  /* 0x0002330000057ab9 */ /* 0x000fe40000000800 */
[----:B------:R-:W-:-:S08]  /*0850*/  UIMAD UR6, UR6, UR5, UR4 ;  /* 0x00000005060672a4 */ /* 0x000fd0000f8e0204 */
[----:B------:R-:W-:Y:S01]  /*0860*/  @UP0 ULDC UR4, c[0x0][0x8c4] ;  /* 0x0002310000040ab9 */ /* 0x000fe20000000800 */
[----:B------:R-:W-:Y:S01]  /*0870*/  @UP0 ULDC UR7, c[0x0][0x8c8] ;  /* 0x0002320000070ab9 */ /* 0x000fe20000000800 */
[----:B------:R-:W-:Y:S02]  /*0880*/  UIMAD.WIDE.U32 UR4, UR6, UR4, URZ ;  /* 0x00000004060472a5 */ /* 0x000fe4000f8e003f */
[----:B------:R-:W-:Y:S02]  /*0890*/  UMOV UR39, UR6 ;  /* 0x0000000600277c82 */ /* 0x000fe40008000000 */
[----:B------:R-:W-:Y:S02]  /*08a0*/  @UP0 USHF.R.U32.HI UR39, URZ, UR7, UR5 ;  /* 0x000000073f270299 */ /* 0x000fe40008011605 */
[----:B------:R-:W-:Y:S02]  /*08b0*/  ULOP3.LUT UR5, URZ, UR38, URZ, 0x33, !UPT ;  /* 0x000000263f057292 */ /* 0x000fe4000f8e333f */
[----:B------:R-:W-:-:S02]  /*08c0*/  UIADD3 UR4, -UR39, URZ, URZ ;  /* 0x0000003f27047290 */ /* 0x000fc4000fffe13f */
[----:B------:R-:W-:Y:S02]  /*08d0*/  ISETP.LE.AND P0, PT, RZ, UR39, PT ;  /* 0x00000027ff007c0c */ /* 0x000fe4000bf03270 */
[----:B------:R-:W-:Y:S01]  /*08e0*/  UIMAD UR40, UR40, UR4, UR6 ;  /* 0x00000004282872a4 */ /* 0x000fe2000f8e0206 */
[----:B-1----:R-:W-:-:S10]  /*08f0*/  VIADD R19, R0, UR5 ;  /* 0x0000000500137c36 */ /* 0x002fd40008000000 */
[----:B------:R-:W-:Y:S05]  /*0900*/  @!P0 BRA `(.L_x_2853) ;  /* 0x000000d8003c8947 */ /* 0x000fea0003800000 */
[----:B------:R-:W1:Y:S01]  /*0910*/  LDC R0, c[0x0][0x280] ;  /* 0x0000a000ff007b82 */ /* 0x000e620000000800 */
[----:B------:R-:W-:Y:S01]  /*0920*/  ULDC UR4, c[0x0][0x290] ;  /* 0x0000a40000047ab9 */ /* 0x000fe20000000800 */
[----:B------:R-:W-:Y:S02]  /*0930*/  PLOP3.LUT P0, PT, PT, PT, PT, 0x80, 0x0 ;  /* 0x000000000000781c */ /* 0x000fe40003f0f070 */
[----:B------:R-:W-:Y:S02]  /*0940*/  CS2R R120, SRZ ;  /* 0x0000000000787805 */ /* 0x000fe4000001ff00 */
[----:B------:R-:W-:Y:S02]  /*0950*/  CS2R R152, SRZ ;  /* 0x0000000000987805 */ /* 0x000fe4000001ff00 */
[----:B------:R-:W-:Y:S02]  /*0960*/  CS2R R122, SRZ ;  /* 0x00000000007a7805 */ /* 0x000fe4000001ff00 */
[----:B------:R-:W-:-:S02]  /*0970*/  CS2R R124, SRZ ;  /* 0x00000000007c7805 */ /* 0x000fc4000001ff00 */
[----:B------:R-:W-:Y:S01]  /*0980*/  CS2R R126, SRZ ;  /* 0x00000000007e7805 */ /* 0x000fe2000001ff00 */
[----:B------:R-:W2:Y:S01]  /*0990*/  LDC R3, c[0x0][0x74c] ;  /* 0x0001d300ff037b82 */ /* 0x000ea20000000800 */
        /* <DEDUP_REMOVED lines=15> */
[----:B-1----:R-:W-:Y:S01]  /*0a90*/  IMAD R2, R19, 0x80, R0 ;  /* 0x0000008013027824 */ /* 0x002fe200078e0200 */
[----:B------:R-:W-:Y:S02]  /*0aa0*/  IADD3 R0, R0, 0x5f, RZ ;  /* 0x0000005f00007810 */ /* 0x000fe40007ffe0ff */
[----:B------:R-:W-:-:S02]  /*0ab0*/  CS2R R160, SRZ ;  /* 0x0000000000a07805 */ /* 0x000fc4000001ff00 */
[----:B------:R-:W-:Y:S02]  /*0ac0*/  CS2R R162, SRZ ;  /* 0x0000000000a27805 */ /* 0x000fe4000001ff00 */
[----:B------:R-:W-:Y:S02]  /*0ad0*/  CS2R R164, SRZ ;  /* 0x0000000000a47805 */ /* 0x000fe4000001ff00 */
[----:B------:R-:W-:Y:S01]  /*0ae0*/  CS2R R166, SRZ ;  /* 0x0000000000a67805 */ /* 0x000fe2000001ff00 */
[----:B------:R-:W-:Y:S01]  /*0af0*/  IMAD.HI R0, R0, 0x2aaaaaab, RZ ;  /* 0x2aaaaaab00007827 */ /* 0x000fe200078e02ff */
[----:B------:R-:W-:Y:S02]  /*0b00*/  CS2R R168, SRZ ;  /* 0x0000000000a87805 */ /* 0x000fe4000001ff00 */
[----:B--2---:R-:W-:Y:S02]  /*0b10*/  IADD3 R2, R2, -UR4, -R3 ;  /* 0x8000000402027c10 */ /* 0x004fe4000fffe803 */
[----:B------:R-:W-:-:S02]  /*0b20*/  CS2R R170, SRZ ;  /* 0x0000000000aa7805 */ /* 0x000fc4000001ff00 */
[----:B------:R-:W-:Y:S02]  /*0b30*/  CS2R R172, SRZ ;  /* 0x0000000000ac7805 */ /* 0x000fe4000001ff00 */
[----:B------:R-:W-:Y:S02]  /*0b40*/  SHF.R.U32.HI R3, RZ, 0x1f, R0 ;  /* 0x0000001fff037819 */ /* 0x000fe40000011600 */
[----:B------:R-:W-:Y:S01]  /*0b50*/  CS2R R174, SRZ ;  /* 0x0000000000ae7805 */ /* 0x000fe2000001ff00 */
[----:B------:R-:W-:Y:S01]  /*0b60*/  IMAD.HI R2, R2, 0x2aaaaaab, RZ ;  /* 0x2aaaaaab02027827 */ /* 0x000fe200078e02ff */
[----:B------:R-:W-:Y:S02]  /*0b70*/  CS2R R176, SRZ ;  /* 0x0000000000b07805 */ /* 0x000fe4000001ff00 */
[----:B------:R-:W-:Y:S02]  /*0b80*/  LEA.HI.SX32 R4, R0, R3, 0x1c ;  /* 0x0000000300047211 */ /* 0x000fe400078fe2ff */
[----:B------:R-:W-:-:S02]  /*0b90*/  CS2R R178, SRZ ;  /* 0x0000000000b27805 */ /* 0x000fc4000001ff00 */
[----:B------:R-:W-:Y:S02]  /*0ba0*/  CS2R R180, SRZ ;  /* 0x0000000000b47805 */ /* 0x000fe4000001ff00 */
[----:B------:R-:W-:Y:S02]  /*0bb0*/  SHF.R.U32.HI R5, RZ, 0x1f, R2 ;  /* 0x0000001fff057819 */ /* 0x000fe40000011602 */
[----:B------:R-:W-:Y:S01]  /*0bc0*/  CS2R R182, SRZ ;  /* 0x0000000000b67805 */ /* 0x000fe2000001ff00 */
[----:B------:R1:W-:Y:S01]  /*0bd0*/  STL [R1+0x30], R4 ;  /* 0x0000300401007387 */ /* 0x0003e20000100800 */
[----:B------:R-:W-:-:S04]  /*0be0*/  LEA.HI.SX32 R5, R2, R5, 0x1c ;  /* 0x0000000502057211 */ /* 0x000fc800078fe2ff */
        /* <DEDUP_REMOVED lines=24> */
.L_x_2856:
        /* <DEDUP_REMOVED lines=15> */
.L_x_2855:
        /* <DEDUP_REMOVED lines=22> */
.L_x_2858:
        /* <DEDUP_REMOVED lines=15> */
.L_x_2857:
[----:B------:R-:W-:Y:S01]  /*10b0*/  SHF.R.S32.HI R7, RZ, 0x1f, R18 ;  /* 0x0000001fff077819 */ /* 0x000fe20000011412 */
[----:B------:R-:W-:-:S03]  /*10c0*/  UMOV UR4, 0xffffffff ;  /* 0xffffffff00047882 */ /* 0x000fc60000000000 */
[----:B------:R-:W-:-:S04]  /*10d0*/  LEA.HI R0, R7, R18, RZ, 0x7 ;  /* 0x0000001207007211 */ /* 0x000fc800078f38ff */
[----:B------:R-:W-:Y:S01]  /*10e0*/  SHF.R.S32.HI R13, RZ, 0x7, R0 ;  /* 0x00000007ff0d7819 */ /* 0x000fe20000011400 */
[----:B------:R-:W-:Y:S06]  /*10f0*/  BRA.DIV UR4, `(.L_x_2859) ;  /* 0x000000d204487947 */ /* 0x000fec000b800000 */
[----:B------:R1:W2:Y:S02]  /*1100*/  SHFL.IDX PT, R14, R13, RZ, 0x1f ;  /* 0x00001fff0d0e7589 */ /* 0x0002a400000e0000 */
.L_x_2975:
        /* <DEDUP_REMOVED lines=10> */
.L_x_2860:
        /* <DEDUP_REMOVED lines=10> */
[----:B--2---:R-:W-:Y:S01]  /*1250*/  LEA.HI R2, R14, R14, RZ, 0x1 ;  /* 0x0000000e0e027211 */ /* 0x004fe200078f08ff */
[----:B------:R-:W-:Y:S01]  /*1260*/  IMAD.IADD R6, R6, 0x1, -R9 ;  /* 0x0000000106067824 */ /* 0x000fe200078e0a09 */
[----:B-1-3--:R-:W-:Y:S02]  /*1270*/  IADD3 R10, -R11, 0x7f, R10 ;  /* 0x0000007f0b0a7810 */ /* 0x00afe40007ffe10a */
[----:B------:R-:W-:Y:S01]  /*1280*/  LOP3.LUT R5, R2, 0xfffffffe, RZ, 0xc0, !PT ;  /* 0xfffffffe02057812 */ /* 0x000fe200078ec0ff */
[----:B------:R-:W-:Y:S01]  /*1290*/  IMAD R6, R13, 0xc, R6 ;  /* 0x0000000c0d067824 */ /* 0x000fe200078e0206 */
[----:B------:R-:W-:Y:S01]  /*12a0*/  SHF.R.U32.HI R3, RZ, 0x3, R3 ;  /* 0x00000003ff037819 */ /* 0x000fe20000011603 */
[----:B------:R-:W-:-:S02]  /*12b0*/  IMAD R10, R19, 0x80, R10 ;  /* 0x00000080130a7824 */ /* 0x000fc400078e020a */
[----:B------:R-:W-:Y:S01]  /*12c0*/  IMAD.IADD R5, R14, 0x1, -R5 ;  /* 0x000000010e057824 */ /* 0x000fe200078e0a05 */
[----:B------:R-:W-:Y:S01]  /*12d0*/  LOP3.LUT R3, R4, R3, RZ, 0x3c, !PT ;  /* 0x0000000304037212 */ /* 0x000fe200078e3cff */
[----:B------:R-:W2:Y:S01]  /*12e0*/  LDL R14, [R1+0x30] ;  /* 0x00003000010e7983 */ /* 0x000ea20000100800 */
[----:B------:R-:W-:Y:S02]  /*12f0*/  IADD3 R10, R10, -UR4, RZ ;  /* 0x800000040a0a7c10 */ /* 0x000fe4000fffe0ff */
[----:B------:R-:W-:Y:S02]  /*1300*/  LEA R2, R6, R3, 0x9 ;  /* 0x0000000306027211 */ /* 0x000fe400078e48ff */
[----:B------:R-:W-:Y:S01]  /*1310*/  LOP3.LUT R3, R0, 0xffffff80, RZ, 0xc0, !PT ;  /* 0xffffff8000037812 */ /* 0x000fe200078ec0ff */
[----:B------:R-:W-:-:S03]  /*1320*/  IMAD.HI R10, R10, 0x2aaaaaab, RZ ;  /* 0x2aaaaaab0a0a7827 */ /* 0x000fc600078e02ff */
[----:B------:R-:W-:Y:S02]  /*1330*/  IADD3 R6, R18, -R3, RZ ;  /* 0x8000000312067210 */ /* 0x000fe40007ffe0ff */
[----:B------:R-:W-:Y:S02]  /*1340*/  SHF.R.U32.HI R9, RZ, 0x1f, R10 ;  /* 0x0000001fff097819 */ /* 0x000fe4000001160a */
[--C-:B------:R-:W-:Y:S02]  /*1350*/  SHF.R.S32.HI R12, RZ, 0x1f, R6.reuse ;  /* 0x0000001fff0c7819 */ /* 0x100fe40000011406 */
[----:B------:R-:W-:Y:S02]  /*1360*/  LEA.HI.SX32 R9, R10, R9, 0x1c ;  /* 0x000000090a097211 */ /* 0x000fe400078fe2ff */
[----:B------:R-:W-:Y:S01]  /*1370*/  LEA.HI R10, R12, R6, RZ, 0x2 ;  /* 0x000000060c0a7211 */ /* 0x000fe200078f10ff */
[----:B------:R1:W-:Y:S04]  /*1380*/  STL [R1+0x1c], R2 ;  /* 0x00001c0201007387 */ /* 0x0003e80000100800 */
[----:B------:R3:W-:Y:S04]  /*1390*/  STL [R1+0x18], R12 ;  /* 0x0000180c01007387 */ /* 0x0007e80000100800 */
[----:B------:R3:W-:Y:S01]  /*13a0*/  STL [R1+0x10], R10 ;  /* 0x0000100a01007387 */ /* 0x0007e20000100800 */
[----:B-1----:R-:W-:Y:S01]  /*13b0*/  IMAD R2, R13, 0x300, R6 ;  /* 0x000003000d027824 */ /* 0x002fe200078e0206 */
[----:B------:R-:W-:-:S03]  /*13c0*/  LOP3.LUT R3, R10, 0xfffffffc, RZ, 0xc0, !PT ;  /* 0xfffffffc0a037812 */ /* 0x000fc600078ec0ff */
        /* <DEDUP_REMOVED lines=35> */
[----:B------:R-:W-:Y:S01]  /*1600*/  IMAD R2, R2, 0x4, R17 ;  /* 0x0000000402027824 */ /* 0x000fe200078e0211 */
[----:B------:R-:W-:Y:S02]  /*1610*/  IADD3 R3, R6, -R3, RZ ;  /* 0x8000000306037210 */ /* 0x000fe40007ffe0ff */
[----:B--2---:R-:W-:-:S04]  /*1620*/  VIADDMNMX R237, R9, 0x1, R14, PT ;  /* 0x0000000109ed7846 */ /* 0x004fc8000380010e */
[----:B------:R-:W-:-:S13]  /*1630*/  ISETP.GE.AND P0, PT, R16, R237, PT ;  /* 0x000000ed1000720c */ /* 0x000fda0003f06270 */
[----:B---3--:R-:W-:Y:S05]  /*1640*/  @P0 BRA `(.L_x_2862) ;  /* 0x0000004000ec0947 */ /* 0x008fea0003800000 */
        /* <DEDUP_REMOVED lines=88> */
.L_x_2873:
[----:B-1----:R-:W2:Y:S02]  /*1bd0*/  LDL R6, [R1+0xc] ;  /* 0x00000c0001067983 */ /* 0x002ea40000100800 */
[----:B--2---:R-:W-:-:S04]  /*1be0*/  LOP3.LUT R6, R6, 0x1, RZ, 0xfc, !PT ;  /* 0x0000000106067812 */ /* 0x004fc800078efcff */
[----:B------:R-:W-:-:S13]  /*1bf0*/  ISETP.NE.AND P0, PT, R6, 0x3, PT ;  /* 0x000000030600780c */ /* 0x000fda0003f05270 */
[----:B------:R-:W-:Y:S05]  /*1c00*/  @!P0 BRA `(.L_x_2863) ;  /* 0x0000000000048947 */ /* 0x000fea0003800000 */
[----:B------:R-:W-:Y:S01]  /*1c10*/  BPT.TRAP 0x1 ;  /* 0x000000040000795c */ /* 0x000fe20000300000 */
.L_x_2863:
[----:B------:R-:W-:Y:S01]  /*1c20*/  IMAD R6, R0, 0x8, R17 ;  /* 0x0000000800067824 */ /* 0x000fe200078e0211 */
[----:B------:R-:W-:-:S04]  /*1c30*/  SHF.L.U32 R21, R4, 0x1f, RZ ;  /* 0x0000001f04157819 */ /* 0x000fc800000006ff */
[----:B------:R1:W2:Y:S01]  /*1c40*/  SYNCS.PHASECHK.TRANS64.TRYWAIT P1, [R6+URZ+0x26810], R21 ;  /* 0x02681015060075a7 */ /* 0x0002a2000802017f */
[----:B------:R-:W-:Y:S05]  /*1c50*/  @!P0 BRA `(.L_x_2864) ;  /* 0x0000000000048947 */ /* 0x000fea0003800000 */
[----:B------:R-:W-:Y:S01]  /*1c60*/  BPT.TRAP 0x1 ;  /* 0x000000040000795c */ /* 0x000fe20000300000 */
.L_x_2864:
[----:B------:R-:W-:-:S04]  /*1c70*/  IADD3 R7, R17, 0xe000, RZ ;  /* 0x0000e00011077810 */ /* 0x000fc80007ffe0ff */
[----:B------:R-:W-:-:S04]  /*1c80*/  SHF.R.U32.HI R7, RZ, 0x4, R7 ;  /* 0x00000004ff077819 */ /* 0x000fc80000011607 */
[----:B------:R-:W-:Y:S01]  /*1c90*/  LOP3.LUT R7, R7, 0x3fff, RZ, 0xc0, !PT ;  /* 0x00003fff07077812 */ /* 0x000fe200078ec0ff */
[----:B--2---:R-:W-:Y:S06]  /*1ca0*/  @P1 BRA `(.L_x_2865) ;  /* 0x0000000000081947 */ /* 0x004fec0003800000 */
[----:B------:R-:W2:Y:S02]  /*1cb0*/  SYNCS.PHASECHK.TRANS64.TRYWAIT P1, [R6+URZ+0x26810], R21 ;  /* 0x02681015060075a7 */ /* 0x000ea4000802017f */
[----:B--2---:R-:W-:Y:S05]  /*1cc0*/  @!P1 BRA `(.L_x_2866) ;  /* 0x000000c400849947 */ /* 0x004fea0003800000 */
.L_x_2865:
        /* <DEDUP_REMOVED lines=58> */
.L_x_2867:
[----:B------:R1:W1:Y:S01]  /*2070*/  SYNCS.PHASECHK.TRANS64.TRYWAIT P1, [R6+URZ+0x26830], R21 ;  /* 0x02683015060075a7 */ /* 0x000262000802017f */
[----:B------:R-:W-:Y:S05]  /*2080*/  @!P0 BRA `(.L_x_2868) ;  /* 0x0000000000048947 */ /* 0x000fea0003800000 */
[----:B------:R-:W-:Y:S01]  /*2090*/  BPT.TRAP 0x1 ;  /* 0x000000040000795c */ /* 0x000fe20000300000 */
.L_x_2868:
[----:B------:R-:W-:-:S04]  /*20a0*/  IADD3 R12, R17, 0x14000, RZ ;  /* 0x00014000110c7810 */ /* 0x000fc80007ffe0ff */
[----:B------:R-:W-:-:S04]  /*20b0*/  SHF.R.U32.HI R12, RZ, 0x4, R12 ;  /* 0x00000004ff0c7819 */ /* 0x000fc8000001160c */
[----:B------:R-:W-:-:S04]  /*20c0*/  LOP3.LUT R12, R12, 0x3fff, RZ, 0xc0, !PT ;  /* 0x00003fff0c0c7812 */ /* 0x000fc800078ec0ff */
[----:B------:R-:W-:Y:S01]  /*20d0*/  LOP3.LUT R19, R12, 0x10000, RZ, 0xfc, !PT ;  /* 0x000100000c137812 */ /* 0x000fe200078efcff */
[----:B-1----:R-:W-:Y:S06]  /*20e0*/  @P1 BRA `(.L_x_2869) ;  /* 0x0000000000081947 */ /* 0x002fec0003800000 */
[----:B------:R-:W1:Y:S02]  /*20f0*/  SYNCS.PHASECHK.TRANS64.TRYWAIT P1, [R6+URZ+0x26830], R21 ;  /* 0x02683015060075a7 */ /* 0x000e64000802017f */
[----:B-1----:R-:W-:Y:S05]  /*2100*/  @!P1 BRA `(.L_x_2870) ;  /* 0x000000c000889947 */ /* 0x002fea0003800000 */
.L_x_2869:
        /* <DEDUP_REMOVED lines=98> */
[----:B------:R-:W-:Y:S01]  /*2730*/  FMUL.FTZ R196, R118, UR10 ;  /* 0x0000000a76c47c20 */ /* 0x000fe20008410000 */
[----:B------:R-:W1:Y:S01]  /*2740*/  MUFU.TANH R185, R185 ;  /* 0x000000b900b97308 */ /* 0x000e620000002400 */
[----:B--2---:R-:W-:Y:S01]  /*2750*/  FSEL R96, R85, -INF , !P6 ;  /* 0xff80000055607808 */ /* 0x004fe20007000000 */
[----:B------:R-:W-:Y:S01]  /*2760*/  VIADD R118, R9, 0xc ;  /* 0x0000000c09767836 */ /* 0x000fe20000000000 */
[----:B------:R-:W-:Y:S01]  /*2770*/  ISETP.GT.AND P6, PT, R103, 0x39, PT ;  /* 0x000000396700780c */ /* 0x000fe20003fc4270 */
[----:B------:R-:W-:Y:S01]  /*2780*/  IMAD R236, R0, 0x300, R12 ;  /* 0x0000030000ec7824 */ /* 0x000fe200078e020c */
[----:B------:R-:W-:Y:S01]  /*2790*/  SHFL.IDX PT, R227, R15, R199, 0x1f ;  /* 0x00001fc70fe37589 */ /* 0x000fe200000e0000 */
[----:B------:R-:W-:-:S02]  /*27a0*/  FMUL.FTZ R115, R115, UR10 ;  /* 0x0000000a73737c20 */ /* 0x000fc40008410000 */
[----:B------:R-:W2:Y:S01]  /*27b0*/  MUFU.TANH R19, R19 ;  /* 0x0000001300137308 */ /* 0x000ea20000002400 */
[----:B----4-:R-:W-:Y:S01]  /*27c0*/  FSEL R97, R86, -INF , !P5 ;  /* 0xff80000056617808 */ /* 0x010fe20006800000 */
[----:B------:R-:W4:Y:S01]  /*27d0*/  SHFL.IDX PT, R225, R15, R118, 0x1f ;  /* 0x00001f760fe17589 */ /* 0x000f2200000e0000 */
[----:B------:R-:W-:-:S05]  /*27e0*/  ISETP.GT.AND P5, PT, R193, RZ, PT ;  /* 0x000000ffc100720c */ /* 0x000fca0003fa4270 */
[----:B------:R-:W5:Y:S01]  /*27f0*/  MUFU.TANH R186, R186 ;  /* 0x000000ba00ba7308 */ /* 0x000f620000002400 */
[----:B-1----:R-:W-:Y:S02]  /*2800*/  FSEL R100, R185, -INF , !P4 ;  /* 0xff800000b9647808 */ /* 0x002fe40006000000 */
[----:B------:R-:W-:-:S05]  /*2810*/  ISETP.GT.AND P4, PT, R193, 0x1, PT ;  /* 0x00000001c100780c */ /* 0x000fca0003f84270 */
[----:B------:R-:W1:Y:S01]  /*2820*/  MUFU.TANH R20, R20 ;  /* 0x0000001400147308 */ /* 0x000e620000002400 */
[----:B------:R-:W-:Y:S02]  /*2830*/  WARPGROUP.DEPBAR.LE gsb0, 0x0 ;  /* 0x00008000000079c5 */ /* 0x000fe40000010000 */
[----:B------:R-:W-:Y:S01]  /*2840*/  WARPGROUP.ARRIVE ;  /* 0x00000000000079c5 */ /* 0x000fe20000000000 */
[C---:B--2---:R-:W-:Y:S01]  /*2850*/  FSEL R226, R19.reuse, -INF , !P5 ;  /* 0xff80000013e27808 */ /* 0x044fe20006800000 */
[----:B------:R-:W-:Y:S01]  /*2860*/  FFMA.FTZ R19, -R19, R19, 1 ;  /* 0x3f80000013137423 */ /* 0x000fe20000010113 */
[C---:B------:R-:W-:Y:S02]  /*2870*/  ISETP.GT.AND P5, PT, R193.reuse, 0x9, PT ;  /* 0x00000009c100780c */ /* 0x040fe40003fa4270 */
[----:B------:R-:W2:Y:S01]  /*2880*/  MUFU.TANH R23, R23 ;  /* 0x0000001700177308 */ /* 0x000ea20000002400 */
[----:B------:R-:W-:Y:S01]  /*2890*/  HGMMA.64x96x16.F32.BF16 R24, gdesc[UR4], R24, gsb0 ;  /* 0x01600000041879f0 */ /* 0x000fe20008001818 */
[----:B------:R-:W-:Y:S01]  /*28a0*/  UIADD3 UR6, UR8, 0x4, URZ ;  /* 0x0000000408067890 */ /* 0x000fe2000fffe03f */
[----:B-----5:R-:W-:Y:S01]  /*28b0*/  FSEL R223, R186, -INF , !P6 ;  /* 0xff800000badf7808 */ /* 0x020fe20007000000 */
[----:B------:R-:W-:Y:S01]  /*28c0*/  UIADD3 UR4, UR9, 0x4, URZ ;  /* 0x0000000409047890 */ /* 0x000fe2000fffe03f */
[----:B------:R-:W-:Y:S01]  /*28d0*/  ISETP.GT.AND P6, PT, R193, 0x8, PT ;  /* 0x00000008c100780c */ /* 0x000fe20003fc4270 */
[----:B------:R-:W-:Y:S01]  /*28e0*/  UMOV UR7, 0x40000040 ;  /* 0x4000004000077882 */ /* 0x000fe20000000000 */
[----:B------:R-:W-:Y:S01]  /*28f0*/  UMOV UR5, 0x40000040 ;  /* 0x4000004000057882 */ /* 0x000fe20000000000 */
[----:B------:R-:W5:Y:S01]  /*2900*/  MUFU.TANH R72, R72 ;  /* 0x0000004800487308 */ /* 0x000f620000002400 */
[----:B-1----:R-:W-:-:S02]  /*2910*/  FSEL R224, R20, -INF , !P4 ;  /* 0xff80000014e07808 */ /* 0x002fc40006000000 */
[----:B------:R-:W-:-:S05]  /*2920*/  ISETP.GT.AND P4, PT, R193, 0x10, PT ;  /* 0x00000010c100780c */ /* 0x000fca0003f84270 */
[----:B------:R-:W1:Y:S01]  /*2930*/  MUFU.TANH R75, R75 ;  /* 0x0000004b004b7308 */ /* 0x000e620000002400 */
[----:B--2---:R-:W-:Y:S02]  /*2940*/  FSEL R219, R23, -INF , !P6 ;  /* 0xff80000017db7808 */ /* 0x004fe40007000000 */
[----:B------:R-:W-:-:S05]  /*2950*/  ISETP.GT.AND P6, PT, R193, 0x11, PT ;  /* 0x00000011c100780c */ /* 0x000fca0003fc4270 */
[----:B------:R-:W2:Y:S01]  /*2960*/  MUFU.TANH R21, R21 ;  /* 0x0000001500157308 */ /* 0x000ea20000002400 */
[----:B-----5:R-:W-:Y:S02]  /*2970*/  FSEL R221, R72, -INF , !P5 ;  /* 0xff80000048dd7808 */ /* 0x020fe40006800000 */
[----:B------:R-:W-:-:S05]  /*2980*/  ISETP.GT.AND P5, PT, R193, 0x18, PT ;  /* 0x00000018c100780c */ /* 0x000fca0003fa4270 */
[----:B------:R-:W5:Y:S01]  /*2990*/  MUFU.TANH R76, R76 ;  /* 0x0000004c004c7308 */ /* 0x000f620000002400 */
[----:B-1----:R-:W-:Y:S02]  /*29a0*/  FSEL R209, R75, -INF , !P4 ;  /* 0xff8000004bd17808 */ /* 0x002fe40006000000 */
        /* <DEDUP_REMOVED lines=24> */
[----:B------:R-:W-:Y:S01]  /*2b30*/  ISETP.GT.AND P5, PT, R193, 0x30, PT ;  /* 0x00000030c100780c */ /* 0x000fe20003fa4270 */
[----:B------:R-:W-:Y:S02]  /*2b40*/  WARPGROUP.DEPBAR.LE gsb0, 0x0 ;  /* 0x00008000000079c5 */ /* 0x000fe40000010000 */
[----:B------:R-:W-:Y:S02]  /*2b50*/  WARPGROUP.ARRIVE ;  /* 0x00000000000079c5 */ /* 0x000fe40000000000 */
[----:B------:R-:W5:Y:S01]  /*2b60*/  MUFU.TANH R88, R88 ;  /* 0x0000005800587308 */ /* 0x000f620000002400 */
[----:B-1----:R-:W-:Y:S02]  /*2b70*/  FSEL R206, R81, -INF , !P2 ;  /* 0xff80000051ce7808 */ /* 0x002fe40005000000 */
[----:B------:R-:W-:Y:S01]  /*2b80*/  ISETP.GT.AND P2, PT, R103, 0x31, PT ;  /* 0x000000316700780c */ /* 0x000fe20003f44270 */
[----:B------:R-:W-:Y:S01]  /*2b90*/  HGMMA.64x96x16.F32.BF16 R24, gdesc[UR4], R24, gsb0 ;  /* 0x01600000041879f0 */ /* 0x000fe20008001818 */
[----:B------:R-:W-:Y:S01]  /*2ba0*/  UIADD3 UR6, UR8, 0x6, URZ ;  /* 0x0000000608067890 */ /* 0x000fe2000fffe03f */
[----:B--2---:R-:W-:Y:S01]  /*2bb0*/  FSEL R204, R87, -INF , !P4 ;  /* 0xff80000057cc7808 */ /* 0x004fe20006000000 */
[----:B------:R-:W-:Y:S01]  /*2bc0*/  UIADD3 UR4, UR9, 0x6, URZ ;  /* 0x0000000609047890 */ /* 0x000fe2000fffe03f */
[----:B------:R-:W1:Y:S01]  /*2bd0*/  MUFU.TANH R89, R89 ;  /* 0x0000005900597308 */ /* 0x000e620000002400 */
[----:B------:R-:W-:Y:S01]  /*2be0*/  UMOV UR7, 0x40000040 ;  /* 0x4000004000077882 */ /* 0x000fe20000000000 */
[----:B------:R-:W-:Y:S01]  /*2bf0*/  UMOV UR5, 0x40000040 ;  /* 0x4000004000057882 */ /* 0x000fe20000000000 */
        /* <DEDUP_REMOVED lines=35> */
[----:B--2---:R-:W-:Y:S01]  /*2e30*/  FSEL R214, R106, -INF , !P2 ;  /* 0xff8000006ad67808 */ /* 0x004fe20005000000 */
[----:B------:R-:W-:Y:S02]  /*2e40*/  WARPGROUP.DEPBAR.LE gsb0, 0x0 ;  /* 0x00008000000079c5 */ /* 0x000fe40000010000 */
[----:B------:R-:W2:Y:S01]  /*2e50*/  LDS R190, [R190+0x380] ;  /* 0x00038000bebe7984 */ /* 0x000ea20000000800 */
[----:B------:R-:W-:Y:S01]  /*2e60*/  WARPGROUP.ARRIVE ;  /* 0x00000000000079c5 */ /* 0x000fe20000000000 */
[----:B------:R-:W-:Y:S02]  /*2e70*/  ISETP.GT.AND P2, PT, R193, 0x49, PT ;  /* 0x00000049c100780c */ /* 0x000fe40003f44270 */
[----:B------:R-:W4:Y:S01]  /*2e80*/  MUFU.TANH R110, R110 ;  /* 0x0000006e006e7308 */ /* 0x000f220000002400 */
[----:B-----5:R-:W-:Y:S02]  /*2e90*/  FSEL R216, R107, -INF , !P4 ;  /* 0xff8000006bd87808 */ /* 0x020fe40006000000 */
[----:B------:R-:W-:Y:S01]  /*2ea0*/  HGMMA.64x96x16.F32.BF16 R24, gdesc[UR4], R24, gsb0 ;  /* 0x01600000041879f0 */ /* 0x000fe20008001818 */
[----:B------:R-:W-:Y:S01]  /*2eb0*/  ULDC UR4, c[0x0][0x744] ;  /* 0x0001d10000047ab9 */ /* 0x000fe20000000800 */
[----:B------:R-:W-:Y:S01]  /*2ec0*/  ISETP.GT.AND P4, PT, R193, 0x50, PT ;  /* 0x00000050c100780c */ /* 0x000fe20003f84270 */
[--C-:B---3--:R-:W-:Y:S01]  /*2ed0*/  FFMA.FTZ R113, R113, UR4, -R104.reuse ;  /* 0x0000000471717c23 */ /* 0x108fe20008010868 */
[----:B------:R-:W-:Y:S01]  /*2ee0*/  FFMA.FTZ R104, R226, UR4, -R104 ;  /* 0x00000004e2687c23 */ /* 0x000fe20008010868 */
[----:B------:R-:W3:Y:S01]  /*2ef0*/  MUFU.TANH R111, R111 ;  /* 0x0000006f006f7308 */ /* 0x000ee20000002400 */
[----:B-1----:R-:W-:Y:S01]  /*2f00*/  FSEL R220, R112, -INF , !P6 ;  /* 0xff80000070dc7808 */ /* 0x002fe20007000000 */
[----:B----4-:R-:W-:Y:S01]  /*2f10*/  FFMA.FTZ R221, R221, UR4, -R225 ;  /* 0x00000004dddd7c23 */ /* 0x010fe200080108e1 */
[----:B------:R-:W-:Y:S01]  /*2f20*/  ISETP.GT.AND P6, PT, R193, 0x48, PT ;  /* 0x00000048c100780c */ /* 0x000fe20003fc4270 */
[--C-:B------:R-:W-:Y:S01]  /*2f30*/  FFMA.FTZ R94, R94, UR4, -R227.reuse ;  /* 0x000000045e5e7c23 */ /* 0x100fe200080108e3 */
[----:B------:R-:W-:-:S02]  /*2f40*/  FFMA.FTZ R209, R209, UR4, -R227 ;  /* 0x00000004d1d17c23 */ /* 0x000fc400080108e3 */
[----:B------:R-:W1:Y:S01]  /*2f50*/  SHFL.IDX PT, R227, R14, R118, 0x1f ;  /* 0x00001f760ee37589 */ /* 0x000e6200000e0000 */
[----:B------:R-:W4:Y:S01]  /*2f60*/  MUFU.TANH R114, R114 ;  /* 0x0000007200727308 */ /* 0x000f220000002400 */
[----:B------:R-:W-:Y:S02]  /*2f70*/  FSEL R215, R110, -INF , !P6 ;  /* 0xff8000006ed77808 */ /* 0x000fe40007000000 */
[----:B------:R-:W-:-:S05]  /*2f80*/  ISETP.GT.AND P6, PT, R193, 0x51, PT ;  /* 0x00000051c100780c */ /* 0x000fca0003fc4270 */
[----:B------:R-:W5:Y:S01]  /*2f90*/  MUFU.EX2 R113, R113 ;  /* 0x0000007100717308 */ /* 0x000f620000000800 */
[----:B---3--:R-:W-:Y:S02]  /*2fa0*/  FSEL R210, R111, -INF , !P2 ;  /* 0xff8000006fd27808 */ /* 0x008fe40005000000 */
[----:B------:R-:W-:-:S05]  /*2fb0*/  ISETP.GT.AND P2, PT, R193, 0x58, PT ;  /* 0x00000058c100780c */ /* 0x000fca0003f44270 */
[----:B------:R-:W-:Y:S01]  /*2fc0*/  MUFU.TANH R191, R191 ;  /* 0x000000bf00bf7308 */ /* 0x000fe20000002400 */
[----:B----4-:R-:W-:Y:S02]  /*2fd0*/  FSEL R212, R114, -INF , !P4 ;  /* 0xff80000072d47808 */ /* 0x010fe40006000000 */
[----:B------:R-:W-:Y:S01]  /*2fe0*/  ISETP.GT.AND P4, PT, R193, 0x59, PT ;  /* 0x00000059c100780c */ /* 0x000fe20003f84270 */
[----:B--2---:R-:W2:Y:S01]  /*2ff0*/  SHFL.IDX PT, R195, R190, R9, 0x1f ;  /* 0x00001f09bec37589 */ /* 0x004ea200000e0000 */
[--C-:B-1----:R-:W-:Y:S01]  /*3000*/  FFMA.FTZ R97, R97, UR4, -R227.reuse ;  /* 0x0000000461617c23 */ /* 0x102fe200080108e3 */
[----:B------:R-:W-:Y:S02]  /*3010*/  FFMA.FTZ R202, R202, UR4, -R227 ;  /* 0x00000004caca7c23 */ /* 0x000fe400080108e3 */
[----:B------:R-:W-:Y:S01]  /*3020*/  MUFU.TANH R115, R115 ;  /* 0x0000007300737308 */ /* 0x000fe20000002400 */
[----:B------:R-:W1:Y:S04]  /*3030*/  SHFL.IDX PT, R232, R190, R118, 0x1f ;  /* 0x00001f76bee87589 */ /* 0x000e6800000e0000 */
[----:B------:R-:W-:Y:S03]  /*3040*/  SHFL.IDX PT, R233, R190, R199, 0x1f ;  /* 0x00001fc7bee97589 */ /* 0x000fe600000e0000 */
[----:B------:R-:W-:Y:S08]  /*3050*/  MUFU.TANH R196, R196 ;  /* 0x000000c400c47308 */ /* 0x000ff00000002400 */
[----:B------:R-:W-:Y:S08]  /*3060*/  MUFU.TANH R201, R201 ;  /* 0x000000c900c97308 */ /* 0x000ff00000002400 */
[----:B------:R-:W3:Y:S01]  /*3070*/  MUFU.EX2 R104, R104 ;  /* 0x0000006800687308 */ /* 0x000ee20000000800 */
[----:B------:R-:W-:-:S02]  /*3080*/  WARPGROUP.DEPBAR.LE gsb0, 0x0 ;  /* 0x00008000000079c5 */ /* 0x000fc40000010000 */
[--C-:B--2---:R-:W-:Y:S01]  /*3090*/  FADD.FTZ R194, R24, -R195.reuse ;  /* 0x800000c318c27221 */ /* 0x104fe20000010000 */
[----:B------:R-:W-:Y:S01]  /*30a0*/  FFMA.FTZ R24, -R192, R192, 1 ;  /* 0x3f800000c0187423 */ /* 0x000fe200000101c0 */
[----:B------:R-:W-:Y:S01]  /*30b0*/  FMUL.FTZ R192, R116, UR10 ;  /* 0x0000000a74c07c20 */ /* 0x000fe20008410000 */
[----:B------:R-:W-:Y:S01]  /*30c0*/  FADD.FTZ R195, R26, -R195 ;  /* 0x800000c31ac37221 */ /* 0x000fe20000010000 */
[----:B-----5:R-:W-:Y:S01]  /*30d0*/  FMUL.FTZ R193, R113, R194 ;  /* 0x000000c271c17220 */ /* 0x020fe20000410000 */
[----:B------:R-:W-:Y:S01]  /*30e0*/  FMUL.FTZ R194, R117, UR10 ;  /* 0x0000000a75c27c20 */ /* 0x000fe20008410000 */
[C---:B------:R-:W-:Y:S02]  /*30f0*/  VIADD R117, R9.reuse, 0x8 ;  /* 0x0000000809757836 */ /* 0x040fe40000000000 */
[----:B------:R-:W-:Y:S01]  /*3100*/  FFMA.FTZ R26, R200, UR4, -R225 ;  /* 0x00000004c81a7c23 */ /* 0x000fe200080108e1 */
[----:B------:R-:W-:Y:S01]  /*3110*/  FMUL.FTZ R116, R24, R193 ;  /* 0x000000c118747220 */ /* 0x000fe20000410000 */
[C---:B------:R-:W-:Y:S01]  /*3120*/  IADD3 R193, R9.reuse, 0x4, RZ ;  /* 0x0000000409c17810 */ /* 0x040fe20007ffe0ff */
[----:B------:R-:W-:Y:S01]  /*3130*/  SHFL.IDX PT, R225, R14, R9, 0x1f ;  /* 0x00001f090ee17589 */ /* 0x000fe200000e0000 */
[----:B------:R-:W-:Y:S01]  /*3140*/  IADD3 R200, R9, 0x1c, RZ ;  /* 0x0000001c09c87810 */ /* 0x000fe20007ffe0ff */
[----:B------:R-:W2:Y:S02]  /*3150*/  MUFU.TANH R192, R192 ;  /* 0x000000c000c07308 */ /* 0x000ea40000002400 */
[----:B------:R-:W4:Y:S04]  /*3160*/  SHFL.IDX PT, R228, R15, R117, 0x1f ;  /* 0x00001f750fe47589 */ /* 0x000f2800000e0000 */
[----:B------:R-:W5:Y:S02]  /*3170*/  SHFL.IDX PT, R24, R15, R193, 0x1f ;  /* 0x00001fc10f187589 */ /* 0x000f6400000e0000 */
[----:B------:R-:W2:Y:S02]  /*3180*/  MUFU.TANH R194, R194 ;  /* 0x000000c200c27308 */ /* 0x000ea40000002400 */
[----:B------:R-:W2:Y:S04]  /*3190*/  SHFL.IDX PT, R229, R15, R200, 0x1f ;  /* 0x00001fc80fe57589 */ /* 0x000ea800000e0000 */
[----:B------:R-:W2:Y:S01]  /*31a0*/  SHFL.IDX PT, R227, R13, R117, 0x1f ;  /* 0x00001f750de37589 */ /* 0x000ea200000e0000 */
[----:B---3--:R-:W-:Y:S01]  /*31b0*/  FMUL.FTZ R195, R104, R195 ;  /* 0x000000c368c37220 */ /* 0x008fe20000410000 */
[----:B-1----:R-:W-:Y:S01]  /*31c0*/  FADD.FTZ R29, R29, -R232 ;  /* 0x800000e81d1d7221 */ /* 0x002fe20000010000 */
[----:B------:R-:W-:Y:S01]  /*31d0*/  MUFU.EX2 R26, R26 ;  /* 0x0000001a001a7308 */ /* 0x000fe20000000800 */
[----:B------:R-:W1:Y:S04]  /*31e0*/  SHFL.IDX PT, R234, R190, R193, 0x1f ;  /* 0x00001fc1beea7589 */ /* 0x000e6800000e0000 */
[----:B------:R-:W-:Y:S03]  /*31f0*/  LDS R11, [R11+0x380] ;  /* 0x000380000b0b7984 */ /* 0x000fe60000000800 */
[----:B------:R-:W-:Y:S01]  /*3200*/  MUFU.EX2 R209, R209 ;  /* 0x000000d100d17308 */ /* 0x000fe20000000800 */
[--C-:B----4-:R-:W-:Y:S01]  /*3210*/  FFMA.FTZ R198, R198, UR4, -R228.reuse ;  /* 0x00000004c6c67c23 */ /* 0x110fe200080108e4 */
[----:B------:R-:W-:-:S02]  /*3220*/  FFMA.FTZ R219, R219, UR4, -R228 ;  /* 0x00000004dbdb7c23 */ /* 0x000fc400080108e4 */
[----:B------:R-:W3:Y:S01]  /*3230*/  SHFL.IDX PT, R228, R14, R117, 0x1f ;  /* 0x00001f750ee47589 */ /* 0x000ee200000e0000 */
[--C-:B-----5:R-:W-:Y:S01]  /*3240*/  FFMA.FTZ R119, R197, UR4, -R24.reuse ;  /* 0x00000004c5777c23 */ /* 0x120fe20008010818 */
[----:B------:R-:W-:Y:S01]  /*3250*/  FFMA.FTZ R224, R224, UR4, -R24 ;  /* 0x00000004e0e07c23 */ /* 0x000fe20008010818 */
[----:B------:R-:W-:Y:S01]  /*3260*/  VIADD R197, R9, 0x14 ;  /* 0x0000001409c57836 */ /* 0x000fe20000000000 */
[----:B------:R4:W-:Y:S01]  /*3270*/  MUFU.EX2 R24, R198 ;  /* 0x000000c600187308 */ /* 0x0009e20000000800 */
[--C-:B--2---:R-:W-:Y:S01]  /*3280*/  FFMA.FTZ R92, R92, UR4, -R229.reuse ;  /* 0x000000045c5c7c23 */ /* 0x104fe200080108e5 */
[----:B------:R-:W-:Y:S01]  /*3290*/  FFMA.FTZ R207, R207, UR4, -R229 ;  /* 0x00000004cfcf7c23 */ /* 0x000fe200080108e5 */
[--C-:B------:R-:W-:Y:S01]  /*32a0*/  FFMA.FTZ R229, R206, UR4, -R225.reuse ;  /* 0x00000004cee57c23 */ /* 0x100fe200080108e1 */
[----:B------:R-:W2:Y:S01]  /*32b0*/  SHFL.IDX PT, R231, R15, R197, 0x1f ;  /* 0x00001fc50fe77589 */ /* 0x000ea200000e0000 */
[----:B------:R-:W-:Y:S01]  /*32c0*/  FFMA.FTZ R206, R222, UR4, -R225 ;  /* 0x00000004dece7c23 */ /* 0x000fe200080108e1 */
[--C-:B------:R-:W-:Y:S01]  /*32d0*/  FFMA.FTZ R103, R103, UR4, -R227.reuse ;  /* 0x0000000467677c23 */ /* 0x100fe200080108e3 */
[----:B------:R-:W-:Y:S01]  /*32e0*/  FFMA.FTZ R215, R215, UR4, -R227 ;  /* 0x00000004d7d77c23 */ /* 0x000fe200080108e3 */
[----:B------:R-:W5:Y:S01]  /*32f0*/  SHFL.IDX PT, R225, R14, R197, 0x1f ;  /* 0x00001fc50ee17589 */ /* 0x000f6200000e0000 */
[----:B----4-:R-:W-:-:S02]  /*3300*/  VIADD R198, R9, 0x18 ;  /* 0x0000001809c67836 */ /* 0x010fc40000000000 */
[----:B------:R-:W-:Y:S01]  /*3310*/  FMUL.FTZ R195, R19, R195 ;  /* 0x000000c313c37220 */ /* 0x000fe20000410000 */
[----:B------:R-:W-:Y:S01]  /*3320*/  FADD.FTZ R232, R31, -R232 ;  /* 0x800000e81fe87221 */ /* 0x000fe20000010000 */
[----:B-1----:R-:W-:Y:S01]  /*3330*/  FADD.FTZ R27, R27, -R234 ;  /* 0x800000ea1b1b7221 */ /* 0x002fe20000010000 */
[----:B------:R-:W-:Y:S01]  /*3340*/  FADD.FTZ R34, R34, -R233 ;  /* 0x800000e922227221 */ /* 0x000fe20000010000 */
[----:B------:R-:W1:Y:S01]  /*3350*/  SHFL.IDX PT, R226, R15, R198, 0x1f ;  /* 0x00001fc60fe27589 */ /* 0x000e6200000e0000 */
[----:B------:R-:W-:Y:S01]  /*3360*/  FFMA.FTZ R76, -R76, R76, 1 ;  /* 0x3f8000004c4c7423 */ /* 0x000fe2000001014c */
[----:B------:R-:W4:Y:S02]  /*3370*/  MUFU.EX2 R94, R94 ;  /* 0x0000005e005e7308 */ /* 0x000f240000000800 */
[----:B------:R-:W4:Y:S01]  /*3380*/  SHFL.IDX PT, R15, R14, R193, 0x1f ;  /* 0x00001fc10e0f7589 */ /* 0x000f2200000e0000 */
[----:B---3--:R-:W-:-:S03]  /*3390*/  FFMA.FTZ R204, R204, UR4, -R228 ;  /* 0x00000004cccc7c23 */ /* 0x008fc600080108e4 */
[----:B------:R-:W-:Y:S01]  /*33a0*/  SHFL.IDX PT, R227, R13, R198, 0x1f ;  /* 0x00001fc60de37589 */ /* 0x000fe200000e0000 */
[----:B------:R-:W-:Y:S01]  /*33b0*/  FADD.FTZ R32, R32, -R233 ;  /* 0x800000e920207221 */ /* 0x000fe20000010000 */
[----:B------:R-:W-:Y:S01]  /*33c0*/  FFMA.FTZ R77, -R77, R77, 1 ;  /* 0x3f8000004d4d7423 */ /* 0x000fe2000001014d */
[----:B------:R-:W-:Y:S01]  /*33d0*/  FFMA.FTZ R80, -R80, R80, 1 ;  /* 0x3f80000050507423 */ /* 0x000fe20000010150 */
[----:B------:R-:W-:Y:S01]  /*33e0*/  MUFU.EX2 R97, R97 ;  /* 0x0000006100617308 */ /* 0x000fe20000000800 */
[--C-:B--2---:R-:W-:Y:S01]  /*33f0*/  FFMA.FTZ R93, R93, UR4, -R231.reuse ;  /* 0x000000045d5d7c23 */ /* 0x104fe200080108e7 */
[----:B------:R-:W-:Y:S01]  /*3400*/  FFMA.FTZ R208, R208, UR4, -R231 ;  /* 0x00000004d0d07c23 */ /* 0x000fe200080108e7 */
[----:B------:R-:W-:Y:S01]  /*3410*/  FFMA.FTZ R231, R96, UR4, -R228 ;  /* 0x0000000460e77c23 */ /* 0x000fe200080108e4 */
[--C-:B-----5:R-:W-:Y:S01]  /*3420*/  FFMA.FTZ R99, R99, UR4, -R225.reuse ;  /* 0x0000000463637c23 */ /* 0x120fe200080108e1 */
[----:B------:R-:W-:Y:S01]  /*3430*/  FFMA.FTZ R217, R217, UR4, -R225 ;  /* 0x00000004d9d97c23 */ /* 0x000fe200080108e1 */
[----:B------:R-:W2:Y:S02]  /*3440*/  SHFL.IDX PT, R228, R13, R193, 0x1f ;  /* 0x00001fc10de47589 */ /* 0x000ea400000e0000 */
[----:B------:R-:W3:Y:S01]  /*3450*/  MUFU.EX2 R19, R224 ;  /* 0x000000e000137308 */ /* 0x000ee20000000800 */
[--C-:B-1----:R-:W-:Y:S01]  /*3460*/  FFMA.FTZ R95, R95, UR4, -R226.reuse ;  /* 0x000000045f5f7c23 */ /* 0x102fe200080108e2 */
[----:B------:R-:W-:Y:S01]  /*3470*/  FFMA.FTZ R205, R205, UR4, -R226 ;  /* 0x00000004cdcd7c23 */ /* 0x000fe200080108e2 */
[----:B------:R-:W1:Y:S01]  /*3480*/  SHFL.IDX PT, R225, R13, R199, 0x1f ;  /* 0x00001fc70de17589 */ /* 0x000e6200000e0000 */
[--C-:B----4-:R-:W-:Y:S01]  /*3490*/  FFMA.FTZ R222, R98, UR4, -R15.reuse ;  /* 0x0000000462de7c23 */ /* 0x110fe2000801080f */
[----:B------:R-:W-:-:S02]  /*34a0*/  FFMA.FTZ R203, R203, UR4, -R15 ;  /* 0x00000004cbcb7c23 */ /* 0x000fc4000801080f */
[----:B------:R-:W4:Y:S01]  /*34b0*/  SHFL.IDX PT, R226, R14, R199, 0x1f ;  /* 0x00001fc70ee27589 */ /* 0x000f2200000e0000 */
[----:B------:R5:W-:Y:S03]  /*34c0*/  MUFU.EX2 R15, R229 ;  /* 0x000000e5000f7308 */ /* 0x000be60000000800 */
[----:B------:R-:W3:Y:S05]  /*34d0*/  SHFL.IDX PT, R98, R14, R198, 0x1f ;  /* 0x00001fc60e627589 */ /* 0x000eea00000e0000 */
[----:B------:R1:W-:Y:S01]  /*34e0*/  MUFU.EX2 R96, R222 ;  /* 0x000000de00607308 */ /* 0x0003e20000000800 */
[----:B-----5:R5:W3:Y:S01]  /*34f0*/  SHFL.IDX PT, R229, R14, R200, 0x1f ;  /* 0x00001fc80ee57589 */ /* 0x020ae200000e0000 */
[--C-:B--2---:R-:W-:Y:S01]  /*3500*/  FFMA.FTZ R102, R102, UR4, -R228.reuse ;  /* 0x0000000466667c23 */ /* 0x104fe200080108e4 */
[----:B------:R-:W-:Y:S01]  /*3510*/  FFMA.FTZ R216, R216, UR4, -R228 ;  /* 0x00000004d8d87c23 */ /* 0x000fe200080108e4 */
[----:B------:R-:W-:-:S04]  /*3520*/  FSEL R228, R192, -INF , !P1 ;  /* 0xff800000c0e47808 */ /* 0x000fc80004800000 */
[----:B------:R-:W2:Y:S01]  /*3530*/  MUFU.EX2 R31, R219 ;  /* 0x000000db001f7308 */ /* 0x000ea20000000800 */
[----:B-1----:R-:W1:Y:S01]  /*3540*/  SHFL.IDX PT, R222, R13, R9, 0x1f ;  /* 0x00001f090dde7589 */ /* 0x002e6200000e0000 */
[--C-:B------:R-:W-:Y:S01]  /*3550*/  FFMA.FTZ R220, R220, UR4, -R225.reuse ;  /* 0x00000004dcdc7c23 */ /* 0x100fe200080108e1 */
[----:B------:R-:W-:Y:S01]  /*3560*/  FFMA.FTZ R212, R212, UR4, -R225 ;  /* 0x00000004d4d47c23 */ /* 0x000fe200080108e1 */
[----:B------:R-:W-:Y:S01]  /*3570*/  FSEL R225, R115, -INF , !P6 ;  /* 0xff80000073e17808 */ /* 0x000fe20007000000 */
[----:B------:R-:W-:Y:S01]  /*3580*/  FFMA.FTZ R228, R228, UR4, -R227 ;  /* 0x00000004e4e47c23 */ /* 0x000fe200080108e3 */
[--C-:B----4-:R-:W-:Y:S01]  /*3590*/  FFMA.FTZ R230, R230, UR4, -R226.reuse ;  /* 0x00000004e6e67c23 */ /* 0x110fe200080108e2 */
[----:B------:R-:W-:Y:S01]  /*35a0*/  FFMA.FTZ R218, R218, UR4, -R226 ;  /* 0x00000004dada7c23 */ /* 0x000fe200080108e2 */
[----:B-----5:R4:W-:Y:S01]  /*35b0*/  MUFU.EX2 R14, R231 ;  /* 0x000000e7000e7308 */ /* 0x0209e20000000800 */
[----:B------:R-:W5:Y:S01]  /*35c0*/  SHFL.IDX PT, R226, R13, R118, 0x1f ;  /* 0x00001f760de27589 */ /* 0x000f6200000e0000 */
[--C-:B---3--:R-:W-:Y:S01]  /*35d0*/  FFMA.FTZ R100, R100, UR4, -R98.reuse ;  /* 0x0000000464647c23 */ /* 0x108fe20008010862 */
[----:B------:R-:W-:Y:S01]  /*35e0*/  FFMA.FTZ R213, R213, UR4, -R98 ;  /* 0x00000004d5d57c23 */ /* 0x000fe20008010862 */
[--C-:B------:R-:W-:Y:S01]  /*35f0*/  FFMA.FTZ R223, R223, UR4, -R229.reuse ;  /* 0x00000004dfdf7c23 */ /* 0x100fe200080108e5 */
[----:B------:R-:W-:Y:S01]  /*3600*/  FFMA.FTZ R211, R211, UR4, -R229 ;  /* 0x00000004d3d37c23 */ /* 0x000fe200080108e5 */
[----:B------:R-:W-:-:S02]  /*3610*/  FSEL R229, R201, -INF , !P4 ;  /* 0xff800000c9e57808 */ /* 0x000fc40006000000 */
[----:B------:R3:W-:Y:S01]  /*3620*/  MUFU.EX2 R98, R230 ;  /* 0x000000e600627308 */ /* 0x0007e20000000800 */
[----:B----4-:R-:W4:Y:S01]  /*3630*/  SHFL.IDX PT, R231, R190, R117, 0x1f ;  /* 0x00001f75bee77589 */ /* 0x010f2200000e0000 */
[--C-:B-1----:R-:W-:Y:S01]  /*3640*/  FFMA.FTZ R101, R101, UR4, -R222.reuse ;  /* 0x0000000465657c23 */ /* 0x102fe200080108de */
[----:B------:R-:W-:Y:S02]  /*3650*/  FFMA.FTZ R214, R214, UR4, -R222 ;  /* 0x00000004d6d67c23 */ /* 0x000fe400080108de */
[----:B------:R-:W1:Y:S01]  /*3660*/  SHFL.IDX PT, R222, R13, R197, 0x1f ;  /* 0x00001fc50dde7589 */ /* 0x000e6200000e0000 */
[----:B------:R-:W-:Y:S02]  /*3670*/  FFMA.FTZ R219, -R18, R18, 1 ;  /* 0x3f80000012db7423 */ /* 0x000fe40000010112 */
[----:B------:R-:W-:Y:S01]  /*3680*/  MUFU.EX2 R93, R93 ;  /* 0x0000005d005d7308 */ /* 0x000fe20000000800 */
[----:B---3--:R-:W-:Y:S01]  /*3690*/  SHFL.IDX PT, R230, R190, R197, 0x1f ;  /* 0x00001fc5bee67589 */ /* 0x008fe200000e0000 */
[--C-:B-----5:R-:W-:Y:S01]  /*36a0*/  FFMA.FTZ R235, R235, UR4, -R226.reuse ;  /* 0x00000004ebeb7c23 */ /* 0x120fe200080108e2 */
[----:B------:R-:W-:-:S02]  /*36b0*/  FFMA.FTZ R210, R210, UR4, -R226 ;  /* 0x00000004d2d27c23 */ /* 0x000fc400080108e2 */
[----:B------:R3:W5:Y:S03]  /*36c0*/  SHFL.IDX PT, R226, R13, R200, 0x1f ;  /* 0x00001fc80de27589 */ /* 0x00076600000e0000 */
[----:B------:R2:W-:Y:S01]  /*36d0*/  MUFU.EX2 R12, R235 ;  /* 0x000000eb000c7308 */ /* 0x0005e20000000800 */
[--C-:B----4-:R-:W-:Y:S01]  /*36e0*/  FADD.FTZ R28, R28, -R231.reuse ;  /* 0x800000e71c1c7221 */ /* 0x110fe20000010000 */
[----:B------:R-:W-:Y:S01]  /*36f0*/  FADD.FTZ R30, R30, -R231 ;  /* 0x800000e71e1e7221 */ /* 0x000fe20000010000 */
[----:B--2---:R-:W2:Y:S05]  /*3700*/  LDL R235, [R1+0x1c] ;  /* 0x00001c0001eb7983 */ /* 0x004eaa0000100800 */
[----:B---3--:R3:W-:Y:S08]  /*3710*/  MUFU.EX2 R13, R223 ;  /* 0x000000df000d7308 */ /* 0x0087f00000000800 */
[----:B------:R-:W-:Y:S01]  /*3720*/  MUFU.EX2 R208, R208 ;  /* 0x000000d000d07308 */ /* 0x000fe20000000800 */
[----:B---3--:R-:W-:-:S05]  /*3730*/  FSEL R223, R191, -INF , !P5 ;  /* 0xff800000bfdf7808 */ /* 0x008fca0006800000 */
[--C-:B-1----:R-:W-:Y:S01]  /*3740*/  FFMA.FTZ R223, R223, UR4, -R222.reuse ;  /* 0x00000004dfdf7c23 */ /* 0x102fe200080108de */
[----:B------:R-:W-:Y:S01]  /*3750*/  FFMA.FTZ R222, R225, UR4, -R222 ;  /* 0x00000004e1de7c23 */ /* 0x000fe200080108de */
[----:B------:R-:W-:Y:S01]  /*3760*/  FSEL R225, R196, -INF , !P2 ;  /* 0xff800000c4e17808 */ /* 0x000fe20005000000 */
[----:B------:R-:W-:Y:S04]  /*3770*/  MUFU.EX2 R95, R95 ;  /* 0x0000005f005f7308 */ /* 0x000fe80000000800 */
[----:B------:R-:W-:Y:S01]  /*3780*/  FFMA.FTZ R227, R225, UR4, -R227 ;  /* 0x00000004e1e37c23 */ /* 0x000fe200080108e3 */
[----:B------:R-:W-:-:S03]  /*3790*/  FSEL R225, R194, -INF , !P3 ;  /* 0xff800000c2e17808 */ /* 0x000fc60005800000 */
[----:B------:R-:W-:Y:S02]  /*37a0*/  MUFU.EX2 R207, R207 ;  /* 0x000000cf00cf7308 */ /* 0x000fe40000000800 */
[--C-:B-----5:R-:W-:Y:S01]  /*37b0*/  FFMA.FTZ R225, R225, UR4, -R226.reuse ;  /* 0x00000004e1e17c23 */ /* 0x120fe200080108e2 */
[----:B------:R-:W-:Y:S02]  /*37c0*/  FFMA.FTZ R226, R229, UR4, -R226 ;  /* 0x00000004e5e27c23 */ /* 0x000fe400080108e2 */
[----:B------:R-:W-:Y:S01]  /*37d0*/  SHFL.IDX PT, R229, R190, R198, 0x1f ;  /* 0x00001fc6bee57589 */ /* 0x000fe200000e0000 */
[----:B------:R-:W-:Y:S02]  /*37e0*/  FMUL.FTZ R32, R94, R32 ;  /* 0x000000205e207220 */ /* 0x000fe40000410000 */
[----:B------:R-:W-:Y:S01]  /*37f0*/  MUFU.EX2 R204, R204 ;  /* 0x000000cc00cc7308 */ /* 0x000fe20000000800 */
[----:B------:R-:W1:Y:S07]  /*3800*/  SHFL.IDX PT, R190, R190, R200, 0x1f ;  /* 0x00001fc8bebe7589 */ /* 0x000e6e00000e0000 */
[----:B------:R-:W3:Y:S08]  /*3810*/  MUFU.EX2 R18, R221 ;  /* 0x000000dd00127308 */ /* 0x000ef00000000800 */
        /* <DEDUP_REMOVED lines=14> */
[----:B------:R-:W-:Y:S02]  /*3900*/  FMUL.FTZ R28, R26, R29 ;  /* 0x0000001d1a1c7220 */ /* 0x000fe40000410000 */
[----:B------:R-:W-:Y:S01]  /*3910*/  MUFU.EX2 R203, R203 ;  /* 0x000000cb00cb7308 */ /* 0x000fe20000000800 */
[----:B------:R-:W-:Y:S01]  /*3920*/  FMUL.FTZ R22, R22, R23 ;  /* 0x0000001716167220 */ /* 0x000fe20000410000 */
[----:B------:R-:W-:Y:S01]  /*3930*/  FMUL.FTZ R23, R27, R28 ;  /* 0x0000001c1b177220 */ /* 0x000fe20000410000 */
[----:B---3--:R-:W-:Y:S01]  /*3940*/  FMUL.FTZ R27, R18, R232 ;  /* 0x000000e8121b7220 */ /* 0x008fe20000410000 */
[----:B------:R-:W-:-:S04]  /*3950*/  FFMA.FTZ R30, -R72, R72, 1 ;  /* 0x3f800000481e7423 */ /* 0x000fc80000010148 */
[----:B------:R-:W-:Y:S01]  /*3960*/  FMUL.FTZ R30, R30, R27 ;  /* 0x0000001b1e1e7220 */ /* 0x000fe20000410000 */
[----:B------:R-:W-:Y:S08]  /*3970*/  MUFU.EX2 R218, R218 ;  /* 0x000000da00da7308 */ /* 0x000ff00000000800 */
        /* <DEDUP_REMOVED lines=9> */
[----:B------:R-:W3:Y:S01]  /*3a10*/  MUFU.EX2 R202, R202 ;  /* 0x000000ca00ca7308 */ /* 0x000ee20000000800 */
[----:B------:R-:W-:-:S02]  /*3a20*/  FMUL.FTZ R34, R34, R33 ;  /* 0x0000002122227220 */ /* 0x000fc40000410000 */
[----:B------:R-:W-:Y:S01]  /*3a30*/  FMUL.FTZ R33, R76, R35 ;  /* 0x000000234c217220 */ /* 0x000fe20000410000 */
[----:B------:R-:W-:Y:S01]  /*3a40*/  FFMA.FTZ R35, -R79, R79, 1 ;  /* 0x3f8000004f237423 */ /* 0x000fe2000001014f */
[----:B-1----:R-:W-:Y:S01]  /*3a50*/  FMUL.FTZ R38, R27, R38 ;  /* 0x000000261b267220 */ /* 0x002fe20000410000 */
[----:B------:R-:W1:Y:S01]  /*3a60*/  SHFL.IDX PT, R28, R11, R9, 0x1f ;  /* 0x00001f090b1c7589 */ /* 0x000e6200000e0000 */
[----:B------:R-:W-:Y:S01]  /*3a70*/  FFMA.FTZ R184, -R184, R184, 1 ;  /* 0x3f800000b8b87423 */ /* 0x000fe200000101b8 */
[----:B------:R-:W-:Y:S01]  /*3a80*/  FFMA.FTZ R89, -R89, R89, 1 ;  /* 0x3f80000059597423 */ /* 0x000fe20000010159 */
[----:B------:R-:W-:Y:S01]  /*3a90*/  FMUL.FTZ R35, R35, R38 ;  /* 0x0000002623237220 */ /* 0x000fe20000410000 */
[----:B------:R-:W-:Y:S01]  /*3aa0*/  SHFL.IDX PT, R74, R11, R199, 0x1f ;  /* 0x00001fc70b4a7589 */ /* 0x000fe200000e0000 */
[----:B------:R-:W4:Y:S03]  /*3ab0*/  MUFU.EX2 R100, R100 ;  /* 0x0000006400647308 */ /* 0x000f260000000800 */
[----:B------:R-:W5:Y:S01]  /*3ac0*/  SHFL.IDX PT, R38, R11, R118, 0x1f ;  /* 0x00001f760b267589 */ /* 0x000f6200000e0000 */
[----:B------:R-:W-:Y:S01]  /*3ad0*/  FADD.FTZ R36, R36, -R229 ;  /* 0x800000e524247221 */ /* 0x000fe20000010000 */
[----:B------:R-:W-:Y:S01]  /*3ae0*/  FMUL.FTZ R29, R29, R32 ;  /* 0x000000201d1d7220 */ /* 0x000fe20000410000 */
[----:B------:R-:W-:-:S02]  /*3af0*/  FFMA.FTZ R32, -R75, R75, 1 ;  /* 0x3f8000004b207423 */ /* 0x000fc4000001014b */
[----:B------:R-:W-:Y:S01]  /*3b00*/  FMUL.FTZ R36, R95, R36 ;  /* 0x000000245f247220 */ /* 0x000fe20000410000 */
[----:B------:R-:W-:Y:S01]  /*3b10*/  FMUL.FTZ R39, R207, R39 ;  /* 0x00000027cf277220 */ /* 0x000fe20000410000 */
[----:B------:R-:W-:Y:S01]  /*3b20*/  FMUL.FTZ R32, R32, R73 ;  /* 0x0000004920207220 */ /* 0x000fe20000410000 */
[----:B------:R-:W3:Y:S01]  /*3b30*/  SHFL.IDX PT, R72, R11, R193, 0x1f ;  /* 0x00001fc10b487589 */ /* 0x000ee200000e0000 */
[----:B------:R-:W-:Y:S01]  /*3b40*/  FMUL.FTZ R36, R77, R36 ;  /* 0x000000244d247220 */ /* 0x000fe20000410000 */
[----:B------:R-:W4:Y:S02]  /*3b50*/  MUFU.EX2 R213, R213 ;  /* 0x000000d500d57308 */ /* 0x000f240000000800 */
[----:B------:R-:W4:Y:S04]  /*3b60*/  SHFL.IDX PT, R73, R11, R117, 0x1f ;  /* 0x00001f750b497589 */ /* 0x000f2800000e0000 */
[----:B------:R-:W4:Y:S01]  /*3b70*/  SHFL.IDX PT, R75, R11, R197, 0x1f ;  /* 0x00001fc50b4b7589 */ /* 0x000f2200000e0000 */
[--C-:B-1----:R-:W-:Y:S01]  /*3b80*/  FADD.FTZ R40, R40, -R28.reuse ;  /* 0x8000001c28287221 */ /* 0x102fe20000010000 */
[----:B------:R-:W1:Y:S02]  /*3b90*/  MUFU.EX2 R92, R92 ;  /* 0x0000005c005c7308 */ /* 0x000e640000000800 */
[----:B------:R-:W1:Y:S04]  /*3ba0*/  SHFL.IDX PT, R76, R11, R198, 0x1f ;  /* 0x00001fc60b4c7589 */ /* 0x000e6800000e0000 */
[----:B------:R5:W-:Y:S01]  /*3bb0*/  SHFL.IDX PT, R77, R11, R200, 0x1f ;  /* 0x00001fc80b4d7589 */ /* 0x000be200000e0000 */
[----:B------:R-:W-:Y:S01]  /*3bc0*/  FFMA.FTZ R90, -R90, R90, 1 ;  /* 0x3f8000005a5a7423 */ /* 0x000fe2000001015a */
[----:B------:R-:W-:Y:S01]  /*3bd0*/  MUFU.EX2 R101, R101 ;  /* 0x0000006500657308 */ /* 0x000fe20000000800 */
[----:B-----5:R-:W-:Y:S01]  /*3be0*/  FMUL.FTZ R11, R80, R39 ;  /* 0x00000027500b7220 */ /* 0x020fe20000410000 */
[----:B------:R-:W-:Y:S01]  /*3bf0*/  FADD.FTZ R39, R42, -R28 ;  /* 0x8000001c2a277221 */ /* 0x000fe20000010000 */
[----:B------:R-:W-:Y:S01]  /*3c00*/  FADD.FTZ R28, R45, -R38 ;  /* 0x800000262d1c7221 */ /* 0x000fe20000010000 */
[----:B------:R-:W-:Y:S01]  /*3c10*/  FADD.FTZ R45, R48, -R74 ;  /* 0x8000004a302d7221 */ /* 0x000fe20000010000 */
[----:B------:R-:W-:Y:S01]  /*3c20*/  FFMA.FTZ R91, -R91, R91, 1 ;  /* 0x3f8000005b5b7423 */ /* 0x000fe2000001015b */
[----:B------:R5:W5:Y:S01]  /*3c30*/  LDS R48, [R10+0x380] ;  /* 0x000380000a307984 */ /* 0x000b620000000800 */
[--C-:B---3--:R-:W-:Y:S01]  /*3c40*/  FADD.FTZ R41, R41, -R72.reuse ;  /* 0x8000004829297221 */ /* 0x108fe20000010000 */
[----:B------:R-:W-:Y:S01]  /*3c50*/  FADD.FTZ R72, R43, -R72 ;  /* 0x800000482b487221 */ /* 0x000fe20000010000 */
[--C-:B----4-:R-:W-:Y:S01]  /*3c60*/  FADD.FTZ R43, R44, -R73.reuse ;  /* 0x800000492c2b7221 */ /* 0x110fe20000010000 */
[----:B------:R-:W-:Y:S01]  /*3c70*/  FADD.FTZ R73, R46, -R73 ;  /* 0x800000492e497221 */ /* 0x000fe20000010000 */
[----:B------:R-:W-:Y:S01]  /*3c80*/  FADD.FTZ R79, R50, -R74 ;  /* 0x8000004a324f7221 */ /* 0x000fe20000010000 */
[----:B------:R-:W-:Y:S01]  /*3c90*/  FFMA.FTZ R50, -R87, R87, 1 ;  /* 0x3f80000057327423 */ /* 0x000fe20000010157 */
[----:B------:R-:W-:Y:S01]  /*3ca0*/  FADD.FTZ R47, R47, -R38 ;  /* 0x800000262f2f7221 */ /* 0x000fe20000010000 */
[----:B------:R-:W-:Y:S01]  /*3cb0*/  FMUL.FTZ R73, R204, R73 ;  /* 0x00000049cc497220 */ /* 0x000fe20000410000 */
[--C-:B------:R-:W-:Y:S01]  /*3cc0*/  FADD.FTZ R42, R51, -R75.reuse ;  /* 0x8000004b332a7221 */ /* 0x100fe20000010000 */
[----:B------:R-:W-:Y:S01]  /*3cd0*/  FADD.FTZ R38, R49, -R75 ;  /* 0x8000004b31267221 */ /* 0x000fe20000010000 */
[--C-:B-1----:R-:W-:Y:S01]  /*3ce0*/  FADD.FTZ R49, R52, -R76.reuse ;  /* 0x8000004c34317221 */ /* 0x102fe20000010000 */
[----:B-----5:R-:W-:Y:S01]  /*3cf0*/  FMUL.FTZ R10, R14, R43 ;  /* 0x0000002b0e0a7220 */ /* 0x020fe20000410000 */
[----:B------:R-:W-:Y:S01]  /*3d00*/  FFMA.FTZ R52, -R86, R86, 1 ;  /* 0x3f80000056347423 */ /* 0x000fe20000010156 */
[----:B------:R-:W-:Y:S01]  /*3d10*/  FMUL.FTZ R43, R97, R28 ;  /* 0x0000001c612b7220 */ /* 0x000fe20000410000 */
[----:B------:R-:W-:Y:S01]  /*3d20*/  FMUL.FTZ R50, R50, R73 ;  /* 0x0000004932327220 */ /* 0x000fe20000410000 */
[----:B------:R-:W-:Y:S01]  /*3d30*/  FMUL.FTZ R73, R217, R42 ;  /* 0x0000002ad9497220 */ /* 0x000fe20000410000 */
        /* <DEDUP_REMOVED lines=8> */
[----:B------:R-:W-:Y:S01]  /*3dc0*/  MUFU.EX2 R102, R102 ;  /* 0x0000006600667308 */ /* 0x000fe20000000800 */
[----:B------:R-:W-:Y:S01]  /*3dd0*/  FMUL.FTZ R46, R46, R51 ;  /* 0x000000332e2e7220 */ /* 0x000fe20000410000 */
[----:B------:R-:W-:Y:S01]  /*3de0*/  FFMA.FTZ R51, -R85, R85, 1 ;  /* 0x3f80000055337423 */ /* 0x000fe20000010155 */
[----:B------:R-:W-:Y:S01]  /*3df0*/  FMUL.FTZ R28, R98, R45 ;  /* 0x0000002d621c7220 */ /* 0x000fe20000410000 */
[----:B------:R-:W-:Y:S01]  /*3e00*/  FMUL.FTZ R72, R218, R79 ;  /* 0x0000004fda487220 */ /* 0x000fe20000410000 */
[----:B------:R-:W-:-:S03]  /*3e10*/  FFMA.FTZ R185, -R185, R185, 1 ;  /* 0x3f800000b9b97423 */ /* 0x000fc600000101b9 */
[----:B------:R-:W-:Y:S01]  /*3e20*/  MUFU.EX2 R119, R119 ;  /* 0x0000007700777308 */ /* 0x000fe20000000800 */
[----:B------:R-:W1:Y:S07]  /*3e30*/  SHFL.IDX PT, R76, R48, R193, 0x1f ;  /* 0x00001fc1304c7589 */ /* 0x000e6e00000e0000 */
[----:B------:R-:W-:Y:S01]  /*3e40*/  MUFU.EX2 R103, R103 ;  /* 0x0000006700677308 */ /* 0x000fe20000000800 */
[----:B------:R-:W3:Y:S01]  /*3e50*/  SHFL.IDX PT, R73, R48, R198, 0x1f ;  /* 0x00001fc630497589 */ /* 0x000ee200000e0000 */
[----:B------:R-:W-:Y:S01]  /*3e60*/  FMUL.FTZ R51, R51, R10 ;  /* 0x0000000a33337220 */ /* 0x000fe20000410000 */
[----:B------:R-:W-:-:S02]  /*3e70*/  FMUL.FTZ R10, R202, R47 ;  /* 0x0000002fca0a7220 */ /* 0x000fc40000410000 */
[----:B------:R-:W4:Y:S01]  /*3e80*/  SHFL.IDX PT, R79, R48, R9, 0x1f ;  /* 0x00001f09304f7589 */ /* 0x000f2200000e0000 */
[----:B------:R-:W-:Y:S01]  /*3e90*/  FMUL.FTZ R47, R89, R28 ;  /* 0x0000001c592f7220 */ /* 0x000fe20000410000 */
[----:B------:R-:W-:Y:S02]  /*3ea0*/  FADD.FTZ R44, R53, -R77 ;  /* 0x8000004d352c7221 */ /* 0x000fe40000010000 */
[----:B------:R-:W5:Y:S01]  /*3eb0*/  SHFL.IDX PT, R118, R48, R118, 0x1f ;  /* 0x00001f7630767589 */ /* 0x000f6200000e0000 */
[----:B------:R-:W-:-:S03]  /*3ec0*/  FFMA.FTZ R53, -R88, R88, 1 ;  /* 0x3f80000058357423 */ /* 0x000fc60000010158 */
[----:B------:R-:W5:Y:S04]  /*3ed0*/  SHFL.IDX PT, R199, R48, R199, 0x1f ;  /* 0x00001fc730c77589 */ /* 0x000f6800000e0000 */
[----:B------:R-:W5:Y:S04]  /*3ee0*/  SHFL.IDX PT, R28, R48, R197, 0x1f ;  /* 0x00001fc5301c7589 */ /* 0x000f6800000e0000 */
[----:B------:R-:W5:Y:S01]  /*3ef0*/  SHFL.IDX PT, R117, R48, R117, 0x1f ;  /* 0x00001f7530757589 */ /* 0x000f6200000e0000 */
[----:B------:R-:W-:Y:S02]  /*3f00*/  FMUL.FTZ R53, R53, R10 ;  /* 0x0000000a35357220 */ /* 0x000fe40000410000 */
[----:B------:R-:W5:Y:S01]  /*3f10*/  MUFU.EX2 R10, R211 ;  /* 0x000000d3000a7308 */ /* 0x000f620000000800 */
[----:B------:R5:W2:Y:S01]  /*3f20*/  SHFL.IDX PT, R200, R48, R200, 0x1f ;  /* 0x00001fc830c87589 */ /* 0x000aa200000e0000 */
[--C-:B-1----:R-:W-:Y:S01]  /*3f30*/  FADD.FTZ R81, R57, -R76.reuse ;  /* 0x8000004c39517221 */ /* 0x102fe20000010000 */
[----:B------:R-:W-:Y:S01]  /*3f40*/  FMUL.FTZ R42, R90, R43 ;  /* 0x0000002b5a2a7220 */ /* 0x000fe20000410000 */
[----:B------:R-:W-:Y:S01]  /*3f50*/  FADD.FTZ R76, R59, -R76 ;  /* 0x8000004c3b4c7221 */ /* 0x000fe20000010000 */
[--C-:B---3--:R-:W-:Y:S01]  /*3f60*/  FADD.FTZ R59, R68, -R73.reuse ;  /* 0x80000049443b7221 */ /* 0x108fe20000010000 */
[----:B------:R-:W-:-:S02]  /*3f70*/  FADD.FTZ R70, R70, -R73 ;  /* 0x8000004946467221 */ /* 0x000fc40000010000 */
[----:B------:R-:W1:Y:S01]  /*3f80*/  MUFU.EX2 R220, R220 ;  /* 0x000000dc00dc7308 */ /* 0x000e620000000800 */
[----:B------:R-:W-:Y:S01]  /*3f90*/  FMUL.FTZ R45, R91, R72 ;  /* 0x000000485b2d7220 */ /* 0x000fe20000410000 */
[----:B------:R-:W-:-:S06]  /*3fa0*/  FMUL.FTZ R72, R100, R49 ;  /* 0x0000003164487220 */ /* 0x000fcc0000410000 */
[----:B------:R-:W3:Y:S01]  /*3fb0*/  MUFU.EX2 R43, R216 ;  /* 0x000000d8002b7308 */ /* 0x000ee20000000800 */
[----:B------:R-:W-:Y:S01]  /*3fc0*/  FFMA.FTZ R83, -R83, R83, 1 ;  /* 0x3f80000053537423 */ /* 0x000fe20000010153 */
[----:B------:R-:W-:-:S06]  /*3fd0*/  FMUL.FTZ R74, R213, R54 ;  /* 0x00000036d54a7220 */ /* 0x000fcc0000410000 */
[----:B------:R-:W3:Y:S01]  /*3fe0*/  MUFU.EX2 R73, R222 ;  /* 0x000000de00497308 */ /* 0x000ee20000000800 */
[----:B------:R-:W-:Y:S01]  /*3ff0*/  FADD.FTZ R55, R55, -R77 ;  /* 0x8000004d37377221 */ /* 0x000fe20000010000 */
[----:B------:R-:W-:Y:S01]  /*4000*/  FMUL.FTZ R54, R185, R72 ;  /* 0x00000048b9367220 */ /* 0x000fe20000410000 */
[----:B------:R-:W-:-:S05]  /*4010*/  FFMA.FTZ R78, -R78, R78, 1 ;  /* 0x3f8000004e4e7423 */ /* 0x000fca000001014e */
[----:B------:R-:W2:Y:S01]  /*4020*/  MUFU.EX2 R215, R215 ;  /* 0x000000d700d77308 */ /* 0x000ea20000000800 */
[----:B------:R-:W-:Y:S01]  /*4030*/  FMUL.FTZ R37, R92, R37 ;  /* 0x000000255c257220 */ /* 0x000fe20000410000 */
[----:B----4-:R-:W-:-:S06]  /*4040*/  FADD.FTZ R72, R56, -R79 ;  /* 0x8000004f38487221 */ /* 0x010fcc0000010000 */
[----:B------:R-:W4:Y:S01]  /*4050*/  MUFU.EX2 R227, R227 ;  /* 0x000000e300e37308 */ /* 0x000f220000000800 */
[----:B------:R-:W-:-:S07]  /*4060*/  FMUL.FTZ R40, R83, R40 ;  /* 0x0000002853287220 */ /* 0x000fce0000410000 */
[----:B------:R-:W4:Y:S01]  /*4070*/  MUFU.EX2 R214, R214 ;  /* 0x000000d600d67308 */ /* 0x000f220000000800 */
[----:B------:R-:W-:-:S07]  /*4080*/  FFMA.FTZ R186, -R186, R186, 1 ;  /* 0x3f800000baba7423 */ /* 0x000fce00000101ba */
[----:B------:R-:W4:Y:S01]  /*4090*/  MUFU.EX2 R210, R210 ;  /* 0x000000d200d27308 */ /* 0x000f220000000800 */
[----:B------:R-:W-:Y:S01]  /*40a0*/  FFMA.FTZ R188, -R188, R188, 1 ;  /* 0x3f800000bcbc7423 */ /* 0x000fe200000101bc */
[----:B------:R-:W-:-:S06]  /*40b0*/  FMUL.FTZ R75, R13, R44 ;  /* 0x0000002c0d4b7220 */ /* 0x000fcc0000410000 */
[----:B------:R-:W-:Y:S01]  /*40c0*/  MUFU.EX2 R223, R223 ;  /* 0x000000df00df7308 */ /* 0x000fe20000000800 */
[----:B-----5:R-:W-:Y:S01]  /*40d0*/  FMUL.FTZ R77, R10, R55 ;  /* 0x000000370a4d7220 */ /* 0x020fe20000410000 */
[----:B------:R-:W-:-:S06]  /*40e0*/  FADD.FTZ R83, R61, -R118 ;  /* 0x800000763d537221 */ /* 0x000fcc0000010000 */
[----:B------:R-:W-:Y:S01]  /*40f0*/  MUFU.EX2 R228, R228 ;  /* 0x000000e400e47308 */ /* 0x000fe20000000800 */
[----:B------:R-:W-:-:S07]  /*4100*/  FADD.FTZ R57, R64, -R199 ;  /* 0x800000c740397221 */ /* 0x000fce0000010000 */
[----:B------:R-:W-:Y:S01]  /*4110*/  MUFU.EX2 R225, R225 ;  /* 0x000000e100e17308 */ /* 0x000fe20000000800 */
[----:B------:R-:W-:-:S07]  /*4120*/  FMUL.FTZ R37, R78, R37 ;  /* 0x000000254e257220 */ /* 0x000fce0000410000 */
[----:B------:R-:W5:Y:S01]  /*4130*/  MUFU.EX2 R212, R212 ;  /* 0x000000d400d47308 */ /* 0x000f620000000800 */
[----:B------:R-:W-:-:S07]  /*4140*/  FFMA.FTZ R187, -R187, R187, 1 ;  /* 0x3f800000bbbb7423 */ /* 0x000fce00000101bb */
[----:B------:R-:W5:Y:S01]  /*4150*/  MUFU.EX2 R226, R226 ;  /* 0x000000e200e27308 */ /* 0x000f620000000800 */
[----:B------:R-:W-:Y:S01]  /*4160*/  FADD.FTZ R56, R65, -R28 ;  /* 0x8000001c41387221 */ /* 0x000fe20000010000 */
[----:B------:R-:W-:Y:S01]  /*4170*/  FFMA.FTZ R48, -R189, R189, 1 ;  /* 0x3f800000bd307423 */ /* 0x000fe200000101bd */
[----:B------:R-:W-:Y:S01]  /*4180*/  FMUL.FTZ R61, R101, R72 ;  /* 0x00000048653d7220 */ /* 0x000fe20000410000 */
[----:B------:R-:W-:Y:S01]  /*4190*/  FADD.FTZ R25, R25, -R234 ;  /* 0x800000ea19197221 */ /* 0x000fe20000010000 */
[--C-:B------:R-:W-:Y:S01]  /*41a0*/  FADD.FTZ R78, R60, -R117.reuse ;  /* 0x800000753c4e7221 */ /* 0x100fe20000010000 */
[----:B------:R-:W-:Y:S01]  /*41b0*/  FADD.FTZ R28, R67, -R28 ;  /* 0x8000001c431c7221 */ /* 0x000fe20000010000 */
[----:B------:R-:W-:Y:S01]  /*41c0*/  FMUL.FTZ R55, R186, R75 ;  /* 0x0000004bba377220 */ /* 0x000fe20000410000 */
[----:B------:R-:W-:Y:S01]  /*41d0*/  FMUL.FTZ R44, R188, R77 ;  /* 0x0000004dbc2c7220 */ /* 0x000fe20000410000 */
[----:B------:R-:W-:Y:S01]  /*41e0*/  FFMA.FTZ R112, -R112, R112, 1 ;  /* 0x3f80000070707423 */ /* 0x000fe20000010170 */
[----:B-1----:R-:W-:Y:S01]  /*41f0*/  FMUL.FTZ R57, R220, R57 ;  /* 0x00000039dc397220 */ /* 0x002fe20000410000 */
[----:B------:R-:W-:Y:S01]  /*4200*/  FMUL.FTZ R49, R187, R74 ;  /* 0x0000004abb317220 */ /* 0x000fe20000410000 */
[----:B------:R-:W-:Y:S01]  /*4210*/  FADD.FTZ R62, R62, -R117 ;  /* 0x800000753e3e7221 */ /* 0x000fe20000010000 */
[----:B------:R-:W-:Y:S01]  /*4220*/  FMUL.FTZ R48, R48, R61 ;  /* 0x0000003d30307220 */ /* 0x000fe20000410000 */
[----:B------:R-:W-:Y:S01]  /*4230*/  FFMA.FTZ R75, -R105, R105, 1 ;  /* 0x3f800000694b7423 */ /* 0x000fe20000010169 */
[----:B------:R-:W-:Y:S01]  /*4240*/  FFMA.FTZ R77, -R107, R107, 1 ;  /* 0x3f8000006b4d7423 */ /* 0x000fe2000001016b */
[----:B------:R-:W-:Y:S01]  /*4250*/  FMUL.FTZ R60, R102, R81 ;  /* 0x00000051663c7220 */ /* 0x000fe20000410000 */
[----:B---3--:R-:W-:Y:S01]  /*4260*/  FMUL.FTZ R76, R43, R76 ;  /* 0x0000004c2b4c7220 */ /* 0x008fe20000410000 */
[----:B------:R-:W-:Y:S01]  /*4270*/  FMUL.FTZ R25, R119, R25 ;  /* 0x0000001977197220 */ /* 0x000fe20000410000 */
[----:B------:R-:W-:Y:S01]  /*4280*/  FADD.FTZ R79, R58, -R79 ;  /* 0x8000004f3a4f7221 */ /* 0x000fe20000010000 */
[----:B------:R-:W-:Y:S01]  /*4290*/  FADD.FTZ R85, R63, -R118 ;  /* 0x800000763f557221 */ /* 0x000fe20000010000 */
[----:B------:R-:W-:Y:S01]  /*42a0*/  FFMA.FTZ R74, -R108, R108, 1 ;  /* 0x3f8000006c4a7423 */ /* 0x000fe2000001016c */
[----:B------:R-:W-:Y:S01]  /*42b0*/  FMUL.FTZ R61, R103, R78 ;  /* 0x0000004e673d7220 */ /* 0x000fe20000410000 */
[----:B------:R-:W-:Y:S01]  /*42c0*/  FFMA.FTZ R115, -R115, R115, 1 ;  /* 0x3f80000073737423 */ /* 0x000fe20000010173 */
[----:B------:R-:W-:Y:S01]  /*42d0*/  FMUL.FTZ R28, R73, R28 ;  /* 0x0000001c491c7220 */ /* 0x000fe20000410000 */
[----:B------:R-:W-:Y:S01]  /*42e0*/  FADD.FTZ R199, R66, -R199 ;  /* 0x800000c742c77221 */ /* 0x000fe20000010000 */
[--C-:B--2---:R-:W-:Y:S01]  /*42f0*/  FADD.FTZ R58, R69, -R200.reuse ;  /* 0x800000c8453a7221 */ /* 0x104fe20000010000 */
        /* <DEDUP_REMOVED lines=8> */
[----:B----4-:R-:W-:Y:S01]  /*4380*/  FMUL.FTZ R57, R227, R70 ;  /* 0x00000046e3397220 */ /* 0x010fe20000410000 */
[----:B------:R-:W-:Y:S01]  /*4390*/  FMUL.FTZ R25, R219, R25 ;  /* 0x00000019db197220 */ /* 0x000fe20000410000 */
[----:B------:R-:W-:Y:S01]  /*43a0*/  FFMA.FTZ R72, -R106, R106, 1 ;  /* 0x3f8000006a487423 */ /* 0x000fe2000001016a */
[----:B------:R-:W-:Y:S01]  /*43b0*/  FMUL.FTZ R79, R214, R79 ;  /* 0x0000004fd64f7220 */ /* 0x000fe20000410000 */
[----:B------:R-:W-:Y:S01]  /*43c0*/  FFMA.FTZ R109, -R109, R109, 1 ;  /* 0x3f8000006d6d7423 */ /* 0x000fe2000001016d */
[----:B------:R-:W-:Y:S01]  /*43d0*/  FFMA.FTZ R76, -R110, R110, 1 ;  /* 0x3f8000006e4c7423 */ /* 0x000fe2000001016e */
[----:B------:R-:W-:Y:S01]  /*43e0*/  FFMA.FTZ R111, -R111, R111, 1 ;  /* 0x3f8000006f6f7423 */ /* 0x000fe2000001016f */
[----:B------:R-:W-:Y:S01]  /*43f0*/  FMUL.FTZ R60, R12, R83 ;  /* 0x000000530c3c7220 */ /* 0x000fe20000410000 */
[----:B------:R-:W-:Y:S01]  /*4400*/  FMUL.FTZ R62, R210, R85 ;  /* 0x00000055d23e7220 */ /* 0x000fe20000410000 */
[----:B------:R-:W-:Y:S01]  /*4410*/  FMUL.FTZ R74, R74, R61 ;  /* 0x0000003d4a4a7220 */ /* 0x000fe20000410000 */
[----:B------:R-:W-:Y:S01]  /*4420*/  FMUL.FTZ R115, R115, R28 ;  /* 0x0000001c73737220 */ /* 0x000fe20000410000 */
[----:B------:R-:W-:Y:S01]  /*4430*/  F2FP.BF16.F32.PACK_AB R70, R23, R20 ;  /* 0x000000141746723e */ /* 0x000fe200000010ff */
[----:B------:R-:W-:Y:S01]  /*4440*/  FFMA.FTZ R191, -R191, R191, 1 ;  /* 0x3f800000bfbf7423 */ /* 0x000fe200000101bf */
[----:B------:R-:W-:Y:S01]  /*4450*/  FFMA.FTZ R114, -R114, R114, 1 ;  /* 0x3f80000072727423 */ /* 0x000fe20000010172 */
[----:B-----5:R-:W-:Y:S01]  /*4460*/  FMUL.FTZ R199, R212, R199 ;  /* 0x000000c7d4c77220 */ /* 0x020fe20000410000 */
        /* <DEDUP_REMOVED lines=37> */
[----:B------:R1:W-:Y:S01]  /*46c0*/  STSM.16.MT88.4 [R20+0x1a800], R68 ;  /* 0x01a8004414007844 */ /* 0x0003e20000004200 */
[----:B------:R-:W-:Y:S02]  /*46d0*/  R2UR UR6, R236 ;  /* 0x00000000ec0672ca */ /* 0x000fe400000e0000 */
[----:B------:R-:W-:Y:S02]  /*46e0*/  F2FP.BF16.F32.PACK_AB R52, R75, R48 ;  /* 0x000000304b34723e */ /* 0x000fe400000010ff */
        /* <DEDUP_REMOVED lines=238> */
.L_x_2871:
        /* <DEDUP_REMOVED lines=56> */
.L_x_2872:
        /* <DEDUP_REMOVED lines=11> */
.L_x_2862:
        /* <DEDUP_REMOVED lines=14> */
[----:B------:R-:W-:Y:S01]  /*5ae0*/  LOP3.LUT R13, R11, 0xfffffffc, RZ, 0xc0, !PT ;  /* 0xfffffffc0b0d7812 */ /* 0x000fe200078ec0ff */
[----:B------:R-:W-:Y:S01]  /*5af0*/  IMAD.IADD R9, R6, 0x1, -R9 ;  /* 0x0000000106097824 */ /* 0x000fe200078e0a09 */
[----:B------:R-:W-:-:S02]  /*5b00*/  LOP3.LUT R7, R8, 0xffffff80, RZ, 0xc0, !PT ;  /* 0xffffff8008077812 */ /* 0x000fc400078ec0ff */
[----:B------:R-:W-:Y:S02]  /*5b10*/  SHF.R.S32.HI R8, RZ, 0x7, R8 ;  /* 0x00000007ff087819 */ /* 0x000fe40000011408 */
[----:B------:R-:W-:Y:S02]  /*5b20*/  SHF.R.S32.HI R10, RZ, 0x1f, R9 ;  /* 0x0000001fff0a7819 */ /* 0x000fe40000011409 */
[----:B------:R-:W-:Y:S02]  /*5b30*/  IADD3 R7, R6, -R7, RZ ;  /* 0x8000000706077210 */ /* 0x000fe40007ffe0ff */
[CC--:B------:R-:W-:Y:S02]  /*5b40*/  LEA.HI R11, R10.reuse, R9.reuse, RZ, 0x3 ;  /* 0x000000090a0b7211 */ /* 0x0c0fe400078f18ff */
[----:B------:R-:W-:Y:S01]  /*5b50*/  LEA.HI R10, R10, R9, RZ, 0x2 ;  /* 0x000000090a0a7211 */ /* 0x000fe200078f10ff */
[----:B------:R-:W-:Y:S01]  /*5b60*/  IMAD.IADD R9, R6, 0x1, -R13 ;  /* 0x0000000106097824 */ /* 0x000fe200078e0a0d */
[----:B------:R-:W-:Y:S01]  /*5b70*/  SHF.R.S32.HI R11, RZ, 0x3, R11 ;  /* 0x00000003ff0b7819 */ /* 0x000fe2000001140b */
[----:B------:R-:W5:Y:S01]  /*5b80*/  LDC R6, c[0x0][0x8b4] ;  /* 0x00022d00ff067b82 */ /* 0x000f620000000800 */
[----:B------:R-:W-:-:S05]  /*5b90*/  SHF.R.S32.HI R13, RZ, 0x2, R10 ;  /* 0x00000002ff0d7819 */ /* 0x000fca000001140a */
[C---:B------:R-:W-:Y:S01]  /*5ba0*/  VIADD R14, R13.reuse, 0x8 ;  /* 0x000000080d0e7836 */ /* 0x040fe20000000000 */
[----:B------:R-:W-:-:S04]  /*5bb0*/  IADD3 R19, R13, 0x10, RZ ;  /* 0x000000100d137810 */ /* 0x000fc80007ffe0ff */
[----:B------:R-:W-:Y:S02]  /*5bc0*/  LEA.HI R15, R14, R14, RZ, 0x1 ;  /* 0x0000000e0e0f7211 */ /* 0x000fe400078f08ff */
[----:B------:R-:W-:Y:S02]  /*5bd0*/  LEA.HI R20, R19, R19, RZ, 0x1 ;  /* 0x0000001313147211 */ /* 0x000fe400078f08ff */
[----:B------:R-:W-:Y:S02]  /*5be0*/  SHF.R.S32.HI R18, RZ, 0x1, R15 ;  /* 0x00000001ff127819 */ /* 0x000fe4000001140f */
[----:B------:R-:W-:Y:S01]  /*5bf0*/  LEA.HI R10, R10, R13, RZ, 0x1 ;  /* 0x0000000d0a0a7211 */ /* 0x000fe200078f08ff */
[----:B------:R-:W-:-:S03]  /*5c00*/  ULOP3.LUT UR4, URZ, UR38, URZ, 0x33, !UPT ;  /* 0x000000263f047292 */ /* 0x000fc6000f8e333f */
[----:B------:R-:W-:-:S05]  /*5c10*/  LOP3.LUT R10, R10, 0xfffffffe, RZ, 0xc0, !PT ;  /* 0xfffffffe0a0a7812 */ /* 0x000fca00078ec0ff */
[----:B------:R-:W-:Y:S02]  /*5c20*/  IMAD.IADD R10, R13, 0x1, -R10 ;  /* 0x000000010d0a7824 */ /* 0x000fe400078e0a0a */
[----:B-----5:R-:W-:Y:S01]  /*5c30*/  VIADD R6, R6, UR4 ;  /* 0x0000000406067c36 */ /* 0x020fe20008000000 */
[----:B------:R-:W-:-:S03]  /*5c40*/  LOP3.LUT R15, R15, 0xfffffffe, RZ, 0xc0, !PT ;  /* 0xfffffffe0f0f7812 */ /* 0x000fc600078ec0ff */
[----:B-1----:R-:W-:Y:S01]  /*5c50*/  IMAD R6, R6, -0x80, R27 ;  /* 0xffffff8006067824 */ /* 0x002fe200078e021b */
[----:B------:R-:W-:Y:S01]  /*5c60*/  IADD3 R15, R14, -R15, RZ ;  /* 0x8000000f0e0f7210 */ /* 0x000fe20007ffe0ff */
[----:B------:R-:W-:Y:S01]  /*5c70*/  IMAD.MOV.U32 R185, RZ, RZ, 0x40000040 ;  /* 0x40000040ffb97424 */ /* 0x000fe200078e00ff */
[----:B------:R-:W-:Y:S01]  /*5c80*/  MOV R187, 0x40000040 ;  /* 0x4000004000bb7802 */ /* 0x000fe20000000f00 */
[----:B------:R-:W-:Y:S01]  /*5c90*/  IMAD.MOV.U32 R189, RZ, RZ, 0x40000040 ;  /* 0x40000040ffbd7424 */ /* 0x000fe200078e00ff */
[----:B------:R-:W-:Y:S01]  /*5ca0*/  MOV R193, 0x40000040 ;  /* 0x4000004000c17802 */ /* 0x000fe20000000f00 */
[----:B------:R-:W-:Y:S01]  /*5cb0*/  IMAD.MOV.U32 R191, RZ, RZ, 0x40000040 ;  /* 0x40000040ffbf7424 */ /* 0x000fe200078e00ff */
[----:B--2---:R-:W-:Y:S02]  /*5cc0*/  LEA.HI R24, R12, R7, RZ, 0x5 ;  /* 0x000000070c187211 */ /* 0x004fe400078f28ff */
[----:B------:R-:W-:Y:S01]  /*5cd0*/  LEA.HI R12, R8, R8, RZ, 0x1 ;  /* 0x00000008080c7211 */ /* 0x000fe200078f08ff */
[----:B------:R-:W-:-:S03]  /*5ce0*/  IMAD.HI R7, R11, 0x2aaaaaab, RZ ;  /* 0x2aaaaaab0b077827 */ /* 0x000fc600078e02ff */
[----:B------:R-:W-:Y:S02]  /*5cf0*/  LOP3.LUT R21, R12, 0xfffffffe, RZ, 0xc0, !PT ;  /* 0xfffffffe0c157812 */ /* 0x000fe400078ec0ff */
[----:B------:R-:W-:-:S03]  /*5d00*/  SHF.R.U32.HI R12, RZ, 0x1, R7 ;  /* 0x00000001ff0c7819 */ /* 0x000fc60000011607 */
[----:B------:R-:W-:Y:S01]  /*5d10*/  IMAD.IADD R25, R8, 0x1, -R21 ;  /* 0x0000000108197824 */ /* 0x000fe200078e0a15 */
[----:B------:R-:W-:Y:S02]  /*5d20*/  SHF.R.S32.HI R21, RZ, 0x1, R20 ;  /* 0x00000001ff157819 */ /* 0x000fe40000011414 */
[----:B------:R-:W-:Y:S01]  /*5d30*/  LEA.HI R12, R7, R12, RZ, 0x1 ;  /* 0x0000000c070c7211 */ /* 0x000fe200078f08ff */
[----:B------:R-:W-:-:S04]  /*5d40*/  IMAD.HI R7, R18, 0x2aaaaaab, RZ ;  /* 0x2aaaaaab12077827 */ /* 0x000fc800078e02ff */
[----:B------:R-:W-:Y:S01]  /*5d50*/  IMAD.HI R22, R21, 0x2aaaaaab, RZ ;  /* 0x2aaaaaab15167827 */ /* 0x000fe200078e02ff */
[----:B------:R-:W-:-:S04]  /*5d60*/  SHF.R.U32.HI R8, RZ, 0x1, R7 ;  /* 0x00000001ff087819 */ /* 0x000fc80000011607 */
[----:B------:R-:W-:Y:S02]  /*5d70*/  SHF.R.U32.HI R13, RZ, 0x1, R22 ;  /* 0x00000001ff0d7819 */ /* 0x000fe40000011616 */
[----:B------:R-:W-:Y:S02]  /*5d80*/  LEA.HI R7, R7, R8, RZ, 0x1 ;  /* 0x0000000807077211 */ /* 0x000fe400078f08ff */
[--C-:B---3--:R-:W-:Y:S02]  /*5d90*/  SHF.R.S32.HI R23, RZ, 0x2, R28.reuse ;  /* 0x00000002ff177819 */ /* 0x108fe4000001141c */
[----:B------:R-:W-:Y:S02]  /*5da0*/  SHF.R.S32.HI R8, RZ, 0x1f, R28 ;  /* 0x0000001fff087819 */ /* 0x000fe4000001141c */
[----:B------:R-:W-:Y:S01]  /*5db0*/  LEA.HI R22, R22, R13, RZ, 0x1 ;  /* 0x0000000d16167211 */ /* 0x000fe200078f08ff */
[----:B------:R-:W-:Y:S01]  /*5dc0*/  IMAD R11, R12, -0xc, R11 ;  /* 0xfffffff40c0b7824 */ /* 0x000fe200078e020b */
[----:B------:R-:W-:-:S02]  /*5dd0*/  SHF.R.S32.HI R13, RZ, 0x5, R24 ;  /* 0x00000005ff0d7819 */ /* 0x000fc40000011418 */
[----:B------:R-:W-:Y:S01]  /*5de0*/  LEA.HI R8, R8, R23, RZ, 0x3 ;  /* 0x0000001708087211 */ /* 0x000fe200078f18ff */
[----:B------:R-:W-:Y:S01]  /*5df0*/  IMAD R18, R7, -0xc, R18 ;  /* 0xfffffff407127824 */ /* 0x000fe200078e0212 */
[----:B------:R-:W-:Y:S01]  /*5e00*/  LEA R7, R11, R10, 0x3 ;  /* 0x0000000a0b077211 */ /* 0x000fe200078e18ff */
[----:B------:R-:W-:Y:S01]  /*5e10*/  IMAD R6, R13, -0x10, R6 ;  /* 0xfffffff00d067824 */ /* 0x000fe200078e0206 */
[----:B------:R-:W-:-:S03]  /*5e20*/  LOP3.LUT R8, R8, 0xfffffff8, RZ, 0xc0, !PT ;  /* 0xfffffff808087812 */ /* 0x000fc600078ec0ff */
[----:B------:R1:W-:Y:S01]  /*5e30*/  STL [R1+0x2c], R7 ;  /* 0x00002c0701007387 */ /* 0x0003e20000100800 */
[----:B------:R-:W-:Y:S01]  /*5e40*/  IADD3 R6, R6, R8, -R23 ;  /* 0x0000000806067210 */ /* 0x000fe20007ffe817 */
[----:B------:R-:W-:Y:S01]  /*5e50*/  IMAD R8, R18, 0x8, R15 ;  /* 0x0000000812087824 */ /* 0x000fe200078e020f */
[C---:B------:R-:W-:Y:S01]  /*5e60*/  LEA R10, R5.reuse, R17, 0xd ;  /* 0x00000011050a7211 */ /* 0x040fe200078e68ff */
[----:B-1----:R-:W-:-:S03]  /*5e70*/  IMAD R7, R5, 0x800, R17 ;  /* 0x0000080005077824 */ /* 0x002fc600078e0211 */
[----:B------:R1:W-:Y:S01]  /*5e80*/  STL [R1+0x28], R8 ;  /* 0x0000280801007387 */ /* 0x0003e20000100800 */
[----:B------:R-:W-:Y:S01]  /*5e90*/  LOP3.LUT R20, R20, 0xfffffffe, RZ, 0xc0, !PT ;  /* 0xfffffffe14147812 */ /* 0x000fe200078ec0ff */
[----:B------:R-:W-:Y:S02]  /*5ea0*/  VIADD R5, R7, 0x1a800 ;  /* 0x0001a80007057836 */ /* 0x000fe40000000000 */
[----:B-1----:R-:W-:Y:S01]  /*5eb0*/  IMAD R8, R25, -0x40, R6 ;  /* 0xffffffc019087824 */ /* 0x002fe200078e0206 */
[----:B------:R-:W-:Y:S02]  /*5ec0*/  IADD3 R6, R10, 0x4000, RZ ;  /* 0x000040000a067810 */ /* 0x000fe40007ffe0ff */
[----:B------:R-:W-:Y:S02]  /*5ed0*/  SHF.R.U32.HI R10, RZ, 0x4, R10 ;  /* 0x00000004ff0a7819 */ /* 0x000fe4000001160a */
[----:B------:R-:W-:Y:S01]  /*5ee0*/  SHF.R.U32.HI R5, RZ, 0x4, R5 ;  /* 0x00000004ff057819 */ /* 0x000fe20000011605 */
[----:B------:R-:W-:Y:S01]  /*5ef0*/  IMAD.IADD R20, R19, 0x1, -R20 ;  /* 0x0000000113147824 */ /* 0x000fe200078e0a14 */
[----:B------:R-:W-:Y:S01]  /*5f00*/  SHF.R.U32.HI R6, RZ, 0x4, R6 ;  /* 0x00000004ff067819 */ /* 0x000fe20000011606 */
[----:B------:R-:W-:Y:S01]  /*5f10*/  IMAD R21, R22, -0xc, R21 ;  /* 0xfffffff416157824 */ /* 0x000fe200078e0215 */
[----:B------:R-:W-:-:S02]  /*5f20*/  LOP3.LUT R10, R10, 0x3fff, RZ, 0xc0, !PT ;  /* 0x00003fff0a0a7812 */ /* 0x000fc400078ec0ff */
[----:B------:R-:W-:Y:S01]  /*5f30*/  LOP3.LUT R5, R5, 0x3fff, RZ, 0xc0, !PT ;  /* 0x00003fff05057812 */ /* 0x000fe200078ec0ff */
[----:B------:R-:W-:Y:S01]  /*5f40*/  IMAD R11, R21, 0x8, R20 ;  /* 0x00000008150b7824 */ /* 0x000fe200078e0214 */
[----:B------:R-:W-:Y:S02]  /*5f50*/  LOP3.LUT R6, R6, 0x3fff, RZ, 0xc0, !PT ;  /* 0x00003fff06067812 */ /* 0x000fe400078ec0ff */
[----:B------:R-:W-:Y:S02]  /*5f60*/  LOP3.LUT R10, R10, 0x10000, RZ, 0xfc, !PT ;  /* 0x000100000a0a7812 */ /* 0x000fe400078efcff */
[----:B------:R-:W-:Y:S02]  /*5f70*/  LOP3.LUT R5, R5, 0x10000, RZ, 0xfc, !PT ;  /* 0x0001000005057812 */ /* 0x000fe400078efcff */
[----:B------:R-:W-:Y:S01]  /*5f80*/  LOP3.LUT R6, R6, 0x10000, RZ, 0xfc, !PT ;  /* 0x0001000006067812 */ /* 0x000fe200078efcff */
[----:B------:R-:W-:Y:S01]  /*5f90*/  STL [R1+0x20], R11 ;  /* 0x0000200b01007387 */ /* 0x000fe20000100800 */
[C---:B------:R-:W-:Y:S01]  /*5fa0*/  VIADD R22, R10.reuse, 0x2 ;  /* 0x000000020a167836 */ /* 0x040fe20000000000 */
[----:B------:R-:W-:-:S02]  /*5fb0*/  IADD3 R186, R10, 0x6, RZ ;  /* 0x000000060aba7810 */ /* 0x000fc40007ffe0ff */
[----:B------:R1:W-:Y:S01]  /*5fc0*/  STL [R1+0x18], R10 ;  /* 0x0000180a01007387 */ /* 0x0003e20000100800 */
[----:B------:R-:W-:Y:S01]  /*5fd0*/  VIADD R184, R10, 0x4 ;  /* 0x000000040ab87836 */ /* 0x000fe20000000000 */
[C---:B------:R-:W-:Y:S01]  /*5fe0*/  IADD3 R192, R6.reuse, 0x6, RZ ;  /* 0x0000000606c07810 */ /* 0x040fe20007ffe0ff */
[C---:B------:R-:W-:Y:S01]  /*5ff0*/  VIADD R188, R6.reuse, 0x2 ;  /* 0x0000000206bc7836 */ /* 0x040fe20000000000 */
[----:B------:R2:W-:Y:S01]  /*6000*/  STL [R1+0x24], R5 ;  /* 0x0000240501007387 */ /* 0x0005e20000100800 */
[----:B------:R-:W-:Y:S01]  /*6010*/  VIADD R190, R6, 0x4 ;  /* 0x0000000406be7836 */ /* 0x000fe20000000000 */
[----:B----4-:R-:W-:Y:S02]  /*6020*/  LOP3.LUT R7, R26, 0x1, RZ, 0xfc, !PT ;  /* 0x000000011a077812 */ /* 0x010fe400078efcff */
[----:B------:R3:W-:Y:S01]  /*6030*/  STL [R1+0x14], R6 ;  /* 0x0000140601007387 */ /* 0x0007e20000100800 */
[----:B------:R-:W-:Y:S02]  /*6040*/  IMAD.MOV.U32 R23, RZ, RZ, 0x40000040 ;  /* 0x40000040ff177424 */ /* 0x000fe400078e00ff */
[----:B-1----:R-:W-:-:S02]  /*6050*/  VIADD R10, R9, 0x8 ;  /* 0x00000008090a7836 */ /* 0x002fc40000000000 */
[C---:B------:R-:W-:Y:S01]  /*6060*/  VIADD R10, R9.reuse, 0x14 ;  /* 0x00000014090a7836 */ /* 0x040fe20000000000 */
[C---:B--2---:R-:W-:Y:S02]  /*6070*/  IADD3 R5, R9.reuse, 0x10, RZ ;  /* 0x0000001009057810 */ /* 0x044fe40007ffe0ff */
[C---:B------:R-:W-:Y:S01]  /*6080*/  IADD3 R5, R9.reuse, 0x1c, RZ ;  /* 0x0000001c09057810 */ /* 0x040fe20007ffe0ff */
[C---:B---3--:R-:W-:Y:S02]  /*6090*/  VIADD R6, R9.reuse, 0xc ;  /* 0x0000000c09067836 */ /* 0x048fe40000000000 */
[----:B------:R-:W-:-:S07]  /*60a0*/  VIADD R6, R9, 0x18 ;  /* 0x0000001809067836 */ /* 0x000fce0000000000 */
.L_x_2885:
[----:B------:R-:W-:-:S13]  /*60b0*/  ISETP.NE.AND P0, PT, R7, 0x3, PT ;  /* 0x000000030700780c */ /* 0x000fda0003f05270 */
[----:B------:R-:W-:Y:S05]  /*60c0*/  @!P0 BRA `(.L_x_2875) ;  /* 0x0000000000048947 */ /* 0x000fea0003800000 */
[----:B------:R-:W-:Y:S01]  /*60d0*/  BPT.TRAP 0x1 ;  /* 0x000000040000795c */ /* 0x000fe20000300000 */
.L_x_2875:
[----:B------:R-:W-:Y:S01]  /*60e0*/  IMAD R6, R0, 0x8, R17 ;  /* 0x0000000800067824 */ /* 0x000fe200078e0211 */
[----:B------:R-:W-:-:S04]  /*60f0*/  SHF.L.U32 R15, R4, 0x1f, RZ ;  /* 0x0000001f040f7819 */ /* 0x000fc800000006ff */
[----:B------:R1:W2:Y:S01]  /*6100*/  SYNCS.PHASECHK.TRANS64.TRYWAIT P1, [R6+URZ+0x26810], R15 ;  /* 0x0268100f060075a7 */ /* 0x0002a2000802017f */
[----:B------:R-:W-:Y:S05]  /*6110*/  @!P0 BRA `(.L_x_2876) ;  /* 0x0000000000048947 */ /* 0x000fea0003800000 */
[----:B------:R-:W-:Y:S01]  /*6120*/  BPT.TRAP 0x1 ;  /* 0x000000040000795c */ /* 0x000fe20000300000 */
.L_x_2876:
[----:B------:R-:W-:-:S05]  /*6130*/  VIADD R5, R17, 0xe000 ;  /* 0x0000e00011057836 */ /* 0x000fca0000000000 */
[----:B------:R-:W-:-:S04]  /*6140*/  SHF.R.U32.HI R5, RZ, 0x4, R5 ;  /* 0x00000004ff057819 */ /* 0x000fc80000011605 */
[----:B------:R-:W-:-:S04]  /*6150*/  LOP3.LUT R5, R5, 0x3fff, RZ, 0xc0, !PT ;  /* 0x00003fff05057812 */ /* 0x000fc800078ec0ff */
[----:B------:R-:W-:Y:S01]  /*6160*/  LOP3.LUT R11, R5, 0x10000, RZ, 0xfc, !PT ;  /* 0x00010000050b7812 */ /* 0x000fe200078efcff */
[----:B--2---:R-:W-:Y:S06]  /*6170*/  @P1 BRA `(.L_x_2877) ;  /* 0x0000000000081947 */ /* 0x004fec0003800000 */
[----:B------:R-:W2:Y:S02]  /*6180*/  SYNCS.PHASECHK.TRANS64.TRYWAIT P1, [R6+URZ+0x26810], R15 ;  /* 0x0268100f060075a7 */ /* 0x000ea4000802017f */
[----:B--2---:R-:W-:Y:S05]  /*6190*/  @!P1 BRA `(.L_x_2878) ;  /* 0x0000008000789947 */ /* 0x004fea0003800000 */
.L_x_2877:
        /* <DEDUP_REMOVED lines=54> */
.L_x_2879:
[----:B------:R1:W1:Y:S01]  /*6500*/  SYNCS.PHASECHK.TRANS64.TRYWAIT P1, [R6+URZ+0x26830], R15 ;  /* 0x0268300f060075a7 */ /* 0x000262000802017f */
[----:B------:R-:W-:Y:S05]  /*6510*/  @!P0 BRA `(.L_x_2880) ;  /* 0x0000000000048947 */ /* 0x000fea0003800000 */
[----:B------:R-:W-:Y:S01]  /*6520*/  BPT.TRAP 0x1 ;  /* 0x000000040000795c */ /* 0x000fe20000300000 */
.L_x_2880:
        /* <DEDUP_REMOVED lines=8> */
.L_x_2881:
        /* <DEDUP_REMOVED lines=11> */
[C---:B------:R-:W-:Y:S01]  /*6660*/  IADD3 R230, R9.reuse, 0x14, RZ ;  /* 0x0000001409e67810 */ /* 0x040fe20007ffe0ff */
[----:B------:R1:W-:Y:S01]  /*6670*/  STL [R1+0x40], R5 ;  /* 0x0000400501007387 */ /* 0x0003e20000100800 */
[C---:B------:R-:W-:Y:S01]  /*6680*/  VIADD R205, R9.reuse, 0x10 ;  /* 0x0000001009cd7836 */ /* 0x040fe20000000000 */
[C---:B------:R-:W-:Y:S01]  /*6690*/  ISETP.GT.AND P2, PT, R8.reuse, RZ, PT ;  /* 0x000000ff0800720c */ /* 0x040fe20003f44270 */
[C---:B------:R-:W-:Y:S01]  /*66a0*/  VIADD R231, R9.reuse, 0x18 ;  /* 0x0000001809e77836 */ /* 0x040fe20000000000 */
[----:B------:R-:W-:Y:S01]  /*66b0*/  STL [R1+0x3c], R4 ;  /* 0x00003c0401007387 */ /* 0x000fe20000100800 */
[C---:B------:R-:W-:Y:S01]  /*66c0*/  VIADD R209, R9.reuse, 0x1c ;  /* 0x0000001c09d17836 */ /* 0x040fe20000000000 */
[----:B------:R-:W-:Y:S01]  /*66d0*/  ISETP.GT.AND P1, PT, R8, 0x8, PT ;  /* 0x000000080800780c */ /* 0x000fe20003f24270 */
[----:B------:R-:W-:Y:S01]  /*66e0*/  IMAD R236, R0, 0x300, R12 ;  /* 0x0000030000ec7824 */ /* 0x000fe200078e020c */
[----:B------:R-:W-:Y:S01]  /*66f0*/  STL [R1+0x38], R3 ;  /* 0x0000380301007387 */ /* 0x000fe20000100800 */
[----:B------:R-:W-:-:S03]  /*6700*/  VIADD R12, R9, 0x1c ;  /* 0x0000001c090c7836 */ /* 0x000fc60000000000 */
[----:B------:R1:W-:Y:S04]  /*6710*/  STL [R1+0x34], R2 ;  /* 0x0000340201007387 */ /* 0x0003e80000100800 */
        /* <DEDUP_REMOVED lines=21> */
[----:B------:R-:W-:Y:S01]  /*6870*/  FMUL.FTZ R195, R115, UR5 ;  /* 0x0000000573c37c20 */ /* 0x000fe20008410000 */
[----:B------:R-:W-:Y:S01]  /*6880*/  FMUL.FTZ R77, R77, UR5 ;  /* 0x000000054d4d7c20 */ /* 0x000fe20008410000 */
[----:B------:R-:W-:Y:S01]  /*6890*/  VIADD R115, R9, 0x4 ;  /* 0x0000000409737836 */ /* 0x000fe20000000000 */
[----:B------:R-:W2:Y:S01]  /*68a0*/  SHFL.IDX PT, R86, R198, R9, 0x1f ;  /* 0x00001f09c6567589 */ /* 0x000ea200000e0000 */
[----:B------:R-:W3:Y:S01]  /*68b0*/  MUFU.TANH R15, R15 ;  /* 0x0000000f000f7308 */ /* 0x000ee20000002400 */
        /* <DEDUP_REMOVED lines=8> */
[----:B------:R-:W-:Y:S01]  /*6940*/  SHFL.IDX PT, R92, R198, R229, 0x1f ;  /* 0x00001fe5c65c7589 */ /* 0x000fe200000e0000 */
[----:B------:R-:W-:Y:S01]  /*6950*/  FMUL.FTZ R19, R81, UR5 ;  /* 0x0000000551137c20 */ /* 0x000fe20008410000 */
[----:B------:R-:W-:Y:S01]  /*6960*/  FMUL.FTZ R21, R83, UR5 ;  /* 0x0000000553157c20 */ /* 0x000fe20008410000 */
[----:B------:R-:W-:Y:S01]  /*6970*/  FMUL.FTZ R72, R84, UR5 ;  /* 0x0000000554487c20 */ /* 0x000fe20008410000 */
[----:B------:R-:W-:Y:S01]  /*6980*/  FMUL.FTZ R79, R91, UR5 ;  /* 0x000000055b4f7c20 */ /* 0x000fe20008410000 */
[----:B------:R-:W-:Y:S01]  /*6990*/  FMUL.FTZ R194, R96, UR5 ;  /* 0x0000000560c27c20 */ /* 0x000fe20008410000 */
[----:B------:R-:W-:Y:S01]  /*69a0*/  SHFL.IDX PT, R91, R198, R230, 0x1f ;  /* 0x00001fe6c65b7589 */ /* 0x000fe200000e0000 */
[----:B-1----:R1:W-:Y:S01]  /*69b0*/  MUFU.TANH R5, R75 ;  /* 0x0000004b00057308 */ /* 0x0023e20000002400 */
[----:B------:R-:W-:Y:S01]  /*69c0*/  FMUL.FTZ R81, R93, UR5 ;  /* 0x000000055d517c20 */ /* 0x000fe20008410000 */
[----:B---3--:R-:W-:Y:S01]  /*69d0*/  FSEL R84, R15, -INF , P2 ;  /* 0xff8000000f547808 */ /* 0x008fe20001000000 */
[----:B------:R-:W-:Y:S01]  /*69e0*/  SHFL.IDX PT, R96, R198, R209, 0x1f ;  /* 0x00001fd1c6607589 */ /* 0x000fe200000e0000 */
[----:B------:R-:W-:Y:S01]  /*69f0*/  FMUL.FTZ R82, R94, UR5 ;  /* 0x000000055e527c20 */ /* 0x000fe20008410000 */
[----:B------:R-:W-:Y:S01]  /*6a00*/  FMUL.FTZ R196, R117, UR5 ;  /* 0x0000000575c47c20 */ /* 0x000fe20008410000 */
[----:B------:R-:W-:Y:S01]  /*6a10*/  FMUL.FTZ R197, R118, UR5 ;  /* 0x0000000576c57c20 */ /* 0x000fe20008410000 */
[----:B------:R-:W-:Y:S01]  /*6a20*/  SHFL.IDX PT, R93, R14, R115, 0x1f ;  /* 0x00001f730e5d7589 */ /* 0x000fe200000e0000 */
[----:B------:R3:W-:Y:S01]  /*6a30*/  MUFU.TANH R2, R77 ;  /* 0x0000004d00027308 */ /* 0x0007e20000002400 */
[----:B-1----:R-:W-:Y:S01]  /*6a40*/  FMUL.FTZ R75, R87, UR5 ;  /* 0x00000005574b7c20 */ /* 0x002fe20008410000 */
[----:B------:R-:W-:Y:S01]  /*6a50*/  FMUL.FTZ R98, R98, UR5 ;  /* 0x0000000562627c20 */ /* 0x000fe20008410000 */
[----:B------:R-:W1:Y:S01]  /*6a60*/  SHFL.IDX PT, R87, R198, R115, 0x1f ;  /* 0x00001f73c6577589 */ /* 0x000e6200000e0000 */
[----:B------:R-:W-:Y:S01]  /*6a70*/  FMUL.FTZ R83, R95, UR5 ;  /* 0x000000055f537c20 */ /* 0x000fe20008410000 */
[----:B------:R-:W-:Y:S01]  /*6a80*/  FMUL.FTZ R97, R97, UR5 ;  /* 0x0000000561617c20 */ /* 0x000fe20008410000 */
[----:B------:R-:W-:Y:S01]  /*6a90*/  FMUL.FTZ R99, R99, UR5 ;  /* 0x0000000563637c20 */ /* 0x000fe20008410000 */
[----:B------:R-:W-:Y:S01]  /*6aa0*/  FMUL.FTZ R100, R100, UR5 ;  /* 0x0000000564647c20 */ /* 0x000fe20008410000 */
[----:B------:R2:W1:Y:S01]  /*6ab0*/  MUFU.TANH R6, R73 ;  /* 0x0000004900067308 */ /* 0x0004620000002400 */
[----:B---3--:R-:W-:Y:S01]  /*6ac0*/  FMUL.FTZ R77, R89, UR5 ;  /* 0x00000005594d7c20 */ /* 0x008fe20008410000 */
[----:B------:R-:W-:Y:S01]  /*6ad0*/  FMUL.FTZ R102, R102, UR5 ;  /* 0x0000000566667c20 */ /* 0x000fe20008410000 */
[----:B------:R-:W3:Y:S01]  /*6ae0*/  SHFL.IDX PT, R89, R198, R233, 0x1f ;  /* 0x00001fe9c6597589 */ /* 0x000ee200000e0000 */
[----:B------:R-:W-:Y:S01]  /*6af0*/  FMUL.FTZ R101, R101, UR5 ;  /* 0x0000000565657c20 */ /* 0x000fe20008410000 */
[----:B------:R-:W-:Y:S01]  /*6b00*/  FMUL.FTZ R103, R103, UR5 ;  /* 0x0000000567677c20 */ /* 0x000fe20008410000 */
[----:B------:R-:W-:Y:S01]  /*6b10*/  FMUL.FTZ R104, R104, UR5 ;  /* 0x0000000568687c20 */ /* 0x000fe20008410000 */
[----:B------:R-:W-:Y:S01]  /*6b20*/  FMUL.FTZ R106, R106, UR5 ;  /* 0x000000056a6a7c20 */ /* 0x000fe20008410000 */
[----:B------:R1:W-:Y:S01]  /*6b30*/  MUFU.TANH R4, R76 ;  /* 0x0000004c00047308 */ /* 0x0003e20000002400 */
[----:B--2---:R-:W-:Y:S01]  /*6b40*/  FMUL.FTZ R73, R85, UR5 ;  /* 0x0000000555497c20 */ /* 0x004fe20008410000 */
[----:B----4-:R-:W-:Y:S01]  /*6b50*/  FSEL R85, R18, -INF , P1 ;  /* 0xff80000012557808 */ /* 0x010fe20000800000 */
[----:B------:R-:W-:Y:S01]  /*6b60*/  FMUL.FTZ R108, R108, UR5 ;  /* 0x000000056c6c7c20 */ /* 0x000fe20008410000 */
[----:B------:R-:W-:Y:S01]  /*6b70*/  FMUL.FTZ R110, R110, UR5 ;  /* 0x000000056e6e7c20 */ /* 0x000fe20008410000 */
[----:B------:R-:W-:Y:S01]  /*6b80*/  FMUL.FTZ R109, R109, UR5 ;  /* 0x000000056d6d7c20 */ /* 0x000fe20008410000 */
[----:B------:R-:W-:Y:S01]  /*6b90*/  FMUL.FTZ R111, R111, UR5 ;  /* 0x000000056f6f7c20 */ /* 0x000fe20008410000 */
[----:B------:R-:W-:Y:S01]  /*6ba0*/  FMUL.FTZ R112, R112, UR5 ;  /* 0x0000000570707c20 */ /* 0x000fe20008410000 */
[----:B------:R2:W-:Y:S01]  /*6bb0*/  MUFU.TANH R3, R78 ;  /* 0x0000004e00037308 */ /* 0x0005e20000002400 */
[----:B-1----:R-:W-:Y:S01]  /*6bc0*/  FMUL.FTZ R76, R88, UR5 ;  /* 0x00000005584c7c20 */ /* 0x002fe20008410000 */
[----:B------:R-:W-:Y:S01]  /*6bd0*/  FSEL R117, R6, -INF , P2 ;  /* 0xff80000006757808 */ /* 0x000fe20001000000 */
[----:B------:R-:W-:Y:S01]  /*6be0*/  FMUL.FTZ R114, R114, UR5 ;  /* 0x0000000572727c20 */ /* 0x000fe20008410000 */
[----:B------:R-:W-:Y:S01]  /*6bf0*/  FSEL R88, R5, -INF , P1 ;  /* 0xff80000005587808 */ /* 0x000fe20000800000 */
[----:B------:R-:W-:Y:S01]  /*6c00*/  FMUL.FTZ R113, R113, UR5 ;  /* 0x0000000571717c20 */ /* 0x000fe20008410000 */
[----:B------:R-:W-:Y:S01]  /*6c10*/  FMUL.FTZ R116, R116, UR5 ;  /* 0x0000000574747c20 */ /* 0x000fe20008410000 */
[----:B------:R-:W-:Y:S01]  /*6c20*/  FMUL.FTZ R105, R105, UR5 ;  /* 0x0000000569697c20 */ /* 0x000fe20008410000 */
[----:B------:R-:W1:Y:S01]  /*6c30*/  MUFU.TANH R237, R237 ;  /* 0x000000ed00ed7308 */ /* 0x000e620000002400 */
[----:B--2---:R-:W-:Y:S01]  /*6c40*/  FMUL.FTZ R78, R90, UR5 ;  /* 0x000000055a4e7c20 */ /* 0x004fe20008410000 */
[----:B------:R-:W-:Y:S01]  /*6c50*/  FMUL.FTZ R107, R107, UR5 ;  /* 0x000000056b6b7c20 */ /* 0x000fe20008410000 */
[----:B------:R-:W2:Y:S01]  /*6c60*/  SHFL.IDX PT, R90, R198, R205, 0x1f ;  /* 0x00001fcdc65a7589 */ /* 0x000ea200000e0000 */
[----:B------:R-:W-:-:S03]  /*6c70*/  FMUL.FTZ R119, R119, UR5 ;  /* 0x0000000577777c20 */ /* 0x000fc60008410000 */
[----:B------:R-:W-:Y:S01]  /*6c80*/  SHFL.IDX PT, R205, R13, R205, 0x1f ;  /* 0x00001fcd0dcd7589 */ /* 0x000fe200000e0000 */
[----:B------:R-:W4:Y:S03]  /*6c90*/  MUFU.TANH R235, R235 ;  /* 0x000000eb00eb7308 */ /* 0x000f260000002400 */
[----:B------:R-:W-:Y:S05]  /*6ca0*/  SHFL.IDX PT, R212, R13, R115, 0x1f ;  /* 0x00001f730dd47589 */ /* 0x000fea00000e0000 */
[----:B------:R-:W2:Y:S01]  /*6cb0*/  MUFU.TANH R20, R20 ;  /* 0x0000001400147308 */ /* 0x000ea20000002400 */
[----:B-1----:R-:W-:-:S07]  /*6cc0*/  FSEL R201, R237, -INF , P1 ;  /* 0xff800000edc97808 */ /* 0x002fce0000800000 */
[----:B------:R-:W1:Y:S01]  /*6cd0*/  MUFU.TANH R19, R19 ;  /* 0x0000001300137308 */ /* 0x000e620000002400 */
[----:B------:R-:W-:Y:S02]  /*6ce0*/  WARPGROUP.DEPBAR.LE gsb0, 0x0 ;  /* 0x00008000000079c5 */ /* 0x000fe40000010000 */
[----:B------:R-:W-:-:S05]  /*6cf0*/  WARPGROUP.ARRIVE ;  /* 0x00000000000079c5 */ /* 0x000fca0000000000 */
[----:B------:R-:W1:Y:S01]  /*6d00*/  MUFU.TANH R21, R21 ;  /* 0x0000001500157308 */ /* 0x000e620000002400 */
[----:B------:R-:W-:Y:S01]  /*6d10*/  HGMMA.64x96x16.F32.BF16 R24, gdesc[UR8], R24, gsb0 ;  /* 0x01600000081879f0 */ /* 0x000fe20008001818 */
[----:B------:R-:W-:Y:S01]  /*6d20*/  R2UR UR8, R190 ;  /* 0x00000000be0872ca */ /* 0x000fe200000e0000 */
[----:B------:R-:W-:Y:S01]  /*6d30*/  UMOV UR10, UR4 ;  /* 0x00000004000a7c82 */ /* 0x000fe20008000000 */
[----:B------:R-:W-:Y:S01]  /*6d40*/  R2UR UR9, R191 ;  /* 0x00000000bf0972ca */ /* 0x000fe200000e0000 */
[----:B------:R-:W-:-:S03]  /*6d50*/  UMOV UR11, 0x40000040 ;  /* 0x40000040000b7882 */ /* 0x000fc60000000000 */
[----:B------:R-:W1:Y:S01]  /*6d60*/  MUFU.TANH R72, R72 ;  /* 0x0000004800487308 */ /* 0x000e620000002400 */
[----:B------:R-:W-:Y:S02]  /*6d70*/  ULDC UR4, c[0x0][0x744] ;  /* 0x0001d10000047ab9 */ /* 0x000fe40000000800 */
[--C-:B------:R-:W-:Y:S01]  /*6d80*/  FFMA.FTZ R118, R84, UR4, -R86.reuse ;  /* 0x0000000454767c23 */ /* 0x100fe20008010856 */
[----:B------:R-:W-:Y:S01]  /*6d90*/  FFMA.FTZ R202, R85, UR4, -R86 ;  /* 0x0000000455ca7c23 */ /* 0x000fe20008010856 */
[----:B------:R-:W-:Y:S01]  /*6da0*/  FSEL R85, R4, -INF , P2 ;  /* 0xff80000004557808 */ /* 0x000fe20001000000 */
[--C-:B------:R-:W-:Y:S01]  /*6db0*/  FFMA.FTZ R117, R117, UR4, -R87.reuse ;  /* 0x0000000475757c23 */ /* 0x100fe20008010857 */
[----:B------:R-:W-:Y:S01]  /*6dc0*/  FSEL R84, R3, -INF , P1 ;  /* 0xff80000003547808 */ /* 0x000fe20000800000 */
[----:B------:R-:W1:Y:S01]  /*6dd0*/  MUFU.TANH R73, R73 ;  /* 0x0000004900497308 */ /* 0x000e620000002400 */
[----:B------:R-:W-:Y:S01]  /*6de0*/  FFMA.FTZ R88, R88, UR4, -R87 ;  /* 0x0000000458587c23 */ /* 0x000fe20008010857 */
[----:B------:R-:W-:Y:S01]  /*6df0*/  FSEL R86, R2, -INF , P2 ;  /* 0xff80000002567808 */ /* 0x000fe20001000000 */
[--C-:B---3--:R-:W-:Y:S01]  /*6e00*/  FFMA.FTZ R85, R85, UR4, -R89.reuse ;  /* 0x0000000455557c23 */ /* 0x108fe20008010859 */
[----:B------:R-:W-:Y:S01]  /*6e10*/  FFMA.FTZ R84, R84, UR4, -R89 ;  /* 0x0000000454547c23 */ /* 0x000fe20008010859 */
[----:B----4-:R-:W-:Y:S01]  /*6e20*/  FSEL R87, R235, -INF , P2 ;  /* 0xff800000eb577808 */ /* 0x010fe20001000000 */
[--C-:B------:R-:W-:Y:S01]  /*6e30*/  FFMA.FTZ R201, R201, UR4, -R92.reuse ;  /* 0x00000004c9c97c23 */ /* 0x100fe2000801085c */
[----:B--2---:R-:W-:Y:S01]  /*6e40*/  FSEL R89, R20, -INF , P1 ;  /* 0xff80000014597808 */ /* 0x004fe20000800000 */
[----:B------:R-:W2:Y:S01]  /*6e50*/  MUFU.TANH R77, R77 ;  /* 0x0000004d004d7308 */ /* 0x000ea20000002400 */
[----:B------:R-:W-:Y:S01]  /*6e60*/  FFMA.FTZ R86, R86, UR4, -R92 ;  /* 0x0000000456567c23 */ /* 0x000fe2000801085c */
[--C-:B------:R-:W-:Y:S01]  /*6e70*/  FFMA.FTZ R200, R87, UR4, -R90.reuse ;  /* 0x0000000457c87c23 */ /* 0x100fe2000801085a */
[----:B-1----:R-:W-:Y:S01]  /*6e80*/  FSEL R92, R19, -INF , P2 ;  /* 0xff800000135c7808 */ /* 0x002fe20001000000 */
[----:B------:R-:W-:Y:S01]  /*6e90*/  FFMA.FTZ R90, R89, UR4, -R90 ;  /* 0x00000004595a7c23 */ /* 0x000fe2000801085a */
[----:B------:R-:W-:-:S02]  /*6ea0*/  FSEL R94, R21, -INF , P1 ;  /* 0xff800000155e7808 */ /* 0x000fc40000800000 */
[----:B------:R-:W-:Y:S01]  /*6eb0*/  FSEL R89, R72, -INF , P2 ;  /* 0xff80000048597808 */ /* 0x000fe20001000000 */
[----:B------:R-:W1:Y:S01]  /*6ec0*/  MUFU.TANH R75, R75 ;  /* 0x0000004b004b7308 */ /* 0x000e620000002400 */
[----:B------:R-:W-:Y:S01]  /*6ed0*/  FSEL R95, R73, -INF , P2 ;  /* 0xff800000495f7808 */ /* 0x000fe20001000000 */
[--C-:B------:R-:W-:Y:S01]  /*6ee0*/  FFMA.FTZ R92, R92, UR4, -R91.reuse ;  /* 0x000000045c5c7c23 */ /* 0x100fe2000801085b */
[----:B------:R-:W-:-:S05]  /*6ef0*/  FFMA.FTZ R91, R94, UR4, -R91 ;  /* 0x000000045e5b7c23 */ /* 0x000fca000801085b */
[----:B------:R-:W3:Y:S01]  /*6f00*/  MUFU.TANH R74, R74 ;  /* 0x0000004a004a7308 */ /* 0x000ee20000002400 */
[----:B--2---:R-:W-:-:S07]  /*6f10*/  FSEL R198, R77, -INF , P2 ;  /* 0xff8000004dc67808 */ /* 0x004fce0001000000 */
[----:B------:R-:W2:Y:S01]  /*6f20*/  MUFU.TANH R76, R76 ;  /* 0x0000004c004c7308 */ /* 0x000ea20000002400 */
[----:B-1----:R-:W-:-:S07]  /*6f30*/  FSEL R203, R75, -INF , P1 ;  /* 0xff8000004bcb7808 */ /* 0x002fce0000800000 */
[----:B------:R-:W1:Y:S01]  /*6f40*/  MUFU.TANH R78, R78 ;  /* 0x0000004e004e7308 */ /* 0x000e620000002400 */
[----:B---3--:R-:W-:-:S07]  /*6f50*/  FSEL R199, R74, -INF , P1 ;  /* 0xff8000004ac77808 */ /* 0x008fce0000800000 */
[----:B------:R-:W3:Y:S01]  /*6f60*/  MUFU.TANH R80, R80 ;  /* 0x0000005000507308 */ /* 0x000ee20000002400 */
[----:B--2---:R-:W-:-:S05]  /*6f70*/  FSEL R94, R76, -INF , P2 ;  /* 0xff8000004c5e7808 */ /* 0x004fca0001000000 */
[----:B------:R-:W-:Y:S02]  /*6f80*/  FFMA.FTZ R94, R94, UR4, -R211 ;  /* 0x000000045e5e7c23 */ /* 0x000fe400080108d3 */
[----:B------:R-:W-:Y:S01]  /*6f90*/  MUFU.TANH R82, R82 ;  /* 0x0000005200527308 */ /* 0x000fe20000002400 */
[----:B-1----:R-:W-:-:S05]  /*6fa0*/  FSEL R206, R78, -INF , P1 ;  /* 0xff8000004ece7808 */ /* 0x002fca0000800000 */
[----:B------:R-:W-:Y:S02]  /*6fb0*/  FFMA.FTZ R211, R206, UR4, -R211 ;  /* 0x00000004ced37c23 */ /* 0x000fe400080108d3 */
[----:B------:R-:W-:Y:S01]  /*6fc0*/  MUFU.TANH R194, R194 ;  /* 0x000000c200c27308 */ /* 0x000fe20000002400 */
[----:B---3--:R-:W-:-:S05]  /*6fd0*/  FSEL R226, R80, -INF , P2 ;  /* 0xff80000050e27808 */ /* 0x008fca0001000000 */
[----:B------:R-:W-:Y:S02]  /*6fe0*/  FFMA.FTZ R226, R226, UR4, -R215 ;  /* 0x00000004e2e27c23 */ /* 0x000fe400080108d7 */
[----:B------:R-:W-:Y:S08]  /*6ff0*/  MUFU.TANH R98, R98 ;  /* 0x0000006200627308 */ /* 0x000ff00000002400 */
[----:B------:R-:W1:Y:S08]  /*7000*/  MUFU.TANH R81, R81 ;  /* 0x0000005100517308 */ /* 0x000e700000002400 */
[----:B------:R-:W-:Y:S01]  /*7010*/  MUFU.TANH R83, R83 ;  /* 0x0000005300537308 */ /* 0x000fe20000002400 */
[----:B------:R-:W-:-:S02]  /*7020*/  WARPGROUP.DEPBAR.LE gsb0, 0x0 ;  /* 0x00008000000079c5 */ /* 0x000fc40000010000 */
[----:B------:R-:W-:-:S05]  /*7030*/  WARPGROUP.ARRIVE ;  /* 0x00000000000079c5 */ /* 0x000fca0000000000 */
[----:B------:R-:W2:Y:S01]  /*7040*/  MUFU.TANH R97, R97 ;  /* 0x0000006100617308 */ /* 0x000ea20000002400 */
[----:B------:R-:W-:Y:S01]  /*7050*/  HGMMA.64x96x16.F32.BF16 R24, gdesc[UR8], R24, gsb0 ;  /* 0x01600000081879f0 */ /* 0x000fe20008001818 */
[----:B------:R-:W-:Y:S01]  /*7060*/  R2UR UR8, R192 ;  /* 0x00000000c00872ca */ /* 0x000fe200000e0000 */
[----:B------:R-:W-:Y:S01]  /*7070*/  UMOV UR10, UR6 ;  /* 0x00000006000a7c82 */ /* 0x000fe20008000000 */
[----:B------:R-:W-:Y:S01]  /*7080*/  R2UR UR9, R193 ;  /* 0x00000000c10972ca */ /* 0x000fe200000e0000 */
[----:B------:R-:W-:Y:S01]  /*7090*/  UMOV UR11, 0x40000040 ;  /* 0x40000040000b7882 */ /* 0x000fe20000000000 */
[----:B-1----:R-:W-:Y:S02]  /*70a0*/  FSEL R206, R81, -INF , P2 ;  /* 0xff80000051ce7808 */ /* 0x002fe40001000000 */
[----:B------:R-:W1:Y:S03]  /*70b0*/  MUFU.TANH R99, R99 ;  /* 0x0000006300637308 */ /* 0x000e660000002400 */
[----:B------:R-:W-:-:S05]  /*70c0*/  FFMA.FTZ R225, R206, UR4, -R223 ;  /* 0x00000004cee17c23 */ /* 0x000fca00080108df */
[----:B------:R3:W-:Y:S01]  /*70d0*/  MUFU.EX2 R87, R202 ;  /* 0x000000ca00577308 */ /* 0x0007e20000000800 */
[----:B--2---:R-:W-:-:S05]  /*70e0*/  FSEL R220, R97, -INF , P2 ;  /* 0xff80000061dc7808 */ /* 0x004fca0001000000 */
[----:B------:R-:W-:Y:S02]  /*70f0*/  FFMA.FTZ R220, R220, UR4, -R217 ;  /* 0x00000004dcdc7c23 */ /* 0x000fe400080108d9 */
[----:B------:R-:W2:Y:S01]  /*7100*/  MUFU.TANH R100, R100 ;  /* 0x0000006400647308 */ /* 0x000ea20000002400 */
[----:B---3--:R-:W-:Y:S01]  /*7110*/  FFMA.FTZ R202, R89, UR4, -R204 ;  /* 0x0000000459ca7c23 */ /* 0x008fe200080108cc */
[--C-:B------:R-:W-:Y:S01]  /*7120*/  FFMA.FTZ R89, R95, UR4, -R96.reuse ;  /* 0x000000045f597c23 */ /* 0x100fe20008010860 */
[----:B------:R-:W-:Y:S01]  /*7130*/  FFMA.FTZ R95, R198, UR4, -R93 ;  /* 0x00000004c65f7c23 */ /* 0x000fe2000801085d */
[----:B------:R-:W-:Y:S01]  /*7140*/  FSEL R198, R82, -INF , P1 ;  /* 0xff80000052c67808 */ /* 0x000fe20000800000 */
[----:B------:R-:W-:Y:S01]  /*7150*/  FFMA.FTZ R96, R203, UR4, -R96 ;  /* 0x00000004cb607c23 */ /* 0x000fe20008010860 */
[----:B------:R-:W-:Y:S01]  /*7160*/  FFMA.FTZ R204, R199, UR4, -R204 ;  /* 0x00000004c7cc7c23 */ /* 0x000fe200080108cc */
[----:B------:R-:W-:Y:S01]  /*7170*/  FSEL R203, R194, -INF , P2 ;  /* 0xff800000c2cb7808 */ /* 0x000fe20001000000 */
[----:B------:R-:W3:Y:S01]  /*7180*/  MUFU.TANH R102, R102 ;  /* 0x0000006600667308 */ /* 0x000ee20000002400 */
[----:B------:R-:W-:Y:S01]  /*7190*/  FSEL R199, R98, -INF , P1 ;  /* 0xff80000062c77808 */ /* 0x000fe20000800000 */
[----:B------:R-:W-:Y:S01]  /*71a0*/  FFMA.FTZ R215, R198, UR4, -R215 ;  /* 0x00000004c6d77c23 */ /* 0x000fe200080108d7 */
[----:B------:R-:W-:Y:S01]  /*71b0*/  FSEL R198, R83, -INF , P1 ;  /* 0xff80000053c67808 */ /* 0x000fe20000800000 */
[----:B------:R-:W-:-:S02]  /*71c0*/  FFMA.FTZ R224, R203, UR4, -R222 ;  /* 0x00000004cbe07c23 */ /* 0x000fc400080108de */
[----:B------:R-:W-:Y:S02]  /*71d0*/  FFMA.FTZ R222, R199, UR4, -R222 ;  /* 0x00000004c7de7c23 */ /* 0x000fe400080108de */
[----:B------:R-:W-:Y:S01]  /*71e0*/  MUFU.EX2 R118, R118 ;  /* 0x0000007600767308 */ /* 0x000fe20000000800 */
[----:B------:R-:W4:Y:S01]  /*71f0*/  SHFL.IDX PT, R199, R13, R9, 0x1f ;  /* 0x00001f090dc77589 */ /* 0x000f2200000e0000 */
[----:B------:R-:W-:Y:S01]  /*7200*/  FFMA.FTZ R223, R198, UR4, -R223 ;  /* 0x00000004c6df7c23 */ /* 0x000fe200080108df */
[----:B-1----:R-:W-:Y:S02]  /*7210*/  FSEL R198, R99, -INF , P1 ;  /* 0xff80000063c67808 */ /* 0x002fe40000800000 */
[----:B--2---:R-:W-:-:S03]  /*7220*/  FSEL R221, R100, -INF , P2 ;  /* 0xff80000064dd7808 */ /* 0x004fc60001000000 */
[----:B------:R-:W1:Y:S01]  /*7230*/  MUFU.TANH R101, R101 ;  /* 0x0000006500657308 */ /* 0x000e620000002400 */
[----:B---3--:R-:W-:Y:S01]  /*7240*/  FSEL R203, R102, -INF , P1 ;  /* 0xff80000066cb7808 */ /* 0x008fe20000800000 */
[----:B------:R-:W-:Y:S01]  /*7250*/  FFMA.FTZ R217, R198, UR4, -R217 ;  /* 0x00000004c6d97c23 */ /* 0x000fe200080108d9 */
[----:B------:R-:W-:Y:S01]  /*7260*/  FFMA.FTZ R198, -R15, R15, 1 ;  /* 0x3f8000000fc67423 */ /* 0x000fe2000001010f */
[--C-:B------:R-:W-:Y:S02]  /*7270*/  FFMA.FTZ R221, R221, UR4, -R218.reuse ;  /* 0x00000004dddd7c23 */ /* 0x100fe400080108da */
[----:B------:R-:W-:Y:S02]  /*7280*/  FFMA.FTZ R218, R203, UR4, -R218 ;  /* 0x00000004cbda7c23 */ /* 0x000fe400080108da */
[----:B------:R-:W-:Y:S01]  /*7290*/  MUFU.TANH R103, R103 ;  /* 0x0000006700677308 */ /* 0x000fe20000002400 */
[----:B------:R-:W-:Y:S07]  /*72a0*/  SHFL.IDX PT, R203, R13, R229, 0x1f ;  /* 0x00001fe50dcb7589 */ /* 0x000fee00000e0000 */
[----:B------:R-:W2:Y:S01]  /*72b0*/  MUFU.TANH R104, R104 ;  /* 0x0000006800687308 */ /* 0x000ea20000002400 */
[----:B-1----:R-:W-:-:S05]  /*72c0*/  FSEL R219, R101, -INF , P2 ;  /* 0xff80000065db7808 */ /* 0x002fca0001000000 */
[----:B------:R-:W-:Y:S02]  /*72d0*/  FFMA.FTZ R219, R219, UR4, -R216 ;  /* 0x00000004dbdb7c23 */ /* 0x000fe400080108d8 */
[----:B------:R-:W-:Y:S08]  /*72e0*/  MUFU.TANH R106, R106 ;  /* 0x0000006a006a7308 */ /* 0x000ff00000002400 */
[----:B------:R-:W1:Y:S01]  /*72f0*/  MUFU.TANH R79, R79 ;  /* 0x0000004f004f7308 */ /* 0x000e620000002400 */
[----:B--2---:R-:W-:-:S05]  /*7300*/  FSEL R206, R104, -INF , P2 ;  /* 0xff80000068ce7808 */ /* 0x004fca0001000000 */
[----:B----4-:R-:W-:Y:S02]  /*7310*/  FFMA.FTZ R206, R206, UR4, -R199 ;  /* 0x00000004cece7c23 */ /* 0x010fe400080108c7 */
[----:B------:R2:W-:Y:S08]  /*7320*/  MUFU.EX2 R14, R201 ;  /* 0x000000c9000e7308 */ /* 0x0005f00000000800 */
[----:B------:R-:W-:Y:S01]  /*7330*/  MUFU.TANH R108, R108 ;  /* 0x0000006c006c7308 */ /* 0x000fe20000002400 */
[----:B--2---:R-:W2:Y:S01]  /*7340*/  SHFL.IDX PT, R201, R13, R233, 0x1f ;  /* 0x00001fe90dc97589 */ /* 0x004ea200000e0000 */
[----:B-1----:R-:W-:Y:S01]  /*7350*/  FSEL R208, R79, -INF , P1 ;  /* 0xff8000004fd07808 */ /* 0x002fe20000800000 */
[----:B------:R-:W-:-:S02]  /*7360*/  WARPGROUP.DEPBAR.LE gsb0, 0x0 ;  /* 0x00008000000079c5 */ /* 0x000fc40000010000 */
[----:B------:R-:W-:-:S03]  /*7370*/  WARPGROUP.ARRIVE ;  /* 0x00000000000079c5 */ /* 0x000fc60000000000 */
[----:B------:R-:W-:Y:S01]  /*7380*/  MUFU.TANH R110, R110 ;  /* 0x0000006e006e7308 */ /* 0x000fe20000002400 */
[----:B------:R-:W-:Y:S02]  /*7390*/  FFMA.FTZ R93, R208, UR4, -R93 ;  /* 0x00000004d05d7c23 */ /* 0x000fe4000801085d */
[----:B------:R1:W-:Y:S01]  /*73a0*/  SHFL.IDX PT, R208, R13, R230, 0x1f ;  /* 0x00001fe60dd07589 */ /* 0x0003e200000e0000 */
[----:B------:R-:W-:Y:S04]  /*73b0*/  HGMMA.64x96x16.F32.BF16 R24, gdesc[UR8], R24, gsb0 ;  /* 0x01600000081879f0 */ /* 0x000fe80008001818 */
[----:B------:R-:W3:Y:S08]  /*73c0*/  MUFU.TANH R109, R109 ;  /* 0x0000006d006d7308 */ /* 0x000ef00000002400 */
[----:B------:R-:W-:Y:S08]  /*73d0*/  MUFU.TANH R111, R111 ;  /* 0x0000006f006f7308 */ /* 0x000ff00000002400 */
[----:B------:R-:W-:Y:S01]  /*73e0*/  MUFU.TANH R112, R112 ;  /* 0x0000007000707308 */ /* 0x000fe20000002400 */
[----:B---3--:R-:W-:-:S07]  /*73f0*/  FSEL R207, R109, -INF , P2 ;  /* 0xff8000006dcf7808 */ /* 0x008fce0001000000 */
[----:B------:R-:W-:Y:S08]  /*7400*/  MUFU.TANH R114, R114 ;  /* 0x0000007200727308 */ /* 0x000ff00000002400 */
[----:B------:R3:W-:Y:S08]  /*7410*/  MUFU.EX2 R15, R200 ;  /* 0x000000c8000f7308 */ /* 0x0007f00000000800 */
[----:B------:R-:W-:Y:S01]  /*7420*/  MUFU.TANH R113, R113 ;  /* 0x0000007100717308 */ /* 0x000fe20000002400 */
[----:B---3--:R-:W-:-:S05]  /*7430*/  FSEL R200, R108, -INF , P2 ;  /* 0xff8000006cc87808 */ /* 0x008fca0001000000 */
[----:B--2---:R-:W-:Y:S02]  /*7440*/  FFMA.FTZ R200, R200, UR4, -R201 ;  /* 0x00000004c8c87c23 */ /* 0x004fe400080108c9 */
        /* <DEDUP_REMOVED lines=8> */
[----:B------:R-:W3:Y:S01]  /*74d0*/  MUFU.TANH R196, R196 ;  /* 0x000000c400c47308 */ /* 0x000ee20000002400 */
[----:B-1----:R-:W-:-:S07]  /*74e0*/  FSEL R228, R105, -INF , P2 ;  /* 0xff80000069e47808 */ /* 0x002fce0001000000 */
[----:B------:R-:W1:Y:S01]  /*74f0*/  MUFU.TANH R119, R119 ;  /* 0x0000007700777308 */ /* 0x000e620000002400 */
[----:B--2---:R-:W-:Y:S01]  /*7500*/  FSEL R213, R107, -INF , P1 ;  /* 0xff8000006bd57808 */ /* 0x004fe20000800000 */
[----:B------:R-:W-:Y:S02]  /*7510*/  WARPGROUP.DEPBAR.LE gsb0, 0x0 ;  /* 0x00008000000079c5 */ /* 0x000fe40000010000 */
[----:B------:R-:W2:Y:S04]  /*7520*/  LDS R227, [R227+0x380] ;  /* 0x00038000e3e37984 */ /* 0x000ea80000000800 */
[----:B------:R-:W-:Y:S08]  /*7530*/  MUFU.EX2 R117, R117 ;  /* 0x0000007500757308 */ /* 0x000ff00000000800 */
[----:B------:R-:W4:Y:S08]  /*7540*/  MUFU.EX2 R85, R85 ;  /* 0x0000005500557308 */ /* 0x000f300000000800 */
[----:B------:R-:W4:Y:S08]  /*7550*/  MUFU.EX2 R86, R86 ;  /* 0x0000005600567308 */ /* 0x000f300000000800 */
[----:B------:R-:W-:Y:S08]  /*7560*/  MUFU.EX2 R90, R90 ;  /* 0x0000005a005a7308 */ /* 0x000ff00000000800 */
[----:B------:R-:W-:Y:S01]  /*7570*/  MUFU.EX2 R88, R88 ;  /* 0x0000005800587308 */ /* 0x000fe20000000800 */
[----:B--2---:R-:W2:Y:S07]  /*7580*/  SHFL.IDX PT, R234, R227, R9, 0x1f ;  /* 0x00001f09e3ea7589 */ /* 0x004eae00000e0000 */
[----:B------:R-:W-:Y:S01]  /*7590*/  MUFU.EX2 R91, R91 ;  /* 0x0000005b005b7308 */ /* 0x000fe20000000800 */
[----:B------:R-:W-:Y:S04]  /*75a0*/  SHFL.IDX PT, R232, R227, R115, 0x1f ;  /* 0x00001f73e3e87589 */ /* 0x000fe800000e0000 */
[----:B------:R-:W3:Y:S03]  /*75b0*/  SHFL.IDX PT, R233, R227, R233, 0x1f ;  /* 0x00001fe9e3e97589 */ /* 0x000ee600000e0000 */
[----:B------:R-:W-:Y:S01]  /*75c0*/  MUFU.EX2 R84, R84 ;  /* 0x0000005400547308 */ /* 0x000fe20000000800 */
[----:B------:R-:W1:Y:S04]  /*75d0*/  SHFL.IDX PT, R229, R227, R229, 0x1f ;  /* 0x00001fe5e3e57589 */ /* 0x000e6800000e0000 */
[----:B------:R-:W4:Y:S03]  /*75e0*/  SHFL.IDX PT, R230, R227, R230, 0x1f ;  /* 0x00001fe6e3e67589 */ /* 0x000f2600000e0000 */
[----:B------:R-:W-:Y:S01]  /*75f0*/  MUFU.EX2 R92, R92 ;  /* 0x0000005c005c7308 */ /* 0x000fe20000000800 */
[----:B------:R-:W4:Y:S01]  /*7600*/  SHFL.IDX PT, R231, R227, R231, 0x1f ;  /* 0x00001fe7e3e77589 */ /* 0x000f2200000e0000 */
[--C-:B--2---:R-:W-:Y:S01]  /*7610*/  FADD.FTZ R24, R24, -R234.reuse ;  /* 0x800000ea18187221 */ /* 0x104fe20000010000 */
[----:B------:R-:W-:-:S05]  /*7620*/  FADD.FTZ R234, R26, -R234 ;  /* 0x800000ea1aea7221 */ /* 0x000fca0000010000 */
[----:B------:R2:W-:Y:S01]  /*7630*/  MUFU.EX2 R26, R202 ;  /* 0x000000ca001a7308 */ /* 0x0005e20000000800 */
[----:B------:R-:W-:Y:S01]  /*7640*/  FMUL.FTZ R24, R118, R24 ;  /* 0x0000001876187220 */ /* 0x000fe20000410000 */
[----:B------:R-:W-:-:S03]  /*7650*/  FMUL.FTZ R234, R87, R234 ;  /* 0x000000ea57ea7220 */ /* 0x000fc60000410000 */
[----:B------:R-:W-:Y:S01]  /*7660*/  FMUL.FTZ R198, R198, R24 ;  /* 0x00000018c6c67220 */ /* 0x000fe20000410000 */
[----:B------:R-:W-:Y:S01]  /*7670*/  FSEL R24, R103, -INF , P1 ;  /* 0xff80000067187808 */ /* 0x000fe20000800000 */
[----:B---3--:R-:W-:Y:S01]  /*7680*/  FADD.FTZ R28, R28, -R233 ;  /* 0x800000e91c1c7221 */ /* 0x008fe20000010000 */
[----:B------:R-:W-:Y:S01]  /*7690*/  FFMA.FTZ R237, -R237, R237, 1 ;  /* 0x3f800000eded7423 */ /* 0x000fe200000101ed */
[----:B--2---:R-:W-:Y:S01]  /*76a0*/  FFMA.FTZ R202, R207, UR4, -R203 ;  /* 0x00000004cfca7c23 */ /* 0x004fe200080108cb */
[----:B------:R-:W-:Y:S01]  /*76b0*/  FSEL R207, R114, -INF , P1 ;  /* 0xff80000072cf7808 */ /* 0x000fe20000800000 */
[----:B------:R-:W-:Y:S01]  /*76c0*/  FFMA.FTZ R216, R24, UR4, -R216 ;  /* 0x0000000418d87c23 */ /* 0x000fe200080108d8 */
[----:B------:R-:W-:Y:S01]  /*76d0*/  FSEL R24, R106, -INF , P1 ;  /* 0xff8000006a187808 */ /* 0x000fe20000800000 */
[--C-:B-1----:R-:W-:Y:S01]  /*76e0*/  FADD.FTZ R29, R29, -R229.reuse ;  /* 0x800000e51d1d7221 */ /* 0x102fe20000010000 */
[----:B------:R-:W-:Y:S01]  /*76f0*/  FADD.FTZ R31, R31, -R229 ;  /* 0x800000e51f1f7221 */ /* 0x000fe20000010000 */
[----:B----4-:R-:W-:Y:S01]  /*7700*/  FADD.FTZ R35, R35, -R230 ;  /* 0x800000e623237221 */ /* 0x010fe20000010000 */
[----:B------:R-:W-:Y:S01]  /*7710*/  FFMA.FTZ R21, -R21, R21, 1 ;  /* 0x3f80000015157423 */ /* 0x000fe20000010115 */
[----:B------:R-:W-:Y:S01]  /*7720*/  FFMA.FTZ R199, R24, UR4, -R199 ;  /* 0x0000000418c77c23 */ /* 0x000fe200080108c7 */
[----:B------:R-:W-:Y:S01]  /*7730*/  FSEL R24, R110, -INF , P1 ;  /* 0xff8000006e187808 */ /* 0x000fe20000800000 */
[----:B------:R-:W-:Y:S01]  /*7740*/  FADD.FTZ R38, R38, -R231 ;  /* 0x800000e726267221 */ /* 0x000fe20000010000 */
[----:B------:R-:W-:Y:S01]  /*7750*/  FADD.FTZ R30, R30, -R233 ;  /* 0x800000e91e1e7221 */ /* 0x000fe20000010000 */
[----:B------:R-:W-:Y:S01]  /*7760*/  FADD.FTZ R36, R36, -R231 ;  /* 0x800000e724247221 */ /* 0x000fe20000010000 */
[----:B------:R-:W-:Y:S01]  /*7770*/  MUFU.EX2 R89, R89 ;  /* 0x0000005900597308 */ /* 0x000fe20000000800 */
[----:B------:R-:W-:Y:S01]  /*7780*/  FFMA.FTZ R201, R24, UR4, -R201 ;  /* 0x0000000418c97c23 */ /* 0x000fe200080108c9 */
[----:B------:R-:W-:-:S05]  /*7790*/  FSEL R24, R111, -INF , P1 ;  /* 0xff8000006f187808 */ /* 0x000fca0000800000 */
[----:B------:R-:W-:Y:S01]  /*77a0*/  FFMA.FTZ R203, R24, UR4, -R203 ;  /* 0x0000000418cb7c23 */ /* 0x000fe200080108cb */
[----:B------:R-:W-:Y:S08]  /*77b0*/  MUFU.EX2 R96, R96 ;  /* 0x0000006000607308 */ /* 0x000ff00000000800 */
[----:B------:R1:W2:Y:S01]  /*77c0*/  MUFU.EX2 R24, R204 ;  /* 0x000000cc00187308 */ /* 0x0002a20000000800 */
[----:B------:R-:W-:-:S07]  /*77d0*/  FFMA.FTZ R72, -R72, R72, 1 ;  /* 0x3f80000048487423 */ /* 0x000fce0000010148 */
[----:B------:R-:W3:Y:S01]  /*77e0*/  MUFU.EX2 R94, R94 ;  /* 0x0000005e005e7308 */ /* 0x000ee20000000800 */
[----:B-1----:R-:W-:-:S05]  /*77f0*/  FSEL R204, R112, -INF , P2 ;  /* 0xff80000070cc7808 */ /* 0x002fca0001000000 */
[--C-:B------:R-:W-:Y:S01]  /*7800*/  FFMA.FTZ R204, R204, UR4, -R205.reuse ;  /* 0x00000004cccc7c23 */ /* 0x100fe200080108cd */
[----:B------:R-:W-:Y:S01]  /*7810*/  FFMA.FTZ R205, R207, UR4, -R205 ;  /* 0x00000004cfcd7c23 */ /* 0x000fe200080108cd */
[----:B------:R-:W-:Y:S01]  /*7820*/  FSEL R207, R113, -INF , P2 ;  /* 0xff80000071cf7808 */ /* 0x000fe20001000000 */
[----:B------:R-:W-:Y:S04]  /*7830*/  MUFU.EX2 R95, R95 ;  /* 0x0000005f005f7308 */ /* 0x000fe80000000800 */
[--C-:B------:R-:W-:Y:S01]  /*7840*/  FFMA.FTZ R207, R207, UR4, -R208.reuse ;  /* 0x00000004cfcf7c23 */ /* 0x100fe200080108d0 */
[----:B------:R-:W-:Y:S01]  /*7850*/  FFMA.FTZ R208, R13, UR4, -R208 ;  /* 0x000000040dd07c23 */ /* 0x000fe200080108d0 */
[----:B------:R-:W-:Y:S01]  /*7860*/  FSEL R13, R197, -INF , P1 ;  /* 0xff800000c50d7808 */ /* 0x000fe20000800000 */
[----:B------:R-:W-:Y:S01]  /*7870*/  FFMA.FTZ R73, -R73, R73, 1 ;  /* 0x3f80000049497423 */ /* 0x000fe20000010149 */
[----:B------:R-:W-:Y:S01]  /*7880*/  FFMA.FTZ R75, -R75, R75, 1 ;  /* 0x3f8000004b4b7423 */ /* 0x000fe2000001014b */
[----:B------:R-:W-:Y:S01]  /*7890*/  FFMA.FTZ R76, -R76, R76, 1 ;  /* 0x3f8000004c4c7423 */ /* 0x000fe2000001014c */
[----:B------:R-:W-:Y:S01]  /*78a0*/  FFMA.FTZ R81, -R81, R81, 1 ;  /* 0x3f80000051517423 */ /* 0x000fe20000010151 */
[----:B------:R-:W-:Y:S01]  /*78b0*/  FFMA.FTZ R210, R13, UR4, -R210 ;  /* 0x000000040dd27c23 */ /* 0x000fe200080108d2 */
[----:B------:R-:W-:Y:S01]  /*78c0*/  FFMA.FTZ R80, -R80, R80, 1 ;  /* 0x3f80000050507423 */ /* 0x000fe20000010150 */
[----:B------:R1:W4:Y:S01]  /*78d0*/  MUFU.EX2 R13, R211 ;  /* 0x000000d3000d7308 */ /* 0x0003220000000800 */
[----:B------:R-:W-:Y:S01]  /*78e0*/  FFMA.FTZ R83, -R83, R83, 1 ;  /* 0x3f80000053537423 */ /* 0x000fe20000010153 */
[----:B------:R-:W-:Y:S01]  /*78f0*/  FFMA.FTZ R99, -R99, R99, 1 ;  /* 0x3f80000063637423 */ /* 0x000fe20000010163 */
[----:B------:R-:W-:-:S05]  /*7900*/  FFMA.FTZ R78, -R78, R78, 1 ;  /* 0x3f8000004e4e7423 */ /* 0x000fca000001014e */
[----:B------:R-:W-:Y:S01]  /*7910*/  MUFU.EX2 R93, R93 ;  /* 0x0000005d005d7308 */ /* 0x000fe20000000800 */
[--C-:B-1----:R-:W-:Y:S01]  /*7920*/  FFMA.FTZ R211, R228, UR4, -R212.reuse ;  /* 0x00000004e4d37c23 */ /* 0x102fe200080108d4 */
        /* <DEDUP_REMOVED lines=9> */
[----:B------:R-:W-:Y:S01]  /*79c0*/  FMUL.FTZ R35, R91, R35 ;  /* 0x000000235b237220 */ /* 0x000fe20000410000 */
[----:B------:R-:W-:Y:S01]  /*79d0*/  FMUL.FTZ R30, R84, R30 ;  /* 0x0000001e541e7220 */ /* 0x000fe20000410000 */
[----:B------:R-:W1:Y:S01]  /*79e0*/  SHFL.IDX PT, R228, R227, R228, 0x1f ;  /* 0x00001fe4e3e47589 */ /* 0x000e6200000e0000 */
[----:B------:R-:W-:-:S02]  /*79f0*/  VIADD R231, R9, 0x10 ;  /* 0x0000001009e77836 */ /* 0x000fc40000000000 */
[----:B------:R-:W-:Y:S01]  /*7a00*/  FMUL.FTZ R36, R26, R36 ;  /* 0x000000241a247220 */ /* 0x000fe20000410000 */
[----:B------:R-:W-:Y:S01]  /*7a10*/  IADD3 R233, R9, 0x18, RZ ;  /* 0x0000001809e97810 */ /* 0x000fe20007ffe0ff */
[----:B------:R-:W2:Y:S01]  /*7a20*/  SHFL.IDX PT, R227, R227, R12, 0x1f ;  /* 0x00001f0ce3e37589 */ /* 0x000ea200000e0000 */
[----:B------:R-:W-:Y:S01]  /*7a30*/  FFMA.FTZ R79, -R79, R79, 1 ;  /* 0x3f8000004f4f7423 */ /* 0x000fe2000001014f */
[----:B------:R-:W-:Y:S08]  /*7a40*/  MUFU.EX2 R211, R211 ;  /* 0x000000d300d37308 */ /* 0x000ff00000000800 */
[----:B------:R-:W-:Y:S08]  /*7a50*/  MUFU.EX2 R203, R203 ;  /* 0x000000cb00cb7308 */ /* 0x000ff00000000800 */
[----:B------:R-:W-:Y:S08]  /*7a60*/  MUFU.EX2 R199, R199 ;  /* 0x000000c700c77308 */ /* 0x000ff00000000800 */
[----:B------:R-:W-:Y:S01]  /*7a70*/  MUFU.EX2 R204, R204 ;  /* 0x000000cc00cc7308 */ /* 0x000fe20000000800 */
[----:B-1----:R-:W-:Y:S01]  /*7a80*/  FADD.FTZ R34, R34, -R228 ;  /* 0x800000e422227221 */ /* 0x002fe20000010000 */
[--C-:B--2---:R-:W-:Y:S01]  /*7a90*/  FADD.FTZ R37, R37, -R227.reuse ;  /* 0x800000e325257221 */ /* 0x104fe20000010000 */
[----:B------:R-:W-:-:S05]  /*7aa0*/  FADD.FTZ R39, R39, -R227 ;  /* 0x800000e327277221 */ /* 0x000fca0000010000 */
        /* <DEDUP_REMOVED lines=17> */
[----:B------:R-:W-:Y:S01]  /*7bc0*/  FFMA.FTZ R196, -R196, R196, 1 ;  /* 0x3f800000c4c47423 */ /* 0x000fe200000101c4 */
[----:B------:R-:W-:Y:S01]  /*7bd0*/  FFMA.FTZ R119, -R119, R119, 1 ;  /* 0x3f80000077777423 */ /* 0x000fe20000010177 */
[----:B------:R-:W-:Y:S01]  /*7be0*/  R2UR UR4, R236 ;  /* 0x00000000ec0472ca */ /* 0x000fe200000e0000 */
[----:B-1----:R-:W-:-:S03]  /*7bf0*/  FFMA.FTZ R226, -R18, R18, 1 ;  /* 0x3f80000012e27423 */ /* 0x002fc60000010112 */
[----:B------:R1:W-:Y:S02]  /*7c00*/  MUFU.EX2 R18, R215 ;  /* 0x000000d700127308 */ /* 0x0003e40000000800 */
[----:B-1----:R-:W-:Y:S01]  /*7c10*/  FMUL.FTZ R215, R226, R234 ;  /* 0x000000eae2d77220 */ /* 0x002fe20000410000 */
[--C-:B------:R-:W-:Y:S01]  /*7c20*/  FADD.FTZ R226, R25, -R232.reuse ;  /* 0x800000e819e27221 */ /* 0x100fe20000010000 */
[----:B------:R-:W-:-:S04]  /*7c30*/  FADD.FTZ R232, R27, -R232 ;  /* 0x800000e81be87221 */ /* 0x000fc80000010000 */
[----:B------:R1:W-:Y:S01]  /*7c40*/  MUFU.EX2 R25, R225 ;  /* 0x000000e100197308 */ /* 0x0003e20000000800 */
[----:B------:R-:W-:-:S07]  /*7c50*/  FMUL.FTZ R34, R90, R34 ;  /* 0x000000225a227220 */ /* 0x000fce0000410000 */
[----:B------:R2:W-:Y:S01]  /*7c60*/  MUFU.EX2 R27, R223 ;  /* 0x000000df001b7308 */ /* 0x0005e20000000800 */
[----:B-1----:R-:W-:Y:S01]  /*7c70*/  FADD.FTZ R225, R32, -R228 ;  /* 0x800000e420e17221 */ /* 0x002fe20000010000 */
[----:B------:R-:W-:Y:S01]  /*7c80*/  FADD.FTZ R228, R33, -R230 ;  /* 0x800000e621e47221 */ /* 0x000fe20000010000 */
[----:B------:R-:W-:-:S05]  /*7c90*/  FFMA.FTZ R33, -R6, R6, 1 ;  /* 0x3f80000006217423 */ /* 0x000fca0000010106 */
[----:B------:R1:W-:Y:S01]  /*7ca0*/  MUFU.EX2 R32, R224 ;  /* 0x000000e000207308 */ /* 0x0003e20000000800 */
[----:B--2---:R-:W-:Y:S01]  /*7cb0*/  FFMA.FTZ R223, -R5, R5, 1 ;  /* 0x3f80000005df7423 */ /* 0x004fe20000010105 */
[----:B------:R-:W-:Y:S01]  /*7cc0*/  FMUL.FTZ R232, R88, R232 ;  /* 0x000000e858e87220 */ /* 0x000fe20000410000 */
[----:B------:R-:W-:Y:S01]  /*7cd0*/  FMUL.FTZ R225, R15, R225 ;  /* 0x000000e10fe17220 */ /* 0x000fe20000410000 */
[----:B------:R-:W-:Y:S01]  /*7ce0*/  FFMA.FTZ R227, -R3, R3, 1 ;  /* 0x3f80000003e37423 */ /* 0x000fe20000010103 */
[----:B------:R-:W-:Y:S01]  /*7cf0*/  FMUL.FTZ R228, R92, R228 ;  /* 0x000000e45ce47220 */ /* 0x000fe20000410000 */
[----:B------:R-:W-:Y:S02]  /*7d00*/  VIADD R230, R9, 0x14 ;  /* 0x0000001409e67836 */ /* 0x000fe40000000000 */
[----:B------:R-:W-:Y:S01]  /*7d10*/  FMUL.FTZ R72, R72, R36 ;  /* 0x0000002448487220 */ /* 0x000fe20000410000 */
[----:B------:R-:W-:Y:S01]  /*7d20*/  FMUL.FTZ R37, R89, R37 ;  /* 0x0000002559257220 */ /* 0x000fe20000410000 */
[----:B-1----:R-:W-:Y:S01]  /*7d30*/  FMUL.FTZ R224, R117, R226 ;  /* 0x000000e275e07220 */ /* 0x002fe20000410000 */
[----:B------:R1:W5:Y:S04]  /*7d40*/  LDL.LU R6, [R1+0x44] ;  /* 0x0000440001067983 */ /* 0x0003680000300800 */
[----:B------:R2:W3:Y:S01]  /*7d50*/  LDS R226, [R10+0x380] ;  /* 0x000380000ae27984 */ /* 0x0004e20000000800 */
[----:B------:R-:W-:Y:S01]  /*7d60*/  FMUL.FTZ R224, R33, R224 ;  /* 0x000000e021e07220 */ /* 0x000fe20000410000 */
[----:B------:R-:W-:Y:S01]  /*7d70*/  FFMA.FTZ R33, -R4, R4, 1 ;  /* 0x3f80000004217423 */ /* 0x000fe20000010104 */
[----:B------:R-:W-:Y:S01]  /*7d80*/  FMUL.FTZ R223, R223, R232 ;  /* 0x000000e8dfdf7220 */ /* 0x000fe20000410000 */
[----:B------:R-:W-:Y:S01]  /*7d90*/  FMUL.FTZ R30, R227, R30 ;  /* 0x0000001ee31e7220 */ /* 0x000fe20000410000 */
[----:B------:R-:W-:Y:S01]  /*7da0*/  FMUL.FTZ R36, R96, R39 ;  /* 0x0000002760247220 */ /* 0x000fe20000410000 */
[----:B------:R1:W5:Y:S01]  /*7db0*/  LDL.LU R5, [R1+0x40] ;  /* 0x0000400001057983 */ /* 0x0003620000300800 */
[----:B--2---:R2:W-:Y:S01]  /*7dc0*/  MUFU.EX2 R10, R222 ;  /* 0x000000de000a7308 */ /* 0x0045e20000000800 */
[----:B------:R-:W-:Y:S01]  /*7dd0*/  IADD3 R232, R9, 0xc, RZ ;  /* 0x0000000c09e87810 */ /* 0x000fe20007ffe0ff */
[----:B------:R-:W-:Y:S01]  /*7de0*/  FMUL.FTZ R39, R73, R37 ;  /* 0x0000002549277220 */ /* 0x000fe20000410000 */
[----:B------:R1:W5:Y:S01]  /*7df0*/  LDL.LU R4, [R1+0x3c] ;  /* 0x00003c0001047983 */ /* 0x0003620000300800 */
[----:B--2---:R-:W-:Y:S01]  /*7e00*/  FMUL.FTZ R222, R33, R28 ;  /* 0x0000001c21de7220 */ /* 0x004fe20000410000 */
[----:B------:R-:W-:-:S03]  /*7e10*/  FFMA.FTZ R28, -R2, R2, 1 ;  /* 0x3f800000021c7423 */ /* 0x000fc60000010102 */
[----:B------:R2:W1:Y:S01]  /*7e20*/  MUFU.EX2 R33, R220 ;  /* 0x000000dc00217308 */ /* 0x0004620000000800 */
[----:B------:R-:W-:Y:S01]  /*7e30*/  FMUL.FTZ R37, R75, R36 ;  /* 0x000000244b257220 */ /* 0x000fe20000410000 */
[----:B------:R1:W5:Y:S04]  /*7e40*/  LDL.LU R3, [R1+0x38] ;  /* 0x0000380001037983 */ /* 0x0003680000300800 */
[----:B------:R1:W5:Y:S01]  /*7e50*/  LDL.LU R2, [R1+0x34] ;  /* 0x0000340001027983 */ /* 0x0003620000300800 */
[----:B------:R-:W-:Y:S01]  /*7e60*/  VIADD R234, R9, 0x1c ;  /* 0x0000001c09ea7836 */ /* 0x000fe20000000000 */
[----:B------:R-:W-:Y:S01]  /*7e70*/  MUFU.EX2 R36, R206 ;  /* 0x000000ce00247308 */ /* 0x000fe20000000800 */
[----:B--2---:R-:W-:Y:S01]  /*7e80*/  FMUL.FTZ R220, R14, R31 ;  /* 0x0000001f0edc7220 */ /* 0x004fe20000410000 */
[----:B------:R-:W-:Y:S01]  /*7e90*/  FMUL.FTZ R31, R28, R29 ;  /* 0x0000001d1c1f7220 */ /* 0x000fe20000410000 */
[----:B------:R-:W-:Y:S01]  /*7ea0*/  FFMA.FTZ R28, -R20, R20, 1 ;  /* 0x3f800000141c7423 */ /* 0x000fe20000010114 */
[----:B------:R-:W-:Y:S01]  /*7eb0*/  LDS R73, [R11+0x380] ;  /* 0x000380000b497984 */ /* 0x000fe20000000800 */
[----:B------:R-:W-:Y:S01]  /*7ec0*/  FMUL.FTZ R29, R237, R220 ;  /* 0x000000dced1d7220 */ /* 0x000fe20000410000 */
[----:B------:R-:W-:Y:S01]  /*7ed0*/  FFMA.FTZ R220, -R235, R235, 1 ;  /* 0x3f800000ebdc7423 */ /* 0x000fe200000101eb */
[----:B------:R-:W-:Y:S01]  /*7ee0*/  VIADD R235, R9, 0x8 ;  /* 0x0000000809eb7836 */ /* 0x000fe20000000000 */
[----:B------:R2:W1:Y:S02]  /*7ef0*/  MUFU.EX2 R20, R217 ;  /* 0x000000d900147308 */ /* 0x0004640000000800 */
[----:B------:R-:W-:Y:S01]  /*7f00*/  FMUL.FTZ R220, R220, R225 ;  /* 0x000000e1dcdc7220 */ /* 0x000fe20000410000 */
[----:B------:R-:W-:Y:S01]  /*7f10*/  FFMA.FTZ R225, -R19, R19, 1 ;  /* 0x3f80000013e17423 */ /* 0x000fe20000010113 */
[----:B---3--:R-:W3:Y:S03]  /*7f20*/  SHFL.IDX PT, R227, R226, R231, 0x1f ;  /* 0x00001fe7e2e37589 */ /* 0x008ee600000e0000 */
[----:B------:R-:W-:Y:S01]  /*7f30*/  FMUL.FTZ R225, R225, R228 ;  /* 0x000000e4e1e17220 */ /* 0x000fe20000410000 */
[----:B------:R4:W-:Y:S01]  /*7f40*/  MUFU.EX2 R19, R221 ;  /* 0x000000dd00137308 */ /* 0x0009e20000000800 */
[----:B--2---:R-:W-:Y:S01]  /*7f50*/  FMUL.FTZ R217, R28, R34 ;  /* 0x000000221cd97220 */ /* 0x004fe20000410000 */
[----:B------:R-:W-:Y:S01]  /*7f60*/  FFMA.FTZ R34, -R74, R74, 1 ;  /* 0x3f8000004a227423 */ /* 0x000fe2000001014a */
[----:B------:R-:W2:Y:S03]  /*7f70*/  SHFL.IDX PT, R28, R226, R9, 0x1f ;  /* 0x00001f09e21c7589 */ /* 0x000ea600000e0000 */
[----:B------:R-:W-:Y:S01]  /*7f80*/  FMUL.FTZ R38, R34, R38 ;  /* 0x0000002622267220 */ /* 0x000fe20000410000 */
[----:B------:R-:W1:Y:S01]  /*7f90*/  SHFL.IDX PT, R74, R226, R115, 0x1f ;  /* 0x00001f73e24a7589 */ /* 0x000e6200000e0000 */
[----:B------:R3:W-:Y:S01]  /*7fa0*/  MUFU.EX2 R34, R219 ;  /* 0x000000db00227308 */ /* 0x0007e20000000800 */
[----:B----4-:R-:W-:-:S02]  /*7fb0*/  FMUL.FTZ R221, R21, R35 ;  /* 0x0000002315dd7220 */ /* 0x010fc40000410000 */
[----:B------:R-:W4:Y:S04]  /*7fc0*/  SHFL.IDX PT, R228, R226, R230, 0x1f ;  /* 0x00001fe6e2e47589 */ /* 0x000f2800000e0000 */
[----:B------:R-:W-:Y:S01]  /*7fd0*/  SHFL.IDX PT, R229, R226, R233, 0x1f ;  /* 0x00001fe9e2e57589 */ /* 0x000fe200000e0000 */
[----:B------:R2:W-:Y:S03]  /*7fe0*/  MUFU.EX2 R21, R218 ;  /* 0x000000da00157308 */ /* 0x0005e60000000800 */
[----:B---3--:R-:W3:Y:S01]  /*7ff0*/  SHFL.IDX PT, R219, R226, R232, 0x1f ;  /* 0x00001fe8e2db7589 */ /* 0x008ee200000e0000 */
[--C-:B------:R-:W-:Y:S01]  /*8000*/  FADD.FTZ R48, R48, -R227.reuse ;  /* 0x800000e330307221 */ /* 0x100fe20000010000 */
[----:B------:R-:W-:-:S03]  /*8010*/  FADD.FTZ R50, R50, -R227 ;  /* 0x800000e332327221 */ /* 0x000fc60000010000 */
[----:B------:R-:W3:Y:S01]  /*8020*/  MUFU.EX2 R35, R216 ;  /* 0x000000d800237308 */ /* 0x000ee20000000800 */
[----:B--2---:R-:W2:Y:S01]  /*8030*/  SHFL.IDX PT, R218, R226, R235, 0x1f ;  /* 0x00001febe2da7589 */ /* 0x004ea200000e0000 */
[--C-:B------:R-:W-:Y:S01]  /*8040*/  FADD.FTZ R40, R40, -R28.reuse ;  /* 0x8000001c28287221 */ /* 0x100fe20000010000 */
[----:B------:R-:W-:Y:S01]  /*8050*/  FADD.FTZ R28, R42, -R28 ;  /* 0x8000001c2a1c7221 */ /* 0x000fe20000010000 */
[----:B------:R-:W-:Y:S01]  /*8060*/  FFMA.FTZ R42, -R77, R77, 1 ;  /* 0x3f8000004d2a7423 */ /* 0x000fe2000001014d */
[----:B------:R-:W-:Y:S01]  /*8070*/  SHFL.IDX PT, R226, R226, R234, 0x1f ;  /* 0x00001feae2e27589 */ /* 0x000fe200000e0000 */
[--C-:B-1----:R-:W-:Y:S01]  /*8080*/  FADD.FTZ R41, R41, -R74.reuse ;  /* 0x8000004a29297221 */ /* 0x102fe20000010000 */
[----:B------:R-:W-:Y:S01]  /*8090*/  FMUL.FTZ R75, R94, R40 ;  /* 0x000000285e4b7220 */ /* 0x000fe20000410000 */
[----:B------:R-:W-:Y:S01]  /*80a0*/  FMUL.FTZ R77, R13, R28 ;  /* 0x0000001c0d4d7220 */ /* 0x000fe20000410000 */
[----:B------:R-:W-:Y:S01]  /*80b0*/  FADD.FTZ R43, R43, -R74 ;  /* 0x8000004a2b2b7221 */ /* 0x000fe20000010000 */
[--C-:B----4-:R-:W-:Y:S01]  /*80c0*/  FADD.FTZ R49, R49, -R228.reuse ;  /* 0x800000e431317221 */ /* 0x110fe20000010000 */
[----:B------:R-:W-:Y:S01]  /*80d0*/  FADD.FTZ R51, R51, -R228 ;  /* 0x800000e433337221 */ /* 0x000fe20000010000 */
[----:B------:R-:W-:Y:S01]  /*80e0*/  FMUL.FTZ R11, R78, R77 ;  /* 0x0000004d4e0b7220 */ /* 0x000fe20000410000 */
[----:B------:R-:W-:Y:S01]  /*80f0*/  SHFL.IDX PT, R74, R73, R232, 0x1f ;  /* 0x00001fe8494a7589 */ /* 0x000fe200000e0000 */
[----:B------:R-:W-:Y:S01]  /*8100*/  FMUL.FTZ R49, R33, R49 ;  /* 0x0000003121317220 */ /* 0x000fe20000410000 */
[----:B------:R-:W-:Y:S01]  /*8110*/  FMUL.FTZ R40, R93, R43 ;  /* 0x0000002b5d287220 */ /* 0x000fe20000410000 */
[----:B------:R-:W-:Y:S01]  /*8120*/  FFMA.FTZ R43, -R82, R82, 1 ;  /* 0x3f800000522b7423 */ /* 0x000fe20000010152 */
[----:B------:R-:W1:Y:S01]  /*8130*/  SHFL.IDX PT, R78, R73, R115, 0x1f ;  /* 0x00001f73494e7589 */ /* 0x000e6200000e0000 */
[--C-:B---3--:R-:W-:Y:S01]  /*8140*/  FADD.FTZ R45, R45, -R219.reuse ;  /* 0x800000db2d2d7221 */ /* 0x108fe20000010000 */
[----:B------:R-:W-:Y:S01]  /*8150*/  FADD.FTZ R47, R47, -R219 ;  /* 0x800000db2f2f7221 */ /* 0x000fe20000010000 */
[----:B------:R-:W-:Y:S01]  /*8160*/  FMUL.FTZ R219, R95, R41 ;  /* 0x000000295fdb7220 */ /* 0x000fe20000410000 */
[----:B------:R-:W-:Y:S01]  /*8170*/  FMUL.FTZ R41, R76, R75 ;  /* 0x0000004b4c297220 */ /* 0x000fe20000410000 */
[----:B------:R-:W-:Y:S01]  /*8180*/  FMUL.FTZ R28, R25, R45 ;  /* 0x0000002d191c7220 */ /* 0x000fe20000410000 */
[----:B------:R-:W3:Y:S01]  /*8190*/  SHFL.IDX PT, R77, R73, R231, 0x1f ;  /* 0x00001fe7494d7589 */ /* 0x000ee200000e0000 */
[--C-:B--2---:R-:W-:Y:S01]  /*81a0*/  FADD.FTZ R44, R44, -R218.reuse ;  /* 0x800000da2c2c7221 */ /* 0x104fe20000010000 */
[----:B------:R-:W-:Y:S01]  /*81b0*/  FADD.FTZ R46, R46, -R218 ;  /* 0x800000da2e2e7221 */ /* 0x000fe20000010000 */
[----:B------:R-:W-:Y:S01]  /*81c0*/  FMUL.FTZ R45, R81, R28 ;  /* 0x0000001c512d7220 */ /* 0x000fe20000410000 */
[----:B------:R-:W-:Y:S01]  /*81d0*/  FMUL.FTZ R28, R27, R47 ;  /* 0x0000002f1b1c7220 */ /* 0x000fe20000410000 */
[----:B------:R-:W-:Y:S01]  /*81e0*/  FMUL.FTZ R75, R12, R44 ;  /* 0x0000002c0c4b7220 */ /* 0x000fe20000410000 */
[----:B------:R-:W-:Y:S01]  /*81f0*/  FMUL.FTZ R47, R32, R48 ;  /* 0x00000030202f7220 */ /* 0x000fe20000410000 */
[----:B------:R-:W2:Y:S01]  /*8200*/  SHFL.IDX PT, R81, R73, R9, 0x1f ;  /* 0x00001f0949517589 */ /* 0x000ea200000e0000 */
        /* <DEDUP_REMOVED lines=10> */
[----:B------:R-:W4:Y:S01]  /*82b0*/  LDL R99, [R1+0x1c] ;  /* 0x00001c0001637983 */ /* 0x000f220000100800 */
[----:B------:R-:W-:Y:S01]  /*82c0*/  FFMA.FTZ R46, -R98, R98, 1 ;  /* 0x3f800000622e7423 */ /* 0x000fe20000010162 */
[----:B-1----:R-:W-:Y:S01]  /*82d0*/  FADD.FTZ R59, R59, -R78 ;  /* 0x8000004e3b3b7221 */ /* 0x002fe20000010000 */
[----:B------:R-:W-:Y:S01]  /*82e0*/  FADD.FTZ R61, R61, -R74 ;  /* 0x8000004a3d3d7221 */ /* 0x000fe20000010000 */
[----:B------:R-:W1:Y:S01]  /*82f0*/  SHFL.IDX PT, R79, R73, R235, 0x1f ;  /* 0x00001feb494f7589 */ /* 0x000e6200000e0000 */
[----:B------:R-:W-:Y:S01]  /*8300*/  FMUL.FTZ R46, R46, R75 ;  /* 0x0000004b2e2e7220 */ /* 0x000fe20000410000 */
[--C-:B------:R-:W-:Y:S01]  /*8310*/  FADD.FTZ R55, R55, -R226.reuse ;  /* 0x800000e237377221 */ /* 0x100fe20000010000 */
[----:B------:R-:W1:Y:S01]  /*8320*/  MUFU.EX2 R206, R209 ;  /* 0x000000d100ce7308 */ /* 0x000e620000000800 */
[----:B------:R-:W1:Y:S01]  /*8330*/  SHFL.IDX PT, R28, R73, R230, 0x1f ;  /* 0x00001fe6491c7589 */ /* 0x000e6200000e0000 */
[--C-:B------:R-:W-:Y:S01]  /*8340*/  FADD.FTZ R52, R52, -R229.reuse ;  /* 0x800000e534347221 */ /* 0x100fe20000010000 */
[----:B------:R-:W-:Y:S01]  /*8350*/  FADD.FTZ R54, R54, -R229 ;  /* 0x800000e536367221 */ /* 0x000fe20000010000 */
[----:B------:R-:W-:Y:S01]  /*8360*/  FADD.FTZ R53, R53, -R226 ;  /* 0x800000e235357221 */ /* 0x000fe20000010000 */
[----:B------:R-:W1:Y:S01]  /*8370*/  SHFL.IDX PT, R76, R73, R234, 0x1f ;  /* 0x00001fea494c7589 */ /* 0x000e6200000e0000 */
[----:B---3--:R-:W-:-:S02]  /*8380*/  FADD.FTZ R66, R66, -R77 ;  /* 0x8000004d42427221 */ /* 0x008fc40000010000 */
[----:B------:R-:W3:Y:S01]  /*8390*/  MUFU.EX2 R213, R213 ;  /* 0x000000d500d57308 */ /* 0x000ee20000000800 */
[----:B------:R2:W3:Y:S01]  /*83a0*/  SHFL.IDX PT, R75, R73, R233, 0x1f ;  /* 0x00001fe9494b7589 */ /* 0x0004e200000e0000 */
[----:B------:R-:W-:Y:S01]  /*83b0*/  FFMA.FTZ R82, -R114, R114, 1 ;  /* 0x3f80000072527423 */ /* 0x000fe20000010172 */
[----:B------:R-:W-:Y:S01]  /*83c0*/  FMUL.FTZ R42, R42, R219 ;  /* 0x000000db2a2a7220 */ /* 0x000fe20000410000 */
[----:B------:R-:W-:Y:S01]  /*83d0*/  FMUL.FTZ R47, R194, R47 ;  /* 0x0000002fc22f7220 */ /* 0x000fe20000410000 */
[----:B--2---:R-:W-:Y:S01]  /*83e0*/  FADD.FTZ R73, R56, -R81 ;  /* 0x8000005138497221 */ /* 0x004fe20000010000 */
[----:B------:R-:W-:Y:S01]  /*83f0*/  FADD.FTZ R56, R57, -R78 ;  /* 0x8000004e39387221 */ /* 0x000fe20000010000 */
[----:B------:R-:W-:Y:S01]  /*8400*/  FADD.FTZ R78, R63, -R74 ;  /* 0x8000004a3f4e7221 */ /* 0x000fe20000010000 */
[----:B------:R-:W-:Y:S01]  /*8410*/  FFMA.FTZ R74, -R104, R104, 1 ;  /* 0x3f800000684a7423 */ /* 0x000fe20000010168 */
[----:B------:R-:W-:Y:S01]  /*8420*/  FMUL.FTZ R73, R36, R73 ;  /* 0x0000004924497220 */ /* 0x000fe20000410000 */
[----:B------:R-:W-:Y:S01]  /*8430*/  FADD.FTZ R57, R64, -R77 ;  /* 0x8000004d40397221 */ /* 0x000fe20000010000 */
[----:B------:R-:W-:-:S02]  /*8440*/  FFMA.FTZ R77, -R105, R105, 1 ;  /* 0x3f800000694d7423 */ /* 0x000fc40000010169 */
[----:B------:R-:W-:Y:S01]  /*8450*/  FMUL.FTZ R74, R74, R73 ;  /* 0x000000494a4a7220 */ /* 0x000fe20000410000 */
[----:B------:R-:W-:Y:S01]  /*8460*/  FMUL.FTZ R56, R211, R56 ;  /* 0x00000038d3387220 */ /* 0x000fe20000410000 */
[----:B------:R-:W2:Y:S01]  /*8470*/  MUFU.EX2 R73, R214 ;  /* 0x000000d600497308 */ /* 0x000ea20000000800 */
[----:B------:R-:W-:Y:S01]  /*8480*/  FMUL.FTZ R80, R35, R55 ;  /* 0x0000003723507220 */ /* 0x000fe20000410000 */
[--C-:B-1----:R-:W-:Y:S01]  /*8490*/  FADD.FTZ R55, R60, -R79.reuse ;  /* 0x8000004f3c377221 */ /* 0x102fe20000010000 */
[----:B------:R-:W-:Y:S01]  /*84a0*/  FADD.FTZ R62, R62, -R79 ;  /* 0x8000004f3e3e7221 */ /* 0x000fe20000010000 */
[----:B------:R-:W-:Y:S01]  /*84b0*/  FMUL.FTZ R77, R77, R56 ;  /* 0x000000384d4d7220 */ /* 0x000fe20000410000 */
[----:B------:R-:W-:Y:S01]  /*84c0*/  FADD.FTZ R58, R58, -R81 ;  /* 0x800000513a3a7221 */ /* 0x000fe20000010000 */
[----:B------:R-:W-:Y:S01]  /*84d0*/  FFMA.FTZ R79, -R111, R111, 1 ;  /* 0x3f8000006f4f7423 */ /* 0x000fe2000001016f */
[----:B------:R-:W-:Y:S01]  /*84e0*/  FMUL.FTZ R56, R203, R78 ;  /* 0x0000004ecb387220 */ /* 0x000fe20000410000 */
[----:B------:R-:W-:Y:S01]  /*84f0*/  FFMA.FTZ R51, -R102, R102, 1 ;  /* 0x3f80000066337423 */ /* 0x000fe20000010166 */
[----:B------:R-:W-:Y:S01]  /*8500*/  FMUL.FTZ R83, R19, R52 ;  /* 0x0000003413537220 */ /* 0x000fe20000410000 */
[----:B------:R-:W-:Y:S01]  /*8510*/  FMUL.FTZ R54, R21, R54 ;  /* 0x0000003615367220 */ /* 0x000fe20000410000 */
[--C-:B------:R-:W-:Y:S01]  /*8520*/  FADD.FTZ R60, R65, -R28.reuse ;  /* 0x8000001c413c7221 */ /* 0x100fe20000010000 */
[----:B------:R-:W-:Y:S01]  /*8530*/  FADD.FTZ R67, R67, -R28 ;  /* 0x8000001c43437221 */ /* 0x000fe20000010000 */
[----:B------:R-:W-:Y:S01]  /*8540*/  FMUL.FTZ R52, R34, R53 ;  /* 0x0000003522347220 */ /* 0x000fe20000410000 */
[--C-:B------:R-:W-:Y:S01]  /*8550*/  FADD.FTZ R28, R69, -R76.reuse ;  /* 0x8000004c451c7221 */ /* 0x100fe20000010000 */
[----:B------:R-:W-:Y:S01]  /*8560*/  FMUL.FTZ R69, R199, R58 ;  /* 0x0000003ac7457220 */ /* 0x000fe20000410000 */
[----:B------:R-:W-:Y:S01]  /*8570*/  FMUL.FTZ R79, R79, R56 ;  /* 0x000000384f4f7220 */ /* 0x000fe20000410000 */
[--C-:B---3--:R-:W-:Y:S01]  /*8580*/  FADD.FTZ R63, R68, -R75.reuse ;  /* 0x8000004b443f7221 */ /* 0x108fe20000010000 */
        /* <DEDUP_REMOVED lines=9> */
[----:B------:R-:W-:Y:S01]  /*8620*/  FADD.FTZ R64, R71, -R76 ;  /* 0x8000004c47407221 */ /* 0x000fe20000010000 */
[----:B------:R-:W-:Y:S01]  /*8630*/  FMUL.FTZ R52, R103, R80 ;  /* 0x0000005067347220 */ /* 0x000fe20000410000 */
        /* <DEDUP_REMOVED lines=278> */
.L_x_2883:
        /* <DEDUP_REMOVED lines=58> */
.L_x_2884:
        /* <DEDUP_REMOVED lines=12> */
.L_x_2874:
        /* <DEDUP_REMOVED lines=34> */
.L_x_2854:
[----:B------:R-:W-:Y:S05]  /*9e20*/  @P0 BRA `(.L_x_2853) ;  /* 0x0000004000f40947 */ /* 0x000fea0003800000 */
[----:B------:R-:W1:Y:S01]  /*9e30*/  LDC R12, c[0x0][0x850] ;  /* 0x00021400ff0c7b82 */ /* 0x000e620000000800 */
[----:B------:R-:W2:Y:S01]  /*9e40*/  S2R R20, SR_TID.X ;  /* 0x0000000000147919 */ /* 0x000ea20000002100 */
[----:B------:R-:W-:Y:S01]  /*9e50*/  ULOP3.LUT UR4, URZ, UR38, URZ, 0x33, !UPT ;  /* 0x000000263f047292 */ /* 0x000fe2000f8e333f */
[----:B------:R-:W-:Y:S01]  /*9e60*/  MOV R7, UR40 ;  /* 0x0000002800077c02 */ /* 0x000fe20008000f00 */
[----:B------:R-:W-:Y:S01]  /*9e70*/  ULDC.64 UR6, c[0x0][0x840] ;  /* 0x0002100000067ab9 */ /* 0x000fe20000000a00 */
[----:B------:R-:W3:Y:S01]  /*9e80*/  S2R R21, SR_CgaCtaId ;  /* 0x0000000000157919 */ /* 0x000ee20000008800 */
[----:B------:R-:W-:Y:S02]  /*9e90*/  MOV R10, 0x400 ;  /* 0x00000400000a7802 */ /* 0x000fe40000000f00 */
[----:B------:R-:W4:Y:S08]  /*9ea0*/  LDC R2, c[0x0][0x8b4] ;  /* 0x00022d00ff027b82 */ /* 0x000f300000000800 */
[----:B------:R-:W5:Y:S01]  /*9eb0*/  LDC.64 R14, c[0x0][0x820] ;  /* 0x00020800ff0e7b82 */ /* 0x000f620000000a00 */
[----:B-1----:R-:W-:-:S07]  /*9ec0*/  ISETP.NE.AND P0, PT, R12, 0x1, PT ;  /* 0x000000010c00780c */ /* 0x002fce0003f05270 */
[----:B------:R-:W1:Y:S01]  /*9ed0*/  LDC.64 R16, c[0x0][0x848] ;  /* 0x00021200ff107b82 */ /* 0x000e620000000a00 */
[----:B----4-:R-:W-:Y:S01]  /*9ee0*/  VIADD R18, R2, UR4 ;  /* 0x0000000402127c36 */ /* 0x010fe20008000000 */
[----:B------:R-:W-:Y:S01]  /*9ef0*/  ULDC.64 UR4, c[0x0][0x818] ;  /* 0x0002060000047ab9 */ /* 0x000fe20000000a00 */
[----:B--2---:R-:W-:-:S05]  /*9f00*/  VIADD R19, R20, 0xffffff80 ;  /* 0xffffff8014137836 */ /* 0x004fca0000000000 */
[----:B------:R-:W2:Y:S01]  /*9f10*/  @P0 LDC R0, c[0x0][0x854] ;  /* 0x00021500ff000b82 */ /* 0x000ea20000000800 */
[----:B------:R-:W-:Y:S02]  /*9f20*/  SHF.L.U32 R4, R18, 0xd, RZ ;  /* 0x0000000d12047819 */ /* 0x000fe400000006ff */
[----:B------:R-:W-:Y:S02]  /*9f30*/  SHF.R.S32.HI R2, RZ, 0x1f, R19 ;  /* 0x0000001fff027819 */ /* 0x000fe40000011413 */
[----:B------:R-:W-:Y:S02]  /*9f40*/  SHF.R.S32.HI R5, RZ, 0x1f, R4 ;  /* 0x0000001fff057819 */ /* 0x000fe40000011404 */
[----:B------:R-:W-:Y:S01]  /*9f50*/  LEA.HI R9, R2, R19, RZ, 0x7 ;  /* 0x0000001302097211 */ /* 0x000fe200078f38ff */
[----:B------:R-:W4:Y:S01]  /*9f60*/  @P0 LDC R3, c[0x0][0x858] ;  /* 0x00021600ff030b82 */ /* 0x000f220000000800 */
[----:B---3--:R-:W-:Y:S01]  /*9f70*/  LEA R21, R21, R10, 0x18 ;  /* 0x0000000a15157211 */ /* 0x008fe200078ec0ff */
[----:B--2---:R-:W-:-:S05]  /*9f80*/  @P0 IMAD.HI.U32 R0, R0, UR40, RZ ;  /* 0x0000002800000c27 */ /* 0x004fca000f8e00ff */
[----:B----4-:R-:W-:-:S04]  /*9f90*/  @P0 SHF.R.U32.HI R7, RZ, R3, R0 ;  /* 0x00000003ff070219 */ /* 0x010fc80000011600 */
[----:B------:R-:W-:Y:S01]  /*9fa0*/  SHF.R.S32.HI R8, RZ, 0x1f, R7 ;  /* 0x0000001fff087819 */ /* 0x000fe20000011407 */
[----:B------:R-:W-:-:S04]  /*9fb0*/  IMAD.WIDE.U32 R2, R7, UR4, R4 ;  /* 0x0000000407027c25 */ /* 0x000fc8000f8e0004 */
[C---:B------:R-:W-:Y:S02]  /*9fc0*/  IMAD R6, R8.reuse, UR6, RZ ;  /* 0x0000000608067c24 */ /* 0x040fe4000f8e02ff */
[----:B------:R-:W-:Y:S01]  /*9fd0*/  IMAD R0, R8, UR4, RZ ;  /* 0x0000000408007c24 */ /* 0x000fe2000f8e02ff */
[----:B------:R-:W-:Y:S01]  /*9fe0*/  USHF.R.S32.HI UR4, URZ, 0x1f, UR39 ;  /* 0x0000001f3f047899 */ /* 0x000fe20008011427 */
[C---:B------:R-:W-:Y:S02]  /*9ff0*/  IMAD R13, R7.reuse, UR7, R6 ;  /* 0x00000007070d7c24 */ /* 0x040fe4000f8e0206 */
[----:B------:R-:W-:Y:S01]  /*a000*/  IMAD R11, R7, UR5, R0 ;  /* 0x00000005070b7c24 */ /* 0x000fe2000f8e0200 */
[C---:B------:R-:W-:Y:S01]  /*a010*/  LOP3.LUT R0, R9.reuse, 0xfffff80, RZ, 0xc0, !PT ;  /* 0x0fffff8009007812 */ /* 0x040fe200078ec0ff */
[----:B------:R-:W-:Y:S02]  /*a020*/  IMAD.SHL.U32 R6, R9, 0x20, RZ ;  /* 0x0000002009067824 */ /* 0x000fe400078e00ff */
[----:B------:R-:W-:Y:S01]  /*a030*/  IMAD.WIDE.U32 R4, R7, UR6, R4 ;  /* 0x0000000607047c25 */ /* 0x000fe2000f8e0004 */
[----:B------:R-:W-:-:S02]  /*a040*/  IADD3 R3, R3, R11, RZ ;  /* 0x0000000b03037210 */ /* 0x000fc40007ffe0ff */
[----:B------:R-:W-:Y:S01]  /*a050*/  LOP3.LUT R9, R6, 0x3ffff000, RZ, 0xc0, !PT ;  /* 0x3ffff00006097812 */ /* 0x000fe200078ec0ff */
[----:B------:R-:W-:Y:S02]  /*a060*/  IMAD.IADD R0, R19, 0x1, -R0 ;  /* 0x0000000113007824 */ /* 0x000fe400078e0a00 */
[----:B------:R-:W-:Y:S02]  /*a070*/  IMAD.IADD R5, R5, 0x1, R13 ;  /* 0x0000000105057824 */ /* 0x000fe400078e020d */
[----:B-----5:R-:W-:Y:S02]  /*a080*/  IMAD R6, R14, UR4, RZ ;  /* 0x000000040e067c24 */ /* 0x020fe4000f8e02ff */
[----:B-1----:R-:W-:Y:S01]  /*a090*/  IMAD R10, R16, UR4, RZ ;  /* 0x00000004100a7c24 */ /* 0x002fe2000f8e02ff */
[----:B------:R-:W-:Y:S05]  /*a0a0*/  WARPSYNC.ALL ;  /* 0x0000000000007948 */ /* 0x000fea0003800000 */
[----:B------:R-:W-:-:S02]  /*a0b0*/  IMAD R0, R0, 0x4, R9 ;  /* 0x0000000400007824 */ /* 0x000fc400078e0209 */
[----:B------:R-:W-:Y:S02]  /*a0c0*/  IMAD R11, R15, UR39, R6 ;  /* 0x000000270f0b7c24 */ /* 0x000fe4000f8e0206 */
[----:B------:R-:W-:Y:S01]  /*a0d0*/  IMAD.WIDE.U32 R2, R14, UR39, R2 ;  /* 0x000000270e027c25 */ /* 0x000fe2000f8e0002 */
[----:B------:R-:W-:-:S03]  /*a0e0*/  LEA R0, R0, R21, 0x2 ;  /* 0x0000001500007211 */ /* 0x000fc600078e10ff */
[----:B------:R-:W-:Y:S02]  /*a0f0*/  IMAD R9, R17, UR39, R10 ;  /* 0x0000002711097c24 */ /* 0x000fe4000f8e020a */
[----:B------:R-:W-:-:S04]  /*a100*/  IMAD.WIDE.U32 R4, R16, UR39, R4 ;  /* 0x0000002710047c25 */ /* 0x000fc8000f8e0004 */
[----:B------:R-:W-:Y:S02]  /*a110*/  IMAD.IADD R11, R3, 0x1, R11 ;  /* 0x00000001030b7824 */ /* 0x000fe400078e020b */
[----:B------:R-:W-:Y:S01]  /*a120*/  IMAD.IADD R10, R5, 0x1, R9 ;  /* 0x00000001050a7824 */ /* 0x000fe200078e0209 */
[----:B------:R-:W-:Y:S01]  /*a130*/  BAR.SYNC.DEFER_BLOCKING 0x1, 0x100 ;  /* 0x0044000000007b1d */ /* 0x000fe20000010000 */
[----:B------:R-:W-:Y:S02]  /*a140*/  ISETP.NE.AND P0, PT, R19, RZ, PT ;  /* 0x000000ff1300720c */ /* 0x000fe40003f05270 */
[----:B------:R-:W-:-:S03]  /*a150*/  ISETP.NE.AND P1, PT, R20, 0x80, PT ;  /* 0x000000801400780c */ /* 0x000fc60003f25270 */
        /* <DEDUP_REMOVED lines=9> */
[----:B------:R-:W-:Y:S02]  /*a1f0*/  SHF.R.S32.HI R9, RZ, 0x1f, R6 ;  /* 0x0000001fff097819 */ /* 0x000fe40000011406 */
[----:B------:R-:W-:-:S04]  /*a200*/  IADD3 R6, P2, P3, R6, UR4, R7 ;  /* 0x0000000406067c10 */ /* 0x000fc8000fb5e007 */
[----:B------:R-:W-:Y:S01]  /*a210*/  IADD3.X R9, R9, UR5, R8, P2, P3 ;  /* 0x0000000509097c10 */ /* 0x000fe200097e6408 */
[----:B------:R3:W-:Y:S01]  /*a220*/  STS.128 [R0], R152 ;  /* 0x0000009800007388 */ /* 0x0007e20000000c00 */
[C---:B------:R-:W-:Y:S01]  /*a230*/  SHF.L.U32 R18, R6.reuse, 0x2, RZ ;  /* 0x0000000206127819 */ /* 0x040fe200000006ff */
[----:B------:R-:W-:Y:S01]  /*a240*/  ULDC.64 UR4, c[0x0][0x868] ;  /* 0x00021a0000047ab9 */ /* 0x000fe20000000a00 */
[----:B------:R-:W-:Y:S01]  /*a250*/  SHF.L.U64.HI R13, R6, 0x2, R9 ;  /* 0x00000002060d7819 */ /* 0x000fe20000010209 */
[----:B------:R3:W-:Y:S01]  /*a260*/  STS.128 [R0+0x800], R156 ;  /* 0x0008009c00007388 */ /* 0x0007e20000000c00 */
[----:B------:R-:W-:Y:S01]  /*a270*/  IADD3 R6, P4, R18, UR4, RZ ;  /* 0x0000000412067c10 */ /* 0x000fe2000ff9e0ff */
[----:B------:R-:W-:Y:S01]  /*a280*/  IMAD.MOV R9, RZ, RZ, -R7 ;  /* 0x000000ffff097224 */ /* 0x000fe200078e0a07 */
[----:B-1----:R-:W-:Y:S01]  /*a290*/  LEA R14, P2, R2, R14, 0x2 ;  /* 0x0000000e020e7211 */ /* 0x002fe200078410ff */
[----:B------:R3:W-:Y:S01]  /*a2a0*/  STS.128 [R0+0x1000], R160 ;  /* 0x001000a000007388 */ /* 0x0007e20000000c00 */
[----:B------:R-:W-:Y:S01]  /*a2b0*/  IADD3.X R7, R13, UR5, RZ, P4, !PT ;  /* 0x000000050d077c10 */ /* 0x000fe2000a7fe4ff */
[----:B------:R-:W-:-:S02]  /*a2c0*/  IMAD R9, R12, R9, UR40 ;  /* 0x000000280c097e24 */ /* 0x000fc4000f8e0209 */
[----:B------:R3:W-:Y:S01]  /*a2d0*/  STS.128 [R0+0x1800], R164 ;  /* 0x001800a400007388 */ /* 0x0007e20000000c00 */
[----:B--2---:R-:W-:-:S03]  /*a2e0*/  LEA R16, P3, R4, R16, 0x2 ;  /* 0x0000001004107211 */ /* 0x004fc600078610ff */
[----:B------:R3:W-:Y:S04]  /*a2f0*/  STS.128 [R0+0x2000], R168 ;  /* 0x002000a800007388 */ /* 0x0007e80000000c00 */
[----:B------:R3:W-:Y:S04]  /*a300*/  STS.128 [R0+0x2800], R172 ;  /* 0x002800ac00007388 */ /* 0x0007e80000000c00 */
[----:B------:R3:W-:Y:S04]  /*a310*/  STS.128 [R0+0x3000], R176 ;  /* 0x003000b000007388 */ /* 0x0007e80000000c00 */
[----:B------:R3:W-:Y:S01]  /*a320*/  STS.128 [R0+0x3800], R180 ;  /* 0x003800b400007388 */ /* 0x0007e20000000c00 */
[----:B------:R-:W-:Y:S05]  /*a330*/  @P0 BRA `(.L_x_2887) ;  /* 0x0000000000140947 */ /* 0x000fea0003800000 */
.L_x_2888:
[----:B------:R-:W2:Y:S04]  /*a340*/  LDG.E.STRONG.GPU R8, desc[UR36][R6.64] ;  /* 0x0000002406087981 */ /* 0x000ea8000c1ef900 */
[----:B--2---:R-:W-:Y:S01]  /*a350*/  CCTL.IVALL ;  /* 0x00000000ff00798f */ /* 0x004fe20002000000 */
[----:B------:R-:W-:Y:S05]  /*a360*/  YIELD ;  /* 0x0000000000007946 */ /* 0x000fea0003800000 */
[----:B------:R-:W-:-:S13]  /*a370*/  ISETP.NE.AND P0, PT, R8, R9, PT ;  /* 0x000000090800720c */ /* 0x000fda0003f05270 */
[----:B------:R-:W-:Y:S05]  /*a380*/  @P0 BRA `(.L_x_2888) ;  /* 0xfffffffc00ec0947 */ /* 0x000fea000383ffff */
.L_x_2887:
[----:B------:R-:W-:Y:S05]  /*a390*/  BSYNC B0 ;  /* 0x0000000000007941 */ /* 0x000fea0003800000 */
.L_x_2886:
[----:B------:R-:W-:Y:S01]  /*a3a0*/  UMOV UR4, 0xffffffff ;  /* 0xffffffff00047882 */ /* 0x000fe20000000000 */
[----:B------:R-:W-:Y:S02]  /*a3b0*/  LEA.HI.X R11, R2, R15, R11, 0x2, P2 ;  /* 0x0000000f020b7211 */ /* 0x000fe400010f140b */
[----:B------:R-:W-:Y:S01]  /*a3c0*/  LEA.HI.X R10, R4, R17, R10, 0x2, P3 ;  /* 0x00000011040a7211 */ /* 0x000fe200018f140a */
[----:B------:R-:W-:Y:S06]  /*a3d0*/  BRA.DIV UR4, `(.L_x_2889) ;  /* 0x0000004204107947 */ /* 0x000fec000b800000 */
[----:B------:R-:W-:Y:S01]  /*a3e0*/  NOP ;  /* 0x0000000000007918 */ /* 0x000fe20000000000 */
.L_x_2978:
        /* <DEDUP_REMOVED lines=17> */
.L_x_2892:
[----:B------:R-:W-:Y:S01]  /*a500*/  @P0 ELECT P2, URZ, PT ;  /* 0x00000000003f082f */ /* 0x000fe20003840000 */
[----:B------:R1:W-:-:S12]  /*a510*/  UBLKRED.G.S.ADD.F32.RN [UR4], [UR6], UR7, desc[UR8] ;  /* 0x00000804060073bb */ /* 0x0003d800080a1407 */
[----:B------:R-:W-:Y:S02]  /*a520*/  @P2 PLOP3.LUT P0, PT, P2, PT, PT, 0x8, 0x0 ;  /* 0x000000000000281c */ /* 0x000fe4000170e170 */
[----:B------:R-:W-:-:S11]  /*a530*/  PLOP3.LUT P2, PT, PT, PT, PT, 0x8, 0x0 ;  /* 0x000000000000781c */ /* 0x000fd60003f4e170 */
[----:B-1----:R-:W-:Y:S05]  /*a540*/  @P0 BRA.U.ANY `(.L_x_2892) ;  /* 0xfffffffd00ec0947 */ /* 0x002fea000393ffff */
[----:B------:R0:W-:Y:S01]  /*a550*/  UTMACMDFLUSH ;  /* 0x00000000000079b7 */ /* 0x0001e20000000000 */
[----:B------:R-:W-:-:S04]  /*a560*/  DEPBAR.LE SB0, 0x0 ;  /* 0x000080000000791a */ /* 0x000fc80000000000 */
.L_x_2891:
[----:B------:R-:W-:Y:S05]  /*a570*/  BSYNC B0 ;  /* 0x0000000000007941 */ /* 0x000fea0003800000 */
.L_x_2890:
        /* <DEDUP_REMOVED lines=14> */
.L_x_2894:
[----:B------:R-:W-:Y:S05]  /*a660*/  BSYNC B0 ;  /* 0x0000000000007941 */ /* 0x000fea0003800000 */
.L_x_2893:
        /* <DEDUP_REMOVED lines=14> */
.L_x_2897:
[----:B-1-3--:R-:W2:Y:S04]  /*a750*/  LDG.E.STRONG.GPU R0, desc[UR36][R2.64] ;  /* 0x0000002402007981 */ /* 0x00aea8000c1ef900 */
[----:B--2---:R-:W-:Y:S01]  /*a760*/  CCTL.IVALL ;  /* 0x00000000ff00798f */ /* 0x004fe20002000000 */
[----:B------:R-:W-:Y:S05]  /*a770*/  YIELD ;  /* 0x0000000000007946 */ /* 0x000fea0003800000 */
[----:B------:R-:W-:-:S13]  /*a780*/  ISETP.NE.AND P0, PT, R0, R9, PT ;  /* 0x000000090000720c */ /* 0x000fda0003f05270 */
[----:B------:R-:W-:Y:S05]  /*a790*/  @P0 BRA `(.L_x_2897) ;  /* 0xfffffffc00ec0947 */ /* 0x000fea000383ffff */
.L_x_2896:
[----:B------:R-:W-:Y:S05]  /*a7a0*/  BSYNC B0 ;  /* 0x0000000000007941 */ /* 0x000fea0003800000 */
.L_x_2895:
[----:B------:R-:W-:-:S03]  /*a7b0*/  UMOV UR4, 0xffffffff ;  /* 0xffffffff00047882 */ /* 0x000fc60000000000 */
[----:B------:R-:W-:Y:S05]  /*a7c0*/  BRA.DIV UR4, `(.L_x_2898) ;  /* 0x0000003e04307947 */ /* 0x000fea000b800000 */
[----:B------:R-:W-:Y:S01]  /*a7d0*/  NOP ;  /* 0x0000000000007918 */ /* 0x000fe20000000000 */
.L_x_2981:
        /* <DEDUP_REMOVED lines=17> */
.L_x_2901:
[----:B------:R-:W-:Y:S01]  /*a8f0*/  @P0 ELECT P2, URZ, PT ;  /* 0x00000000003f082f */ /* 0x000fe20003840000 */
[----:B------:R2:W-:-:S12]  /*a900*/  UBLKRED.G.S.ADD.F32.RN [UR4], [UR6], UR7, desc[UR8] ;  /* 0x00000804060073bb */ /* 0x0005d800080a1407 */
[----:B------:R-:W-:Y:S02]  /*a910*/  @P2 PLOP3.LUT P0, PT, P2, PT, PT, 0x8, 0x0 ;  /* 0x000000000000281c */ /* 0x000fe4000170e170 */
[----:B------:R-:W-:-:S11]  /*a920*/  PLOP3.LUT P2, PT, PT, PT, PT, 0x8, 0x0 ;  /* 0x000000000000781c */ /* 0x000fd60003f4e170 */
[----:B--2---:R-:W-:Y:S05]  /*a930*/  @P0 BRA.U.ANY `(.L_x_2901) ;  /* 0xfffffffd00ec0947 */ /* 0x004fea000393ffff */
[----:B------:R0:W-:Y:S01]  /*a940*/  UTMACMDFLUSH ;  /* 0x00000000000079b7 */ /* 0x0001e20000000000 */
[----:B------:R-:W-:-:S04]  /*a950*/  DEPBAR.LE SB0, 0x0 ;  /* 0x000080000000791a */ /* 0x000fc80000000000 */
.L_x_2900:
[----:B------:R-:W-:Y:S05]  /*a960*/  BSYNC B0 ;  /* 0x0000000000007941 */ /* 0x000fea0003800000 */
.L_x_2899:
[----:B------:R-:W-:Y:S01]  /*a970*/  NOP ;  /* 0x0000000000007918 */ /* 0x000fe20000000000 */
[----:B------:R-:W-:Y:S05]  /*a980*/  @P1 BRA `(.L_x_2853) ;  /* 0x00000038001c1947 */ /* 0x000fea0003800000 */
[----:B------:R-:W-:Y:S01]  /*a990*/  MOV R5, 0x1 ;  /* 0x0000000100057802 */ /* 0x000fe20000000f00 */
        /* <DEDUP_REMOVED lines=11> */
.L_x_2849:
        /* <DEDUP_REMOVED lines=29> */
.L_x_2903:
[----:B------:R-:W-:Y:S01]  /*ac20*/  ULDC UR9, c[0x0][0x8cc] ;  /* 0x0002330000097ab9 */ /* 0x000fe20000000800 */
[----:B------:R-:W-:Y:S01]  /*ac30*/  UMOV UR7, UR8 ;  /* 0x0000000800077c82 */ /* 0x000fe20008000000 */
[----:B------:R-:W-:-:S11]  /*ac40*/  UISETP.NE.AND UP0, UPT, UR9, 0x1, UPT ;  /* 0x000000010900788c */ /* 0x000fd6000bf05270 */
[----:B------:R-:W-:Y:S02]  /*ac50*/  @UP0 ULDC.64 UR10, c[0x0][0x8d0] ;  /* 0x00023400000a0ab9 */ /* 0x000fe40000000a00 */
[----:B------:R-:W-:-:S04]  /*ac60*/  UIMAD.WIDE.U32 UR4, UR8, UR10, URZ ;  /* 0x0000000a080472a5 */ /* 0x000fc8000f8e003f */
[----:B------:R-:W-:-:S04]  /*ac70*/  @UP0 USHF.R.U32.HI UR7, URZ, UR11, UR5 ;  /* 0x0000000b3f070299 */ /* 0x000fc80008011605 */
[----:B------:R-:W-:-:S12]  /*ac80*/  UIMAD UR4, UR7, UR9, URZ ;  /* 0x00000009070472a4 */ /* 0x000fd8000f8e023f */
.L_x_2904:
        /* <DEDUP_REMOVED lines=75> */
[----:B------:R-:W-:Y:S01]  /*b140*/  IMAD.U32 R3, RZ, RZ, UR4 ;  /* 0x00000004ff037e24 */ /* 0x000fe2000f8e00ff */
[----:B------:R-:W-:Y:S06]  /*b150*/  @P2 BRA `(.L_x_2907) ;  /* 0x0000000000302947 */ /* 0x000fec0003800000 */
[----:B------:R-:W-:-:S04]  /*b160*/  UIMAD UR4, UR8, 0x60, UR12 ;  /* 0x00000060080478a4 */ /* 0x000fc8000f8e020c */
[----:B------:R-:W-:-:S04]  /*b170*/  USHF.R.S32.HI UR10, URZ, 0x1f, UR4 ;  /* 0x0000001f3f0a7899 */ /* 0x000fc80008011404 */
[----:B------:R-:W-:-:S04]  /*b180*/  ULEA.HI UR10, UR10, UR4, URZ, 0x7 ;  /* 0x000000040a0a7291 */ /* 0x000fc8000f8f383f */
[----:B------:R-:W-:-:S04]  /*b190*/  USHF.R.S32.HI UR10, URZ, 0x7, UR10 ;  /* 0x000000073f0a7899 */ /* 0x000fc8000801140a */
[----:B------:R-:W-:-:S04]  /*b1a0*/  UISETP.LT.AND UP0, UPT, UR16, UR10, UPT ;  /* 0x0000000a1000728c */ /* 0x000fc8000bf01270 */
[----:B------:R-:W-:-:S06]  /*b1b0*/  USEL UR10, UR16, UR10, UP0 ;  /* 0x0000000a100a7287 */ /* 0x000fcc0008000000 */
[----:B------:R-:W-:-:S07]  /*b1c0*/  IADD3 R5, R8, UR10, RZ ;  /* 0x0000000a08057c10 */ /* 0x000fce000fffe0ff */
.L_x_2908:
[----:B------:R-:W2:Y:S04]  /*b1d0*/  LDG.E.STRONG.GPU R4, desc[UR36][R2.64] ;  /* 0x0000002402047981 */ /* 0x000ea8000c1ef900 */
[----:B--2---:R-:W-:Y:S01]  /*b1e0*/  CCTL.IVALL ;  /* 0x00000000ff00798f */ /* 0x004fe20002000000 */
[----:B------:R-:W-:Y:S05]  /*b1f0*/  YIELD ;  /* 0x0000000000007946 */ /* 0x000fea0003800000 */
[----:B------:R-:W-:-:S13]  /*b200*/  ISETP.NE.AND P1, PT, R4, R5, PT ;  /* 0x000000050400720c */ /* 0x000fda0003f25270 */
[----:B------:R-:W-:Y:S05]  /*b210*/  @P1 BRA `(.L_x_2908) ;  /* 0xfffffffc00ec1947 */ /* 0x000fea000383ffff */
.L_x_2907:
[----:B------:R-:W-:Y:S05]  /*b220*/  BSYNC B0 ;  /* 0x0000000000007941 */ /* 0x000fea0003800000 */
.L_x_2906:
[----:B------:R-:W-:-:S03]  /*b230*/  UMOV UR4, 0xffffffff ;  /* 0xffffffff00047882 */ /* 0x000fc60000000000 */
[----:B------:R-:W-:Y:S05]  /*b240*/  BRA.DIV UR4, `(.L_x_2909) ;  /* 0x0000003204ac7947 */ /* 0x000fea000b800000 */
[----:B------:R-:W-:Y:S01]  /*b250*/  NOP ;  /* 0x0000000000007918 */ /* 0x000fe20000000000 */
.L_x_2984:
        /* <DEDUP_REMOVED lines=22> */
.L_x_2911:
[----:B------:R-:W-:Y:S05]  /*b3c0*/  BSYNC B0 ;  /* 0x0000000000007941 */ /* 0x000fea0003800000 */
.L_x_2910:
        /* <DEDUP_REMOVED lines=20> */
.L_x_2913:
[----:B------:R-:W-:Y:S05]  /*b510*/  BSYNC B0 ;  /* 0x0000000000007941 */ /* 0x000fea0003800000 */
.L_x_2912:
[----:B------:R-:W-:Y:S06]  /*b520*/  BAR.ARV 0xa, 0xa0 ;  /* 0x0282800000007b1d */ /* 0x000fec0000002000 */
[----:B------:R-:W-:Y:S04]  /*b530*/  BSSY B0, `(.L_x_2914) ;  /* 0x0000003000007945 */ /* 0x000fe80003800000 */
[----:B------:R-:W-:Y:S05]  /*b540*/  @!P0 BRA `(.L_x_2915) ;  /* 0x0000000000048947 */ /* 0x000fea0003800000 */
[----:B------:R-:W-:-:S04]  /*b550*/  DEPBAR.LE SB0, 0x0 ;  /* 0x000080000000791a */ /* 0x000fc80000000000 */
.L_x_2915:
[----:B------:R-:W-:Y:S05]  /*b560*/  BSYNC B0 ;  /* 0x0000000000007941 */ /* 0x000fea0003800000 */
.L_x_2914:
        /* <DEDUP_REMOVED lines=19> */
.L_x_2917:
[----:B------:R-:W-:Y:S05]  /*b6a0*/  BSYNC B0 ;  /* 0x0000000000007941 */ /* 0x000fea0003800000 */
.L_x_2916:
[----:B------:R-:W-:Y:S01]  /*b6b0*/  UIADD3 UR17, UR8, 0x1, URZ ;  /* 0x0000000108117890 */ /* 0x000fe2000fffe03f */
[----:B------:R-:W-:Y:S11]  /*b6c0*/  BRA `(.L_x_2918) ;  /* 0x0000000000047947 */ /* 0x000ff60003800000 */
.L_x_2905:
[----:B------:R-:W-:-:S05]  /*b6d0*/  UMOV UR17, UR8 ;  /* 0x0000000800117c82 */ /* 0x000fca0008000000 */
.L_x_2918:
        /* <DEDUP_REMOVED lines=12> */
.L_x_2943:
        /* <DEDUP_REMOVED lines=12> */
[----:B------:R-:W-:-:S04]  /*b860*/  USHF.R.S32.HI UR18, URZ, 0x1f, UR28 ;  /* 0x0000001f3f127899 */ /* 0x000fc8000801141c */
[----:B------:R-:W-:-:S04]  /*b870*/  ULEA.HI UR18, UR18, UR28, URZ, 0x7 ;  /* 0x0000001c12127291 */ /* 0x000fc8000f8f383f */
[----:B------:R-:W-:-:S04]  /*b880*/  USHF.R.S32.HI UR18, URZ, 0x7, UR18 ;  /* 0x000000073f127899 */ /* 0x000fc80008011412 */
[----:B------:R-:W-:-:S04]  /*b890*/  UISETP.LT.AND UP0, UPT, UR16, UR18, UPT ;  /* 0x000000121000728c */ /* 0x000fc8000bf01270 */
[----:B------:R-:W-:-:S06]  /*b8a0*/  USEL UR18, UR16, UR18, UP0 ;  /* 0x0000001210127287 */ /* 0x000fcc0008000000 */
[----:B------:R-:W-:-:S07]  /*b8b0*/  VIADD R5, R8, UR18 ;  /* 0x0000001208057c36 */ /* 0x000fce0008000000 */
.L_x_2921:
[----:B------:R-:W2:Y:S04]  /*b8c0*/  LDG.E.STRONG.GPU R4, desc[UR36][R2.64] ;  /* 0x0000002402047981 */ /* 0x000ea8000c1ef900 */
[----:B--2---:R-:W-:Y:S01]  /*b8d0*/  CCTL.IVALL ;  /* 0x00000000ff00798f */ /* 0x004fe20002000000 */
[----:B------:R-:W-:Y:S05]  /*b8e0*/  YIELD ;  /* 0x0000000000007946 */ /* 0x000fea0003800000 */
[----:B------:R-:W-:-:S13]  /*b8f0*/  ISETP.NE.AND P1, PT, R4, R5, PT ;  /* 0x000000050400720c */ /* 0x000fda0003f25270 */
[----:B------:R-:W-:Y:S05]  /*b900*/  @P1 BRA `(.L_x_2921) ;  /* 0xfffffffc00ec1947 */ /* 0x000fea000383ffff */
.L_x_2920:
[----:B------:R-:W-:Y:S05]  /*b910*/  BSYNC B0 ;  /* 0x0000000000007941 */ /* 0x000fea0003800000 */
.L_x_2919:
[----:B------:R-:W-:-:S03]  /*b920*/  UMOV UR18, 0xffffffff ;  /* 0xffffffff00127882 */ /* 0x000fc60000000000 */
[----:B------:R-:W-:Y:S05]  /*b930*/  BRA.DIV UR18, `(.L_x_2922) ;  /* 0x0000002e120c7947 */ /* 0x000fea000b800000 */
[----:B------:R-:W-:Y:S01]  /*b940*/  NOP ;  /* 0x0000000000007918 */ /* 0x000fe20000000000 */
.L_x_2987:
        /* <DEDUP_REMOVED lines=19> */
.L_x_2924:
[----:B------:R-:W-:Y:S05]  /*ba80*/  BSYNC B0 ;  /* 0x0000000000007941 */ /* 0x000fea0003800000 */
.L_x_2923:
        /* <DEDUP_REMOVED lines=15> */
.L_x_2926:
[----:B------:R-:W-:Y:S05]  /*bb80*/  BSYNC B0 ;  /* 0x0000000000007941 */ /* 0x000fea0003800000 */
.L_x_2925:
[----:B------:R-:W-:Y:S06]  /*bb90*/  BAR.ARV 0xa, 0xa0 ;  /* 0x0282800000007b1d */ /* 0x000fec0000002000 */
[----:B------:R-:W-:Y:S04]  /*bba0*/  BSSY B0, `(.L_x_2927) ;  /* 0x0000003000007945 */ /* 0x000fe80003800000 */
[----:B------:R-:W-:Y:S05]  /*bbb0*/  @!P0 BRA `(.L_x_2928) ;  /* 0x0000000000048947 */ /* 0x000fea0003800000 */
[----:B------:R-:W-:-:S04]  /*bbc0*/  DEPBAR.LE SB0, 0x0 ;  /* 0x000080000000791a */ /* 0x000fc80000000000 */
.L_x_2928:
[----:B------:R-:W-:Y:S05]  /*bbd0*/  BSYNC B0 ;  /* 0x0000000000007941 */ /* 0x000fea0003800000 */
.L_x_2927:
        /* <DEDUP_REMOVED lines=19> */
.L_x_2930:
[----:B------:R-:W-:Y:S05]  /*bd10*/  BSYNC B0 ;  /* 0x0000000000007941 */ /* 0x000fea0003800000 */
.L_x_2929:
        /* <DEDUP_REMOVED lines=16> */
.L_x_2933:
[----:B------:R-:W2:Y:S04]  /*be20*/  LDG.E.STRONG.GPU R4, desc[UR36][R2.64] ;  /* 0x0000002402047981 */ /* 0x000ea8000c1ef900 */
[----:B--2---:R-:W-:Y:S01]  /*be30*/  CCTL.IVALL ;  /* 0x00000000ff00798f */ /* 0x004fe20002000000 */
[----:B------:R-:W-:Y:S05]  /*be40*/  YIELD ;  /* 0x0000000000007946 */ /* 0x000fea0003800000 */
[----:B------:R-:W-:-:S13]  /*be50*/  ISETP.NE.AND P1, PT, R4, R5, PT ;  /* 0x000000050400720c */ /* 0x000fda0003f25270 */
[----:B------:R-:W-:Y:S05]  /*be60*/  @P1 BRA `(.L_x_2933) ;  /* 0xfffffffc00ec1947 */ /* 0x000fea000383ffff */
.L_x_2932:
[----:B------:R-:W-:Y:S05]  /*be70*/  BSYNC B0 ;  /* 0x0000000000007941 */ /* 0x000fea0003800000 */
.L_x_2931:
[----:B------:R-:W-:-:S03]  /*be80*/  UMOV UR10, 0xffffffff ;  /* 0xffffffff000a7882 */ /* 0x000fc60000000000 */
[----:B------:R-:W-:Y:S05]  /*be90*/  BRA.DIV UR10, `(.L_x_2934) ;  /* 0x000000260ad07947 */ /* 0x000fea000b800000 */
[----:B------:R-:W-:Y:S01]  /*bea0*/  NOP ;  /* 0x0000000000007918 */ /* 0x000fe20000000000 */
.L_x_2990:
        /* <DEDUP_REMOVED lines=15> */
.L_x_2936:
[----:B------:R-:W-:Y:S05]  /*bfa0*/  BSYNC B0 ;  /* 0x0000000000007941 */ /* 0x000fea0003800000 */
.L_x_2935:
        /* <DEDUP_REMOVED lines=15> */
.L_x_2938:
[----:B------:R-:W-:Y:S05]  /*c0a0*/  BSYNC B0 ;  /* 0x0000000000007941 */ /* 0x000fea0003800000 */
.L_x_2937:
[----:B------:R-:W-:Y:S06]  /*c0b0*/  BAR.ARV 0xa, 0xa0 ;  /* 0x0282800000007b1d */ /* 0x000fec0000002000 */
[----:B------:R-:W-:Y:S04]  /*c0c0*/  BSSY B0, `(.L_x_2939) ;  /* 0x0000003000007945 */ /* 0x000fe80003800000 */
[----:B------:R-:W-:Y:S05]  /*c0d0*/  @!P0 BRA `(.L_x_2940) ;  /* 0x0000000000048947 */ /* 0x000fea0003800000 */
[----:B------:R-:W-:-:S04]  /*c0e0*/  DEPBAR.LE SB0, 0x0 ;  /* 0x000080000000791a */ /* 0x000fc80000000000 */
.L_x_2940:
[----:B------:R-:W-:Y:S05]  /*c0f0*/  BSYNC B0 ;  /* 0x0000000000007941 */ /* 0x000fea0003800000 */
.L_x_2939:
        /* <DEDUP_REMOVED lines=19> */
.L_x_2942:
[----:B------:R-:W-:Y:S05]  /*c230*/  BSYNC B0 ;  /* 0x0000000000007941 */ /* 0x000fea0003800000 */
.L_x_2941:
[----:B------:R-:W-:Y:S02]  /*c240*/  UIADD3 UR17, UR17, 0x2, URZ ;  /* 0x0000000211117890 */ /* 0x000fe4000fffe03f */
[----:B------:R-:W-:Y:S02]  /*c250*/  UIADD3 UR4, UR4, 0x3000, URZ ;  /* 0x0000300004047890 */ /* 0x000fe4000fffe03f */
[----:B------:R-:W-:-:S06]  /*c260*/  UISETP.GE.AND UP0, UPT, UR17, UR5, UPT ;  /* 0x000000051100728c */ /* 0x000fcc000bf06270 */
[----:B------:R-:W-:-:S13]  /*c270*/  PLOP3.LUT P1, PT, PT, PT, UP0, 0x80, 0x0 ;  /* 0x000000000000781c */ /* 0x000fda0003f2f008 */
[----:B------:R-:W-:Y:S05]  /*c280*/  @!P1 BRA `(.L_x_2943) ;  /* 0xfffffff400449947 */ /* 0x000fea000383ffff */
[----:B------:R-:W-:Y:S05]  /*c290*/  BRA `(.L_x_2853) ;  /* 0x0000001c00d87947 */ /* 0x000fea0003800000 */
.L_x_2902:
        /* <DEDUP_REMOVED lines=21> */
.L_x_2944:
[----:B------:R-:W-:Y:S01]  /*c3f0*/  ULDC UR9, c[0x0][0x8cc] ;  /* 0x0002330000097ab9 */ /* 0x000fe20000000800 */
[----:B------:R-:W-:Y:S01]  /*c400*/  UMOV UR7, UR8 ;  /* 0x0000000800077c82 */ /* 0x000fe20008000000 */
[----:B------:R-:W-:-:S11]  /*c410*/  UISETP.NE.AND UP0, UPT, UR9, 0x1, UPT ;  /* 0x000000010900788c */ /* 0x000fd6000bf05270 */
[----:B------:R-:W-:Y:S02]  /*c420*/  @UP0 ULDC.64 UR10, c[0x0][0x8d0] ;  /* 0x00023400000a0ab9 */ /* 0x000fe40000000a00 */
[----:B------:R-:W-:-:S04]  /*c430*/  UIMAD.WIDE.U32 UR4, UR8, UR10, URZ ;  /* 0x0000000a080472a5 */ /* 0x000fc8000f8e003f */
[----:B------:R-:W-:-:S04]  /*c440*/  @UP0 USHF.R.U32.HI UR7, URZ, UR11, UR5 ;  /* 0x0000000b3f070299 */ /* 0x000fc80008011605 */
[----:B------:R-:W-:-:S12]  /*c450*/  UIMAD UR4, UR7, UR9, URZ ;  /* 0x00000009070472a4 */ /* 0x000fd8000f8e023f */
.L_x_2945:
[----:B------:R-:W-:Y:S01]  /*c460*/  ULDC UR9, c[0x0][0x8c0] ;  /* 0x0002300000097ab9 */ /* 0x000fe20000000800 */
[----:B------:R-:W-:Y:S01]  /*c470*/  UIADD3 UR4, UR8, -UR4, URZ ;  /* 0x8000000408047290 */ /* 0x000fe2000fffe03f */
[----:B------:R-:W-:Y:S01]  /*c480*/  IMAD.MOV.U32 R8, RZ, RZ, 0x1 ;  /* 0x00000001ff087424 */ /* 0x000fe200078e00ff */
[----:B------:R-:W-:Y:S01]  /*c490*/  UISETP.NE.AND UP0, UPT, UR9, 0x1, UPT ;  /* 0x000000010900788c */ /* 0x000fe2000bf05270 */
[----:B------:R-:W-:Y:S01]  /*c4a0*/  MOV R0, RZ ;  /* 0x000000ff00007202 */ /* 0x000fe20000000f00 */
        /* <DEDUP_REMOVED lines=18> */
[----:B-1----:R-:W-:Y:S01]  /*c5d0*/  IADD3 R2, -R2, UR11, R3 ;  /* 0x0000000b02027c10 */ /* 0x002fe2000fffe103 */
[----:B------:R-:W-:-:S04]  /*c5e0*/  VIADD R3, R3, 0x5f ;  /* 0x0000005f03037836 */ /* 0x000fc80000000000 */
        /* <DEDUP_REMOVED lines=31> */
[----:B------:R-:W-:Y:S01]  /*c7e0*/  MOV R9, UR21 ;  /* 0x0000001500097c02 */ /* 0x000fe20008000f00 */
[----:B------:R-:W-:-:S03]  /*c7f0*/  IMAD.WIDE.U32 R6, R6, UR20, RZ ;  /* 0x0000001406067c25 */ /* 0x000fc6000f8e00ff */
[----:B------:R-:W-:Y:S01]  /*c800*/  SHF.R.S32.HI R9, RZ, 0x1f, R9 ;  /* 0x0000001fff097819 */ /* 0x000fe20000011409 */
[----:B---3--:R-:W-:-:S04]  /*c810*/  IMAD.WIDE.U32 R2, R12, UR21, R2 ;  /* 0x000000150c027c25 */ /* 0x008fc8000f8e0002 */
[----:B------:R-:W-:Y:S01]  /*c820*/  IMAD R0, R9, R12, RZ ;  /* 0x0000000c09007224 */ /* 0x000fe200078e02ff */
[----:B------:R2:W-:Y:S01]  /*c830*/  STL.64 [R1], R2 ;  /* 0x0000000201007387 */ /* 0x0005e20000100a00 */
[----:B------:R-:W-:Y:S02]  /*c840*/  IMAD.IADD R7, R7, 0x1, R15 ;  /* 0x0000000107077824 */ /* 0x000fe400078e020f */
        /* <DEDUP_REMOVED lines=16> */
.L_x_2991:
[----:B------:R-:W2:Y:S01]  /*c950*/  LDL.64 R14, [R1] ;  /* 0x00000000010e7983 */ /* 0x000ea20000100a00 */
[----:B------:R-:W-:Y:S02]  /*c960*/  IMAD.IADD R21, R7, 0x1, R11 ;  /* 0x0000000107157824 */ /* 0x000fe400078e020b */
[----:B------:R-:W-:Y:S01]  /*c970*/  IMAD.MOV.U32 R8, RZ, RZ, 0x1 ;  /* 0x00000001ff087424 */ /* 0x000fe200078e00ff */
[----:B--2---:R-:W-:-:S05]  /*c980*/  IADD3 R10, R15, R13, RZ ;  /* 0x0000000d0f0a7210 */ /* 0x004fca0007ffe0ff */
[----:B------:R2:W-:Y:S01]  /*c990*/  STL [R1+0x8], R10 ;  /* 0x0000080a01007387 */ /* 0x0005e20000100800 */
[----:B------:R-:W-:Y:S05]  /*c9a0*/  @P0 BRA `(.L_x_2949) ;  /* 0x0000000000180947 */ /* 0x000fea0003800000 */
[----:B------:R-:W3:Y:S01]  /*c9b0*/  S2R R2, SR_TID.X ;  /* 0x0000000000027919 */ /* 0x000ee20000002100 */
[----:B-1----:R-:W-:-:S04]  /*c9c0*/  MOV R3, 0x3180 ;  /* 0x0000318000037802 */ /* 0x002fc80000000f00 */
[----:B------:R4:W-:Y:S01]  /*c9d0*/  SYNCS.ARRIVE.TRANS64 RZ, [R0+URZ+0x26810], R3 ;  /* 0x0268100300ff79a7 */ /* 0x0009e2000800003f */
[----:B---3--:R-:W-:-:S13]  /*c9e0*/  LOP3.LUT P1, RZ, R2, 0x1f, RZ, 0xc0, !PT ;  /* 0x0000001f02ff7812 */ /* 0x008fda000782c0ff */
[----:B----4-:R-:W-:Y:S05]  /*c9f0*/  @!P1 BRA `(.L_x_2949) ;  /* 0x0000000000049947 */ /* 0x010fea0003800000 */
[----:B------:R-:W-:Y:S01]  /*ca00*/  BPT.TRAP 0x1 ;  /* 0x000000040000795c */ /* 0x000fe20000300000 */
.L_x_2949:
        /* <DEDUP_REMOVED lines=21> */
[----:B------:R-:W-:Y:S01]  /*cb60*/  UMOV UR27, UR17 ;  /* 0x00000011001b7c82 */ /* 0x000fe20008000000 */
[----:B------:R-:W-:Y:S01]  /*cb70*/  LEA R11, P1, R2, R9, 0x2 ;  /* 0x00000009020b7211 */ /* 0x000fe200078210ff */
[----:B------:R1:W-:Y:S01]  /*cb80*/  STL [R1+0x1c], R14 ;  /* 0x00001c0e01007387 */ /* 0x0003e20000100800 */
[----:B--2---:R-:W-:-:S02]  /*cb90*/  MOV R10, UR5 ;  /* 0x00000005000a7c02 */ /* 0x004fc40008000f00 */
[----:B------:R-:W-:Y:S01]  /*cba0*/  R2UR UR4, R11 ;  /* 0x000000000b0472ca */ /* 0x000fe200000e0000 */
[----:B---3--:R-:W-:Y:S01]  /*cbb0*/  IMAD.MOV.U32 R11, RZ, RZ, R12 ;  /* 0x000000ffff0b7224 */ /* 0x008fe200078e000c */
[----:B------:R-:W-:Y:S01]  /*cbc0*/  LEA.HI.X R2, R2, R10, R3, 0x2, P1 ;  /* 0x0000000a02027211 */ /* 0x000fe200008f1403 */
[----:B------:R-:W-:Y:S01]  /*cbd0*/  IMAD.MOV.U32 R12, RZ, RZ, R13 ;  /* 0x000000ffff0c7224 */ /* 0x000fe200078e000d */
[----:B------:R1:W-:Y:S01]  /*cbe0*/  STL [R1+0x10], RZ ;  /* 0x000010ff01007387 */ /* 0x0003e20000100800 */
[----:B------:R-:W-:Y:S01]  /*cbf0*/  IMAD.MOV.U32 R13, RZ, RZ, 0x8000 ;  /* 0x00008000ff0d7424 */ /* 0x000fe200078e00ff */
[----:B------:R-:W-:Y:S02]  /*cc00*/  R2UR UR5, R2 ;  /* 0x00000000020572ca */ /* 0x000fe400000e0000 */
[----:B------:R-:W-:-:S04]  /*cc10*/  IADD3 R2, P1, R11, 0xf0, RZ ;  /* 0x000000f00b027810 */ /* 0x000fc80007f3e0ff */
[----:B------:R-:W-:Y:S02]  /*cc20*/  IADD3.X R3, RZ, R12, RZ, P1, !PT ;  /* 0x0000000cff037210 */ /* 0x000fe40000ffe4ff */
[----:B------:R-:W-:Y:S02]  /*cc30*/  R2UR UR22, R2 ;  /* 0x00000000021672ca */ /* 0x000fe400000e0000 */
        /* <DEDUP_REMOVED lines=24> */
[----:B------:R-:W-:Y:S02]  /*cdc0*/  IMAD.MOV.U32 R8, RZ, RZ, 0x1 ;  /* 0x00000001ff087424 */ /* 0x000fe400078e00ff */
[----:B------:R-:W-:Y:S02]  /*cdd0*/  IMAD.MOV.U32 R13, RZ, RZ, R5 ;  /* 0x000000ffff0d7224 */ /* 0x000fe400078e0005 */
[C---:B------:R-:W-:Y:S01]  /*cde0*/  IMAD.IADD R16, R4.reuse, 0x1, R16 ;  /* 0x0000000104107824 */ /* 0x040fe200078e0210 */
[----:B------:R-:W-:-:S04]  /*cdf0*/  IADD3 R4, R4, -0x2, RZ ;  /* 0xfffffffe04047810 */ /* 0x000fc80007ffe0ff */
[----:B------:R-:W-:Y:S02]  /*ce00*/  ISETP.NE.AND P1, PT, R4, R5, PT ;  /* 0x000000050400720c */ /* 0x000fe40003f25270 */
[----:B------:R-:W-:-:S05]  /*ce10*/  LOP3.LUT R4, R16, 0x1, RZ, 0xc0, !PT ;  /* 0x0000000110047812 */ /* 0x000fca00078ec0ff */
[----:B------:R1:W-:Y:S06]  /*ce20*/  STL [R1+0x18], R4 ;  /* 0x0000180401007387 */ /* 0x0003ec0000100800 */
[----:B------:R-:W-:Y:S05]  /*ce30*/  @!P1 BRA `(.L_x_2951) ;  /* 0x0000000800589947 */ /* 0x000fea0003800000 */
[----:B------:R-:W-:Y:S01]  /*ce40*/  IADD3 R16, R16, -R4, RZ ;  /* 0x8000000410107210 */ /* 0x000fe20007ffe0ff */
[----:B------:R-:W-:Y:S02]  /*ce50*/  IMAD.MOV.U32 R13, RZ, RZ, R5 ;  /* 0x000000ffff0d7224 */ /* 0x000fe400078e0005 */
[----:B------:R-:W-:-:S07]  /*ce60*/  IMAD.MOV.U32 R8, RZ, RZ, 0x1 ;  /* 0x00000001ff087424 */ /* 0x000fce00078e00ff */
.L_x_2960:
[----:B--23--:R-:W-:-:S04]  /*ce70*/  SHF.L.U32 R17, R8, 0x1f, RZ ;  /* 0x0000001f08117819 */ /* 0x00cfc800000006ff */
[----:B------:R-:W2:Y:S02]  /*ce80*/  SYNCS.PHASECHK.TRANS64.TRYWAIT P1, [R0+URZ+0x26840], R17 ;  /* 0x02684011000075a7 */ /* 0x000ea4000802017f */
[----:B--2---:R-:W-:Y:S05]  /*ce90*/  @!P1 BRA `(.L_x_2952) ;  /* 0x0000001800009947 */ /* 0x004fea0003800000 */
.L_x_2992:
        /* <DEDUP_REMOVED lines=8> */
.L_x_2953:
        /* <DEDUP_REMOVED lines=17> */
[----:B-1----:R-:W-:Y:S02]  /*d030*/  IMAD.MOV.U32 R11, RZ, RZ, R4 ;  /* 0x000000ffff0b7224 */ /* 0x002fe400078e0004 */
        /* <DEDUP_REMOVED lines=11> */
.L_x_2993:
        /* <DEDUP_REMOVED lines=8> */
.L_x_2955:
        /* <DEDUP_REMOVED lines=31> */
.L_x_2994:
        /* <DEDUP_REMOVED lines=8> */
.L_x_2957:
        /* <DEDUP_REMOVED lines=24> */
.L_x_2996:
        /* <DEDUP_REMOVED lines=8> */
.L_x_2959:
        /* <DEDUP_REMOVED lines=28> */
.L_x_2951:
[----:B-1----:R-:W4:Y:S04]  /*d7a0*/  LDL.LU R4, [R1+0x18] ;  /* 0x0000180001047983 */ /* 0x002f280000300800 */
[----:B------:R1:W5:Y:S01]  /*d7b0*/  LDL R5, [R1+0x1c] ;  /* 0x00001c0001057983 */ /* 0x0003620000100800 */
[----:B----4-:R-:W-:-:S13]  /*d7c0*/  ISETP.NE.AND P1, PT, R4, RZ, PT ;  /* 0x000000ff0400720c */ /* 0x010fda0003f25270 */
[----:B-1----:R-:W-:Y:S05]  /*d7d0*/  @!P1 BRA `(.L_x_2950) ;  /* 0x0000000400249947 */ /* 0x002fea0003800000 */
[----:B------:R-:W-:-:S04]  /*d7e0*/  SHF.L.U32 R14, R8, 0x1f, RZ ;  /* 0x0000001f080e7819 */ /* 0x000fc800000006ff */
[----:B------:R-:W1:Y:S02]  /*d7f0*/  SYNCS.PHASECHK.TRANS64.TRYWAIT P1, [R0+URZ+0x26840], R14 ;  /* 0x0268400e000075a7 */ /* 0x000e64000802017f */
[----:B-1----:R-:W-:Y:S05]  /*d800*/  @!P1 BRA `(.L_x_2961) ;  /* 0x0000000c00f89947 */ /* 0x002fea0003800000 */
.L_x_2997:
        /* <DEDUP_REMOVED lines=8> */
.L_x_2962:
        /* <DEDUP_REMOVED lines=26> */
.L_x_2998:
        /* <DEDUP_REMOVED lines=8> */
.L_x_2964:
        /* <DEDUP_REMOVED lines=28> */
.L_x_2950:
        /* <DEDUP_REMOVED lines=8> */
.L_x_2999:
[----:B------:R-:W-:Y:S05]  /*dcf0*/  @P1 BRA `(.L_x_2966) ;  /* 0x0000000000181947 */ /* 0x000fea0003800000 */
[----:B------:R-:W4:Y:S01]  /*dd00*/  S2R R2, SR_TID.X ;  /* 0x0000000000027919 */ /* 0x000f220000002100 */
[----:B-1----:R-:W-:-:S04]  /*dd10*/  MOV R3, 0x3180 ;  /* 0x0000318000037802 */ /* 0x002fc80000000f00 */
[----:B------:R1:W-:Y:S01]  /*dd20*/  SYNCS.ARRIVE.TRANS64 RZ, [R4+URZ+0x26830], R3 ;  /* 0x0268300304ff79a7 */ /* 0x0003e2000800003f */
[----:B----4-:R-:W-:-:S13]  /*dd30*/  LOP3.LUT P0, RZ, R2, 0x1f, RZ, 0xc0, !PT ;  /* 0x0000001f02ff7812 */ /* 0x010fda000780c0ff */
[----:B-1----:R-:W-:Y:S05]  /*dd40*/  @!P0 BRA `(.L_x_2966) ;  /* 0x0000000000048947 */ /* 0x002fea0003800000 */
[----:B------:R-:W-:Y:S01]  /*dd50*/  BPT.TRAP 0x1 ;  /* 0x000000040000795c */ /* 0x000fe20000300000 */
.L_x_2966:
        /* <DEDUP_REMOVED lines=36> */
.L_x_2947:
[----:B------:R-:W-:Y:S05]  /*dfa0*/  BSYNC B0 ;  /* 0x0000000000007941 */ /* 0x000fea0003800000 */
.L_x_2946:
[----:B------:R-:W-:-:S03]  /*dfb0*/  UMOV UR4, 0xffffffff ;  /* 0xffffffff00047882 */ /* 0x000fc60000000000 */
[----:B------:R-:W-:Y:S05]  /*dfc0*/  BRA.DIV UR4, `(.L_x_2967) ;  /* 0x0000000a04447947 */ /* 0x000fea000b800000 */
[----:B------:R-:W-:-:S13]  /*dfd0*/  ELECT P6, URZ, PT ;  /* 0x00000000003f782f */ /* 0x000fda00038c0000 */
.L_x_3002:
[----:B------:R-:W-:Y:S05]  /*dfe0*/  @!P6 BRA `(.L_x_2853) ;  /* 0x000000000084e947 */ /* 0x000fea0003800000 */
[----:B------:R-:W2:Y:S02]  /*dff0*/  LDL.LU R2, [R1+0xc] ;  /* 0x00000c0001027983 */ /* 0x000ea40000300800 */
[----:B--2---:R-:W-:-:S04]  /*e000*/  LOP3.LUT R2, R2, 0x2, RZ, 0xfc, !PT ;  /* 0x0000000202027812 */ /* 0x004fc800078efcff */
[----:B------:R-:W-:-:S13]  /*e010*/  ISETP.NE.AND P2, PT, R2, 0x3, PT ;  /* 0x000000030200780c */ /* 0x000fda0003f45270 */
[----:B------:R-:W-:Y:S05]  /*e020*/  @!P2 BRA `(.L_x_2968) ;  /* 0x000000000004a947 */ /* 0x000fea0003800000 */
[----:B------:R-:W-:Y:S01]  /*e030*/  BPT.TRAP 0x1 ;  /* 0x000000040000795c */ /* 0x000fe20000300000 */
.L_x_2968:
        /* <DEDUP_REMOVED lines=15> */
.L_x_3003:
[----:B------:R-:W2:Y:S02]  /*e130*/  SYNCS.PHASECHK.TRANS64.TRYWAIT P0, [R3+URZ], R2 ;  /* 0x00000002030075a7 */ /* 0x000ea4000800017f */
[----:B--2---:R-:W-:Y:S05]  /*e140*/  @!P0 BRA `(.L_x_2970) ;  /* 0x0000000800188947 */ /* 0x004fea0003800000 */
.L_x_3004:
[----:B------:R-:W-:Y:S05]  /*e150*/  @!P2 BRA `(.L_x_2971) ;  /* 0x000000000004a947 */ /* 0x000fea0003800000 */
[----:B------:R-:W-:Y:S01]  /*e160*/  BPT.TRAP 0x1 ;  /* 0x000000040000795c */ /* 0x000fe20000300000 */
.L_x_2971:
[----:B--2---:R-:W-:-:S05]  /*e170*/  VIADD R3, R9, 0x26840 ;  /* 0x0002684009037836 */ /* 0x004fca0000000000 */
[----:B------:R-:W-:-:S04]  /*e180*/  LEA R5, R0, R3, 0x3 ;  /* 0x0000000300057211 */ /* 0x000fc800078e18ff */
[----:B------:R-:W2:Y:S02]  /*e190*/  SYNCS.PHASECHK.TRANS64.TRYWAIT P0, [R5+URZ], R4 ;  /* 0x00000004050075a7 */ /* 0x000ea4000800017f */
[----:B--2---:R-:W-:Y:S05]  /*e1a0*/  @!P0 BRA `(.L_x_2972) ;  /* 0x0000000800148947 */ /* 0x004fea0003800000 */
.L_x_3005:
[----:B------:R-:W-:-:S07]  /*e1b0*/  IMAD R3, R6, 0x8, R3 ;  /* 0x0000000806037824 */ /* 0x000fce00078e0203 */
.L_x_2973:
[----:B---3--:R3:W4:Y:S02]  /*e1c0*/  SYNCS.PHASECHK.TRANS64.TRYWAIT P0, [R3+URZ], R2 ;  /* 0x00000002030075a7 */ /* 0x008724000800017f */
[----:B----4-:R-:W-:Y:S05]  /*e1d0*/  @!P0 NANOSLEEP.SYNCS 0x989680 ;  /* 0x009896800000895d */ /* 0x010fea0003900000 */
[----:B------:R-:W4:Y:S02]  /*e1e0*/  @!P0 SYNCS.PHASECHK.TRANS64 P0, [R3+URZ], R2 ;  /* 0x00000002030085a7 */ /* 0x000f24000800007f */
[----:B----4-:R-:W-:Y:S05]  /*e1f0*/  @!P0 BRA `(.L_x_2973) ;  /* 0xfffffffc00f08947 */ /* 0x010fea000383ffff */
.L_x_2853:
[----:B------:R-:W-:Y:S05]  /*e200*/  BSYNC B6 ;  /* 0x0000000000067941 */ /* 0x000fea0003800000 */
.L_x_2848:
[----:B------:R-:W-:Y:S05]  /*e210*/  EXIT ;  /* 0x000000000000794d */ /* 0x000fea0003800000 */
.L_x_2859:
[----:B------:R-:W-:Y:S01]  /*e220*/  MOV R12, RZ ;  /* 0x000000ff000c7202 */ /* 0x000fe20000000f00 */
[----:B------:R-:W-:Y:S01]  /*e230*/  IMAD.MOV.U32 R11, RZ, RZ, 0x1f ;  /* 0x0000001fff0b7424 */ /* 0x000fe200078e00ff */
[----:B------:R-:W-:-:S07]  /*e240*/  MOV R15, 0xffffffff ;  /* 0xffffffff000f7802 */ /* 0x000fce0000000f00 */
[----:B------:R-:W-:Y:S05]  /*e250*/  WARPSYNC.COLLECTIVE R15, `(.L_x_2974) ;  /* 0x000000000f087348 */ /* 0x000fea0003c00000 */
[----:B------:R1:W2:Y:S02]  /*e260*/  SHFL.IDX P6, R14, R13, R12, R11 ;  /* 0x0000000c0d0e7389 */ /* 0x0002a400000c000b */
[----:B-12---:R-:W-:Y:S01]  /*e270*/  ENDCOLLECTIVE ;  /* 0x000000000000791b */ /* 0x006fe20003800000 */
.L_x_2974:
[----:B------:R-:W-:Y:S05]  /*e280*/  BRA `(.L_x_2975) ;  /* 0xffffff2c00a07947 */ /* 0x000fea000383ffff */
.L_x_2861:
[----:B----4-:R4:W1:Y:S02]  /*e290*/  SYNCS.PHASECHK.TRANS64.TRYWAIT P0, [R17+URZ+0x26800], R2 ;  /* 0x02680002110075a7 */ /* 0x010864000800017f */
[----:B-1----:R-:W-:Y:S05]  /*e2a0*/  @!P0 NANOSLEEP.SYNCS 0x989680 ;  /* 0x009896800000895d */ /* 0x002fea0003900000 */
[----:B------:R-:W1:Y:S02]  /*e2b0*/  @!P0 SYNCS.PHASECHK.TRANS64 P0, [R17+URZ+0x26800], R2 ;  /* 0x02680002110085a7 */ /* 0x000e64000800007f */
[----:B-1----:R-:W-:Y:S05]  /*e2c0*/  @!P0 BRA `(.L_x_2861) ;  /* 0xfffffffc00f08947 */ /* 0x002fea000383ffff */
[----:B------:R-:W-:Y:S05]  /*e2d0*/  BRA `(.L_x_2860) ;  /* 0xffffff2c00b47947 */ /* 0x000fea000383ffff */
.L_x_2866:
[----:B--2---:R2:W3:Y:S02]  /*e2e0*/  SYNCS.PHASECHK.TRANS64.TRYWAIT P1, [R6+URZ+0x26810], R21 ;  /* 0x02681015060075a7 */ /* 0x0044e4000802017f */
[----:B---3--:R-:W-:Y:S05]  /*e2f0*/  @!P1 NANOSLEEP.SYNCS 0x989680 ;  /* 0x009896800000995d */ /* 0x008fea0003900000 */
[----:B------:R-:W3:Y:S02]  /*e300*/  @!P1 SYNCS.PHASECHK.TRANS64 P1, [R6+URZ+0x26810], R21 ;  /* 0x02681015060095a7 */ /* 0x000ee4000802007f */
[----:B---3--:R-:W-:Y:S05]  /*e310*/  @!P1 BRA `(.L_x_2866) ;  /* 0xfffffffc00f09947 */ /* 0x008fea000383ffff */
[----:B------:R-:W-:Y:S05]  /*e320*/  BRA `(.L_x_2865) ;  /* 0xffffff3800687947 */ /* 0x000fea000383ffff */
.L_x_2870:
[----:B------:R1:W1:Y:S02]  /*e330*/  SYNCS.PHASECHK.TRANS64.TRYWAIT P1, [R6+URZ+0x26830], R21 ;  /* 0x02683015060075a7 */ /* 0x000264000802017f */
[----:B-1----:R-:W-:Y:S05]  /*e340*/  @!P1 NANOSLEEP.SYNCS 0x989680 ;  /* 0x009896800000995d */ /* 0x002fea0003900000 */
[----:B------:R-:W1:Y:S02]  /*e350*/  @!P1 SYNCS.PHASECHK.TRANS64 P1, [R6+URZ+0x26830], R21 ;  /* 0x02683015060095a7 */ /* 0x000e64000802007f */
[----:B-1----:R-:W-:Y:S05]  /*e360*/  @!P1 BRA `(.L_x_2870) ;  /* 0xfffffffc00f09947 */ /* 0x002fea000383ffff */
[----:B------:R-:W-:Y:S05]  /*e370*/  BRA `(.L_x_2869) ;  /* 0xffffff3c00647947 */ /* 0x000fea000383ffff */
.L_x_2878:
[----:B--2---:R2:W3:Y:S02]  /*e380*/  SYNCS.PHASECHK.TRANS64.TRYWAIT P1, [R6+URZ+0x26810], R15 ;  /* 0x0268100f060075a7 */ /* 0x0044e4000802017f */
[----:B---3--:R-:W-:Y:S05]  /*e390*/  @!P1 NANOSLEEP.SYNCS 0x989680 ;  /* 0x009896800000995d */ /* 0x008fea0003900000 */
[----:B------:R-:W3:Y:S02]  /*e3a0*/  @!P1 SYNCS.PHASECHK.TRANS64 P1, [R6+URZ+0x26810], R15 ;  /* 0x0268100f060095a7 */ /* 0x000ee4000802007f */
[----:B---3--:R-:W-:Y:S05]  /*e3b0*/  @!P1 BRA `(.L_x_2878) ;  /* 0xfffffffc00f09947 */ /* 0x008fea000383ffff */
[----:B------:R-:W-:Y:S05]  /*e3c0*/  BRA `(.L_x_2877) ;  /* 0xffffff7c00747947 */ /* 0x000fea000383ffff */
.L_x_2882:
[----:B------:R1:W1:Y:S02]  /*e3d0*/  SYNCS.PHASECHK.TRANS64.TRYWAIT P1, [R6+URZ+0x26830], R15 ;  /* 0x0268300f060075a7 */ /* 0x000264000802017f */
[----:B-1----:R-:W-:Y:S05]  /*e3e0*/  @!P1 NANOSLEEP.SYNCS 0x989680 ;  /* 0x009896800000995d */ /* 0x002fea0003900000 */
[----:B------:R-:W1:Y:S02]  /*e3f0*/  @!P1 SYNCS.PHASECHK.TRANS64 P1, [R6+URZ+0x26830], R15 ;  /* 0x0268300f060095a7 */ /* 0x000e64000802007f */
[----:B-1----:R-:W-:Y:S05]  /*e400*/  @!P1 BRA `(.L_x_2882) ;  /* 0xfffffffc00f09947 */ /* 0x002fea000383ffff */
[----:B------:R-:W-:Y:S05]  /*e410*/  BRA `(.L_x_2881) ;  /* 0xffffff8000647947 */ /* 0x000fea000383ffff */
.L_x_2889:
[----:B------:R-:W-:Y:S01]  /*e420*/  BSSY B0, `(.L_x_2976) ;  /* 0x0000005000007945 */ /* 0x000fe20003800000 */
[----:B------:R-:W-:-:S07]  /*e430*/  IMAD.MOV.U32 R15, RZ, RZ, -0x1 ;  /* 0xffffffffff0f7424 */ /* 0x000fce00078e00ff */
[----:B---3--:R-:W-:Y:S05]  /*e440*/  WARPSYNC.COLLECTIVE R15, `(.L_x_2977) ;  /* 0x000000000f087348 */ /* 0x008fea0003c00000 */
[----:B------:R-:W-:Y:S01]  /*e450*/  NOP ;  /* 0x0000000000007918 */ /* 0x000fe20000000000 */
[----:B---3--:R-:W-:Y:S01]  /*e460*/  ENDCOLLECTIVE ;  /* 0x000000000000791b */ /* 0x008fe20003800000 */
.L_x_2977:
[----:B------:R-:W-:Y:S05]  /*e470*/  BSYNC B0 ;  /* 0x0000000000007941 */ /* 0x000fea0003800000 */
.L_x_2976:
[----:B------:R-:W-:Y:S05]  /*e480*/  BRA `(.L_x_2978) ;  /* 0xffffffbc00d87947 */ /* 0x000fea000383ffff */
.L_x_2898:
[----:B------:R-:W-:Y:S01]  /*e490*/  BSSY B0, `(.L_x_2979) ;  /* 0x0000005000007945 */ /* 0x000fe20003800000 */
[----:B------:R-:W-:-:S07]  /*e4a0*/  MOV R15, 0xffffffff ;  /* 0xffffffff000f7802 */ /* 0x000fce0000000f00 */
[----:B-1-3--:R-:W-:Y:S05]  /*e4b0*/  WARPSYNC.COLLECTIVE R15, `(.L_x_2980) ;  /* 0x000000000f087348 */ /* 0x00afea0003c00000 */
[----:B------:R-:W-:Y:S01]  /*e4c0*/  NOP ;  /* 0x0000000000007918 */ /* 0x000fe20000000000 */
[----:B-1-3--:R-:W-:Y:S01]  /*e4d0*/  ENDCOLLECTIVE ;  /* 0x000000000000791b */ /* 0x00afe20003800000 */
.L_x_2980:
[----:B------:R-:W-:Y:S05]  /*e4e0*/  BSYNC B0 ;  /* 0x0000000000007941 */ /* 0x000fea0003800000 */
.L_x_2979:
[----:B------:R-:W-:Y:S05]  /*e4f0*/  BRA `(.L_x_2981) ;  /* 0xffffffc000b87947 */ /* 0x000fea000383ffff */
.L_x_2909:
[----:B------:R-:W-:Y:S01]  /*e500*/  BSSY B0, `(.L_x_2982) ;  /* 0x0000005000007945 */ /* 0x000fe20003800000 */
[----:B------:R-:W-:-:S07]  /*e510*/  IMAD.MOV.U32 R15, RZ, RZ, -0x1 ;  /* 0xffffffffff0f7424 */ /* 0x000fce00078e00ff */
[----:B------:R-:W-:Y:S05]  /*e520*/  WARPSYNC.COLLECTIVE R15, `(.L_x_2983) ;  /* 0x000000000f087348 */ /* 0x000fea0003c00000 */
[----:B------:R-:W-:Y:S01]  /*e530*/  NOP ;  /* 0x0000000000007918 */ /* 0x000fe20000000000 */
[----:B------:R-:W-:Y:S01]  /*e540*/  ENDCOLLECTIVE ;  /* 0x000000000000791b */ /* 0x000fe20003800000 */
.L_x_2983:
[----:B------:R-:W-:Y:S05]  /*e550*/  BSYNC B0 ;  /* 0x0000000000007941 */ /* 0x000fea0003800000 */
.L_x_2982:
[----:B------:R-:W-:Y:S05]  /*e560*/  BRA `(.L_x_2984) ;  /* 0xffffffcc003c7947 */ /* 0x000fea000383ffff */
.L_x_2922:
[----:B------:R-:W-:Y:S01]  /*e570*/  BSSY B0, `(.L_x_2985) ;  /* 0x0000005000007945 */ /* 0x000fe20003800000 */
[----:B------:R-:W-:-:S07]  /*e580*/  MOV R15, 0xffffffff ;  /* 0xffffffff000f7802 */ /* 0x000fce0000000f00 */
[----:B------:R-:W-:Y:S05]  /*e590*/  WARPSYNC.COLLECTIVE R15, `(.L_x_2986) ;  /* 0x000000000f087348 */ /* 0x000fea0003c00000 */
[----:B------:R-:W-:Y:S01]  /*e5a0*/  NOP ;  /* 0x0000000000007918 */ /* 0x000fe20000000000 */
[----:B------:R-:W-:Y:S01]  /*e5b0*/  ENDCOLLECTIVE ;  /* 0x000000000000791b */ /* 0x000fe20003800000 */
.L_x_2986:
[----:B------:R-:W-:Y:S05]  /*e5c0*/  BSYNC B0 ;  /* 0x0000000000007941 */ /* 0x000fea0003800000 */
.L_x_2985:
[----:B------:R-:W-:Y:S05]  /*e5d0*/  BRA `(.L_x_2987) ;  /* 0xffffffd000dc7947 */ /* 0x000fea000383ffff */
.L_x_2934:
[----:B------:R-:W-:Y:S01]  /*e5e0*/  BSSY B0, `(.L_x_2988) ;  /* 0x0000005000007945 */ /* 0x000fe20003800000 */
[----:B------:R-:W-:-:S07]  /*e5f0*/  IMAD.MOV.U32 R15, RZ, RZ, -0x1 ;  /* 0xffffffffff0f7424 */ /* 0x000fce00078e00ff */
[----:B------:R-:W-:Y:S05]  /*e600*/  WARPSYNC.COLLECTIVE R15, `(.L_x_2989) ;  /* 0x000000000f087348 */ /* 0x000fea0003c00000 */
[----:B------:R-:W-:Y:S01]  /*e610*/  NOP ;  /* 0x0000000000007918 */ /* 0x000fe20000000000 */
[----:B------:R-:W-:Y:S01]  /*e620*/  ENDCOLLECTIVE ;  /* 0x000000000000791b */ /* 0x000fe20003800000 */
.L_x_2989:
[----:B------:R-:W-:Y:S05]  /*e630*/  BSYNC B0 ;  /* 0x0000000000007941 */ /* 0x000fea0003800000 */
.L_x_2988:
[----:B------:R-:W-:Y:S05]  /*e640*/  BRA `(.L_x_2990) ;  /* 0xffffffd800187947 */ /* 0x000fea000383ffff */
.L_x_2948:
[----:B-1----:R1:W2:Y:S02]  /*e650*/  SYNCS.PHASECHK.TRANS64.TRYWAIT P1, [R0+URZ+0x26820], R3 ;  /* 0x02682003000075a7 */ /* 0x0022a4000802017f */
[----:B--2---:R-:W-:Y:S05]  /*e660*/  @!P1 NANOSLEEP.SYNCS 0x989680 ;  /* 0x009896800000995d */ /* 0x004fea0003900000 */
[----:B------:R-:W2:Y:S02]  /*e670*/  @!P1 SYNCS.PHASECHK.TRANS64 P1, [R0+URZ+0x26820], R3 ;  /* 0x02682003000095a7 */ /* 0x000ea4000802007f */
[----:B--2---:R-:W-:Y:S05]  /*e680*/  @!P1 BRA `(.L_x_2948) ;  /* 0xfffffffc00f09947 */ /* 0x004fea000383ffff */
[----:B------:R-:W-:Y:S05]  /*e690*/  BRA `(.L_x_2991) ;  /* 0xffffffe000ac7947 */ /* 0x000fea000383ffff */
.L_x_2952:
[----:B--2---:R2:W3:Y:S02]  /*e6a0*/  SYNCS.PHASECHK.TRANS64.TRYWAIT P1, [R0+URZ+0x26840], R17 ;  /* 0x02684011000075a7 */ /* 0x0044e4000802017f */
[----:B---3--:R-:W-:Y:S05]  /*e6b0*/  @!P1 NANOSLEEP.SYNCS 0x989680 ;  /* 0x009896800000995d */ /* 0x008fea0003900000 */
[----:B------:R-:W3:Y:S02]  /*e6c0*/  @!P1 SYNCS.PHASECHK.TRANS64 P1, [R0+URZ+0x26840], R17 ;  /* 0x02684011000095a7 */ /* 0x000ee4000802007f */
[----:B---3--:R-:W-:Y:S05]  /*e6d0*/  @!P1 BRA `(.L_x_2952) ;  /* 0xfffffffc00f09947 */ /* 0x008fea000383ffff */
[----:B------:R-:W-:Y:S05]  /*e6e0*/  BRA `(.L_x_2992) ;  /* 0xffffffe400ec7947 */ /* 0x000fea000383ffff */
.L_x_2954:
[----:B-1----:R1:W3:Y:S02]  /*e6f0*/  SYNCS.PHASECHK.TRANS64.TRYWAIT P1, [R0+URZ+0x26828], R17 ;  /* 0x02682811000075a7 */ /* 0x0022e4000802017f */
[----:B---3--:R-:W-:Y:S05]  /*e700*/  @!P1 NANOSLEEP.SYNCS 0x989680 ;  /* 0x009896800000995d */ /* 0x008fea0003900000 */
[----:B------:R-:W3:Y:S02]  /*e710*/  @!P1 SYNCS.PHASECHK.TRANS64 P1, [R0+URZ+0x26828], R17 ;  /* 0x02682811000095a7 */ /* 0x000ee4000802007f */
[----:B---3--:R-:W-:Y:S05]  /*e720*/  @!P1 BRA `(.L_x_2954) ;  /* 0xfffffffc00f09947 */ /* 0x008fea000383ffff */
[----:B------:R-:W-:Y:S05]  /*e730*/  BRA `(.L_x_2993) ;  /* 0xffffffe8006c7947 */ /* 0x000fea000383ffff */
.L_x_2956:
[----:B---3--:R3:W4:Y:S02]  /*e740*/  SYNCS.PHASECHK.TRANS64.TRYWAIT P1, [R0+URZ+0x26848], R17 ;  /* 0x02684811000075a7 */ /* 0x008724000802017f */
[----:B----4-:R-:W-:Y:S05]  /*e750*/  @!P1 NANOSLEEP.SYNCS 0x989680 ;  /* 0x009896800000995d */ /* 0x010fea0003900000 */
[----:B------:R-:W4:Y:S02]  /*e760*/  @!P1 SYNCS.PHASECHK.TRANS64 P1, [R0+URZ+0x26848], R17 ;  /* 0x02684811000095a7 */ /* 0x000f24000802007f */
[----:B----4-:R-:W-:Y:S05]  /*e770*/  @!P1 BRA `(.L_x_2956) ;  /* 0xfffffffc00f09947 */ /* 0x010fea000383ffff */
[----:B------:R-:W-:Y:S05]  /*e780*/  BRA `(.L_x_2994) ;  /* 0xffffffe800f47947 */ /* 0x000fea000383ffff */
.L_x_2958:
[----:B------:R-:W-:-:S07]  /*e790*/  SHF.L.U32 R4, R8, 0x1f, RZ ;  /* 0x0000001f08047819 */ /* 0x000fce00000006ff */
.L_x_2995:
[----:B----4-:R4:W1:Y:S02]  /*e7a0*/  SYNCS.PHASECHK.TRANS64.TRYWAIT P1, [R0+URZ+0x26820], R4 ;  /* 0x02682004000075a7 */ /* 0x010864000802017f */
[----:B-1----:R-:W-:Y:S05]  /*e7b0*/  @!P1 NANOSLEEP.SYNCS 0x989680 ;  /* 0x009896800000995d */ /* 0x002fea0003900000 */
[----:B------:R-:W1:Y:S02]  /*e7c0*/  @!P1 SYNCS.PHASECHK.TRANS64 P1, [R0+URZ+0x26820], R4 ;  /* 0x02682004000095a7 */ /* 0x000e64000802007f */
[----:B-1----:R-:W-:Y:S05]  /*e7d0*/  @!P1 BRA `(.L_x_2995) ;  /* 0xfffffffc00f09947 */ /* 0x002fea000383ffff */
[----:B------:R-:W-:Y:S05]  /*e7e0*/  BRA `(.L_x_2996) ;  /* 0xffffffec005c7947 */ /* 0x000fea000383ffff */
.L_x_2961:
[----:B-1----:R1:W4:Y:S02]  /*e7f0*/  SYNCS.PHASECHK.TRANS64.TRYWAIT P1, [R0+URZ+0x26840], R14 ;  /* 0x0268400e000075a7 */ /* 0x002324000802017f */
[----:B----4-:R-:W-:Y:S05]  /*e800*/  @!P1 NANOSLEEP.SYNCS 0x989680 ;  /* 0x009896800000995d */ /* 0x010fea0003900000 */
[----:B------:R-:W4:Y:S02]  /*e810*/  @!P1 SYNCS.PHASECHK.TRANS64 P1, [R0+URZ+0x26840], R14 ;  /* 0x0268400e000095a7 */ /* 0x000f24000802007f */
[----:B----4-:R-:W-:Y:S05]  /*e820*/  @!P1 BRA `(.L_x_2961) ;  /* 0xfffffffc00f09947 */ /* 0x010fea000383ffff */
[----:B------:R-:W-:Y:S05]  /*e830*/  BRA `(.L_x_2997) ;  /* 0xffffffec00f47947 */ /* 0x000fea000383ffff */
.L_x_2963:
[----:B-1----:R1:W4:Y:S02]  /*e840*/  SYNCS.PHASECHK.TRANS64.TRYWAIT P1, [R0+URZ+0x26828], R14 ;  /* 0x0268280e000075a7 */ /* 0x002324000802017f */
[----:B----4-:R-:W-:Y:S05]  /*e850*/  @!P1 NANOSLEEP.SYNCS 0x989680 ;  /* 0x009896800000995d */ /* 0x010fea0003900000 */
[----:B------:R-:W4:Y:S02]  /*e860*/  @!P1 SYNCS.PHASECHK.TRANS64 P1, [R0+URZ+0x26828], R14 ;  /* 0x0268280e000095a7 */ /* 0x000f24000802007f */
[----:B----4-:R-:W-:Y:S05]  /*e870*/  @!P1 BRA `(.L_x_2963) ;  /* 0xfffffffc00f09947 */ /* 0x010fea000383ffff */
[----:B------:R-:W-:Y:S05]  /*e880*/  BRA `(.L_x_2998) ;  /* 0xfffffff000687947 */ /* 0x000fea000383ffff */
.L_x_2965:
[----:B-1----:R1:W4:Y:S02]  /*e890*/  SYNCS.PHASECHK.TRANS64.TRYWAIT P0, [R4+URZ+0x26840], R3 ;  /* 0x02684003040075a7 */ /* 0x002324000800017f */
[----:B----4-:R-:W-:Y:S05]  /*e8a0*/  @!P0 NANOSLEEP.SYNCS 0x989680 ;  /* 0x009896800000895d */ /* 0x010fea0003900000 */
[----:B------:R-:W4:Y:S02]  /*e8b0*/  @!P0 SYNCS.PHASECHK.TRANS64 P0, [R4+URZ+0x26840], R3 ;  /* 0x02684003040085a7 */ /* 0x000f24000800007f */
[----:B----4-:R-:W-:Y:S05]  /*e8c0*/  @!P0 BRA `(.L_x_2965) ;  /* 0xfffffffc00f08947 */ /* 0x010fea000383ffff */
[----:B------:R-:W-:Y:S05]  /*e8d0*/  BRA `(.L_x_2999) ;  /* 0xfffffff400047947 */ /* 0x000fea000383ffff */
.L_x_2967:
[----:B------:R-:W-:Y:S01]  /*e8e0*/  BSSY B0, `(.L_x_3000) ;  /* 0x0000006000007945 */ /* 0x000fe20003800000 */
[----:B------:R-:W-:-:S07]  /*e8f0*/  MOV R15, 0xffffffff ;  /* 0xffffffff000f7802 */ /* 0x000fce0000000f00 */
[----:B------:R-:W-:Y:S05]  /*e900*/  WARPSYNC.COLLECTIVE R15, `(.L_x_3001) ;  /* 0x000000000f0c7348 */ /* 0x000fea0003c00000 */
[----:B------:R-:W-:Y:S02]  /*e910*/  ELECT P6, UR62, PT ;  /* 0x00000000003e782f */ /* 0x000fe400038c0000 */
[----:B------:R-:W-:Y:S01]  /*e920*/  MOV R14, UR62 ;  /* 0x0000003e000e7c02 */ /* 0x000fe20008000f00 */
[----:B------:R-:W-:Y:S10]  /*e930*/  ENDCOLLECTIVE ;  /* 0x000000000000791b */ /* 0x000ff40003800000 */
.L_x_3001:
[----:B------:R-:W-:Y:S05]  /*e940*/  BSYNC B0 ;  /* 0x0000000000007941 */ /* 0x000fea0003800000 */
.L_x_3000:
[----:B------:R-:W-:Y:S05]  /*e950*/  BRA `(.L_x_3002) ;  /* 0xfffffff400a07947 */ /* 0x000fea000383ffff */
.L_x_2969:
[----:B-1----:R1:W2:Y:S02]  /*e960*/  SYNCS.PHASECHK.TRANS64.TRYWAIT P0, [R7+URZ], R4 ;  /* 0x00000004070075a7 */ /* 0x0022a4000800017f */
[----:B--2---:R-:W-:Y:S05]  /*e970*/  @!P0 NANOSLEEP.SYNCS 0x989680 ;  /* 0x009896800000895d */ /* 0x004fea0003900000 */
[----:B------:R-:W2:Y:S02]  /*e980*/  @!P0 SYNCS.PHASECHK.TRANS64 P0, [R7+URZ], R4 ;  /* 0x00000004070085a7 */ /* 0x000ea4000800007f */
[----:B--2---:R-:W-:Y:S05]  /*e990*/  @!P0 BRA `(.L_x_2969) ;  /* 0xfffffffc00f08947 */ /* 0x004fea000383ffff */
[----:B------:R-:W-:Y:S05]  /*e9a0*/  BRA `(.L_x_3003) ;  /* 0xfffffff400e07947 */ /* 0x000fea000383ffff */
.L_x_2970:
[----:B--2---:R2:W3:Y:S02]  /*e9b0*/  SYNCS.PHASECHK.TRANS64.TRYWAIT P0, [R3+URZ], R2 ;  /* 0x00000002030075a7 */ /* 0x0044e4000800017f */
[----:B---3--:R-:W-:Y:S05]  /*e9c0*/  @!P0 NANOSLEEP.SYNCS 0x989680 ;  /* 0x009896800000895d */ /* 0x008fea0003900000 */
[----:B------:R-:W3:Y:S02]  /*e9d0*/  @!P0 SYNCS.PHASECHK.TRANS64 P0, [R3+URZ], R2 ;  /* 0x00000002030085a7 */ /* 0x000ee4000800007f */
[----:B---3--:R-:W-:Y:S05]  /*e9e0*/  @!P0 BRA `(.L_x_2970) ;  /* 0xfffffffc00f08947 */ /* 0x008fea000383ffff */
[----:B------:R-:W-:Y:S05]  /*e9f0*/  BRA `(.L_x_3004) ;  /* 0xfffffff400d47947 */ /* 0x000fea000383ffff */
.L_x_2972:
[----:B--2---:R2:W3:Y:S02]  /*ea00*/  SYNCS.PHASECHK.TRANS64.TRYWAIT P0, [R5+URZ], R4 ;  /* 0x00000004050075a7 */ /* 0x0044e4000800017f */
[----:B---3--:R-:W-:Y:S05]  /*ea10*/  @!P0 NANOSLEEP.SYNCS 0x989680 ;  /* 0x009896800000895d */ /* 0x008fea0003900000 */
[----:B------:R-:W3:Y:S02]  /*ea20*/  @!P0 SYNCS.PHASECHK.TRANS64 P0, [R5+URZ], R4 ;  /* 0x00000004050085a7 */ /* 0x000ee4000800007f */
[----:B---3--:R-:W-:Y:S05]  /*ea30*/  @!P0 BRA `(.L_x_2972) ;  /* 0xfffffffc00f08947 */ /* 0x008fea000383ffff */
[----:B------:R-:W-:Y:S05]  /*ea40*/  BRA `(.L_x_3005) ;  /* 0xfffffff400d87947 */ /* 0x000fea000383ffff */
.L_x_3006:
        /* <DEDUP_REMOVED lines=11> */
.L_x_3740:


//--------------------- .text._ZN7cutlass13device_kernelIN5flash22FlashAttnBwdPreprocessIN4cute5tupleIJNS3_1CILi96EEENS5_ILi64EEEEEENS_10bfloat16_tEfNS_4arch4Sm90ELb1ELb0EEEEEvNT_6ParamsE --------------------------
	.section	.text._ZN7cutlass13device_kernelIN5flash22FlashAttnBwdPreprocessIN4cute5tupleIJNS3_1CILi96EEENS5_ILi64EEEEEENS_10bfloat16_tEfNS_4arch4Sm90ELb1ELb0EEEEEvNT_6ParamsE,"ax",@progbits
	.align	128
.text._ZN7cutlass13device_kernelIN5flash22FlashAttnBwdPreprocessIN4cute5tupleIJNS3_1CILi96EEENS5_ILi64EEEEEENS_10bfloat16_tEfNS_4arch4Sm90ELb1ELb0EEEEEvNT_6ParamsE:
        .type           _ZN7cutlass13device_kernelIN5flash22FlashAttnBwdPreprocessIN4cute5tupleIJNS3_1CILi96EEENS5_ILi64EEEEEENS_10bfloat16_tEfNS_4arch4Sm90ELb1ELb0EEEEEvNT_6ParamsE,@function
        .size           _ZN7cutlass13device_kernelIN5flash22FlashAttnBwdPreprocessIN4cute5tupleIJNS3_1CILi96EEENS5_ILi64EEEEEENS_10bfloat16_tEfNS_4arch4Sm90ELb1ELb0EEEEEvNT_6ParamsE,(.L_x_3741 - _ZN7cutlass13device_kernelIN5flash22FlashAttnBwdPreprocessIN4cute5tupleIJNS3_1CILi96EEENS5_ILi64EEEEEENS_10bfloat16_tEfNS_4arch4Sm90ELb1ELb0EEEEEvNT_6ParamsE)
        .other          _ZN7cutlass13device_kernelIN5flash22FlashAttnBwdPreprocessIN4cute5tupleIJNS3_1CILi96EEENS5_ILi64EEEEEENS_10bfloat16_tEfNS_4arch4Sm90ELb1ELb0EEEEEvNT_6ParamsE,@"STO_CUDA_ENTRY STV_DEFAULT"
_ZN7cutlass13device_kernelIN5flash22FlashAttnBwdPreprocessIN4cute5tupleIJNS3_1CILi96EEENS5_ILi64EEEEEENS_10bfloat16_tEfNS_4arch4Sm90ELb1ELb0EEEEEvNT_6ParamsE:
[----:B------:R-:W-:Y:S01]  /*0000*/  LDC R1, c[0x0][0x28] ;  /* 0x00000a00ff017b82 */ /* 0x000fe20000000800 */
[----:B------:R-:W0:Y:S07]  /*0010*/  S2R R2, SR_CTAID.X ;  /* 0x0000000000027919 */ /* 0x000e2e0000002500 */
[----:B------:R-:W0:Y:S01]  /*0020*/  LDC R7, c[0x0][0x218] ;  /* 0x00008600ff077b82 */ /* 0x000e220000000800 */
[----:B------:R-:W-:Y:S01]  /*0030*/  ULDC.64 UR4, c[0x0][0x208] ;  /* 0x0000820000047ab9 */ /* 0x000fe20000000a00 */
[----:B------:R-:W-:Y:S01]  /*0040*/  BSSY B0, `(.L_x_3007) ;  /* 0x0000023000007945 */ /* 0x000fe20003800000 */
[----:B------:R-:W1:Y:S01]  /*0050*/  S2R R0, SR_TID.X ;  /* 0x0000000000007919 */ /* 0x000e620000002100 */
[----:B------:R-:W-:-:S04]  /*0060*/  MOV R4, 0x7f800000 ;  /* 0x7f80000000047802 */ /* 0x000fc80000000f00 */
[----:B------:R-:W2:Y:S08]  /*0070*/  S2UR UR6, SR_CTAID.Y ;  /* 0x00000000000679c3 */ /* 0x000eb00000002600 */
[----:B------:R-:W3:Y:S08]  /*0080*/  S2UR UR7, SR_CTAID.Z ;  /* 0x00000000000779c3 */ /* 0x000ef00000002700 */
[----:B------:R-:W4:Y:S01]  /*0090*/  LDC.64 R8, c[0x0][0x230] ;  /* 0x00008c00ff087b82 */ /* 0x000f220000000a00 */
[----:B0-----:R-:W-:Y:S01]  /*00a0*/  IMAD R3, R2, -0x60, R7 ;  /* 0xffffffa002037824 */ /* 0x001fe200078e0207 */
[----:B--2---:R-:W-:Y:S01]  /*00b0*/  USHF.R.S32.HI UR8, URZ, 0x1f, UR6 ;  /* 0x0000001f3f087899 */ /* 0x004fe20008011406 */
[----:B-1----:R-:W-:-:S02]  /*00c0*/  ISETP.GT.AND P0, PT, R0, 0x5f, PT ;  /* 0x0000005f0000780c */ /* 0x002fc40003f04270 */
[----:B------:R-:W-:Y:S02]  /*00d0*/  SHF.R.S32.HI R5, RZ, 0x1f, R0 ;  /* 0x0000001fff057819 */ /* 0x000fe40000011400 */
[----:B------:R-:W-:Y:S01]  /*00e0*/  ISETP.GE.OR P1, PT, R0, R3, P0 ;  /* 0x000000030000720c */ /* 0x000fe20000726670 */
[----:B---3--:R-:W-:Y:S01]  /*00f0*/  USHF.R.S32.HI UR9, URZ, 0x1f, UR7 ;  /* 0x0000001f3f097899 */ /* 0x008fe20008011407 */
[----:B------:R-:W-:-:S04]  /*0100*/  LEA.HI R6, R5, R0, RZ, 0x3 ;  /* 0x0000000005067211 */ /* 0x000fc800078f18ff */
[----:B------:R-:W-:-:S04]  /*0110*/  LOP3.LUT R5, R6, 0xfffffff8, RZ, 0xc0, !PT ;  /* 0xfffffff806057812 */ /* 0x000fc800078ec0ff */
[----:B------:R-:W-:-:S05]  /*0120*/  IADD3 R5, -R5, R0, RZ ;  /* 0x0000000005057210 */ /* 0x000fca0007ffe1ff */
[----:B------:R-:W-:Y:S01]  /*0130*/  IMAD.SHL.U32 R14, R5, 0x8, RZ ;  /* 0x00000008050e7824 */ /* 0x000fe200078e00ff */
[----:B------:R-:W-:Y:S06]  /*0140*/  @P1 BRA `(.L_x_3008) ;  /* 0x0000000000481947 */ /* 0x000fec0003800000 */
[----:B------:R-:W0:Y:S01]  /*0150*/  LDC.64 R16, c[0x0][0x290] ;  /* 0x0000a400ff107b82 */ /* 0x000e220000000a00 */
[----:B------:R-:W-:Y:S01]  /*0160*/  IMAD R11, R2, 0x60, RZ ;  /* 0x00000060020b7824 */ /* 0x000fe200078e02ff */
[----:B------:R-:W-:Y:S01]  /*0170*/  SHF.R.S32.HI R4, RZ, 0x1f, R0 ;  /* 0x0000001fff047819 */ /* 0x000fe20000011400 */
[----:B------:R-:W-:-:S03]  /*0180*/  ULDC.64 UR10, c[0x0][0x288] ;  /* 0x0000a200000a7ab9 */ /* 0x000fc60000000a00 */
[C---:B------:R-:W-:Y:S02]  /*0190*/  IADD3 R10, P1, R11.reuse, R0, RZ ;  /* 0x000000000b0a7210 */ /* 0x040fe40007f3e0ff */
[----:B------:R-:W1:Y:S02]  /*01a0*/  LDC.64 R18, c[0x0][0x298] ;  /* 0x0000a600ff127b82 */ /* 0x000e640000000a00 */
[----:B------:R-:W-:Y:S01]  /*01b0*/  LEA.HI.X.SX32 R11, R11, R4, 0x1, P1 ;  /* 0x000000040b0b7211 */ /* 0x000fe200008f0eff */
[C---:B0-----:R-:W-:Y:S02]  /*01c0*/  IMAD R12, R16.reuse, UR8, RZ ;  /* 0x00000008100c7c24 */ /* 0x041fe4000f8e02ff */
[----:B------:R-:W-:-:S04]  /*01d0*/  IMAD.WIDE.U32 R10, R16, UR6, R10 ;  /* 0x00000006100a7c25 */ /* 0x000fc8000f8e000a */
[----:B------:R-:W-:Y:S02]  /*01e0*/  IMAD R13, R17, UR6, R12 ;  /* 0x00000006110d7c24 */ /* 0x000fe4000f8e020c */
[----:B-1----:R-:W-:-:S03]  /*01f0*/  IMAD R4, R18, UR9, RZ ;  /* 0x0000000912047c24 */ /* 0x002fc6000f8e02ff */
[----:B------:R-:W-:Y:S01]  /*0200*/  IADD3 R11, R11, R13, RZ ;  /* 0x0000000d0b0b7210 */ /* 0x000fe20007ffe0ff */
[----:B------:R-:W-:Y:S02]  /*0210*/  IMAD R13, R19, UR7, R4 ;  /* 0x00000007130d7c24 */ /* 0x000fe4000f8e0204 */
[----:B------:R-:W-:-:S04]  /*0220*/  IMAD.WIDE.U32 R10, R18, UR7, R10 ;  /* 0x00000007120a7c25 */ /* 0x000fc8000f8e000a */
[----:B------:R-:W-:Y:S01]  /*0230*/  IMAD.IADD R11, R11, 0x1, R13 ;  /* 0x000000010b0b7824 */ /* 0x000fe200078e020d */
[----:B------:R-:W-:-:S04]  /*0240*/  LEA R12, P1, R10, UR10, 0x2 ;  /* 0x0000000a0a0c7c11 */ /* 0x000fc8000f8210ff */
[----:B------:R-:W-:-:S05]  /*0250*/  LEA.HI.X R13, R10, UR11, R11, 0x2, P1 ;  /* 0x0000000b0a0d7c11 */ /* 0x000fca00088f140b */
[----:B------:R0:W5:Y:S04]  /*0260*/  LDG.E R4, desc[UR4][R12.64] ;  /* 0x000000040c047981 */ /* 0x000168000c1e1900 */
.L_x_3008:
[----:B------:R-:W-:Y:S05]  /*0270*/  BSYNC B0 ;  /* 0x0000000000007941 */ /* 0x000fea0003800000 */
.L_x_3007:
[----:B------:R-:W1:Y:S01]  /*0280*/  LDC.64 R34, c[0x0][0x238] ;  /* 0x00008e00ff227b82 */ /* 0x000e620000000a00 */
[----:B------:R-:W-:Y:S01]  /*0290*/  ULDC UR10, c[0x0][0x21c] ;  /* 0x00008700000a7ab9 */ /* 0x000fe20000000800 */
[----:B------:R-:W-:Y:S01]  /*02a0*/  SHF.R.S32.HI R10, RZ, 0x3, R6 ;  /* 0x00000003ff0a7819 */ /* 0x000fe20000011406 */
[----:B----4-:R-:W-:Y:S01]  /*02b0*/  IMAD R6, R8, UR8, RZ ;  /* 0x0000000808067c24 */ /* 0x010fe2000f8e02ff */
[----:B------:R-:W-:Y:S02]  /*02c0*/  ISETP.GE.AND P1, PT, R14, UR10, PT ;  /* 0x0000000a0e007c0c */ /* 0x000fe4000bf26270 */
[----:B------:R-:W-:Y:S01]  /*02d0*/  SHF.R.S32.HI R15, RZ, 0x1f, R14 ;  /* 0x0000001fff0f7819 */ /* 0x000fe2000001140e */
[----:B0-----:R-:W-:Y:S01]  /*02e0*/  IMAD R13, R9, UR6, R6 ;  /* 0x00000006090d7c24 */ /* 0x001fe2000f8e0206 */
[----:B------:R-:W0:Y:S01]  /*02f0*/  LDC.64 R20, c[0x0][0x250] ;  /* 0x00009400ff147b82 */ /* 0x000e220000000a00 */
[----:B------:R-:W-:Y:S01]  /*0300*/  ISETP.LT.AND P3, PT, R10, R3, !P1 ;  /* 0x000000030a00720c */ /* 0x000fe20004f61270 */
[----:B------:R-:W-:Y:S01]  /*0310*/  IMAD.WIDE.U32 R8, R8, UR6, R14 ;  /* 0x0000000608087c25 */ /* 0x000fe2000f8e000e */
[----:B------:R-:W-:-:S02]  /*0320*/  IADD3 R6, R10, 0x20, RZ ;  /* 0x000000200a067810 */ /* 0x000fc40007ffe0ff */
[--C-:B------:R-:W-:Y:S01]  /*0330*/  SHF.R.S32.HI R11, RZ, 0x1f, R10.reuse ;  /* 0x0000001fff0b7819 */ /* 0x100fe2000001140a */
[----:B------:R-:W-:Y:S02]  /*0340*/  IMAD.IADD R9, R9, 0x1, R13 ;  /* 0x0000000109097824 */ /* 0x000fe400078e020d */
[----:B------:R-:W2:Y:S01]  /*0350*/  LDC.64 R30, c[0x0][0x258] ;  /* 0x00009600ff1e7b82 */ /* 0x000ea20000000a00 */
[----:B------:R-:W-:Y:S01]  /*0360*/  ISETP.LT.AND P2, PT, R6, R3, !P1 ;  /* 0x000000030600720c */ /* 0x000fe20004f41270 */
[----:B------:R-:W-:-:S06]  /*0370*/  IMAD.WIDE R12, R2, 0x60, R10 ;  /* 0x00000060020c7825 */ /* 0x000fcc00078e020a */
[----:B------:R-:W3:Y:S01]  /*0380*/  @P3 LDC.64 R18, c[0x0][0x228] ;  /* 0x00008a00ff123b82 */ /* 0x000ee20000000a00 */
[----:B-1----:R-:W-:-:S04]  /*0390*/  IMAD R22, R34, UR9, RZ ;  /* 0x0000000922167c24 */ /* 0x002fc8000f8e02ff */
[----:B------:R-:W-:Y:S01]  /*03a0*/  IMAD R23, R35, UR7, R22 ;  /* 0x0000000723177c24 */ /* 0x000fe2000f8e0216 */
[----:B------:R-:W-:Y:S01]  /*03b0*/  @P2 IADD3 R53, P5, R12, 0x20, RZ ;  /* 0x000000200c352810 */ /* 0x000fe20007fbe0ff */
[----:B------:R-:W-:Y:S01]  /*03c0*/  IMAD.WIDE.U32 R34, R34, UR7, R8 ;  /* 0x0000000722227c25 */ /* 0x000fe2000f8e0008 */
[----:B------:R-:W1:Y:S01]  /*03d0*/  @P3 LDC.64 R16, c[0x0][0x248] ;  /* 0x00009200ff103b82 */ /* 0x000e620000000a00 */
[----:B------:R-:W-:Y:S02]  /*03e0*/  IADD3 R8, R10, 0x40, RZ ;  /* 0x000000400a087810 */ /* 0x000fe40007ffe0ff */
[----:B0-----:R-:W-:Y:S02]  /*03f0*/  IMAD R22, R20, UR8, RZ ;  /* 0x0000000814167c24 */ /* 0x001fe4000f8e02ff */
[----:B------:R-:W-:Y:S01]  /*0400*/  ISETP.LT.AND P1, PT, R8, R3, !P1 ;  /* 0x000000030800720c */ /* 0x000fe20004f21270 */
[----:B------:R-:W-:Y:S01]  /*0410*/  IMAD.IADD R35, R35, 0x1, R23 ;  /* 0x0000000123237824 */ /* 0x000fe200078e0217 */
[----:B------:R-:W-:Y:S01]  /*0420*/  @P2 IADD3 R23, P6, R12, 0x20, RZ ;  /* 0x000000200c172810 */ /* 0x000fe20007fde0ff */
[----:B------:R-:W-:Y:S01]  /*0430*/  IMAD R9, R21, UR6, R22 ;  /* 0x0000000615097c24 */ /* 0x000fe2000f8e0216 */
[----:B------:R-:W0:Y:S01]  /*0440*/  @P2 LDC.64 R46, c[0x0][0x228] ;  /* 0x00008a00ff2e2b82 */ /* 0x000e220000000a00 */
[----:B------:R-:W-:-:S04]  /*0450*/  IMAD.WIDE.U32 R20, R20, UR6, R14 ;  /* 0x0000000614147c25 */ /* 0x000fc8000f8e000e */
[----:B--2---:R-:W-:Y:S01]  /*0460*/  IMAD R22, R30, UR9, RZ ;  /* 0x000000091e167c24 */ /* 0x004fe2000f8e02ff */
[----:B------:R-:W-:Y:S01]  /*0470*/  IADD3 R21, R21, R9, RZ ;  /* 0x0000000915157210 */ /* 0x000fe20007ffe0ff */
[----:B---3--:R-:W-:Y:S01]  /*0480*/  @P3 IMAD R24, R13, R18, RZ ;  /* 0x000000120d183224 */ /* 0x008fe200078e02ff */
[----:B------:R-:W2:Y:S01]  /*0490*/  @P3 LDC.64 R48, c[0x0][0x210] ;  /* 0x00008400ff303b82 */ /* 0x000ea20000000a00 */
[----:B------:R-:W-:Y:S01]  /*04a0*/  IMAD R25, R31, UR7, R22 ;  /* 0x000000071f197c24 */ /* 0x000fe2000f8e0216 */
[----:B------:R-:W-:Y:S01]  /*04b0*/  @P1 IADD3 R51, P4, R12, 0x40, RZ ;  /* 0x000000400c331810 */ /* 0x000fe20007f9e0ff */
[----:B------:R-:W-:Y:S01]  /*04c0*/  IMAD.WIDE.U32 R30, R30, UR7, R20 ;  /* 0x000000071e1e7c25 */ /* 0x000fe2000f8e0014 */
[----:B------:R-:W-:Y:S02]  /*04d0*/  @P2 MOV R20, R34 ;  /* 0x0000002200142202 */ /* 0x000fe40000000f00 */
[----:B------:R-:W-:Y:S01]  /*04e0*/  @P1 IADD3.X R29, RZ, R13, RZ, P4, !PT ;  /* 0x0000000dff1d1210 */ /* 0x000fe200027fe4ff */
[----:B------:R-:W-:Y:S01]  /*04f0*/  @P3 IMAD R19, R12, R19, R24 ;  /* 0x000000130c133224 */ /* 0x000fe200078e0218 */
[----:B------:R-:W-:Y:S01]  /*0500*/  IADD3 R31, R31, R25, RZ ;  /* 0x000000191f1f7210 */ /* 0x000fe20007ffe0ff */
[----:B------:R-:W3:Y:S01]  /*0510*/  @P1 LDC.64 R26, c[0x0][0x228] ;  /* 0x00008a00ff1a1b82 */ /* 0x000ee20000000a00 */
[----:B-1----:R-:W-:-:S02]  /*0520*/  @P3 IMAD R9, R13, R16, RZ ;  /* 0x000000100d093224 */ /* 0x002fc400078e02ff */
[----:B------:R-:W-:Y:S02]  /*0530*/  @P2 IMAD.X R21, RZ, RZ, R13, P6 ;  /* 0x000000ffff152224 */ /* 0x000fe400030e060d */
[C---:B------:R-:W-:Y:S01]  /*0540*/  @P3 IMAD R37, R12.reuse, R17, R9 ;  /* 0x000000110c253224 */ /* 0x040fe200078e0209 */
[C---:B------:R-:W-:Y:S01]  /*0550*/  @P1 IADD3 R9, P6, R12.reuse, 0x40, RZ ;  /* 0x000000400c091810 */ /* 0x040fe20007fde0ff */
[----:B------:R-:W-:Y:S01]  /*0560*/  @P3 IMAD.WIDE.U32 R14, R12, R18, R34 ;  /* 0x000000120c0e3225 */ /* 0x000fe200078e0022 */
[----:B------:R-:W1:Y:S03]  /*0570*/  @P2 LDC.64 R24, c[0x0][0x248] ;  /* 0x00009200ff182b82 */ /* 0x000e660000000a00 */
[--C-:B------:R-:W-:Y:S01]  /*0580*/  @P2 IMAD.X R17, RZ, RZ, R13.reuse, P5 ;  /* 0x000000ffff112224 */ /* 0x100fe200028e060d */
[----:B------:R-:W-:Y:S01]  /*0590*/  @P3 IADD3 R19, R15, R19, RZ ;  /* 0x000000130f133210 */ /* 0x000fe20007ffe0ff */
[----:B------:R-:W-:-:S02]  /*05a0*/  @P1 IMAD.X R33, RZ, RZ, R13, P6 ;  /* 0x000000ffff211224 */ /* 0x000fc400030e060d */
[----:B------:R-:W-:Y:S01]  /*05b0*/  @P3 IMAD.WIDE.U32 R12, R12, R16, R30 ;  /* 0x000000100c0c3225 */ /* 0x000fe200078e001e */
[----:B------:R-:W4:Y:S01]  /*05c0*/  @P3 LDC.64 R42, c[0x0][0x240] ;  /* 0x00009000ff2a3b82 */ /* 0x000f220000000a00 */
[C---:B--2---:R-:W-:Y:S02]  /*05d0*/  @P3 LEA R48, P4, R14.reuse, R48, 0x1 ;  /* 0x000000300e303211 */ /* 0x044fe400078808ff */
[-C--:B0-----:R-:W-:Y:S02]  /*05e0*/  @P2 IMAD R16, R21, R46.reuse, RZ ;  /* 0x0000002e15102224 */ /* 0x081fe400078e02ff */
[----:B------:R-:W-:Y:S01]  /*05f0*/  @P2 IMAD.MOV.U32 R21, RZ, RZ, R35 ;  /* 0x000000ffff152224 */ /* 0x000fe200078e0023 */
[----:B------:R-:W-:Y:S01]  /*0600*/  @P3 LEA.HI.X R49, R14, R49, R19, 0x1, P4 ;  /* 0x000000310e313211 */ /* 0x000fe200020f0c13 */
[C---:B------:R-:W-:Y:S01]  /*0610*/  @P2 IMAD R47, R23.reuse, R47, R16 ;  /* 0x0000002f172f2224 */ /* 0x040fe200078e0210 */
[----:B------:R-:W0:Y:S01]  /*0620*/  @P2 LDC.64 R38, c[0x0][0x210] ;  /* 0x00008400ff262b82 */ /* 0x000e220000000a00 */
[----:B------:R-:W-:Y:S01]  /*0630*/  @P2 IMAD.WIDE.U32 R20, R23, R46, R20 ;  /* 0x0000002e17142225 */ /* 0x000fe200078e0014 */
[----:B------:R-:W-:-:S02]  /*0640*/  CS2R R14, SRZ ;  /* 0x00000000000e7805 */ /* 0x000fc4000001ff00 */
[----:B------:R-:W-:Y:S01]  /*0650*/  CS2R R18, SRZ ;  /* 0x0000000000127805 */ /* 0x000fe2000001ff00 */
[----:B---3--:R-:W-:Y:S02]  /*0660*/  @P1 IMAD R32, R29, R26, RZ ;  /* 0x0000001a1d201224 */ /* 0x008fe400078e02ff */
[----:B------:R-:W-:Y:S01]  /*0670*/  @P3 IMAD.IADD R13, R13, 0x1, R37 ;  /* 0x000000010d0d3824 */ /* 0x000fe200078e0225 */
[----:B------:R-:W2:Y:S01]  /*0680*/  @P1 LDC.64 R22, c[0x0][0x248] ;  /* 0x00009200ff161b82 */ /* 0x000ea20000000a00 */
[----:B-1----:R-:W-:Y:S01]  /*0690*/  @P2 IMAD R28, R17, R24, RZ ;  /* 0x00000018111c2224 */ /* 0x002fe200078e02ff */
[----:B------:R-:W-:Y:S01]  /*06a0*/  CS2R R16, SRZ ;  /* 0x0000000000107805 */ /* 0x000fe2000001ff00 */
[----:B------:R-:W-:Y:S02]  /*06b0*/  @P2 IMAD.MOV.U32 R29, RZ, RZ, R31 ;  /* 0x000000ffff1d2224 */ /* 0x000fe400078e001f */
[----:B------:R-:W-:Y:S01]  /*06c0*/  @P2 IMAD R45, R53, R25, R28 ;  /* 0x00000019352d2224 */ /* 0x000fe200078e021c */
[----:B------:R-:W-:-:S02]  /*06d0*/  @P2 MOV R28, R30 ;  /* 0x0000001e001c2202 */ /* 0x000fc40000000f00 */
[----:B------:R-:W1:Y:S01]  /*06e0*/  @P1 LDC.64 R36, c[0x0][0x210] ;  /* 0x00008400ff241b82 */ /* 0x000e620000000a00 */
[C---:B----4-:R-:W-:Y:S02]  /*06f0*/  @P3 LEA R42, P5, R12.reuse, R42, 0x1 ;  /* 0x0000002a0c2a3211 */ /* 0x050fe400078a08ff */
[----:B------:R-:W-:Y:S02]  /*0700*/  @P2 IMAD.WIDE.U32 R24, R53, R24, R28 ;  /* 0x0000001835182225 */ /* 0x000fe400078e001c */
[----:B------:R-:W-:Y:S02]  /*0710*/  @P3 LEA.HI.X R43, R12, R43, R13, 0x1, P5 ;  /* 0x0000002b0c2b3211 */ /* 0x000fe400028f0c0d */
[----:B------:R-:W-:Y:S01]  /*0720*/  CS2R R12, SRZ ;  /* 0x00000000000c7805 */ /* 0x000fe2000001ff00 */
[----:B------:R-:W3:Y:S01]  /*0730*/  @P2 LDC.64 R40, c[0x0][0x240] ;  /* 0x00009000ff282b82 */ /* 0x000ee20000000a00 */
[C---:B------:R-:W-:Y:S01]  /*0740*/  @P1 IMAD R53, R51.reuse, R27, R32 ;  /* 0x0000001b33351224 */ /* 0x040fe200078e0220 */
[----:B------:R4:W4:Y:S06]  /*0750*/  @P3 LDG.E.128 R16, desc[UR4][R42.64] ;  /* 0x000000042a103981 */ /* 0x00092c000c1e1d00 */
[----:B------:R-:W4:Y:S01]  /*0760*/  @P1 LDC.64 R28, c[0x0][0x240] ;  /* 0x00009000ff1c1b82 */ /* 0x000f220000000a00 */
[----:B------:R-:W4:Y:S01]  /*0770*/  @P3 LDG.E.128 R12, desc[UR4][R48.64] ;  /* 0x00000004300c3981 */ /* 0x000f22000c1e1d00 */
[----:B------:R-:W-:Y:S01]  /*0780*/  @P1 IMAD.WIDE.U32 R26, R51, R26, R34 ;  /* 0x0000001a331a1225 */ /* 0x000fe200078e0022 */
[----:B------:R-:W-:-:S03]  /*0790*/  @P2 IADD3 R47, R21, R47, RZ ;  /* 0x0000002f152f2210 */ /* 0x000fc60007ffe0ff */
[-C--:B--2---:R-:W-:Y:S01]  /*07a0*/  @P1 IMAD R32, R33, R22.reuse, RZ ;  /* 0x0000001621201224 */ /* 0x084fe200078e02ff */
[----:B------:R-:W-:Y:S01]  /*07b0*/  @P1 IADD3 R21, R27, R53, RZ ;  /* 0x000000351b151210 */ /* 0x000fe20007ffe0ff */
[----:B------:R-:W-:Y:S01]  /*07c0*/  @P1 IMAD.WIDE.U32 R30, R9, R22, R30 ;  /* 0x00000016091e1225 */ /* 0x000fe200078e001e */
[----:B0-----:R-:W-:-:S03]  /*07d0*/  @P2 LEA R38, P3, R20, R38, 0x1 ;  /* 0x0000002614262211 */ /* 0x001fc600078608ff */
[----:B------:R-:W-:Y:S01]  /*07e0*/  @P1 IMAD R27, R9, R23, R32 ;  /* 0x00000017091b1224 */ /* 0x000fe200078e0220 */
[----:B-1----:R-:W-:Y:S01]  /*07f0*/  @P1 LEA R36, P4, R26, R36, 0x1 ;  /* 0x000000241a241211 */ /* 0x002fe200078808ff */
[----:B------:R-:W-:Y:S01]  /*0800*/  @P2 IMAD.IADD R45, R25, 0x1, R45 ;  /* 0x00000001192d2824 */ /* 0x000fe200078e022d */
[----:B------:R-:W-:Y:S01]  /*0810*/  @P2 LEA.HI.X R39, R20, R39, R47, 0x1, P3 ;  /* 0x0000002714272211 */ /* 0x000fe200018f0c2f */
[----:B------:R-:W-:Y:S01]  /*0820*/  @P1 IMAD.IADD R9, R31, 0x1, R27 ;  /* 0x000000011f091824 */ /* 0x000fe200078e021b */
[----:B---3--:R-:W-:Y:S02]  /*0830*/  @P2 LEA R40, P5, R24, R40, 0x1 ;  /* 0x0000002818282211 */ /* 0x008fe400078a08ff */
[----:B------:R-:W-:Y:S02]  /*0840*/  CS2R R22, SRZ ;  /* 0x0000000000167805 */ /* 0x000fe4000001ff00 */
[----:B------:R-:W-:Y:S02]  /*0850*/  @P1 LEA.HI.X R37, R26, R37, R21, 0x1, P4 ;  /* 0x000000251a251211 */ /* 0x000fe400020f0c15 */
[----:B------:R-:W-:-:S02]  /*0860*/  CS2R R20, SRZ ;  /* 0x0000000000147805 */ /* 0x000fc4000001ff00 */
[----:B------:R-:W-:Y:S02]  /*0870*/  @P2 LEA.HI.X R41, R24, R41, R45, 0x1, P5 ;  /* 0x0000002918292211 */ /* 0x000fe400028f0c2d */
[C---:B----4-:R-:W-:Y:S02]  /*0880*/  @P1 LEA R42, P3, R30.reuse, R28, 0x1 ;  /* 0x0000001c1e2a1211 */ /* 0x050fe400078608ff */
[----:B------:R-:W-:Y:S02]  /*0890*/  CS2R R24, SRZ ;  /* 0x0000000000187805 */ /* 0x000fe4000001ff00 */
[----:B------:R-:W-:Y:S02]  /*08a0*/  CS2R R26, SRZ ;  /* 0x00000000001a7805 */ /* 0x000fe4000001ff00 */
[----:B------:R-:W-:Y:S02]  /*08b0*/  CS2R R32, SRZ ;  /* 0x0000000000207805 */ /* 0x000fe4000001ff00 */
[----:B------:R-:W-:-:S02]  /*08c0*/  @P1 LEA.HI.X R43, R30, R29, R9, 0x1, P3 ;  /* 0x0000001d1e2b1211 */ /* 0x000fc400018f0c09 */
[----:B------:R-:W-:Y:S02]  /*08d0*/  CS2R R28, SRZ ;  /* 0x00000000001c7805 */ /* 0x000fe4000001ff00 */
[----:B------:R-:W-:Y:S02]  /*08e0*/  CS2R R30, SRZ ;  /* 0x00000000001e7805 */ /* 0x000fe4000001ff00 */
[----:B------:R-:W-:Y:S01]  /*08f0*/  CS2R R34, SRZ ;  /* 0x0000000000227805 */ /* 0x000fe2000001ff00 */
[----:B------:R0:W2:Y:S04]  /*0900*/  @P2 LDG.E.128 R20, desc[UR4][R38.64] ;  /* 0x0000000426142981 */ /* 0x0000a8000c1e1d00 */
[----:B------:R1:W3:Y:S04]  /*0910*/  @P2 LDG.E.128 R24, desc[UR4][R40.64] ;  /* 0x0000000428182981 */ /* 0x0002e8000c1e1d00 */
[----:B------:R2:W4:Y:S04]  /*0920*/  @P1 LDG.E.128 R28, desc[UR4][R36.64] ;  /* 0x00000004241c1981 */ /* 0x000528000c1e1d00 */
[----:B------:R-:W4:Y:S01]  /*0930*/  @P1 LDG.E.128 R32, desc[UR4][R42.64] ;  /* 0x000000042a201981 */ /* 0x000f22000c1e1d00 */
[----:B------:R-:W-:Y:S01]  /*0940*/  BSSY B0, `(.L_x_3009) ;  /* 0x000008d000007945 */ /* 0x000fe20003800000 */
[C---:B0-----:R-:W-:Y:S01]  /*0950*/  LOP3.LUT R38, R16.reuse, 0xffff0000, RZ, 0xc0, !PT ;  /* 0xffff000010267812 */ /* 0x041fe200078ec0ff */
[----:B------:R-:W-:Y:S01]  /*0960*/  IMAD.U32 R39, R16, 0x10000, RZ ;  /* 0x0001000010277824 */ /* 0x000fe200078e00ff */
[----:B------:R-:W-:-:S02]  /*0970*/  LOP3.LUT R9, R12, 0xffff0000, RZ, 0xc0, !PT ;  /* 0xffff00000c097812 */ /* 0x000fc400078ec0ff */
[----:B------:R-:W-:-:S03]  /*0980*/  SHF.L.U32 R12, R12, 0x10, RZ ;  /* 0x000000100c0c7819 */ /* 0x000fc600000006ff */
[----:B-1----:R-:W-:Y:S01]  /*0990*/  FMUL.FTZ R41, R9, R38 ;  /* 0x0000002609297220 */ /* 0x002fe20000410000 */
[----:B------:R-:W-:Y:S01]  /*09a0*/  SHF.L.U32 R9, R13, 0x10, RZ ;  /* 0x000000100d097819 */ /* 0x000fe200000006ff */
[----:B------:R-:W-:Y:S02]  /*09b0*/  IMAD.U32 R16, R17, 0x10000, RZ ;  /* 0x0001000011107824 */ /* 0x000fe400078e00ff */
[----:B------:R-:W-:Y:S01]  /*09c0*/  FFMA.FTZ R38, R12, R39, R41 ;  /* 0x000000270c267223 */ /* 0x000fe20000010029 */
[----:B------:R-:W-:Y:S02]  /*09d0*/  LOP3.LUT R13, R13, 0xffff0000, RZ, 0xc0, !PT ;  /* 0xffff00000d0d7812 */ /* 0x000fe400078ec0ff */
[----:B------:R-:W-:Y:S01]  /*09e0*/  LOP3.LUT R12, R17, 0xffff0000, RZ, 0xc0, !PT ;  /* 0xffff0000110c7812 */ /* 0x000fe200078ec0ff */
[----:B------:R-:W-:Y:S01]  /*09f0*/  FFMA.FTZ R38, R9, R16, R38 ;  /* 0x0000001009267223 */ /* 0x000fe20000010026 */
[----:B------:R-:W-:Y:S01]  /*0a00*/  SHF.L.U32 R9, R14, 0x10, RZ ;  /* 0x000000100e097819 */ /* 0x000fe200000006ff */
[----:B------:R-:W-:-:S02]  /*0a10*/  IMAD.U32 R16, R18, 0x10000, RZ ;  /* 0x0001000012107824 */ /* 0x000fc400078e00ff */
[----:B------:R-:W-:Y:S01]  /*0a20*/  FFMA.FTZ R12, R13, R12, R38 ;  /* 0x0000000c0d0c7223 */ /* 0x000fe20000010026 */
[----:B------:R-:W-:Y:S02]  /*0a30*/  LOP3.LUT R14, R14, 0xffff0000, RZ, 0xc0, !PT ;  /* 0xffff00000e0e7812 */ /* 0x000fe400078ec0ff */
[----:B------:R-:W-:Y:S01]  /*0a40*/  LOP3.LUT R13, R18, 0xffff0000, RZ, 0xc0, !PT ;  /* 0xffff0000120d7812 */ /* 0x000fe200078ec0ff */
[----:B------:R-:W-:Y:S01]  /*0a50*/  FFMA.FTZ R17, R9, R16, R12 ;  /* 0x0000001009117223 */ /* 0x000fe2000001000c */
[----:B------:R-:W-:Y:S01]  /*0a60*/  SHF.L.U32 R9, R15, 0x10, RZ ;  /* 0x000000100f097819 */ /* 0x000fe200000006ff */
[----:B------:R-:W-:Y:S02]  /*0a70*/  IMAD.U32 R16, R19, 0x10000, RZ ;  /* 0x0001000013107824 */ /* 0x000fe400078e00ff */
[----:B------:R-:W-:Y:S01]  /*0a80*/  FFMA.FTZ R14, R14, R13, R17 ;  /* 0x0000000d0e0e7223 */ /* 0x000fe20000010011 */
[----:B--2---:R-:W-:Y:S02]  /*0a90*/  LOP3.LUT R37, R20, 0xffff0000, RZ, 0xc0, !PT ;  /* 0xffff000014257812 */ /* 0x004fe400078ec0ff */
[----:B---3--:R-:W-:-:S02]  /*0aa0*/  LOP3.LUT R38, R24, 0xffff0000, RZ, 0xc0, !PT ;  /* 0xffff000018267812 */ /* 0x008fc400078ec0ff */
[----:B------:R-:W-:Y:S02]  /*0ab0*/  SHF.L.U32 R39, R24, 0x10, RZ ;  /* 0x0000001018277819 */ /* 0x000fe400000006ff */
[----:B----4-:R-:W-:Y:S01]  /*0ac0*/  LOP3.LUT R24, R28, 0xffff0000, RZ, 0xc0, !PT ;  /* 0xffff00001c187812 */ /* 0x010fe200078ec0ff */
[----:B------:R-:W-:Y:S01]  /*0ad0*/  FMUL.FTZ R37, R37, R38 ;  /* 0x0000002625257220 */ /* 0x000fe20000410000 */
[----:B------:R-:W-:Y:S02]  /*0ae0*/  SHF.L.U32 R36, R20, 0x10, RZ ;  /* 0x0000001014247819 */ /* 0x000fe400000006ff */
[C---:B------:R-:W-:Y:S01]  /*0af0*/  LOP3.LUT R41, R32.reuse, 0xffff0000, RZ, 0xc0, !PT ;  /* 0xffff000020297812 */ /* 0x040fe200078ec0ff */
[C---:B------:R-:W-:Y:S01]  /*0b00*/  IMAD.U32 R40, R25.reuse, 0x10000, RZ ;  /* 0x0001000019287824 */ /* 0x040fe200078e00ff */
[----:B------:R-:W-:Y:S01]  /*0b10*/  LOP3.LUT R42, R25, 0xffff0000, RZ, 0xc0, !PT ;  /* 0xffff0000192a7812 */ /* 0x000fe200078ec0ff */
[----:B------:R-:W-:Y:S01]  /*0b20*/  IMAD.U32 R25, R32, 0x10000, RZ ;  /* 0x0001000020197824 */ /* 0x000fe200078e00ff */
[----:B------:R-:W-:Y:S01]  /*0b30*/  SHF.L.U32 R28, R28, 0x10, RZ ;  /* 0x000000101c1c7819 */ /* 0x000fe200000006ff */
[----:B------:R-:W-:Y:S01]  /*0b40*/  FMUL.FTZ R41, R24, R41 ;  /* 0x0000002918297220 */ /* 0x000fe20000410000 */
[----:B------:R-:W-:Y:S01]  /*0b50*/  LOP3.LUT R12, R19, 0xffff0000, RZ, 0xc0, !PT ;  /* 0xffff0000130c7812 */ /* 0x000fe200078ec0ff */
[----:B------:R-:W-:Y:S01]  /*0b60*/  FFMA.FTZ R14, R9, R16, R14 ;  /* 0x00000010090e7223 */ /* 0x000fe2000001000e */
[----:B------:R-:W-:-:S02]  /*0b70*/  IMAD.U32 R19, R21, 0x10000, RZ ;  /* 0x0001000015137824 */ /* 0x000fc400078e00ff */
[----:B------:R-:W-:Y:S01]  /*0b80*/  FFMA.FTZ R36, R36, R39, R37 ;  /* 0x0000002724247223 */ /* 0x000fe20000010025 */
[C---:B------:R-:W-:Y:S01]  /*0b90*/  IMAD.U32 R18, R27.reuse, 0x10000, RZ ;  /* 0x000100001b127824 */ /* 0x040fe200078e00ff */
[----:B------:R-:W-:Y:S01]  /*0ba0*/  LOP3.LUT R16, R27, 0xffff0000, RZ, 0xc0, !PT ;  /* 0xffff00001b107812 */ /* 0x000fe200078ec0ff */
[----:B------:R-:W-:Y:S01]  /*0bb0*/  IMAD.U32 R27, R33, 0x10000, RZ ;  /* 0x00010000211b7824 */ /* 0x000fe200078e00ff */
[----:B------:R-:W-:Y:S01]  /*0bc0*/  SHF.L.U32 R24, R29, 0x10, RZ ;  /* 0x000000101d187819 */ /* 0x000fe200000006ff */
[----:B------:R-:W-:Y:S01]  /*0bd0*/  FFMA.FTZ R25, R28, R25, R41 ;  /* 0x000000191c197223 */ /* 0x000fe20000010029 */
[----:B------:R-:W-:Y:S01]  /*0be0*/  LOP3.LUT R21, R21, 0xffff0000, RZ, 0xc0, !PT ;  /* 0xffff000015157812 */ /* 0x000fe200078ec0ff */
[----:B------:R-:W-:Y:S01]  /*0bf0*/  FFMA.FTZ R36, R19, R40, R36 ;  /* 0x0000002813247223 */ /* 0x000fe20000010024 */
[C---:B------:R-:W-:Y:S02]  /*0c00*/  SHF.L.U32 R20, R26.reuse, 0x10, RZ ;  /* 0x000000101a147819 */ /* 0x040fe400000006ff */
[----:B------:R-:W-:Y:S01]  /*0c10*/  LOP3.LUT R17, R26, 0xffff0000, RZ, 0xc0, !PT ;  /* 0xffff00001a117812 */ /* 0x000fe200078ec0ff */
[----:B------:R-:W-:Y:S01]  /*0c20*/  FFMA.FTZ R28, R24, R27, R25 ;  /* 0x0000001b181c7223 */ /* 0x000fe20000010019 */
[----:B------:R-:W-:-:S02]  /*0c30*/  LOP3.LUT R29, R29, 0xffff0000, RZ, 0xc0, !PT ;  /* 0xffff00001d1d7812 */ /* 0x000fc400078ec0ff */
[----:B------:R-:W-:Y:S01]  /*0c40*/  LOP3.LUT R26, R33, 0xffff0000, RZ, 0xc0, !PT ;  /* 0xffff0000211a7812 */ /* 0x000fe200078ec0ff */
        /* <DEDUP_REMOVED lines=10> */
[----:B------:R-:W-:-:S02]  /*0cf0*/  IMAD.U32 R9, R23, 0x10000, RZ ;  /* 0x0001000017097824 */ /* 0x000fc400078e00ff */
        /* <DEDUP_REMOVED lines=15> */
[----:B------:R-:W2:Y:S01]  /*0df0*/  SHFL.BFLY PT, R15, R20, 0x4, 0x1f ;  /* 0x0c801f00140f7f89 */ /* 0x000ea200000e0000 */
[----:B------:R-:W-:Y:S01]  /*0e00*/  IADD3 R21, R7, 0x5f, RZ ;  /* 0x0000005f07157810 */ /* 0x000fe20007ffe0ff */
[----:B0-----:R-:W-:Y:S01]  /*0e10*/  FADD.FTZ R9, R14, R9 ;  /* 0x000000090e097221 */ /* 0x001fe20000010000 */
[----:B-1----:R-:W-:Y:S01]  /*0e20*/  FADD.FTZ R17, R22, R13 ;  /* 0x0000000d16117221 */ /* 0x002fe20000010000 */
[----:B--2---:R-:W-:-:S03]  /*0e30*/  FADD.FTZ R19, R20, R15 ;  /* 0x0000000f14137221 */ /* 0x004fc60000010000 */
[----:B------:R-:W0:Y:S01]  /*0e40*/  SHFL.BFLY PT, R16, R9, 0x2, 0x1f ;  /* 0x0c401f0009107f89 */ /* 0x000e2200000e0000 */
[----:B------:R-:W-:Y:S01]  /*0e50*/  IMAD.HI R7, R21, 0x2aaaaaab, RZ ;  /* 0x2aaaaaab15077827 */ /* 0x000fe200078e02ff */
[----:B------:R-:W1:Y:S02]  /*0e60*/  LDC.64 R12, c[0x0][0x2d0] ;  /* 0x0000b400ff0c7b82 */ /* 0x000e640000000a00 */
[----:B------:R-:W2:Y:S04]  /*0e70*/  SHFL.BFLY PT, R18, R17, 0x2, 0x1f ;  /* 0x0c401f0011127f89 */ /* 0x000ea800000e0000 */
[----:B------:R-:W3:Y:S01]  /*0e80*/  SHFL.BFLY PT, R24, R19, 0x2, 0x1f ;  /* 0x0c401f0013187f89 */ /* 0x000ee200000e0000 */
[----:B------:R-:W-:-:S04]  /*0e90*/  SHF.R.U32.HI R14, RZ, 0x1f, R7 ;  /* 0x0000001fff0e7819 */ /* 0x000fc80000011607 */
[----:B------:R-:W-:Y:S02]  /*0ea0*/  LEA.HI.SX32 R22, R7, R14, 0x1c ;  /* 0x0000000e07167211 */ /* 0x000fe400078fe2ff */
[----:B------:R-:W4:Y:S01]  /*0eb0*/  LDC.64 R14, c[0x0][0x2d8] ;  /* 0x0000b600ff0e7b82 */ /* 0x000f220000000a00 */
[----:B------:R-:W-:Y:S02]  /*0ec0*/  IMAD.SHL.U32 R20, R0, 0x4, RZ ;  /* 0x0000000400147824 */ /* 0x000fe400078e00ff */
[----:B------:R-:W-:Y:S02]  /*0ed0*/  IMAD R23, R2, 0x1800, RZ ;  /* 0x0000180002177824 */ /* 0x000fe400078e02ff */
[----:B0-----:R-:W-:Y:S01]  /*0ee0*/  FADD.FTZ R9, R9, R16 ;  /* 0x0000001009097221 */ /* 0x001fe20000010000 */
[----:B--2---:R-:W-:Y:S01]  /*0ef0*/  FADD.FTZ R7, R17, R18 ;  /* 0x0000001211077221 */ /* 0x004fe20000010000 */
[----:B---3--:R-:W-:Y:S01]  /*0f00*/  FADD.FTZ R24, R19, R24 ;  /* 0x0000001813187221 */ /* 0x008fe20000010000 */
[----:B------:R-:W-:-:S02]  /*0f10*/  SHF.R.S32.HI R26, RZ, 0x1f, R20 ;  /* 0x0000001fff1a7819 */ /* 0x000fc40000011414 */
[----:B------:R-:W0:Y:S01]  /*0f20*/  SHFL.BFLY PT, R18, R9, 0x1, 0x1f ;  /* 0x0c201f0009127f89 */ /* 0x000e2200000e0000 */
[----:B------:R-:W-:-:S03]  /*0f30*/  IADD3 R16, P1, R23, R20, RZ ;  /* 0x0000001417107210 */ /* 0x000fc60007f3e0ff */
[----:B------:R-:W2:Y:S04]  /*0f40*/  SHFL.BFLY PT, R20, R7, 0x1, 0x1f ;  /* 0x0c201f0007147f89 */ /* 0x000ea800000e0000 */
[----:B------:R-:W3:Y:S01]  /*0f50*/  SHFL.BFLY PT, R19, R24, 0x1, 0x1f ;  /* 0x0c201f0018137f89 */ /* 0x000ee200000e0000 */
[C---:B-1----:R-:W-:Y:S01]  /*0f60*/  IMAD R28, R12.reuse, UR8, RZ ;  /* 0x000000080c1c7c24 */ /* 0x042fe2000f8e02ff */
[----:B------:R-:W-:Y:S02]  /*0f70*/  LEA.HI.X.SX32 R17, R23, R26, 0x1, P1 ;  /* 0x0000001a17117211 */ /* 0x000fe400008f0eff */
[----:B------:R-:W-:Y:S01]  /*0f80*/  ISETP.NE.AND P1, PT, R5, RZ, PT ;  /* 0x000000ff0500720c */ /* 0x000fe20003f25270 */
[----:B------:R-:W-:Y:S02]  /*0f90*/  IMAD R23, R13, UR6, R28 ;  /* 0x000000060d177c24 */ /* 0x000fe4000f8e021c */
[----:B------:R-:W-:-:S04]  /*0fa0*/  IMAD.WIDE.U32 R12, R12, UR6, R16 ;  /* 0x000000060c0c7c25 */ /* 0x000fc8000f8e0010 */
[--C-:B------:R-:W-:Y:S02]  /*0fb0*/  IMAD R22, R22, 0x60, -R21.reuse ;  /* 0x0000006016167824 */ /* 0x100fe400078e0a15 */
[----:B------:R-:W-:Y:S02]  /*0fc0*/  IMAD R21, R2, -0x60, R21 ;  /* 0xffffffa002157824 */ /* 0x000fe400078e0215 */
[----:B------:R-:W-:Y:S02]  /*0fd0*/  IMAD.IADD R13, R13, 0x1, R23 ;  /* 0x000000010d0d7824 */ /* 0x000fe400078e0217 */
[C---:B----4-:R-:W-:Y:S01]  /*0fe0*/  IMAD R16, R14.reuse, UR9, RZ ;  /* 0x000000090e107c24 */ /* 0x050fe2000f8e02ff */
[----:B------:R-:W-:Y:S01]  /*0ff0*/  IADD3 R21, R21, R22, RZ ;  /* 0x0000001615157210 */ /* 0x000fe20007ffe0ff */
[----:B------:R-:W-:-:S04]  /*1000*/  IMAD.WIDE.U32 R12, R14, UR7, R12 ;  /* 0x000000070e0c7c25 */ /* 0x000fc8000f8e000c */
[----:B------:R-:W-:Y:S01]  /*1010*/  IMAD R5, R15, UR7, R16 ;  /* 0x000000070f057c24 */ /* 0x000fe2000f8e0210 */
[----:B------:R-:W-:Y:S01]  /*1020*/  ISETP.GE.OR P0, PT, R0, R21, P0 ;  /* 0x000000150000720c */ /* 0x000fe20000706670 */
[----:B0-----:R-:W-:Y:S01]  /*1030*/  FADD.FTZ R17, R9, R18 ;  /* 0x0000001209117221 */ /* 0x001fe20000010000 */
[----:B--2---:R-:W-:Y:S01]  /*1040*/  FADD.FTZ R22, R7, R20 ;  /* 0x0000001407167221 */ /* 0x004fe20000010000 */
[----:B---3--:R-:W-:Y:S01]  /*1050*/  FADD.FTZ R24, R24, R19 ;  /* 0x0000001318187221 */ /* 0x008fe20000010000 */
[----:B------:R-:W-:Y:S01]  /*1060*/  IADD3 R5, R13, R5, RZ ;  /* 0x000000050d057210 */ /* 0x000fe20007ffe0ff */
[----:B------:R-:W-:Y:S08]  /*1070*/  @P1 BRA `(.L_x_3010) ;  /* 0x0000000000641947 */ /* 0x000ff00003800000 */
[----:B------:R-:W0:Y:S01]  /*1080*/  LDC.64 R18, c[0x0][0x278] ;  /* 0x00009e00ff127b82 */ /* 0x000e220000000a00 */
[----:B------:R-:W-:Y:S01]  /*1090*/  IMAD R14, R2, 0x60, RZ ;  /* 0x00000060020e7824 */ /* 0x000fe200078e02ff */
[----:B------:R-:W-:Y:S01]  /*10a0*/  ULDC.64 UR10, c[0x0][0x260] ;  /* 0x00009800000a7ab9 */ /* 0x000fe20000000a00 */
[-C--:B------:R-:W-:Y:S02]  /*10b0*/  ISETP.GE.AND P3, PT, R10, R3.reuse, PT ;  /* 0x000000030a00720c */ /* 0x080fe40003f66270 */
[----:B------:R-:W-:Y:S02]  /*10c0*/  ISETP.GE.AND P2, PT, R6, R3, PT ;  /* 0x000000030600720c */ /* 0x000fe40003f46270 */
[--C-:B------:R-:W-:Y:S01]  /*10d0*/  SHF.R.S32.HI R15, RZ, 0x1f, R14.reuse ;  /* 0x0000001fff0f7819 */ /* 0x100fe2000001140e */
[----:B------:R-:W1:Y:S01]  /*10e0*/  LDC.64 R20, c[0x0][0x280] ;  /* 0x0000a000ff147b82 */ /* 0x000e620000000a00 */
[C---:B0-----:R-:W-:Y:S02]  /*10f0*/  IMAD R16, R18.reuse, UR8, RZ ;  /* 0x0000000812107c24 */ /* 0x041fe4000f8e02ff */
[----:B------:R-:W-:-:S04]  /*1100*/  IMAD.WIDE.U32 R14, R18, UR6, R14 ;  /* 0x00000006120e7c25 */ /* 0x000fc8000f8e000e */
[----:B------:R-:W-:Y:S02]  /*1110*/  IMAD R7, R19, UR6, R16 ;  /* 0x0000000613077c24 */ /* 0x000fe4000f8e0210 */
[C---:B-1----:R-:W-:Y:S02]  /*1120*/  IMAD R16, R20.reuse, UR9, RZ ;  /* 0x0000000914107c24 */ /* 0x042fe4000f8e02ff */
[----:B------:R-:W-:Y:S02]  /*1130*/  IMAD.IADD R15, R15, 0x1, R7 ;  /* 0x000000010f0f7824 */ /* 0x000fe400078e0207 */
        /* <DEDUP_REMOVED lines=10> */
[----:B------:R0:W-:Y:S04]  /*11e0*/  STG.E desc[UR4][R14.64], R3 ;  /* 0x000000030e007986 */ /* 0x0001e8000c101904 */
[----:B------:R0:W-:Y:S04]  /*11f0*/  STG.E desc[UR4][R14.64+0x80], R7 ;  /* 0x000080070e007986 */ /* 0x0001e8000c101904 */
[----:B------:R0:W-:Y:S02]  /*1200*/  STG.E desc[UR4][R14.64+0x100], R9 ;  /* 0x000100090e007986 */ /* 0x0001e4000c101904 */
.L_x_3010:
[----:B------:R-:W-:Y:S05]  /*1210*/  BSYNC B0 ;  /* 0x0000000000007941 */ /* 0x000fea0003800000 */
.L_x_3009:
[----:B------:R-:W-:Y:S04]  /*1220*/  BSSY B0, `(.L_x_3011) ;  /* 0x0000017000007945 */ /* 0x000fe80003800000 */
[----:B------:R-:W-:Y:S05]  /*1230*/  @P0 BRA `(.L_x_3012) ;  /* 0x0000000000540947 */ /* 0x000fea0003800000 */
[----:B------:R-:W1:Y:S01]  /*1240*/  LDC.64 R10, c[0x0][0x2a8] ;  /* 0x0000aa00ff0a7b82 */ /* 0x000e620000000a00 */
[----:B0-----:R-:W-:Y:S01]  /*1250*/  IMAD R3, R2, 0x60, RZ ;  /* 0x0000006002037824 */ /* 0x001fe200078e02ff */
[----:B------:R-:W-:Y:S01]  /*1260*/  SHF.R.S32.HI R16, RZ, 0x1f, R0 ;  /* 0x0000001fff107819 */ /* 0x000fe20000011400 */
[----:B------:R-:W-:-:S03]  /*1270*/  ULDC.64 UR10, c[0x0][0x2a0] ;  /* 0x0000a800000a7ab9 */ /* 0x000fc60000000a00 */
[C---:B------:R-:W-:Y:S02]  /*1280*/  IADD3 R6, P0, R3.reuse, R0, RZ ;  /* 0x0000000003067210 */ /* 0x040fe40007f1e0ff */
[----:B------:R-:W0:Y:S02]  /*1290*/  LDC.64 R14, c[0x0][0x2b0] ;  /* 0x0000ac00ff0e7b82 */ /* 0x000e240000000a00 */
[----:B------:R-:W-:Y:S02]  /*12a0*/  LEA.HI.X.SX32 R7, R3, R16, 0x1, P0 ;  /* 0x0000001003077211 */ /* 0x000fe400000f0eff */
[----:B-----5:R-:W-:Y:S01]  /*12b0*/  FSETP.NEU.FTZ.AND P0, PT, R4, -INF , PT ;  /* 0xff8000000400780b */ /* 0x020fe20003f1d000 */
[C---:B-1----:R-:W-:Y:S02]  /*12c0*/  IMAD R8, R10.reuse, UR8, RZ ;  /* 0x000000080a087c24 */ /* 0x042fe4000f8e02ff */
[----:B------:R-:W-:-:S04]  /*12d0*/  IMAD.WIDE.U32 R6, R10, UR6, R6 ;  /* 0x000000060a067c25 */ /* 0x000fc8000f8e0006 */
[----:B------:R-:W-:Y:S02]  /*12e0*/  IMAD R3, R11, UR6, R8 ;  /* 0x000000060b037c24 */ /* 0x000fe4000f8e0208 */
[----:B0-----:R-:W-:-:S03]  /*12f0*/  IMAD R8, R14, UR9, RZ ;  /* 0x000000090e087c24 */ /* 0x001fc6000f8e02ff */
[----:B------:R-:W-:Y:S01]  /*1300*/  IADD3 R7, R7, R3, RZ ;  /* 0x0000000307077210 */ /* 0x000fe20007ffe0ff */
[----:B------:R-:W-:Y:S02]  /*1310*/  IMAD R9, R15, UR7, R8 ;  /* 0x000000070f097c24 */ /* 0x000fe4000f8e0208 */
[----:B------:R-:W-:Y:S01]  /*1320*/  FMUL.FTZ R3, R4, 1.4426950216293334961 ;  /* 0x3fb8aa3b04037820 */ /* 0x000fe20000410000 */
[----:B------:R-:W-:-:S04]  /*1330*/  IMAD.WIDE.U32 R6, R14, UR7, R6 ;  /* 0x000000070e067c25 */ /* 0x000fc8000f8e0006 */
[----:B------:R-:W-:Y:S01]  /*1340*/  FSEL R3, R3, RZ, P0 ;  /* 0x000000ff03037208 */ /* 0x000fe20000000000 */
[----:B------:R-:W-:Y:S01]  /*1350*/  IMAD.IADD R7, R7, 0x1, R9 ;  /* 0x0000000107077824 */ /* 0x000fe200078e0209 */
[----:B------:R-:W-:-:S04]  /*1360*/  LEA R8, P1, R6, UR10, 0x2 ;  /* 0x0000000a06087c11 */ /* 0x000fc8000f8210ff */
[----:B------:R-:W-:-:S05]  /*1370*/  LEA.HI.X R9, R6, UR11, R7, 0x2, P1 ;  /* 0x0000000b06097c11 */ /* 0x000fca00088f1407 */
[----:B------:R1:W-:Y:S04]  /*1380*/  STG.E desc[UR4][R8.64], R3 ;  /* 0x0000000308007986 */ /* 0x0003e8000c101904 */
.L_x_3012:
[----:B------:R-:W-:Y:S05]  /*1390*/  BSYNC B0 ;  /* 0x0000000000007941 */ /* 0x000fea0003800000 */
.L_x_3011:
[----:B------:R-:W-:Y:S01]  /*13a0*/  ULDC.64 UR12, c[0x0][0x2e8] ;  /* 0x0000ba00000c7ab9 */ /* 0x000fe20000000a00 */
[----:B------:R-:W-:Y:S01]  /*13b0*/  ULDC.64 UR10, c[0x0][0x2b8] ;  /* 0x0000ae00000a7ab9 */ /* 0x000fe20000000a00 */
[----:B------:R-:W-:Y:S02]  /*13c0*/  ISETP.NE.U32.AND P0, PT, RZ, UR12, PT ;  /* 0x0000000cff007c0c */ /* 0x000fe4000bf05070 */
[C---:B-----5:R-:W-:Y:S02]  /*13d0*/  LEA R4, P1, R12.reuse, UR10, 0x2 ;  /* 0x0000000a0c047c11 */ /* 0x060fe4000f8210ff */
        /* <DEDUP_REMOVED lines=8> */
[----:B------:R2:W-:Y:S01]  /*1460*/  STG.E.128 desc[UR4][R4.64+0x5000], RZ ;  /* 0x005000ff04007986 */ /* 0x0005e2000c101d04 */
[----:B------:R-:W-:Y:S05]  /*1470*/  @P0 EXIT ;  /* 0x000000000000094d */ /* 0x000fea0003800000 */
[----:B01----:R-:W0:Y:S08]  /*1480*/  LDC R3, c[0x0][0x2e0] ;  /* 0x0000b800ff037b82 */ /* 0x003e300000000800 */
[----:B------:R-:W1:Y:S08]  /*1490*/  LDC R7, c[0x0][0x220] ;  /* 0x00008800ff077b82 */ /* 0x000e700000000800 */
[----:B--2---:R-:W2:Y:S01]  /*14a0*/  LDC.64 R4, c[0x0][0x2e8] ;  /* 0x0000ba00ff047b82 */ /* 0x004ea20000000a00 */
[----:B0-----:R-:W-:-:S04]  /*14b0*/  IMAD R2, R2, R3, UR7 ;  /* 0x0000000702027e24 */ /* 0x001fc8000f8e0203 */
[----:B-1----:R-:W-:-:S04]  /*14c0*/  IMAD R3, R2, R7, UR6 ;  /* 0x0000000602037e24 */ /* 0x002fc8000f8e0207 */
[----:B--2---:R-:W-:-:S05]  /*14d0*/  IMAD.WIDE R2, R3, 0x4, R4 ;  /* 0x0000000403027825 */ /* 0x004fca00078e0204 */
[----:B------:R-:W-:Y:S01]  /*14e0*/  STG.E desc[UR4][R2.64], RZ ;  /* 0x000000ff02007986 */ /* 0x000fe2000c101904 */
[----:B------:R-:W-:Y:S05]  /*14f0*/  EXIT ;  /* 0x000000000000794d */ /* 0x000fea0003800000 */
.L_x_3013:
        /* <DEDUP_REMOVED lines=16> */
.L_x_3741:


//--------------------- .text._ZN7cutlass13device_kernelIN5flash11enable_sm90INS1_16FlashAttnBwdSm90INS1_25CollectiveMainloopBwdSm90ILi2ELi2ELi2EN4cute5tupleIJNS5_1CILi1EEES8_S8_EEENS6_IJNS7_ILi96EEENS7_ILi128EEENS7_ILi64EEEEEENS_10bfloat16_tEfNS_4arch4Sm90ELb1ELb0ELb1ELb1ELb0ELb1ELb0ELb1ELi2ELi1ELi2ELi2ELb0EEENS1_21CollectiveEpilogueBwdISD_SE_SG_Li256ELb1ELb0ELi1EEENS1_25SingleTileBwdLPTSchedulerILb1ELi128ELb0EEEEEEEEEvNT_6ParamsE --------------------------
	.section	.text._ZN7cutlass13device_kernelIN5flash11enable_sm90INS1_16FlashAttnBwdSm90INS1_25CollectiveMainloopBwdSm90ILi2ELi2ELi2EN4cute5tupleIJNS5_1CILi1EEES8_S8_EEENS6_IJNS7_ILi96EEENS7_ILi128EEENS7_ILi64EEEEEENS_10bfloat16_tEfNS_4arch4Sm90ELb1ELb0ELb1ELb1ELb0ELb1ELb0ELb1ELi2ELi1ELi2ELi2ELb0EEENS1_21CollectiveEpilogueBwdISD_SE_SG_Li256ELb1ELb0ELi1EEENS1_25SingleTileBwdLPTSchedulerILb1ELi128ELb0EEEEEEEEEvNT_6ParamsE,"ax",@progbits
	.align	128
.text._ZN7cutlass13device_kernelIN5flash11enable_sm90INS1_16FlashAttnBwdSm90INS1_25CollectiveMainloopBwdSm90ILi2ELi2ELi2EN4cute5tupleIJNS5_1CILi1EEES8_S8_EEENS6_IJNS7_ILi96EEENS7_ILi128EEENS7_ILi64EEEEEENS_10bfloat16_tEfNS_4arch4Sm90ELb1ELb0ELb1ELb1ELb0ELb1ELb0ELb1ELi2ELi1ELi2ELi2ELb0EEENS1_21CollectiveEpilogueBwdISD_SE_SG_Li256ELb1ELb0ELi1EEENS1_25SingleTileBwdLPTSchedulerILb1ELi128ELb0EEEEEEEEEvNT_6ParamsE:
        .type           _ZN7cutlass13device_kernelIN5flash11enable_sm90INS1_16FlashAttnBwdSm90INS1_25CollectiveMainloopBwdSm90ILi2ELi2ELi2EN4cute5tupleIJNS5_1CILi1EEES8_S8_EEENS6_IJNS7_ILi96EEENS7_ILi128EEENS7_ILi64EEEEEENS_10bfloat16_tEfNS_4arch4Sm90ELb1ELb0ELb1ELb1ELb0ELb1ELb0ELb1ELi2ELi1ELi2ELi2ELb0EEENS1_21CollectiveEpilogueBwdISD_SE_SG_Li256ELb1ELb0ELi1EEENS1_25SingleTileBwdLPTSchedulerILb1ELi128ELb0EEEEEEEEEvNT_6ParamsE,@function
        .size           _ZN7cutlass13device_kernelIN5flash11enable_sm90INS1_16FlashAttnBwdSm90INS1_25CollectiveMainloopBwdSm90ILi2ELi2ELi2EN4cute5tupleIJNS5_1CILi1EEES8_S8_EEENS6_IJNS7_ILi96EEENS7_ILi128EEENS7_ILi64EEEEEENS_10bfloat16_tEfNS_4arch4Sm90ELb1ELb0ELb1ELb1ELb0ELb1ELb0ELb1ELi2ELi1ELi2ELi2ELb0EEENS1_21CollectiveEpilogueBwdISD_SE_SG_Li256ELb1ELb0ELi1EEENS1_25SingleTileBwdLPTSchedulerILb1ELi128ELb0EEEEEEEEEvNT_6ParamsE,(.L_x_3742 - _ZN7cutlass13device_kernelIN5flash11enable_sm90INS1_16FlashAttnBwdSm90INS1_25CollectiveMainloopBwdSm90ILi2ELi2ELi2EN4cute5tupleIJNS5_1CILi1EEES8_S8_EEENS6_IJNS7_ILi96EEENS7_ILi128EEENS7_ILi64EEEEEENS_10bfloat16_tEfNS_4arch4Sm90ELb1ELb0ELb1ELb1ELb0ELb1ELb0ELb1ELi2ELi1ELi2ELi2ELb0EEENS1_21CollectiveEpilogueBwdISD_SE_SG_Li256ELb1ELb0ELi1EEENS1_25SingleTileBwdLPTSchedulerILb1ELi128ELb0EEEEEEEEEvNT_6ParamsE)
        .other          _ZN7cutlass13device_kernelIN5flash11enable_sm90INS1_16FlashAttnBwdSm90INS1_25CollectiveMainloopBwdSm90ILi2ELi2ELi2EN4cute5tupleIJNS5_1CILi1EEES8_S8_EEENS6_IJNS7_ILi96EEENS7_ILi128EEENS7_ILi64EEEEEENS_10bfloat16_tEfNS_4arch4Sm90ELb1ELb0ELb1ELb1ELb0ELb1ELb0ELb1ELi2ELi1ELi2ELi2ELb0EEENS1_21CollectiveEpilogueBwdISD_SE_SG_Li256ELb1ELb0ELi1EEENS1_25SingleTileBwdLPTSchedulerILb1ELi128ELb0EEEEEEEEEvNT_6ParamsE,@"STO_CUDA_ENTRY STV_DEFAULT"
_ZN7cutlass13device_kernelIN5flash11enable_sm90INS1_16FlashAttnBwdSm90INS1_25CollectiveMainloopBwdSm90ILi2ELi2ELi2EN4cute5tupleIJNS5_1CILi1EEES8_S8_EEENS6_IJNS7_ILi96EEENS7_ILi128EEENS7_ILi64EEEEEENS_10bfloat16_tEfNS_4arch4Sm90ELb1ELb0ELb1ELb1ELb0ELb1ELb0ELb1ELi2ELi1ELi2ELi2ELb0EEENS1_21CollectiveEpilogueBwdISD_SE_SG_Li256ELb1ELb0ELi1EEENS1_25SingleTileBwdLPTSchedulerILb1ELi128ELb0EEEEEEEEEvNT_6ParamsE:
        /* <DEDUP_REMOVED lines=24> */
.L_x_3015:
[----:B------:R-:W-:Y:S05]  /*0180*/  BSYNC B0 ;  /* 0x0000000000007941 */ /* 0x000fea0003800000 */
.L_x_3014:
        /* <DEDUP_REMOVED lines=37> */
.L_x_3016:
        /* <DEDUP_REMOVED lines=22> */
.L_x_3017:
[----:B------:R-:W-:Y:S01]  /*0540*/  PLOP3.LUT P0, PT, PT, PT, UP0, 0x80, 0x0 ;  /* 0x000000000000781c */ /* 0x000fe20003f0f008 */
[----:B------:R-:W-:Y:S01]  /*0550*/  NOP ;  /* 0x0000000000007918 */ /* 0x000fe20000000000 */
[----:B------:R-:W-:Y:S01]  /*0560*/  ULDC.64 UR38, c[0x0][0x208] ;  /* 0x0000820000267ab9 */ /* 0x000fe20000000a00 */
[----:B------:R-:W-:Y:S01]  /*0570*/  BSSY B6, `(.L_x_3018) ;  /* 0x0000f5b000067945 */ /* 0x000fe20003800000 */
[----:B-12-4-:R-:W-:Y:S09]  /*0580*/  BAR.SYNC.DEFER_BLOCKING 0x0 ;  /* 0x0000000000007b1d */ /* 0x016ff20000010000 */
[----:B------:R-:W-:Y:S05]  /*0590*/  @!P0 BRA `(.L_x_3019) ;  /* 0x000000b800ac8947 */ /* 0x000fea0003800000 */
.L_x_3020:
[----:B------:R-:W-:-:S08]  /*05a0*/  NOP ;  /* 0x0000000000007918 */ /* 0x000fd00000000000 */
[----:B------:R-:W1:Y:S02]  /*05b0*/  USETMAXREG.TRY_ALLOC.CTAPOOL UP0, 0xf0 ;  /* 0x000000f0000079c8 */ /* 0x000e640008000600 */
[----:B-1----:R-:W-:-:S13]  /*05c0*/  PLOP3.LUT P0, PT, PT, PT, UP0, 0x80, 0x0 ;  /* 0x000000000000781c */ /* 0x002fda0003f0f008 */
[----:B------:R-:W-:Y:S05]  /*05d0*/  @!P0 BRA `(.L_x_3020) ;  /* 0xfffffffc00f08947 */ /* 0x000fea000383ffff */
[----:B------:R-:W-:Y:S01]  /*05e0*/  LOP3.LUT R0, R0, 0x3, RZ, 0xc0, !PT ;  /* 0x0000000300007812 */ /* 0x000fe200078ec0ff */
[----:B------:R-:W1:Y:S01]  /*05f0*/  S2R R2, SR_TID.X ;  /* 0x0000000000027919 */ /* 0x000e620000002100 */
        /* <DEDUP_REMOVED lines=14> */
[----:B------:R-:W-:-:S05]  /*06e0*/  @!P0 VIADD R2, R2, 0x9 ;  /* 0x0000000902028836 */ /* 0x000fca0000000000 */
        /* <DEDUP_REMOVED lines=11> */
.L_x_3021:
[----:B------:R-:W-:Y:S01]  /*07a0*/  ULDC UR7, c[0x0][0x8c4] ;  /* 0x0002310000077ab9 */ /* 0x000fe20000000800 */
[----:B------:R-:W-:Y:S01]  /*07b0*/  UMOV UR37, UR10 ;  /* 0x0000000a00257c82 */ /* 0x000fe20008000000 */
[----:B------:R-:W-:-:S11]  /*07c0*/  UISETP.NE.AND UP0, UPT, UR7, 0x1, UPT ;  /* 0x000000010700788c */ /* 0x000fd6000bf05270 */
[----:B------:R-:W-:Y:S02]  /*07d0*/  @UP0 ULDC.64 UR8, c[0x0][0x8c8] ;  /* 0x0002320000080ab9 */ /* 0x000fe40000000a00 */
[----:B------:R-:W-:-:S04]  /*07e0*/  UIMAD.WIDE.U32 UR4, UR10, UR8, URZ ;  /* 0x000000080a0472a5 */ /* 0x000fc8000f8e003f */
[----:B------:R-:W-:-:S04]  /*07f0*/  @UP0 USHF.R.U32.HI UR37, URZ, UR9, UR5 ;  /* 0x000000093f250299 */ /* 0x000fc80008011605 */
[----:B------:R-:W-:-:S12]  /*0800*/  UIMAD UR4, UR37, UR7, URZ ;  /* 0x00000007250472a4 */ /* 0x000fd8000f8e023f */
.L_x_3022:
        /* <DEDUP_REMOVED lines=9> */
[----:B------:R-:W-:-:S03]  /*08a0*/  @UP0 USHF.R.U32.HI UR41, URZ, UR7, UR5 ;  /* 0x000000073f290299 */ /* 0x000fc60008011605 */
[----:B------:R-:W-:Y:S02]  /*08b0*/  ULDC.64 UR4, c[0x0][0x8f8] ;  /* 0x00023e0000047ab9 */ /* 0x000fe40000000a00 */
[----:B------:R-:W-:Y:S01]  /*08c0*/  ISETP.NE.U32.AND P0, PT, RZ, UR4, PT ;  /* 0x00000004ff007c0c */ /* 0x000fe2000bf05070 */
[----:B------:R-:W-:-:S03]  /*08d0*/  UIADD3 UR4, -UR41, URZ, URZ ;  /* 0x0000003f29047290 */ /* 0x000fc6000fffe13f */
[----:B------:R-:W-:Y:S01]  /*08e0*/  ISETP.NE.AND.EX P0, PT, RZ, UR5, PT, P0 ;  /* 0x00000005ff007c0c */ /* 0x000fe2000bf05300 */
[----:B------:R-:W-:-:S12]  /*08f0*/  UIMAD UR40, UR40, UR4, UR6 ;  /* 0x00000004282872a4 */ /* 0x000fd8000f8e0206 */
        /* <DEDUP_REMOVED lines=8> */
.L_x_3023:
[----:B------:R-:W-:Y:S02]  /*0980*/  ULDC.64 UR4, c[0x0][0x8f0] ;  /* 0x00023c0000047ab9 */ /* 0x000fe40000000a00 */
        /* <DEDUP_REMOVED lines=11> */
[----:B------:R-:W-:Y:S01]  /*0a40*/  UIADD3 UR4, -UR4, UR5, URZ ;  /* 0x0000000504047290 */ /* 0x000fe2000fffe13f */
[----:B------:R-:W-:Y:S11]  /*0a50*/  BRA `(.L_x_3024) ;  /* 0x0000000000047947 */ /* 0x000ff60003800000 */
.L_x_3025:
[----:B------:R-:W-:-:S05]  /*0a60*/  ULDC UR4, c[0x0][0x8ec] ;  /* 0x00023b0000047ab9 */ /* 0x000fca0000000800 */
.L_x_3024:
[----:B------:R-:W-:-:S04]  /*0a70*/  UIADD3 UR4, UR4, 0x7f, URZ ;  /* 0x0000007f04047890 */ /* 0x000fc8000fffe03f */
[----:B------:R-:W-:-:S04]  /*0a80*/  USHF.R.S32.HI UR5, URZ, 0x1f, UR4 ;  /* 0x0000001f3f057899 */ /* 0x000fc80008011404 */
[----:B------:R-:W-:-:S04]  /*0a90*/  ULEA.HI UR5, UR5, UR4, URZ, 0x7 ;  /* 0x0000000405057291 */ /* 0x000fc8000f8f383f */
[----:B------:R-:W-:-:S04]  /*0aa0*/  USHF.R.S32.HI UR5, URZ, 0x7, UR5 ;  /* 0x000000073f057899 */ /* 0x000fc80008011405 */
[----:B------:R-:W-:-:S04]  /*0ab0*/  UISETP.GE.AND UP0, UPT, UR37, UR5, UPT ;  /* 0x000000052500728c */ /* 0x000fc8000bf06270 */
[----:B------:R-:W-:-:S06]  /*0ac0*/  USEL UR41, UR41, 0xffffffff, !UP0 ;  /* 0xffffffff29297887 */ /* 0x000fcc000c000000 */
[----:B------:R-:W-:-:S13]  /*0ad0*/  ISETP.LE.AND P0, PT, RZ, UR41, PT ;  /* 0x00000029ff007c0c */ /* 0x000fda000bf03270 */
[----:B------:R-:W-:Y:S05]  /*0ae0*/  @!P0 BRA `(.L_x_3026) ;  /* 0x000000f0000c8947 */ /* 0x000fea0003800000 */
[----:B------:R-:W1:Y:S01]  /*0af0*/  S2R R0, SR_TID.X ;  /* 0x0000000000007919 */ /* 0x000e620000002100 */
[----:B------:R-:W-:Y:S01]  /*0b00*/  ULDC.64 UR4, c[0x0][0x780] ;  /* 0x0001e00000047ab9 */ /* 0x000fe20000000a00 */
[----:B------:R-:W-:Y:S01]  /*0b10*/  USHF.R.S32.HI UR46, URZ, 0x1f, UR40 ;  /* 0x0000001f3f2e7899 */ /* 0x000fe20008011428 */
[----:B------:R-:W-:Y:S01]  /*0b20*/  ISETP.NE.U32.AND P0, PT, RZ, UR4, PT ;  /* 0x00000004ff007c0c */ /* 0x000fe2000bf05070 */
[----:B------:R-:W-:-:S03]  /*0b30*/  ULDC UR42, c[0x0][0x290] ;  /* 0x0000a400002a7ab9 */ /* 0x000fc60000000800 */
[----:B------:R-:W-:Y:S01]  /*0b40*/  ISETP.NE.AND.EX P0, PT, RZ, UR5, PT, P0 ;  /* 0x00000005ff007c0c */ /* 0x000fe2000bf05300 */
[----:B-1----:R-:W-:-:S12]  /*0b50*/  VIADD R17, R0, 0xffffff80 ;  /* 0xffffff8000117836 */ /* 0x002fd80000000000 */
        /* <DEDUP_REMOVED lines=8> */
.L_x_3027:
        /* <DEDUP_REMOVED lines=14> */
.L_x_3028:
        /* <DEDUP_REMOVED lines=11> */
.L_x_3029:
        /* <DEDUP_REMOVED lines=13> */
.L_x_3030:
[----:B------:R-:W-:Y:S01]  /*0e40*/  UIADD3 UR5, UR43, -UR42, URZ ;  /* 0x8000002a2b057290 */ /* 0x000fe2000fffe03f */
[----:B------:R-:W-:Y:S01]  /*0e50*/  PLOP3.LUT P0, PT, PT, PT, PT, 0x80, 0x0 ;  /* 0x000000000000781c */ /* 0x000fe20003f0f070 */
[----:B------:R-:W-:Y:S01]  /*0e60*/  ULDC UR6, c[0x0][0x74c] ;  /* 0x0001d30000067ab9 */ /* 0x000fe20000000800 */
[----:B------:R-:W-:Y:S01]  /*0e70*/  UIADD3 UR4, UR43, 0x5f, URZ ;  /* 0x0000005f2b047890 */ /* 0x000fe2000fffe03f */
[----:B------:R-:W-:Y:S01]  /*0e80*/  CS2R R150, SRZ ;  /* 0x0000000000967805 */ /* 0x000fe2000001ff00 */
[----:B------:R-:W-:Y:S01]  /*0e90*/  ULEA UR5, UR37, UR5, 0x7 ;  /* 0x0000000525057291 */ /* 0x000fe2000f8e383f */
[----:B------:R-:W-:Y:S02]  /*0ea0*/  CS2R R148, SRZ ;  /* 0x0000000000947805 */ /* 0x000fe4000001ff00 */
[----:B------:R-:W-:Y:S02]  /*0eb0*/  CS2R R146, SRZ ;  /* 0x0000000000927805 */ /* 0x000fe4000001ff00 */
[----:B------:R-:W-:Y:S01]  /*0ec0*/  CS2R R144, SRZ ;  /* 0x0000000000907805 */ /* 0x000fe2000001ff00 */
[----:B------:R-:W-:Y:S01]  /*0ed0*/  UIADD3 UR5, UR5, -UR6, URZ ;  /* 0x8000000605057290 */ /* 0x000fe2000fffe03f */
[----:B------:R-:W-:-:S02]  /*0ee0*/  CS2R R142, SRZ ;  /* 0x00000000008e7805 */ /* 0x000fc4000001ff00 */
[----:B------:R-:W-:Y:S02]  /*0ef0*/  CS2R R140, SRZ ;  /* 0x00000000008c7805 */ /* 0x000fe4000001ff00 */
        /* <DEDUP_REMOVED lines=12> */
[----:B------:R-:W-:Y:S01]  /*0fc0*/  CS2R R126, SRZ ;  /* 0x00000000007e7805 */ /* 0x000fe2000001ff00 */
[----:B------:R-:W-:Y:S01]  /*0fd0*/  UISETP.LT.AND UP0, UPT, URZ, UR6, UPT ;  /* 0x000000063f00728c */ /* 0x000fe2000bf01270 */
[----:B------:R-:W-:-:S02]  /*0fe0*/  CS2R R124, SRZ ;  /* 0x00000000007c7805 */ /* 0x000fc4000001ff00 */
[----:B------:R-:W-:Y:S02]  /*0ff0*/  CS2R R122, SRZ ;  /* 0x00000000007a7805 */ /* 0x000fe4000001ff00 */
[----:B------:R-:W-:Y:S01]  /*1000*/  CS2R R120, SRZ ;  /* 0x0000000000787805 */ /* 0x000fe2000001ff00 */
[----:B------:R-:W-:Y:S01]  /*1010*/  USEL UR45, URZ, UR6, !UP0 ;  /* 0x000000063f2d7287 */ /* 0x000fe2000c000000 */
[----:B------:R-:W-:Y:S02]  /*1020*/  CS2R R182, SRZ ;  /* 0x0000000000b67805 */ /* 0x000fe4000001ff00 */
[----:B------:R-:W-:Y:S02]  /*1030*/  CS2R R180, SRZ ;  /* 0x0000000000b47805 */ /* 0x000fe4000001ff00 */
[----:B------:R-:W-:Y:S01]  /*1040*/  CS2R R178, SRZ ;  /* 0x0000000000b27805 */ /* 0x000fe2000001ff00 */
[----:B------:R-:W-:Y:S01]  /*1050*/  UISETP.GT.AND UP0, UPT, UR44, UR45, UPT ;  /* 0x0000002d2c00728c */ /* 0x000fe2000bf04270 */
[----:B------:R-:W-:-:S02]  /*1060*/  CS2R R176, SRZ ;  /* 0x0000000000b07805 */ /* 0x000fc4000001ff00 */
[----:B------:R-:W-:Y:S02]  /*1070*/  CS2R R174, SRZ ;  /* 0x0000000000ae7805 */ /* 0x000fe4000001ff00 */
[----:B------:R-:W-:Y:S02]  /*1080*/  CS2R R172, SRZ ;  /* 0x0000000000ac7805 */ /* 0x000fe4000001ff00 */
[----:B------:R-:W-:Y:S02]  /*1090*/  CS2R R170, SRZ ;  /* 0x0000000000aa7805 */ /* 0x000fe4000001ff00 */
[----:B------:R-:W-:Y:S02]  /*10a0*/  CS2R R168, SRZ ;  /* 0x0000000000a87805 */ /* 0x000fe4000001ff00 */
[----:B------:R-:W-:Y:S02]  /*10b0*/  PLOP3.LUT P1, PT, PT, PT, UP0, 0x80, 0x0 ;  /* 0x000000000000781c */ /* 0x000fe40003f2f008 */
        /* <DEDUP_REMOVED lines=19> */
[----:B------:R-:W-:Y:S01]  /*11f0*/  MOV R10, UR6 ;  /* 0x00000006000a7c02 */ /* 0x000fe20008000f00 */
[----:B------:R-:W-:Y:S01]  /*1200*/  IMAD.U32 R6, RZ, RZ, UR4 ;  /* 0x00000004ff067e24 */ /* 0x000fe2000f8e00ff */
[----:B------:R-:W-:Y:S01]  /*1210*/  MOV R13, RZ ;  /* 0x000000ff000d7202 */ /* 0x000fe20000000f00 */
[----:B------:R-:W-:-:S02]  /*1220*/  IMAD.U32 R7, RZ, RZ, UR5 ;  /* 0x00000005ff077e24 */ /* 0x000fc4000f8e00ff */
[----:B------:R-:W-:Y:S02]  /*1230*/  IMAD.U32 R11, RZ, RZ, UR7 ;  /* 0x00000007ff0b7e24 */ /* 0x000fe4000f8e00ff */
[----:B------:R-:W-:Y:S02]  /*1240*/  IMAD.MOV.U32 R8, RZ, RZ, 0x70 ;  /* 0x00000070ff087424 */ /* 0x000fe400078e00ff */
[----:B-1----:R-:W-:-:S07]  /*1250*/  IMAD.MOV.U32 R12, RZ, RZ, 0x1 ;  /* 0x00000001ff0c7424 */ /* 0x002fce00078e00ff */
[----:B------:R-:W-:-:S07]  /*1260*/  LEPC R20, `(.L_x_3033) ;  /* 0x000000001014794e */ /* 0x000fce0000000000 */
[----:B--2---:R-:W-:Y:S05]  /*1270*/  CALL.ABS.NOINC R14 ;  /* 0x000000000e007343 */ /* 0x004fea0003c00000 */
.L_x_3033:
        /* <DEDUP_REMOVED lines=15> */
.L_x_3032:
        /* <DEDUP_REMOVED lines=19> */
[----:B-1----:R-:W-:-:S07]  /*14a0*/  IMAD.MOV.U32 R13, RZ, RZ, RZ ;  /* 0x000000ffff0d7224 */ /* 0x002fce00078e00ff */
[----:B------:R-:W-:-:S07]  /*14b0*/  LEPC R20, `(.L_x_3035) ;  /* 0x000000001014794e */ /* 0x000fce0000000000 */
[----:B--2---:R-:W-:Y:S05]  /*14c0*/  CALL.ABS.NOINC R14 ;  /* 0x000000000e007343 */ /* 0x004fea0003c00000 */
.L_x_3035:
[----:B------:R-:W1:Y:S01]  /*14d0*/  LDC.64 R2, c[0x4][R2] ;  /* 0x0100000002027b82 */ /* 0x000e620000000a00 */
[----:B------:R-:W-:Y:S01]  /*14e0*/  ULDC.64 UR4, c[0x4][0x90] ;  /* 0x0100240000047ab9 */ /* 0x000fe20000000a00 */
[----:B------:R-:W-:Y:S01]  /*14f0*/  ULDC.64 UR6, c[0x4][0x10] ;  /* 0x0100040000067ab9 */ /* 0x000fe20000000a00 */
[----:B------:R-:W-:Y:S01]  /*1500*/  MOV R4, UR4 ;  /* 0x0000000400047c02 */ /* 0x000fe20008000f00 */
[----:B------:R-:W-:Y:S01]  /*1510*/  IMAD.U32 R5, RZ, RZ, UR5 ;  /* 0x00000005ff057e24 */ /* 0x000fe2000f8e00ff */
[----:B------:R-:W-:Y:S01]  /*1520*/  ULDC.64 UR4, c[0x4][0x98] ;  /* 0x0100260000047ab9 */ /* 0x000fe20000000a00 */
[----:B------:R-:W-:Y:S01]  /*1530*/  MOV R10, UR6 ;  /* 0x00000006000a7c02 */ /* 0x000fe20008000f00 */
[----:B------:R-:W-:Y:S01]  /*1540*/  IMAD.U32 R6, RZ, RZ, UR4 ;  /* 0x00000004ff067e24 */ /* 0x000fe2000f8e00ff */
[----:B------:R-:W-:Y:S01]  /*1550*/  MOV R13, RZ ;  /* 0x000000ff000d7202 */ /* 0x000fe20000000f00 */
[----:B------:R-:W-:Y:S02]  /*1560*/  IMAD.U32 R7, RZ, RZ, UR5 ;  /* 0x00000005ff077e24 */ /* 0x000fe4000f8e00ff */
[----:B------:R-:W-:-:S02]  /*1570*/  IMAD.U32 R11, RZ, RZ, UR7 ;  /* 0x00000007ff0b7e24 */ /* 0x000fc4000f8e00ff */
[----:B------:R-:W-:Y:S02]  /*1580*/  IMAD.MOV.U32 R8, RZ, RZ, 0x70 ;  /* 0x00000070ff087424 */ /* 0x000fe400078e00ff */
[----:B------:R-:W-:-:S07]  /*1590*/  IMAD.MOV.U32 R12, RZ, RZ, 0x1 ;  /* 0x00000001ff0c7424 */ /* 0x000fce00078e00ff */
[----:B------:R-:W-:-:S07]  /*15a0*/  LEPC R20, `(.L_x_3034) ;  /* 0x000000001014794e */ /* 0x000fce0000000000 */
[----:B-1----:R-:W-:Y:S05]  /*15b0*/  CALL.ABS.NOINC R2 ;  /* 0x0000000002007343 */ /* 0x002fea0003c00000 */
.L_x_3034:
[----:B------:R-:W-:Y:S01]  /*15c0*/  SHF.R.S32.HI R6, RZ, 0x1f, R17 ;  /* 0x0000001fff067819 */ /* 0x000fe20000011411 */
[----:B------:R-:W-:-:S03]  /*15d0*/  UMOV UR4, 0xffffffff ;  /* 0xffffffff00047882 */ /* 0x000fc60000000000 */
[----:B------:R-:W-:-:S04]  /*15e0*/  LEA.HI R0, R6, R17, RZ, 0x7 ;  /* 0x0000001106007211 */ /* 0x000fc800078f38ff */
[----:B------:R-:W-:Y:S01]  /*15f0*/  SHF.R.S32.HI R13, RZ, 0x7, R0 ;  /* 0x00000007ff0d7819 */ /* 0x000fe20000011400 */
[----:B------:R-:W-:Y:S06]  /*1600*/  BRA.DIV UR4, `(.L_x_3036) ;  /* 0x000000e6044c7947 */ /* 0x000fec000b800000 */
[----:B------:R1:W2:Y:S02]  /*1610*/  SHFL.IDX PT, R14, R13, RZ, 0x1f ;  /* 0x00001fff0d0e7589 */ /* 0x0002a400000e0000 */
.L_x_3161:
[----:B------:R-:W-:Y:S01]  /*1620*/  SHF.L.U32 R3, RZ, 0x1f, RZ ;  /* 0x0000001fff037819 */ /* 0x000fe200000006ff */
[----:B------:R-:W-:-:S03]  /*1630*/  IMAD.SHL.U32 R2, R17, 0x40, RZ ;  /* 0x0000004011027824 */ /* 0x000fc600078e00ff */
[----:B------:R-:W3:Y:S02]  /*1640*/  SYNCS.PHASECHK.TRANS64.TRYWAIT P0, [R16+URZ+0x26800], R3 ;  /* 0x02680003100075a7 */ /* 0x000ee4000800017f */
[----:B---3--:R-:W-:Y:S05]  /*1650*/  @P0 BRA `(.L_x_3037) ;  /* 0x0000000000080947 */ /* 0x008fea0003800000 */
[----:B------:R-:W3:Y:S02]  /*1660*/  SYNCS.PHASECHK.TRANS64.TRYWAIT P0, [R16+URZ+0x26800], R3 ;  /* 0x02680003100075a7 */ /* 0x000ee4000800017f */
[----:B---3--:R-:W-:Y:S05]  /*1670*/  @!P0 BRA `(.L_x_3038) ;  /* 0x000000e4004c8947 */ /* 0x008fea0003800000 */
.L_x_3037:
[-C--:B------:R-:W-:Y:S01]  /*1680*/  LEA.HI R7, R6, R17.reuse, RZ, 0x5 ;  /* 0x0000001106077211 */ /* 0x080fe200078f28ff */
[----:B------:R-:W-:Y:S01]  /*1690*/  UIADD3 UR4, -UR42, 0x7f, UR43 ;  /* 0x0000007f2a047890 */ /* 0x000fe2000fffe12b */
[----:B---3--:R-:W-:Y:S01]  /*16a0*/  LOP3.LUT R3, R2, 0x1c0, RZ, 0xc0, !PT ;  /* 0x000001c002037812 */ /* 0x008fe200078ec0ff */
[----:B------:R-:W-:Y:S01]  /*16b0*/  ULDC UR5, c[0x0][0x74c] ;  /* 0x0001d30000057ab9 */ /* 0x000fe20000000800 */
[----:B------:R-:W-:Y:S01]  /*16c0*/  SHF.R.S32.HI R2, RZ, 0x5, R7 ;  /* 0x00000005ff027819 */ /* 0x000fe20000011407 */
[----:B------:R-:W-:Y:S01]  /*16d0*/  ULEA UR4, UR37, UR4, 0x7 ;  /* 0x0000000425047291 */ /* 0x000fe2000f8e383f */
[-C--:B------:R-:W-:Y:S02]  /*16e0*/  LEA.HI R5, R6, R17.reuse, RZ, 0x4 ;  /* 0x0000001106057211 */ /* 0x080fe400078f20ff */
[----:B------:R-:W-:Y:S02]  /*16f0*/  CS2R R150, SRZ ;  /* 0x0000000000967805 */ /* 0x000fe4000001ff00 */
[----:B------:R-:W-:Y:S01]  /*1700*/  CS2R R148, SRZ ;  /* 0x0000000000947805 */ /* 0x000fe2000001ff00 */
[----:B------:R-:W-:Y:S01]  /*1710*/  IMAD.SHL.U32 R4, R2, 0x10, RZ ;  /* 0x0000001002047824 */ /* 0x000fe200078e00ff */
[----:B------:R-:W-:Y:S01]  /*1720*/  SHF.R.S32.HI R8, RZ, 0x4, R5 ;  /* 0x00000004ff087819 */ /* 0x000fe20000011405 */
[----:B------:R-:W-:Y:S01]  /*1730*/  UIADD3 UR4, UR4, -UR5, URZ ;  /* 0x8000000504047290 */ /* 0x000fe2000fffe03f */
[----:B------:R-:W-:-:S02]  /*1740*/  LEA.HI R2, R6, R17, RZ, 0x3 ;  /* 0x0000001106027211 */ /* 0x000fc400078f18ff */
[----:B------:R-:W-:Y:S02]  /*1750*/  CS2R R146, SRZ ;  /* 0x0000000000927805 */ /* 0x000fe4000001ff00 */
[----:B------:R-:W-:Y:S01]  /*1760*/  LEA.HI R9, R5, R8, RZ, 0x1 ;  /* 0x0000000805097211 */ /* 0x000fe200078f08ff */
[----:B------:R-:W-:Y:S01]  /*1770*/  UIMAD.WIDE UR4, UR4, 0x2aaaaaab, URZ ;  /* 0x2aaaaaab040478a5 */ /* 0x000fe2000f8e023f */
[----:B------:R-:W-:Y:S02]  /*1780*/  LOP3.LUT R5, R3, 0x30, R4, 0xf8, !PT ;  /* 0x0000003003057812 */ /* 0x000fe400078ef804 */
[----:B------:R-:W-:Y:S02]  /*1790*/  CS2R R144, SRZ ;  /* 0x0000000000907805 */ /* 0x000fe4000001ff00 */
[----:B------:R-:W-:Y:S01]  /*17a0*/  SHF.R.U32.HI R4, RZ, 0x3, R3 ;  /* 0x00000003ff047819 */ /* 0x000fe20000011603 */
[----:B------:R-:W-:Y:S01]  /*17b0*/  USHF.R.U32.HI UR4, URZ, 0x1f, UR5 ;  /* 0x0000001f3f047899 */ /* 0x000fe20008011605 */
[----:B------:R-:W-:-:S02]  /*17c0*/  LOP3.LUT R5, R5, 0x8, R2, 0xf8, !PT ;  /* 0x0000000805057812 */ /* 0x000fc400078ef802 */
[----:B------:R-:W-:Y:S02]  /*17d0*/  CS2R R142, SRZ ;  /* 0x00000000008e7805 */ /* 0x000fe4000001ff00 */
[----:B------:R-:W-:Y:S01]  /*17e0*/  LOP3.LUT R9, R9, 0x7ffffe, RZ, 0xc0, !PT ;  /* 0x007ffffe09097812 */ /* 0x000fe200078ec0ff */
[----:B------:R-:W-:Y:S01]  /*17f0*/  ULEA.HI.SX32 UR4, UR5, UR4, 0x1c ;  /* 0x0000000405047291 */ /* 0x000fe2000f8fe23f */
[----:B--2---:R-:W-:Y:S02]  /*1800*/  LEA.HI R2, R14, R14, RZ, 0x1 ;  /* 0x0000000e0e027211 */ /* 0x004fe400078f08ff */
[----:B------:R-:W-:Y:S02]  /*1810*/  CS2R R140, SRZ ;  /* 0x00000000008c7805 */ /* 0x000fe4000001ff00 */
[----:B------:R-:W-:Y:S01]  /*1820*/  LOP3.LUT R4, R5, R4, RZ, 0x3c, !PT ;  /* 0x0000000405047212 */ /* 0x000fe200078e3cff */
[----:B------:R-:W-:Y:S01]  /*1830*/  IMAD.IADD R8, R8, 0x1, -R9 ;  /* 0x0000000108087824 */ /* 0x000fe200078e0a09 */
[----:B------:R-:W-:Y:S01]  /*1840*/  LOP3.LUT R5, R2, 0xfffffffe, RZ, 0xc0, !PT ;  /* 0xfffffffe02057812 */ /* 0x000fe200078ec0ff */
[----:B------:R-:W-:Y:S01]  /*1850*/  IMAD.U32 R10, RZ, RZ, UR4 ;  /* 0x00000004ff0a7e24 */ /* 0x000fe2000f8e00ff */
[----:B------:R-:W-:Y:S01]  /*1860*/  LOP3.LUT R2, R0, 0xffffff80, RZ, 0xc0, !PT ;  /* 0xffffff8000027812 */ /* 0x000fe200078ec0ff */
[----:B------:R-:W-:Y:S01]  /*1870*/  IMAD R3, R13, 0xc, R8 ;  /* 0x0000000c0d037824 */ /* 0x000fe200078e0208 */
[----:B------:R-:W-:Y:S01]  /*1880*/  MOV R9, 0x1 ;  /* 0x0000000100097802 */ /* 0x000fe20000000f00 */
[----:B------:R-:W-:Y:S01]  /*1890*/  IMAD.IADD R5, R14, 0x1, -R5 ;  /* 0x000000010e057824 */ /* 0x000fe200078e0a05 */
[----:B------:R-:W-:Y:S01]  /*18a0*/  MOV R0, RZ ;  /* 0x000000ff00007202 */ /* 0x000fe20000000f00 */
[----:B------:R-:W-:Y:S01]  /*18b0*/  IMAD.IADD R8, R17, 0x1, -R2 ;  /* 0x0000000111087824 */ /* 0x000fe200078e0a02 */
[----:B------:R-:W-:Y:S01]  /*18c0*/  VIADDMNMX R10, R10, R9, UR44, PT ;  /* 0x0000002c0a0a7e46 */ /* 0x000fe2000b800109 */
[----:B------:R-:W-:Y:S01]  /*18d0*/  IMAD.U32 R3, R3, 0x200, R4 ;  /* 0x0000020003037824 */ /* 0x000fe200078e0004 */
[----:B------:R-:W-:Y:S01]  /*18e0*/  CS2R R138, SRZ ;  /* 0x00000000008a7805 */ /* 0x000fe2000001ff00 */
[--C-:B------:R-:W-:Y:S01]  /*18f0*/  IMAD R9, R13, 0x300, R8.reuse ;  /* 0x000003000d097824 */ /* 0x100fe200078e0208 */
[----:B------:R-:W-:Y:S01]  /*1900*/  SHF.R.S32.HI R12, RZ, 0x1f, R8 ;  /* 0x0000001fff0c7819 */ /* 0x000fe20000011408 */
[----:B------:R-:W-:Y:S01]  /*1910*/  IMAD.MOV.U32 R4, RZ, RZ, RZ ;  /* 0x000000ffff047224 */ /* 0x000fe200078e00ff */
[----:B------:R2:W-:Y:S01]  /*1920*/  STL [R1+0x10], R3 ;  /* 0x0000100301007387 */ /* 0x0005e20000100800 */
[----:B------:R-:W-:Y:S01]  /*1930*/  ISETP.LE.AND P0, PT, R10, UR45, PT ;  /* 0x0000002d0a007c0c */ /* 0x000fe2000bf03270 */
[----:B------:R-:W-:Y:S01]  /*1940*/  IMAD.SHL.U32 R9, R9, 0x4, RZ ;  /* 0x0000000409097824 */ /* 0x000fe200078e00ff */
[----:B------:R-:W-:Y:S01]  /*1950*/  LEA.HI R11, R12, R8, RZ, 0x2 ;  /* 0x000000080c0b7211 */ /* 0x000fe200078f10ff */
[----:B------:R3:W-:Y:S01]  /*1960*/  STL [R1+0x14], R12 ;  /* 0x0000140c01007387 */ /* 0x0007e20000100800 */
[----:B------:R-:W-:-:S02]  /*1970*/  CS2R R136, SRZ ;  /* 0x0000000000887805 */ /* 0x000fc4000001ff00 */
[----:B------:R-:W-:Y:S02]  /*1980*/  CS2R R134, SRZ ;  /* 0x0000000000867805 */ /* 0x000fe4000001ff00 */
[----:B------:R-:W-:Y:S01]  /*1990*/  CS2R R132, SRZ ;  /* 0x0000000000847805 */ /* 0x000fe2000001ff00 */
[----:B------:R3:W-:Y:S01]  /*19a0*/  STL [R1+0x8], R11 ;  /* 0x0000080b01007387 */ /* 0x0007e20000100800 */
        /* <DEDUP_REMOVED lines=23> */
[----:B------:R-:W-:Y:S01]  /*1b20*/  LEA R2, R9, R16, 0x2 ;  /* 0x0000001009027211 */ /* 0x000fe200078e10ff */
[----:B------:R-:W-:Y:S01]  /*1b30*/  IMAD.IADD R3, R8, 0x1, -R3 ;  /* 0x0000000108037824 */ /* 0x000fe200078e0a03 */
[----:B---3--:R-:W-:Y:S06]  /*1b40*/  @P0 BRA `(.L_x_3039) ;  /* 0x00000040006c0947 */ /* 0x008fec0003800000 */
[----:B------:R-:W-:Y:S01]  /*1b50*/  LOP3.LUT R0, R7, 0xffffffe0, RZ, 0xc0, !PT ;  /* 0xffffffe007007812 */ /* 0x000fe200078ec0ff */
[----:B------:R-:W-:Y:S01]  /*1b60*/  UIMAD UR4, UR37, -0x80, UR42 ;  /* 0xffffff80250478a4 */ /* 0x000fe2000f8e022a */
[----:B------:R-:W-:Y:S02]  /*1b70*/  LEA.HI R8, R12, R8, RZ, 0x5 ;  /* 0x000000080c087211 */ /* 0x000fe400078f28ff */
[----:B------:R-:W-:Y:S01]  /*1b80*/  LEA.HI R4, R13, R13, RZ, 0x1 ;  /* 0x0000000d0d047211 */ /* 0x000fe200078f08ff */
[----:B------:R-:W-:Y:S01]  /*1b90*/  IMAD.IADD R0, R17, 0x1, -R0 ;  /* 0x0000000111007824 */ /* 0x000fe200078e0a00 */
[----:B------:R-:W-:Y:S01]  /*1ba0*/  SHF.R.S32.HI R9, RZ, 0x5, R8 ;  /* 0x00000005ff097819 */ /* 0x000fe20000011408 */
[----:B------:R-:W-:Y:S01]  /*1bb0*/  IMAD.U32 R12, RZ, RZ, UR4 ;  /* 0x00000004ff0c7e24 */ /* 0x000fe2000f8e00ff */
[----:B------:R-:W-:Y:S02]  /*1bc0*/  LOP3.LUT R8, R4, 0xfffffffe, RZ, 0xc0, !PT ;  /* 0xfffffffe04087812 */ /* 0x000fe400078ec0ff */
[----:B------:R-:W-:Y:S01]  /*1bd0*/  SHF.R.S32.HI R7, RZ, 0x1f, R0 ;  /* 0x0000001fff077819 */ /* 0x000fe20000011400 */
[----:B------:R-:W-:Y:S01]  /*1be0*/  IMAD R21, R9, -0x10, R12 ;  /* 0xfffffff009157824 */ /* 0x000fe200078e020c */
[----:B------:R-:W-:-:S02]  /*1bf0*/  IADD3 R23, R13, -R8, RZ ;  /* 0x800000080d177210 */ /* 0x000fc40007ffe0ff */
[CC--:B------:R-:W-:Y:S02]  /*1c00*/  LEA.HI R4, R7.reuse, R0.reuse, RZ, 0x2 ;  /* 0x0000000007047211 */ /* 0x0c0fe400078f10ff */
[----:B------:R-:W-:Y:S02]  /*1c10*/  LEA.HI R0, R7, R0, RZ, 0x3 ;  /* 0x0000000007007211 */ /* 0x000fe400078f18ff */
[----:B------:R-:W-:Y:S02]  /*1c20*/  SHF.R.S32.HI R7, RZ, 0x2, R4 ;  /* 0x00000002ff077819 */ /* 0x000fe40000011404 */
[--C-:B------:R-:W-:Y:S02]  /*1c30*/  SHF.R.S32.HI R15, RZ, 0x2, R11.reuse ;  /* 0x00000002ff0f7819 */ /* 0x100fe4000001140b */
[----:B------:R-:W-:Y:S01]  /*1c40*/  SHF.R.S32.HI R8, RZ, 0x1f, R11 ;  /* 0x0000001fff087819 */ /* 0x000fe2000001140b */
[C---:B------:R-:W-:Y:S01]  /*1c50*/  VIADD R11, R7.reuse, 0x8 ;  /* 0x00000008070b7836 */ /* 0x040fe20000000000 */
[----:B------:R-:W-:Y:S01]  /*1c60*/  LEA.HI R6, R6, R17, RZ, 0x2 ;  /* 0x0000001106067211 */ /* 0x000fe200078f10ff */
[----:B------:R-:W-:Y:S01]  /*1c70*/  VIADD R18, R7, 0x10 ;  /* 0x0000001007127836 */ /* 0x000fe20000000000 */
[----:B------:R-:W-:-:S02]  /*1c80*/  SHF.R.S32.HI R0, RZ, 0x3, R0 ;  /* 0x00000003ff007819 */ /* 0x000fc40000011400 */
[----:B------:R-:W-:Y:S02]  /*1c90*/  LEA.HI R12, R11, R11, RZ, 0x1 ;  /* 0x0000000b0b0c7211 */ /* 0x000fe400078f08ff */
[----:B------:R-:W-:Y:S02]  /*1ca0*/  LOP3.LUT R6, R6, 0xfffffffc, RZ, 0xc0, !PT ;  /* 0xfffffffc06067812 */ /* 0x000fe400078ec0ff */
[----:B-1----:R-:W-:Y:S02]  /*1cb0*/  SHF.R.S32.HI R13, RZ, 0x1, R12 ;  /* 0x00000001ff0d7819 */ /* 0x002fe4000001140c */
[----:B------:R-:W-:Y:S01]  /*1cc0*/  LEA.HI R9, R8, R15, RZ, 0x3 ;  /* 0x0000000f08097211 */ /* 0x000fe200078f18ff */
[----:B------:R-:W-:Y:S01]  /*1cd0*/  IMAD.IADD R6, R17, 0x1, -R6 ;  /* 0x0000000111067824 */ /* 0x000fe200078e0a06 */
[----:B------:R-:W-:Y:S01]  /*1ce0*/  LEA.HI R17, R18, R18, RZ, 0x1 ;  /* 0x0000001212117211 */ /* 0x000fe200078f08ff */
[----:B------:R-:W-:Y:S01]  /*1cf0*/  IMAD.HI R8, R0, 0x2aaaaaab, RZ ;  /* 0x2aaaaaab00087827 */ /* 0x000fe200078e02ff */
[----:B------:R-:W-:-:S02]  /*1d00*/  LOP3.LUT R22, R9, 0xfffffff8, RZ, 0xc0, !PT ;  /* 0xfffffff809167812 */ /* 0x000fc400078ec0ff */
[----:B------:R-:W-:Y:S01]  /*1d10*/  SHF.R.S32.HI R19, RZ, 0x1, R17 ;  /* 0x00000001ff137819 */ /* 0x000fe20000011411 */
[----:B------:R-:W-:Y:S01]  /*1d20*/  IMAD.HI R14, R13, 0x2aaaaaab, RZ ;  /* 0x2aaaaaab0d0e7827 */ /* 0x000fe200078e02ff */
[----:B------:R-:W-:Y:S02]  /*1d30*/  IADD3 R22, R21, R22, -R15 ;  /* 0x0000001615167210 */ /* 0x000fe40007ffe80f */
[----:B------:R-:W-:Y:S01]  /*1d40*/  LEA.HI R4, R4, R7, RZ, 0x1 ;  /* 0x0000000704047211 */ /* 0x000fe200078f08ff */
[----:B------:R-:W-:Y:S01]  /*1d50*/  IMAD.HI R20, R19, 0x2aaaaaab, RZ ;  /* 0x2aaaaaab13147827 */ /* 0x000fe200078e02ff */
[----:B------:R-:W-:Y:S02]  /*1d60*/  SHF.R.U32.HI R9, RZ, 0x1, R8 ;  /* 0x00000001ff097819 */ /* 0x000fe40000011608 */
[----:B------:R-:W-:Y:S02]  /*1d70*/  SHF.R.U32.HI R15, RZ, 0x1, R14 ;  /* 0x00000001ff0f7819 */ /* 0x000fe4000001160e */
[----:B------:R-:W-:-:S02]  /*1d80*/  LOP3.LUT R4, R4, 0xfffffffe, RZ, 0xc0, !PT ;  /* 0xfffffffe04047812 */ /* 0x000fc400078ec0ff */
[----:B------:R-:W-:Y:S02]  /*1d90*/  LEA.HI R9, R8, R9, RZ, 0x1 ;  /* 0x0000000908097211 */ /* 0x000fe400078f08ff */
[----:B------:R-:W-:Y:S02]  /*1da0*/  LEA.HI R14, R14, R15, RZ, 0x1 ;  /* 0x0000000f0e0e7211 */ /* 0x000fe400078f08ff */
[----:B------:R-:W-:Y:S01]  /*1db0*/  LOP3.LUT R12, R12, 0xfffffffe, RZ, 0xc0, !PT ;  /* 0xfffffffe0c0c7812 */ /* 0x000fe200078ec0ff */
[----:B------:R-:W-:Y:S01]  /*1dc0*/  IMAD R9, R9, -0xc, R0 ;  /* 0xfffffff409097824 */ /* 0x000fe200078e0200 */
[----:B------:R-:W-:Y:S01]  /*1dd0*/  SHF.R.U32.HI R21, RZ, 0x1, R20 ;  /* 0x00000001ff157819 */ /* 0x000fe20000011614 */
[----:B------:R-:W-:Y:S01]  /*1de0*/  IMAD R13, R14, -0xc, R13 ;  /* 0xfffffff40e0d7824 */ /* 0x000fe200078e020d */
[----:B------:R-:W-:Y:S01]  /*1df0*/  IADD3 R4, R7, -R4, RZ ;  /* 0x8000000407047210 */ /* 0x000fe20007ffe0ff */
[----:B------:R-:W-:Y:S01]  /*1e00*/  IMAD.IADD R12, R11, 0x1, -R12 ;  /* 0x000000010b0c7824 */ /* 0x000fe200078e0a0c */
[----:B------:R-:W-:Y:S01]  /*1e10*/  LEA.HI R20, R20, R21, RZ, 0x1 ;  /* 0x0000001514147211 */ /* 0x000fe200078f08ff */
[----:B------:R-:W-:Y:S01]  /*1e20*/  IMAD R7, R23, -0x40, R22 ;  /* 0xffffffc017077824 */ /* 0x000fe200078e0216 */
[----:B------:R-:W-:Y:S01]  /*1e30*/  LOP3.LUT R17, R17, 0xfffffffe, RZ, 0xc0, !PT ;  /* 0xfffffffe11117812 */ /* 0x000fe200078ec0ff */
[----:B------:R-:W-:Y:S01]  /*1e40*/  IMAD R4, R9, 0x8, R4 ;  /* 0x0000000809047824 */ /* 0x000fe200078e0204 */
[----:B------:R-:W-:Y:S01]  /*1e50*/  LEA R0, R13, R12, 0x3 ;  /* 0x0000000c0d007211 */ /* 0x000fe200078e18ff */
[----:B------:R-:W-:Y:S01]  /*1e60*/  IMAD R20, R20, -0xc, R19 ;  /* 0xfffffff414147824 */ /* 0x000fe200078e0213 */
[----:B------:R-:W-:Y:S01]  /*1e70*/  MOV R151, RZ ;  /* 0x000000ff00977202 */ /* 0x000fe20000000f00 */
[----:B------:R-:W-:Y:S01]  /*1e80*/  IMAD.IADD R17, R18, 0x1, -R17 ;  /* 0x0000000112117824 */ /* 0x000fe200078e0a11 */
[----:B------:R1:W-:Y:S03]  /*1e90*/  STL [R1+0x4], R4 ;  /* 0x0000040401007387 */ /* 0x0003e60000100800 */
[----:B------:R-:W-:Y:S01]  /*1ea0*/  IMAD R237, R20, 0x8, R17 ;  /* 0x0000000814ed7824 */ /* 0x000fe200078e0211 */
[----:B------:R2:W-:Y:S01]  /*1eb0*/  STL [R1], R0 ;  /* 0x0000000001007387 */ /* 0x0005e20000100800 */
[----:B-1----:R-:W-:-:S02]  /*1ec0*/  IMAD.MOV.U32 R4, RZ, RZ, RZ ;  /* 0x000000ffff047224 */ /* 0x002fc400078e00ff */
[----:B--2---:R-:W-:-:S07]  /*1ed0*/  IMAD.MOV.U32 R0, RZ, RZ, RZ ;  /* 0x000000ffff007224 */ /* 0x004fce00078e00ff */
.L_x_3050:
[----:B------:R-:W-:-:S06]  /*1ee0*/  ULOP3.LUT UR4, UR36, 0x1, URZ, 0xfc, !UPT ;  /* 0x0000000124047892 */ /* 0x000fcc000f8efc3f */
[----:B--2---:R-:W-:-:S05]  /*1ef0*/  IMAD.U32 R8, RZ, RZ, UR4 ;  /* 0x00000004ff087e24 */ /* 0x004fca000f8e00ff */
[----:B------:R-:W-:-:S13]  /*1f00*/  ISETP.NE.AND P0, PT, R8, 0x3, PT ;  /* 0x000000030800780c */ /* 0x000fda0003f05270 */
[----:B------:R-:W-:Y:S05]  /*1f10*/  @!P0 BRA `(.L_x_3040) ;  /* 0x0000000000048947 */ /* 0x000fea0003800000 */
[----:B------:R-:W-:Y:S01]  /*1f20*/  BPT.TRAP 0x1 ;  /* 0x000000040000795c */ /* 0x000fe20000300000 */
.L_x_3040:
[----:B------:R-:W-:Y:S01]  /*1f30*/  IMAD R8, R0, 0x8, R16 ;  /* 0x0000000800087824 */ /* 0x000fe200078e0210 */
[----:B------:R-:W-:-:S04]  /*1f40*/  SHF.L.U32 R21, R4, 0x1f, RZ ;  /* 0x0000001f04157819 */ /* 0x000fc800000006ff */
[----:B------:R1:W2:Y:S01]  /*1f50*/  SYNCS.PHASECHK.TRANS64.TRYWAIT P1, [R8+URZ+0x26810], R21 ;  /* 0x02681015080075a7 */ /* 0x0002a2000802017f */
[----:B------:R-:W-:Y:S05]  /*1f60*/  @!P0 BRA `(.L_x_3041) ;  /* 0x0000000000048947 */ /* 0x000fea0003800000 */
[----:B------:R-:W-:Y:S01]  /*1f70*/  BPT.TRAP 0x1 ;  /* 0x000000040000795c */ /* 0x000fe20000300000 */
.L_x_3041:
[----:B------:R-:W-:-:S05]  /*1f80*/  VIADD R9, R16, 0xe000 ;  /* 0x0000e00010097836 */ /* 0x000fca0000000000 */
[----:B------:R-:W-:-:S04]  /*1f90*/  SHF.R.U32.HI R9, RZ, 0x4, R9 ;  /* 0x00000004ff097819 */ /* 0x000fc80000011609 */
[----:B------:R-:W-:Y:S01]  /*1fa0*/  LOP3.LUT R9, R9, 0x3fff, RZ, 0xc0, !PT ;  /* 0x00003fff09097812 */ /* 0x000fe200078ec0ff */
[----:B--2---:R-:W-:Y:S06]  /*1fb0*/  @P1 BRA `(.L_x_3042) ;  /* 0x0000000000081947 */ /* 0x004fec0003800000 */
[----:B------:R-:W2:Y:S02]  /*1fc0*/  SYNCS.PHASECHK.TRANS64.TRYWAIT P1, [R8+URZ+0x26810], R21 ;  /* 0x02681015080075a7 */ /* 0x000ea4000802017f */
[----:B--2---:R-:W-:Y:S05]  /*1fd0*/  @!P1 BRA `(.L_x_3043) ;  /* 0x000000dc00089947 */ /* 0x004fea0003800000 */
.L_x_3042:
[----:B------:R-:W-:Y:S05]  /*1fe0*/  WARPSYNC.ALL ;  /* 0x0000000000007948 */ /* 0x000fea0003800000 */
[----:B------:R-:W-:Y:S02]  /*1ff0*/  LOP3.LUT R11, R9, 0x10000, RZ, 0xfc, !PT ;  /* 0x00010000090b7812 */ /* 0x000fe400078efcff */
[----:B------:R-:W-:Y:S01]  /*2000*/  LEA R12, R5, R16, 0xd ;  /* 0x00000010050c7211 */ /* 0x000fe200078e68ff */
[----:B------:R-:W3:Y:S03]  /*2010*/  LDL R14, [R1+0x4] ;  /* 0x00000400010e7983 */ /* 0x000ee60000100800 */
[----:B------:R-:W-:Y:S01]  /*2020*/  R2UR UR9, R12 ;  /* 0x000000000c0972ca */ /* 0x000fe200000e0000 */
[C---:B------:R-:W-:Y:S01]  /*2030*/  IMAD R11, R0.reuse, 0x300, R11 ;  /* 0x00000300000b7824 */ /* 0x040fe200078e020b */
[----:B------:R-:W4:Y:S01]  /*2040*/  LDL R13, [R1] ;  /* 0x00000000010d7983 */ /* 0x000f220000100800 */
[----:B------:R-:W-:Y:S01]  /*2050*/  WARPGROUP.ARRIVE ;  /* 0x00000000000079c5 */ /* 0x000fe20000000000 */
[----:B------:R-:W-:Y:S01]  /*2060*/  UMOV UR7, 0x40000040 ;  /* 0x4000004000077882 */ /* 0x000fe20000000000 */
[----:B------:R-:W-:Y:S01]  /*2070*/  UMOV UR5, 0x40000040 ;  /* 0x4000004000057882 */ /* 0x000fe20000000000 */
[----:B------:R-:W-:Y:S01]  /*2080*/  R2UR UR8, R11 ;  /* 0x000000000b0872ca */ /* 0x000fe200000e0000 */
[----:B------:R-:W-:-:S04]  /*2090*/  IMAD R18, R0, 0x80, R237 ;  /* 0x0000008000127824 */ /* 0x000fc800078e02ed */
[----:B------:R-:W-:Y:S02]  /*20a0*/  IMAD R19, R3, 0x2, R18 ;  /* 0x0000000203137824 */ /* 0x000fe400078e0212 */
[----:B------:R-:W-:Y:S01]  /*20b0*/  USHF.R.U32.HI UR4, URZ, 0x4, UR9 ;  /* 0x000000043f047899 */ /* 0x000fe20008011609 */
[----:B------:R-:W-:-:S03]  /*20c0*/  VIADD R18, R16, 0x1a000 ;  /* 0x0001a00010127836 */ /* 0x000fc60000000000 */
        /* <DEDUP_REMOVED lines=23> */
[C---:B---3--:R-:W-:Y:S02]  /*2240*/  IMAD R12, R0.reuse, 0x80, R14 ;  /* 0x00000080000c7824 */ /* 0x048fe400078e020e */
[----:B----4-:R-:W-:-:S03]  /*2250*/  IMAD R14, R0, 0x80, R13 ;  /* 0x00000080000e7824 */ /* 0x010fc600078e020d */
[C---:B------:R-:W-:Y:S01]  /*2260*/  LEA R11, R3.reuse, R12, 0x1 ;  /* 0x0000000c030b7211 */ /* 0x040fe200078e08ff */
[----:B------:R-:W-:-:S04]  /*2270*/  IMAD R13, R3, 0x2, R14 ;  /* 0x00000002030d7824 */ /* 0x000fc800078e020e */
[--C-:B------:R-:W-:Y:S02]  /*2280*/  IMAD R17, R11, 0x4, R16.reuse ;  /* 0x000000040b117824 */ /* 0x100fe400078e0210 */
[----:B------:R-:W-:Y:S01]  /*2290*/  IMAD R14, R19, 0x4, R16 ;  /* 0x00000004130e7824 */ /* 0x000fe200078e0210 */
[----:B------:R-:W-:Y:S01]  /*22a0*/  LEA R15, R13, R16, 0x2 ;  /* 0x000000100d0f7211 */ /* 0x000fe200078e10ff */
[--C-:B------:R-:W-:Y:S01]  /*22b0*/  IMAD R190, R11, 0x4, R18.reuse ;  /* 0x000000040bbe7824 */ /* 0x100fe200078e0212 */
[----:B------:R-:W-:Y:S01]  /*22c0*/  LEA R12, R13, R18, 0x2 ;  /* 0x000000120d0c7211 */ /* 0x000fe200078e10ff */
        /* <DEDUP_REMOVED lines=10> */
.L_x_3044:
[----:B------:R1:W1:Y:S01]  /*2370*/  SYNCS.PHASECHK.TRANS64.TRYWAIT P1, [R8+URZ+0x26830], R21 ;  /* 0x02683015080075a7 */ /* 0x000262000802017f */
[----:B------:R-:W-:Y:S05]  /*2380*/  @!P0 BRA `(.L_x_3045) ;  /* 0x0000000000048947 */ /* 0x000fea0003800000 */
[----:B------:R-:W-:Y:S01]  /*2390*/  BPT.TRAP 0x1 ;  /* 0x000000040000795c */ /* 0x000fe20000300000 */
.L_x_3045:
[----:B------:R-:W-:-:S05]  /*23a0*/  VIADD R13, R16, 0x14000 ;  /* 0x00014000100d7836 */ /* 0x000fca0000000000 */
[----:B------:R-:W-:-:S04]  /*23b0*/  SHF.R.U32.HI R13, RZ, 0x4, R13 ;  /* 0x00000004ff0d7819 */ /* 0x000fc8000001160d */
[----:B------:R-:W-:-:S04]  /*23c0*/  LOP3.LUT R13, R13, 0x3fff, RZ, 0xc0, !PT ;  /* 0x00003fff0d0d7812 */ /* 0x000fc800078ec0ff */
[----:B------:R-:W-:Y:S01]  /*23d0*/  LOP3.LUT R19, R13, 0x10000, RZ, 0xfc, !PT ;  /* 0x000100000d137812 */ /* 0x000fe200078efcff */
[----:B-1----:R-:W-:Y:S06]  /*23e0*/  @P1 BRA `(.L_x_3046) ;  /* 0x0000000000081947 */ /* 0x002fec0003800000 */
[----:B------:R-:W1:Y:S02]  /*23f0*/  SYNCS.PHASECHK.TRANS64.TRYWAIT P1, [R8+URZ+0x26830], R21 ;  /* 0x02683015080075a7 */ /* 0x000e64000802017f */
[----:B-1----:R-:W-:Y:S05]  /*2400*/  @!P1 BRA `(.L_x_3047) ;  /* 0x000000d800109947 */ /* 0x002fea0003800000 */
.L_x_3046:
        /* <DEDUP_REMOVED lines=16> */
[----:B------:R-:W-:-:S02]  /*2510*/  IMAD.MOV.U32 R92, RZ, RZ, -0x2 ;  /* 0xfffffffeff5c7424 */ /* 0x000fc400078e00ff */
[----:B------:R-:W-:Y:S01]  /*2520*/  FMUL.FTZ R192, R72, UR10 ;  /* 0x0000000a48c07c20 */ /* 0x000fe20008410000 */
[----:B------:R-:W-:Y:S01]  /*2530*/  FMUL.FTZ R18, R73, UR10 ;  /* 0x0000000a49127c20 */ /* 0x000fe20008410000 */
        /* <DEDUP_REMOVED lines=23> */
[----:B--2---:R-:W-:Y:S01]  /*26b0*/  FMUL.FTZ R21, R76, UR10 ;  /* 0x0000000a4c157c20 */ /* 0x004fe20008410000 */
[----:B------:R-:W-:Y:S01]  /*26c0*/  FMUL.FTZ R76, R83, UR10 ;  /* 0x0000000a534c7c20 */ /* 0x000fe20008410000 */
[----:B------:R-:W-:Y:S01]  /*26d0*/  FMUL.FTZ R191, R113, UR10 ;  /* 0x0000000a71bf7c20 */ /* 0x000fe20008410000 */
[----:B------:R-:W-:Y:S01]  /*26e0*/  FMUL.FTZ R80, R87, UR10 ;  /* 0x0000000a57507c20 */ /* 0x000fe20008410000 */
[----:B------:R-:W-:Y:S01]  /*26f0*/  FMUL.FTZ R83, R90, UR10 ;  /* 0x0000000a5a537c20 */ /* 0x000fe20008410000 */
[----:B------:R-:W-:Y:S01]  /*2700*/  FMUL.FTZ R87, R94, UR10 ;  /* 0x0000000a5e577c20 */ /* 0x000fe20008410000 */
[----:B------:R-:W2:Y:S01]  /*2710*/  MUFU.TANH R73, R73 ;  /* 0x0000004900497308 */ /* 0x000ea20000002400 */
[----:B------:R-:W-:Y:S01]  /*2720*/  FMUL.FTZ R90, R97, UR10 ;  /* 0x0000000a615a7c20 */ /* 0x000fe20008410000 */
[----:B------:R-:W-:Y:S01]  /*2730*/  FMUL.FTZ R81, R88, UR10 ;  /* 0x0000000a58517c20 */ /* 0x000fe20008410000 */
[----:B------:R-:W-:Y:S01]  /*2740*/  FMUL.FTZ R189, R104, UR10 ;  /* 0x0000000a68bd7c20 */ /* 0x000fe20008410000 */
[----:B------:R-:W-:Y:S01]  /*2750*/  FMUL.FTZ R88, R95, UR10 ;  /* 0x0000000a5f587c20 */ /* 0x000fe20008410000 */
[----:B---3--:R-:W3:Y:S01]  /*2760*/  SHFL.IDX PT, R104, R17, R6, 0x1f ;  /* 0x00001f0611687589 */ /* 0x008ee200000e0000 */
        /* <DEDUP_REMOVED lines=10> */
[----:B------:R-:W3:Y:S01]  /*2810*/  MUFU.TANH R77, R77 ;  /* 0x0000004d004d7308 */ /* 0x000ee20000002400 */
[----:B------:R-:W-:Y:S01]  /*2820*/  FMUL.FTZ R107, R107, UR10 ;  /* 0x0000000a6b6b7c20 */ /* 0x000fe20008410000 */
[----:B------:R-:W-:Y:S01]  /*2830*/  FMUL.FTZ R112, R112, UR10 ;  /* 0x0000000a70707c20 */ /* 0x000fe20008410000 */
[----:B------:R-:W-:Y:S01]  /*2840*/  FMUL.FTZ R110, R110, UR10 ;  /* 0x0000000a6e6e7c20 */ /* 0x000fe20008410000 */
[----:B------:R-:W-:Y:S01]  /*2850*/  FMUL.FTZ R111, R111, UR10 ;  /* 0x0000000a6f6f7c20 */ /* 0x000fe20008410000 */
[----:B------:R-:W-:Y:S01]  /*2860*/  FMUL.FTZ R114, R114, UR10 ;  /* 0x0000000a72727c20 */ /* 0x000fe20008410000 */
[----:B------:R-:W-:Y:S01]  /*2870*/  FMUL.FTZ R194, R117, UR10 ;  /* 0x0000000a75c27c20 */ /* 0x000fe20008410000 */
[----:B------:R-:W-:Y:S01]  /*2880*/  VIADD R117, R6, 0x8 ;  /* 0x0000000806757836 */ /* 0x000fe20000000000 */
[----:B------:R-:W3:Y:S01]  /*2890*/  MUFU.TANH R82, R82 ;  /* 0x0000005200527308 */ /* 0x000ee20000002400 */
[----:B------:R-:W-:Y:S01]  /*28a0*/  FMUL.FTZ R201, R119, UR10 ;  /* 0x0000000a77c97c20 */ /* 0x000fe20008410000 */
[----:B------:R-:W-:Y:S01]  /*28b0*/  FMUL.FTZ R196, R118, UR10 ;  /* 0x0000000a76c47c20 */ /* 0x000fe20008410000 */
[----:B------:R-:W-:Y:S01]  /*28c0*/  IADD3 R118, R6, 0xc, RZ ;  /* 0x0000000c06767810 */ /* 0x000fe20007ffe0ff */
[----:B------:R-:W3:Y:S01]  /*28d0*/  SHFL.IDX PT, R228, R17, R117, 0x1f ;  /* 0x00001f7511e47589 */ /* 0x000ee200000e0000 */
[----:B------:R-:W-:-:S03]  /*28e0*/  FMUL.FTZ R115, R115, UR10 ;  /* 0x0000000a73737c20 */ /* 0x000fc60008410000 */
[----:B------:R-:W3:Y:S01]  /*28f0*/  MUFU.TANH R85, R85 ;  /* 0x0000005500557308 */ /* 0x000ee20000002400 */
[----:B------:R-:W3:Y:S07]  /*2900*/  SHFL.IDX PT, R225, R17, R118, 0x1f ;  /* 0x00001f7611e17589 */ /* 0x000eee00000e0000 */
[----:B------:R-:W3:Y:S08]  /*2910*/  MUFU.TANH R86, R86 ;  /* 0x0000005600567308 */ /* 0x000ef00000002400 */
[----:B------:R-:W3:Y:S08]  /*2920*/  MUFU.TANH R185, R185 ;  /* 0x000000b900b97308 */ /* 0x000ef00000002400 */
[----:B------:R-:W-:Y:S08]  /*2930*/  MUFU.TANH R19, R19 ;  /* 0x0000001300137308 */ /* 0x000ff00000002400 */
[----:B------:R-:W3:Y:S08]  /*2940*/  MUFU.TANH R186, R186 ;  /* 0x000000ba00ba7308 */ /* 0x000ef00000002400 */
[----:B------:R-:W3:Y:S01]  /*2950*/  MUFU.TANH R20, R20 ;  /* 0x0000001400147308 */ /* 0x000ee20000002400 */
[----:B------:R-:W-:-:S02]  /*2960*/  WARPGROUP.DEPBAR.LE gsb0, 0x0 ;  /* 0x00008000000079c5 */ /* 0x000fc40000010000 */
[----:B------:R-:W-:-:S05]  /*2970*/  WARPGROUP.ARRIVE ;  /* 0x00000000000079c5 */ /* 0x000fca0000000000 */
[----:B------:R-:W3:Y:S01]  /*2980*/  MUFU.TANH R23, R23 ;  /* 0x0000001700177308 */ /* 0x000ee20000002400 */
[----:B------:R-:W-:Y:S01]  /*2990*/  HGMMA.64x96x16.F32.BF16 R24, gdesc[UR4], R24, gsb0 ;  /* 0x01600000041879f0 */ /* 0x000fe20008001818 */
[----:B------:R-:W-:Y:S02]  /*29a0*/  UIADD3 UR6, UR8, 0x4, URZ ;  /* 0x0000000408067890 */ /* 0x000fe4000fffe03f */
[----:B------:R-:W-:-:S04]  /*29b0*/  UIADD3 UR4, UR9, 0x4, URZ ;  /* 0x0000000409047890 */ /* 0x000fc8000fffe03f */
[----:B------:R-:W3:Y:S01]  /*29c0*/  MUFU.TANH R72, R72 ;  /* 0x0000004800487308 */ /* 0x000ee20000002400 */
[----:B------:R-:W-:Y:S01]  /*29d0*/  UMOV UR7, 0x40000040 ;  /* 0x4000004000077882 */ /* 0x000fe20000000000 */
[----:B------:R-:W-:-:S06]  /*29e0*/  UMOV UR5, 0x40000040 ;  /* 0x4000004000057882 */ /* 0x000fcc0000000000 */
[----:B------:R-:W3:Y:S08]  /*29f0*/  MUFU.TANH R75, R75 ;  /* 0x0000004b004b7308 */ /* 0x000ef00000002400 */
        /* <DEDUP_REMOVED lines=10> */
[----:B------:R-:W-:Y:S01]  /*2aa0*/  MUFU.TANH R88, R88 ;  /* 0x0000005800587308 */ /* 0x000fe20000002400 */
[----:B------:R-:W-:-:S02]  /*2ab0*/  WARPGROUP.DEPBAR.LE gsb0, 0x0 ;  /* 0x00008000000079c5 */ /* 0x000fc40000010000 */
[----:B------:R-:W-:-:S05]  /*2ac0*/  WARPGROUP.ARRIVE ;  /* 0x00000000000079c5 */ /* 0x000fca0000000000 */
[----:B------:R-:W3:Y:S01]  /*2ad0*/  MUFU.TANH R89, R89 ;  /* 0x0000005900597308 */ /* 0x000ee20000002400 */
[----:B------:R-:W-:Y:S01]  /*2ae0*/  HGMMA.64x96x16.F32.BF16 R24, gdesc[UR4], R24, gsb0 ;  /* 0x01600000041879f0 */ /* 0x000fe20008001818 */
[----:B------:R-:W-:Y:S02]  /*2af0*/  UIMAD UR4, UR45, -0x60, UR43 ;  /* 0xffffffa02d0478a4 */ /* 0x000fe4000f8e022b */
[----:B------:R-:W-:Y:S01]  /*2b00*/  UIADD3 UR6, UR8, 0x6, URZ ;  /* 0x0000000608067890 */ /* 0x000fe2000fffe03f */
[----:B------:R-:W-:Y:S01]  /*2b10*/  UMOV UR7, 0x40000040 ;  /* 0x4000004000077882 */ /* 0x000fe20000000000 */
[----:B------:R-:W-:Y:S02]  /*2b20*/  UMOV UR5, 0x40000040 ;  /* 0x4000004000057882 */ /* 0x000fe40000000000 */
[----:B------:R-:W-:Y:S01]  /*2b30*/  IMAD R92, R3, R92, UR4 ;  /* 0x00000004035c7e24 */ /* 0x000fe2000f8e025c */
[----:B------:R-:W-:Y:S01]  /*2b40*/  UIADD3 UR4, UR9, 0x6, URZ ;  /* 0x0000000609047890 */ /* 0x000fe2000fffe03f */
[----:B------:R-:W3:Y:S03]  /*2b50*/  MUFU.TANH R91, R91 ;  /* 0x0000005b005b7308 */ /* 0x000ee60000002400 */
[----:B------:R-:W-:-:S04]  /*2b60*/  IADD3 R92, -R7, R92, RZ ;  /* 0x0000005c075c7210 */ /* 0x000fc80007ffe1ff */
[C---:B------:R-:W-:Y:S01]  /*2b70*/  SEL R103, R92.reuse, 0x60, P2 ;  /* 0x000000605c677807 */ /* 0x040fe20001000000 */
[----:B------:R-:W-:Y:S01]  /*2b80*/  VIADD R97, R92, 0x8 ;  /* 0x000000085c617836 */ /* 0x000fe20000000000 */
[----:B------:R-:W3:Y:S02]  /*2b90*/  MUFU.TANH R90, R90 ;  /* 0x0000005a005a7308 */ /* 0x000ee40000002400 */
[C---:B------:R-:W-:Y:S02]  /*2ba0*/  ISETP.GT.AND P6, PT, R103.reuse, RZ, PT ;  /* 0x000000ff6700720c */ /* 0x040fe40003fc4270 */
[C---:B------:R-:W-:Y:S02]  /*2bb0*/  ISETP.GT.AND P5, PT, R103.reuse, 0x1, PT ;  /* 0x000000016700780c */ /* 0x040fe40003fa4270 */
[C---:B------:R-:W-:Y:S02]  /*2bc0*/  ISETP.GT.AND P4, PT, R103.reuse, 0x10, PT ;  /* 0x000000106700780c */ /* 0x040fe40003f84270 */
[----:B-1----:R-:W-:Y:S01]  /*2bd0*/  FSEL R113, R192, -INF , !P6 ;  /* 0xff800000c0717808 */ /* 0x002fe20007000000 */
[----:B------:R-:W1:Y:S01]  /*2be0*/  MUFU.TANH R184, R184 ;  /* 0x000000b800b87308 */ /* 0x000e620000002400 */
[----:B-----5:R-:W-:Y:S01]  /*2bf0*/  FSEL R197, R18, -INF , !P5 ;  /* 0xff80000012c57808 */ /* 0x020fe20006800000 */
[----:B------:R-:W-:Y:S01]  /*2c00*/  FFMA.FTZ R192, -R192, R192, 1 ;  /* 0x3f800000c0c07423 */ /* 0x000fe200000101c0 */
[----:B------:R-:W-:-:S02]  /*2c10*/  ISETP.GT.AND P6, PT, R103, 0x11, PT ;  /* 0x000000116700780c */ /* 0x000fc40003fc4270 */
[----:B------:R-:W-:Y:S02]  /*2c20*/  ISETP.GT.AND P5, PT, R103, 0x18, PT ;  /* 0x000000186700780c */ /* 0x000fe40003fa4270 */
[----:B--2---:R-:W-:Y:S01]  /*2c30*/  FSEL R94, R73, -INF , !P4 ;  /* 0xff800000495e7808 */ /* 0x004fe20006000000 */
[----:B------:R-:W2:Y:S01]  /*2c40*/  MUFU.TANH R187, R187 ;  /* 0x000000bb00bb7308 */ /* 0x000ea20000002400 */
[----:B------:R-:W-:Y:S02]  /*2c50*/  ISETP.GT.AND P4, PT, R103, 0x21, PT ;  /* 0x000000216700780c */ /* 0x000fe40003f84270 */
[----:B----4-:R-:W-:Y:S02]  /*2c60*/  FSEL R93, R74, -INF , !P6 ;  /* 0xff8000004a5d7808 */ /* 0x010fe40007000000 */
[----:B---3--:R-:W-:Y:S02]  /*2c70*/  FSEL R95, R77, -INF , !P5 ;  /* 0xff8000004d5f7808 */ /* 0x008fe40006800000 */
[C---:B------:R-:W-:Y:S01]  /*2c80*/  ISETP.GT.AND P6, PT, R103.reuse, 0x28, PT ;  /* 0x000000286700780c */ /* 0x040fe20003fc4270 */
[----:B------:R-:W3:Y:S01]  /*2c90*/  MUFU.TANH R188, R188 ;  /* 0x000000bc00bc7308 */ /* 0x000ee20000002400 */
[----:B------:R-:W-:-:S02]  /*2ca0*/  ISETP.GT.AND P5, PT, R103, 0x29, PT ;  /* 0x000000296700780c */ /* 0x000fc40003fa4270 */
[----:B------:R-:W-:Y:S02]  /*2cb0*/  FSEL R98, R82, -INF , !P4 ;  /* 0xff80000052627808 */ /* 0x000fe40006000000 */
[----:B------:R-:W-:Y:S02]  /*2cc0*/  SEL R193, R97, 0x60, P1 ;  /* 0x0000006061c17807 */ /* 0x000fe40000800000 */
[----:B------:R-:W-:Y:S01]  /*2cd0*/  ISETP.GT.AND P4, PT, R103, 0x38, PT ;  /* 0x000000386700780c */ /* 0x000fe20003f84270 */
[----:B------:R-:W4:Y:S01]  /*2ce0*/  MUFU.TANH R189, R189 ;  /* 0x000000bd00bd7308 */ /* 0x000f220000002400 */
[----:B------:R-:W-:Y:S02]  /*2cf0*/  FSEL R96, R85, -INF , !P6 ;  /* 0xff80000055607808 */ /* 0x000fe40007000000 */
[----:B------:R-:W-:Y:S02]  /*2d00*/  FSEL R97, R86, -INF , !P5 ;  /* 0xff80000056617808 */ /* 0x000fe40006800000 */
[----:B------:R-:W-:-:S02]  /*2d10*/  ISETP.GT.AND P6, PT, R103, 0x39, PT ;  /* 0x000000396700780c */ /* 0x000fc40003fc4270 */
[----:B------:R-:W-:Y:S01]  /*2d20*/  ISETP.GT.AND P5, PT, R193, RZ, PT ;  /* 0x000000ffc100720c */ /* 0x000fe20003fa4270 */
[----:B------:R-:W5:Y:S01]  /*2d30*/  MUFU.TANH R105, R105 ;  /* 0x0000006900697308 */ /* 0x000f620000002400 */
[----:B------:R-:W-:Y:S02]  /*2d40*/  FSEL R100, R185, -INF , !P4 ;  /* 0xff800000b9647808 */ /* 0x000fe40006000000 */
[----:B------:R-:W-:Y:S02]  /*2d50*/  ISETP.GT.AND P4, PT, R193, 0x1, PT ;  /* 0x00000001c100780c */ /* 0x000fe40003f84270 */
[----:B------:R-:W-:Y:S02]  /*2d60*/  FSEL R222, R186, -INF , !P6 ;  /* 0xff800000bade7808 */ /* 0x000fe40007000000 */
[----:B------:R-:W-:Y:S01]  /*2d70*/  FSEL R226, R19, -INF , !P5 ;  /* 0xff80000013e27808 */ /* 0x000fe20006800000 */
[----:B------:R-:W5:Y:S01]  /*2d80*/  MUFU.TANH R108, R108 ;  /* 0x0000006c006c7308 */ /* 0x000f620000002400 */
[----:B------:R-:W-:Y:S01]  /*2d90*/  ISETP.GT.AND P6, PT, R193, 0x8, PT ;  /* 0x00000008c100780c */ /* 0x000fe20003fc4270 */
[----:B------:R-:W-:Y:S01]  /*2da0*/  FFMA.FTZ R19, -R19, R19, 1 ;  /* 0x3f80000013137423 */ /* 0x000fe20000010113 */
[----:B------:R-:W-:-:S02]  /*2db0*/  ISETP.GT.AND P5, PT, R193, 0x9, PT ;  /* 0x00000009c100780c */ /* 0x000fc40003fa4270 */
[----:B------:R-:W-:Y:S02]  /*2dc0*/  FSEL R224, R20, -INF , !P4 ;  /* 0xff80000014e07808 */ /* 0x000fe40006000000 */
[----:B------:R-:W-:Y:S01]  /*2dd0*/  ISETP.GT.AND P4, PT, R193, 0x10, PT ;  /* 0x00000010c100780c */ /* 0x000fe20003f84270 */
[----:B------:R-:W5:Y:S01]  /*2de0*/  MUFU.TANH R109, R109 ;  /* 0x0000006d006d7308 */ /* 0x000f620000002400 */
[----:B------:R-:W-:Y:S02]  /*2df0*/  FSEL R219, R23, -INF , !P6 ;  /* 0xff80000017db7808 */ /* 0x000fe40007000000 */
[----:B------:R-:W-:Y:S02]  /*2e00*/  FSEL R221, R72, -INF , !P5 ;  /* 0xff80000048dd7808 */ /* 0x000fe40006800000 */
[----:B------:R-:W-:Y:S02]  /*2e10*/  ISETP.GT.AND P3, PT, R103, 0x8, PT ;  /* 0x000000086700780c */ /* 0x000fe40003f64270 */
[C---:B------:R-:W-:Y:S01]  /*2e20*/  ISETP.GT.AND P6, PT, R193.reuse, 0x11, PT ;  /* 0x00000011c100780c */ /* 0x040fe20003fc4270 */
[----:B------:R-:W-:Y:S01]  /*2e30*/  MUFU.TANH R106, R106 ;  /* 0x0000006a006a7308 */ /* 0x000fe20000002400 */
[----:B------:R-:W-:-:S02]  /*2e40*/  ISETP.GT.AND P5, PT, R193, 0x18, PT ;  /* 0x00000018c100780c */ /* 0x000fc40003fa4270 */
[----:B------:R-:W-:Y:S02]  /*2e50*/  FSEL R209, R75, -INF , !P4 ;  /* 0xff8000004bd17808 */ /* 0x000fe40006000000 */
[----:B------:R-:W-:Y:S02]  /*2e60*/  ISETP.GT.AND P2, PT, R103, 0x9, PT ;  /* 0x000000096700780c */ /* 0x000fe40003f44270 */
[----:B------:R-:W-:Y:S01]  /*2e70*/  ISETP.GT.AND P4, PT, R193, 0x19, PT ;  /* 0x00000019c100780c */ /* 0x000fe20003f84270 */
[----:B------:R-:W-:Y:S01]  /*2e80*/  MUFU.TANH R107, R107 ;  /* 0x0000006b006b7308 */ /* 0x000fe20000002400 */
[----:B------:R-:W-:Y:S02]  /*2e90*/  FSEL R198, R21, -INF , !P3 ;  /* 0xff80000015c67808 */ /* 0x000fe40005800000 */
[----:B------:R-:W-:Y:S02]  /*2ea0*/  FSEL R208, R76, -INF , !P6 ;  /* 0xff8000004cd07808 */ /* 0x000fe40007000000 */
[----:B------:R-:W-:-:S02]  /*2eb0*/  FSEL R205, R79, -INF , !P5 ;  /* 0xff8000004fcd7808 */ /* 0x000fc40006800000 */
[----:B------:R-:W-:Y:S01]  /*2ec0*/  ISETP.GT.AND P3, PT, R103, 0x19, PT ;  /* 0x000000196700780c */ /* 0x000fe20003f64270 */
[----:B------:R-:W5:Y:S01]  /*2ed0*/  MUFU.TANH R112, R112 ;  /* 0x0000007000707308 */ /* 0x000f620000002400 */
[C---:B------:R-:W-:Y:S01]  /*2ee0*/  ISETP.GT.AND P6, PT, R193.reuse, 0x20, PT ;  /* 0x00000020c100780c */ /* 0x040fe20003fc4270 */
[----:B------:R-:W-:Y:S02]  /*2ef0*/  WARPGROUP.DEPBAR.LE gsb0, 0x0 ;  /* 0x00008000000079c5 */ /* 0x000fe40000010000 */
[----:B------:R-:W1:Y:S01]  /*2f00*/  LDS R190, [R190+0x380] ;  /* 0x00038000bebe7984 */ /* 0x000e620000000800 */
[----:B------:R-:W-:Y:S01]  /*2f10*/  WARPGROUP.ARRIVE ;  /* 0x00000000000079c5 */ /* 0x000fe20000000000 */
[----:B------:R-:W-:Y:S02]  /*2f20*/  ISETP.GT.AND P5, PT, R193, 0x21, PT ;  /* 0x00000021c100780c */ /* 0x000fe40003fa4270 */
[----:B------:R-:W5:Y:S01]  /*2f30*/  MUFU.TANH R110, R110 ;  /* 0x0000006e006e7308 */ /* 0x000f620000002400 */
[----:B------:R-:W-:-:S02]  /*2f40*/  FSEL R200, R22, -INF , !P2 ;  /* 0xff80000016c87808 */ /* 0x000fc40005000000 */
[----:B------:R-:W-:Y:S01]  /*2f50*/  FSEL R207, R80, -INF , !P4 ;  /* 0xff80000050cf7808 */ /* 0x000fe20006000000 */
[----:B------:R-:W-:Y:S01]  /*2f60*/  HGMMA.64x96x16.F32.BF16 R24, gdesc[UR4], R24, gsb0 ;  /* 0x01600000041879f0 */ /* 0x000fe20008001818 */
[----:B------:R-:W-:Y:S01]  /*2f70*/  ULDC UR4, c[0x0][0x744] ;  /* 0x0001d10000047ab9 */ /* 0x000fe20000000800 */
[----:B------:R-:W-:Y:S01]  /*2f80*/  ISETP.GT.AND P2, PT, R103, 0x20, PT ;  /* 0x000000206700780c */ /* 0x000fe20003f44270 */
[----:B------:R-:W-:Y:S01]  /*2f90*/  FFMA.FTZ R113, R113, UR4, -R104 ;  /* 0x0000000471717c23 */ /* 0x000fe20008010868 */
[----:B------:R-:W-:Y:S01]  /*2fa0*/  ISETP.GT.AND P4, PT, R193, 0x28, PT ;  /* 0x00000028c100780c */ /* 0x000fe20003f84270 */
[----:B------:R-:W5:Y:S01]  /*2fb0*/  MUFU.TANH R111, R111 ;  /* 0x0000006f006f7308 */ /* 0x000f620000002400 */
[----:B------:R-:W-:Y:S01]  /*2fc0*/  FSEL R92, R78, -INF , !P3 ;  /* 0xff8000004e5c7808 */ /* 0x000fe20005800000 */
[----:B------:R-:W-:Y:S01]  /*2fd0*/  FFMA.FTZ R198, R198, UR4, -R228 ;  /* 0x00000004c6c67c23 */ /* 0x000fe200080108e4 */
[----:B------:R-:W-:Y:S01]  /*2fe0*/  FSEL R223, R83, -INF , !P6 ;  /* 0xff80000053df7808 */ /* 0x000fe20007000000 */
[----:B------:R-:W-:Y:S01]  /*2ff0*/  FFMA.FTZ R104, R226, UR4, -R104 ;  /* 0x00000004e2687c23 */ /* 0x000fe20008010868 */
[----:B------:R-:W-:Y:S01]  /*3000*/  FSEL R202, R84, -INF , !P5 ;  /* 0xff80000054ca7808 */ /* 0x000fe20006800000 */
[----:B------:R-:W-:Y:S01]  /*3010*/  FFMA.FTZ R221, R221, UR4, -R225 ;  /* 0x00000004dddd7c23 */ /* 0x000fe200080108e1 */
[----:B------:R-:W-:Y:S01]  /*3020*/  ISETP.GT.AND P3, PT, R103, 0x30, PT ;  /* 0x000000306700780c */ /* 0x000fe20003f64270 */
[----:B------:R-:W-:Y:S01]  /*3030*/  MUFU.EX2 R113, R113 ;  /* 0x0000007100717308 */ /* 0x000fe20000000800 */
[----:B------:R-:W-:Y:S01]  /*3040*/  ISETP.GT.AND P6, PT, R193, 0x29, PT ;  /* 0x00000029c100780c */ /* 0x000fe20003fc4270 */
[----:B------:R-:W-:Y:S01]  /*3050*/  FFMA.FTZ R219, R219, UR4, -R228 ;  /* 0x00000004dbdb7c23 */ /* 0x000fe200080108e4 */
[----:B------:R-:W-:Y:S01]  /*3060*/  ISETP.GT.AND P5, PT, R193, 0x30, PT ;  /* 0x00000030c100780c */ /* 0x000fe20003fa4270 */
[----:B------:R-:W2:Y:S01]  /*3070*/  SHFL.IDX PT, R228, R15, R117, 0x1f ;  /* 0x00001f750fe47589 */ /* 0x000ea200000e0000 */
[----:B------:R-:W-:-:S02]  /*3080*/  FSEL R206, R81, -INF , !P2 ;  /* 0xff80000051ce7808 */ /* 0x000fc40005000000 */
[----:B------:R-:W-:Y:S01]  /*3090*/  FSEL R204, R87, -INF , !P4 ;  /* 0xff80000057cc7808 */ /* 0x000fe20006000000 */
[----:B------:R-:W5:Y:S01]  /*30a0*/  MUFU.TANH R114, R114 ;  /* 0x0000007200727308 */ /* 0x000f620000002400 */
[----:B------:R-:W-:Y:S02]  /*30b0*/  ISETP.GT.AND P2, PT, R103, 0x31, PT ;  /* 0x000000316700780c */ /* 0x000fe40003f44270 */
[----:B------:R-:W-:Y:S02]  /*30c0*/  ISETP.GT.AND P4, PT, R193, 0x31, PT ;  /* 0x00000031c100780c */ /* 0x000fe40003f84270 */
[----:B------:R-:W-:Y:S02]  /*30d0*/  FSEL R230, R89, -INF , !P3 ;  /* 0xff80000059e67808 */ /* 0x000fe40005800000 */
[----:B------:R-:W-:Y:S01]  /*30e0*/  FSEL R203, R88, -INF , !P6 ;  /* 0xff80000058cb7808 */ /* 0x000fe20007000000 */
[----:B------:R-:W-:Y:S01]  /*30f0*/  MUFU.TANH R191, R191 ;  /* 0x000000bf00bf7308 */ /* 0x000fe20000002400 */
[----:B------:R-:W-:-:S02]  /*3100*/  FSEL R218, R91, -INF , !P5 ;  /* 0xff8000005bda7808 */ /* 0x000fc40006800000 */
[C---:B------:R-:W-:Y:S01]  /*3110*/  ISETP.GT.AND P1, PT, R103.reuse, 0x40, PT ;  /* 0x000000406700780c */ /* 0x040fe20003f24270 */
[----:B-1----:R-:W1:Y:S01]  /*3120*/  SHFL.IDX PT, R195, R190, R6, 0x1f ;  /* 0x00001f06bec37589 */ /* 0x002e6200000e0000 */
[----:B------:R-:W-:Y:S02]  /*3130*/  ISETP.GT.AND P3, PT, R103, 0x41, PT ;  /* 0x000000416700780c */ /* 0x000fe40003f64270 */
[C---:B------:R-:W-:Y:S01]  /*3140*/  ISETP.GT.AND P6, PT, R193.reuse, 0x38, PT ;  /* 0x00000038c100780c */ /* 0x040fe20003fc4270 */
[----:B------:R-:W-:Y:S01]  /*3150*/  MUFU.TANH R115, R115 ;  /* 0x0000007300737308 */ /* 0x000fe20000002400 */
[----:B------:R-:W-:Y:S01]  /*3160*/  ISETP.GT.AND P5, PT, R193, 0x39, PT ;  /* 0x00000039c100780c */ /* 0x000fe20003fa4270 */
[----:B------:R-:W-:Y:S01]  /*3170*/  SHFL.IDX PT, R232, R190, R118, 0x1f ;  /* 0x00001f76bee87589 */ /* 0x000fe200000e0000 */
[----:B------:R-:W-:Y:S01]  /*3180*/  FSEL R99, R90, -INF , !P2 ;  /* 0xff8000005a637808 */ /* 0x000fe20005000000 */
[----:B--2---:R-:W-:Y:S01]  /*3190*/  FFMA.FTZ R204, R204, UR4, -R228 ;  /* 0x00000004cccc7c23 */ /* 0x004fe200080108e4 */
[----:B------:R-:W-:-:S02]  /*31a0*/  FSEL R217, R184, -INF , !P4 ;  /* 0xff800000b8d97808 */ /* 0x000fc40006000000 */
[C---:B------:R-:W-:Y:S01]  /*31b0*/  ISETP.GT.AND P2, PT, R103.reuse, 0x48, PT ;  /* 0x000000486700780c */ /* 0x040fe20003f44270 */
[----:B------:R-:W-:Y:S01]  /*31c0*/  MUFU.TANH R194, R194 ;  /* 0x000000c200c27308 */ /* 0x000fe20000002400 */
[----:B------:R-:W-:Y:S02]  /*31d0*/  ISETP.GT.AND P4, PT, R103, 0x49, PT ;  /* 0x000000496700780c */ /* 0x000fe40003f84270 */
[----:B------:R-:W-:Y:S02]  /*31e0*/  FSEL R213, R187, -INF , !P6 ;  /* 0xff800000bbd57808 */ /* 0x000fe40007000000 */
[----:B---3--:R-:W-:Y:S02]  /*31f0*/  FSEL R210, R188, -INF , !P5 ;  /* 0xff800000bcd27808 */ /* 0x008fe40006800000 */
[----:B----4-:R-:W-:Y:S01]  /*3200*/  FSEL R101, R189, -INF , !P1 ;  /* 0xff800000bd657808 */ /* 0x010fe20004800000 */
[----:B------:R-:W-:Y:S01]  /*3210*/  MUFU.TANH R196, R196 ;  /* 0x000000c400c47308 */ /* 0x000fe20000002400 */
[----:B-----5:R-:W-:-:S02]  /*3220*/  FSEL R102, R105, -INF , !P3 ;  /* 0xff80000069667808 */ /* 0x020fc40005800000 */
[C---:B------:R-:W-:Y:S02]  /*3230*/  ISETP.GT.AND P6, PT, R103.reuse, 0x50, PT ;  /* 0x000000506700780c */ /* 0x040fe40003fc4270 */
[C---:B------:R-:W-:Y:S02]  /*3240*/  ISETP.GT.AND P5, PT, R103.reuse, 0x51, PT ;  /* 0x000000516700780c */ /* 0x040fe40003fa4270 */
[C---:B------:R-:W-:Y:S01]  /*3250*/  ISETP.GT.AND P1, PT, R103.reuse, 0x58, PT ;  /* 0x000000586700780c */ /* 0x040fe20003f24270 */
[----:B------:R-:W-:Y:S01]  /*3260*/  MUFU.TANH R201, R201 ;  /* 0x000000c900c97308 */ /* 0x000fe20000002400 */
[----:B------:R-:W-:Y:S02]  /*3270*/  ISETP.GT.AND P3, PT, R103, 0x59, PT ;  /* 0x000000596700780c */ /* 0x000fe40003f64270 */
[----:B------:R-:W-:Y:S02]  /*3280*/  FSEL R103, R108, -INF , !P2 ;  /* 0xff8000006c677808 */ /* 0x000fe40005000000 */
[----:B------:R-:W-:-:S02]  /*3290*/  FSEL R235, R109, -INF , !P4 ;  /* 0xff8000006deb7808 */ /* 0x000fc40006000000 */
[C---:B------:R-:W-:Y:S01]  /*32a0*/  ISETP.GT.AND P2, PT, R193.reuse, 0x40, PT ;  /* 0x00000040c100780c */ /* 0x040fe20003f44270 */
[----:B------:R-:W2:Y:S01]  /*32b0*/  MUFU.EX2 R104, R104 ;  /* 0x0000006800687308 */ /* 0x000ea20000000800 */
[----:B------:R-:W-:Y:S02]  /*32c0*/  ISETP.GT.AND P4, PT, R193, 0x41, PT ;  /* 0x00000041c100780c */ /* 0x000fe40003f84270 */
[----:B------:R-:W-:Y:S02]  /*32d0*/  FSEL R220, R112, -INF , !P6 ;  /* 0xff80000070dc7808 */ /* 0x000fe40007000000 */
[----:B------:R-:W-:Y:S02]  /*32e0*/  FSEL R214, R106, -INF , !P2 ;  /* 0xff8000006ad67808 */ /* 0x000fe40005000000 */
[----:B------:R-:W-:Y:S02]  /*32f0*/  FSEL R216, R107, -INF , !P4 ;  /* 0xff8000006bd87808 */ /* 0x000fe40006000000 */
[----:B------:R-:W-:-:S02]  /*3300*/  ISETP.GT.AND P6, PT, R193, 0x48, PT ;  /* 0x00000048c100780c */ /* 0x000fc40003fc4270 */
[C---:B------:R-:W-:Y:S02]  /*3310*/  ISETP.GT.AND P2, PT, R193.reuse, 0x49, PT ;  /* 0x00000049c100780c */ /* 0x040fe40003f44270 */
[----:B------:R-:W-:Y:S02]  /*3320*/  ISETP.GT.AND P4, PT, R193, 0x50, PT ;  /* 0x00000050c100780c */ /* 0x000fe40003f84270 */
[----:B------:R-:W-:Y:S02]  /*3330*/  FSEL R215, R110, -INF , !P6 ;  /* 0xff8000006ed77808 */ /* 0x000fe40007000000 */
[----:B------:R-:W-:Y:S02]  /*3340*/  FSEL R211, R111, -INF , !P2 ;  /* 0xff8000006fd37808 */ /* 0x000fe40005000000 */
[----:B------:R-:W-:Y:S02]  /*3350*/  FSEL R212, R114, -INF , !P4 ;  /* 0xff80000072d47808 */ /* 0x000fe40006000000 */
[----:B------:R-:W-:-:S02]  /*3360*/  ISETP.GT.AND P6, PT, R193, 0x51, PT ;  /* 0x00000051c100780c */ /* 0x000fc40003fc4270 */
[C---:B------:R-:W-:Y:S02]  /*3370*/  ISETP.GT.AND P2, PT, R193.reuse, 0x58, PT ;  /* 0x00000058c100780c */ /* 0x040fe40003f44270 */
[----:B------:R-:W-:Y:S01]  /*3380*/  ISETP.GT.AND P4, PT, R193, 0x59, PT ;  /* 0x00000059c100780c */ /* 0x000fe20003f84270 */
[----:B------:R-:W-:-:S06]  /*3390*/  FMUL.FTZ R193, R116, UR10 ;  /* 0x0000000a74c17c20 */ /* 0x000fcc0008410000 */
[----:B------:R-:W-:Y:S01]  /*33a0*/  MUFU.TANH R193, R193 ;  /* 0x000000c100c17308 */ /* 0x000fe20000002400 */
[----:B------:R-:W-:Y:S02]  /*33b0*/  WARPGROUP.DEPBAR.LE gsb0, 0x0 ;  /* 0x00008000000079c5 */ /* 0x000fe40000010000 */
[--C-:B-1----:R-:W-:Y:S01]  /*33c0*/  FADD.FTZ R24, R24, -R195.reuse ;  /* 0x800000c318187221 */ /* 0x102fe20000010000 */
[----:B------:R-:W-:Y:S01]  /*33d0*/  FADD.FTZ R195, R26, -R195 ;  /* 0x800000c31ac37221 */ /* 0x000fe20000010000 */
[----:B------:R-:W-:Y:S01]  /*33e0*/  FFMA.FTZ R26, R200, UR4, -R225 ;  /* 0x00000004c81a7c23 */ /* 0x000fe200080108e1 */
[----:B------:R-:W-:Y:S01]  /*33f0*/  IADD3 R200, R6, 0x1c, RZ ;  /* 0x0000001c06c87810 */ /* 0x000fe20007ffe0ff */
[----:B------:R-:W-:Y:S01]  /*3400*/  FMUL.FTZ R199, R113, R24 ;  /* 0x0000001871c77220 */ /* 0x000fe20000410000 */
[----:B------:R-:W-:Y:S03]  /*3410*/  SHFL.IDX PT, R225, R15, R6, 0x1f ;  /* 0x00001f060fe17589 */ /* 0x000fe600000e0000 */
[----:B------:R-:W-:Y:S01]  /*3420*/  FMUL.FTZ R116, R192, R199 ;  /* 0x000000c7c0747220 */ /* 0x000fe20000410000 */
[C---:B------:R-:W-:Y:S01]  /*3430*/  VIADD R192, R6.reuse, 0x4 ;  /* 0x0000000406c07836 */ /* 0x040fe20000000000 */
[----:B------:R-:W1:Y:S01]  /*3440*/  SHFL.IDX PT, R229, R17, R200, 0x1f ;  /* 0x00001fc811e57589 */ /* 0x000e6200000e0000 */
[----:B------:R-:W-:-:S03]  /*3450*/  VIADD R199, R6, 0x10 ;  /* 0x0000001006c77836 */ /* 0x000fc60000000000 */
[----:B------:R-:W-:Y:S01]  /*3460*/  LDS R12, [R12+0x380] ;  /* 0x000380000c0c7984 */ /* 0x000fe20000000800 */
[----:B--2---:R-:W-:Y:S01]  /*3470*/  FMUL.FTZ R195, R104, R195 ;  /* 0x000000c368c37220 */ /* 0x004fe20000410000 */
[----:B------:R-:W-:Y:S02]  /*3480*/  MUFU.EX2 R26, R26 ;  /* 0x0000001a001a7308 */ /* 0x000fe40000000800 */
[----:B------:R-:W2:Y:S04]  /*3490*/  SHFL.IDX PT, R24, R17, R192, 0x1f ;  /* 0x00001fc011187589 */ /* 0x000ea800000e0000 */
[----:B------:R-:W3:Y:S04]  /*34a0*/  SHFL.IDX PT, R227, R17, R199, 0x1f ;  /* 0x00001fc711e37589 */ /* 0x000ee800000e0000 */
[----:B------:R-:W4:Y:S04]  /*34b0*/  SHFL.IDX PT, R234, R190, R192, 0x1f ;  /* 0x00001fc0beea7589 */ /* 0x000f2800000e0000 */
[----:B------:R-:W5:Y:S01]  /*34c0*/  SHFL.IDX PT, R233, R190, R199, 0x1f ;  /* 0x00001fc7bee97589 */ /* 0x000f6200000e0000 */
[--C-:B-1----:R-:W-:Y:S01]  /*34d0*/  FFMA.FTZ R92, R92, UR4, -R229.reuse ;  /* 0x000000045c5c7c23 */ /* 0x102fe200080108e5 */
[----:B------:R-:W-:Y:S01]  /*34e0*/  FFMA.FTZ R207, R207, UR4, -R229 ;  /* 0x00000004cfcf7c23 */ /* 0x000fe200080108e5 */
[--C-:B------:R-:W-:Y:S01]  /*34f0*/  FFMA.FTZ R229, R206, UR4, -R225.reuse ;  /* 0x00000004cee57c23 */ /* 0x100fe200080108e1 */
[----:B------:R-:W-:Y:S01]  /*3500*/  FFMA.FTZ R206, R223, UR4, -R225 ;  /* 0x00000004dfce7c23 */ /* 0x000fe200080108e1 */
[----:B------:R-:W-:Y:S01]  /*3510*/  FMUL.FTZ R195, R19, R195 ;  /* 0x000000c313c37220 */ /* 0x000fe20000410000 */
[----:B------:R-:W-:Y:S01]  /*3520*/  FADD.FTZ R29, R29, -R232 ;  /* 0x800000e81d1d7221 */ /* 0x000fe20000010000 */
[--C-:B--2---:R-:W-:Y:S01]  /*3530*/  FFMA.FTZ R119, R197, UR4, -R24.reuse ;  /* 0x00000004c5777c23 */ /* 0x104fe20008010818 */
[----:B------:R-:W-:Y:S01]  /*3540*/  FFMA.FTZ R224, R224, UR4, -R24 ;  /* 0x00000004e0e07c23 */ /* 0x000fe20008010818 */
[----:B------:R-:W-:Y:S01]  /*3550*/  VIADD R197, R6, 0x14 ;  /* 0x0000001406c57836 */ /* 0x000fe20000000000 */
[----:B------:R1:W-:Y:S01]  /*3560*/  MUFU.EX2 R24, R198 ;  /* 0x000000c600187308 */ /* 0x0003e20000000800 */
[--C-:B---3--:R-:W-:Y:S01]  /*3570*/  FFMA.FTZ R94, R94, UR4, -R227.reuse ;  /* 0x000000045e5e7c23 */ /* 0x108fe200080108e3 */
[----:B------:R-:W-:-:S02]  /*3580*/  FFMA.FTZ R209, R209, UR4, -R227 ;  /* 0x00000004d1d17c23 */ /* 0x000fc400080108e3 */
[----:B------:R-:W2:Y:S04]  /*3590*/  SHFL.IDX PT, R231, R17, R197, 0x1f ;  /* 0x00001fc511e77589 */ /* 0x000ea800000e0000 */
[----:B------:R-:W3:Y:S01]  /*35a0*/  SHFL.IDX PT, R227, R15, R118, 0x1f ;  /* 0x00001f760fe37589 */ /* 0x000ee200000e0000 */
[----:B-1----:R-:W-:Y:S01]  /*35b0*/  VIADD R198, R6, 0x18 ;  /* 0x0000001806c67836 */ /* 0x002fe20000000000 */
        /* <DEDUP_REMOVED lines=17> */
[----:B------:R-:W2:Y:S02]  /*36d0*/  SHFL.IDX PT, R228, R14, R192, 0x1f ;  /* 0x00001fc00ee47589 */ /* 0x000ea400000e0000 */
[----:B------:R-:W-:Y:S01]  /*36e0*/  MUFU.EX2 R206, R206 ;  /* 0x000000ce00ce7308 */ /* 0x000fe20000000800 */
[--C-:B-1----:R-:W-:Y:S01]  /*36f0*/  FFMA.FTZ R99, R99, UR4, -R225.reuse ;  /* 0x0000000463637c23 */ /* 0x102fe200080108e1 */
[----:B------:R-:W-:Y:S01]  /*3700*/  FFMA.FTZ R217, R217, UR4, -R225 ;  /* 0x00000004d9d97c23 */ /* 0x000fe200080108e1 */
[----:B------:R-:W1:Y:S01]  /*3710*/  SHFL.IDX PT, R227, R14, R117, 0x1f ;  /* 0x00001f750ee37589 */ /* 0x000e6200000e0000 */
[--C-:B------:R-:W-:Y:S01]  /*3720*/  FFMA.FTZ R95, R95, UR4, -R226.reuse ;  /* 0x000000045f5f7c23 */ /* 0x100fe200080108e2 */
[----:B------:R-:W-:-:S02]  /*3730*/  FFMA.FTZ R205, R205, UR4, -R226 ;  /* 0x00000004cdcd7c23 */ /* 0x000fc400080108e2 */
[----:B------:R-:W3:Y:S01]  /*3740*/  SHFL.IDX PT, R225, R14, R199, 0x1f ;  /* 0x00001fc70ee17589 */ /* 0x000ee200000e0000 */
[----:B------:R-:W-:Y:S01]  /*3750*/  MUFU.EX2 R204, R204 ;  /* 0x000000cc00cc7308 */ /* 0x000fe20000000800 */
[--C-:B------:R-:W-:Y:S01]  /*3760*/  FFMA.FTZ R223, R98, UR4, -R17.reuse ;  /* 0x0000000462df7c23 */ /* 0x100fe20008010811 */
[----:B------:R-:W-:Y:S01]  /*3770*/  FFMA.FTZ R202, R202, UR4, -R17 ;  /* 0x00000004caca7c23 */ /* 0x000fe20008010811 */
[----:B------:R-:W4:Y:S04]  /*3780*/  SHFL.IDX PT, R226, R15, R199, 0x1f ;  /* 0x00001fc70fe27589 */ /* 0x000f2800000e0000 */
[----:B------:R-:W5:Y:S01]  /*3790*/  SHFL.IDX PT, R98, R15, R198, 0x1f ;  /* 0x00001fc60f627589 */ /* 0x000f6200000e0000 */
[----:B------:R1:W-:Y:S01]  /*37a0*/  MUFU.EX2 R96, R223 ;  /* 0x000000df00607308 */ /* 0x0003e20000000800 */
[----:B--2---:R-:W-:-:S07]  /*37b0*/  FFMA.FTZ R102, R102, UR4, -R228 ;  /* 0x0000000466667c23 */ /* 0x004fce00080108e4 */
[----:B------:R2:W-:Y:S01]  /*37c0*/  MUFU.EX2 R17, R229 ;  /* 0x000000e500117308 */ /* 0x0005e20000000800 */
[----:B-1----:R-:W1:Y:S01]  /*37d0*/  SHFL.IDX PT, R223, R14, R6, 0x1f ;  /* 0x00001f060edf7589 */ /* 0x002e6200000e0000 */
[----:B------:R-:W-:Y:S01]  /*37e0*/  FFMA.FTZ R216, R216, UR4, -R228 ;  /* 0x00000004d8d87c23 */ /* 0x000fe200080108e4 */
[--C-:B------:R-:W-:Y:S01]  /*37f0*/  FFMA.FTZ R103, R103, UR4, -R227.reuse ;  /* 0x0000000467677c23 */ /* 0x100fe200080108e3 */
[----:B------:R-:W-:Y:S01]  /*3800*/  FFMA.FTZ R215, R215, UR4, -R227 ;  /* 0x00000004d7d77c23 */ /* 0x000fe200080108e3 */
[----:B------:R-:W-:Y:S01]  /*3810*/  FSEL R228, R191, -INF , !P5 ;  /* 0xff800000bfe47808 */ /* 0x000fe20006800000 */
[----:B------:R-:W-:Y:S01]  /*3820*/  SHFL.IDX PT, R227, R14, R198, 0x1f ;  /* 0x00001fc60ee37589 */ /* 0x000fe200000e0000 */
[--C-:B---3--:R-:W-:Y:S01]  /*3830*/  FFMA.FTZ R220, R220, UR4, -R225.reuse ;  /* 0x00000004dcdc7c23 */ /* 0x108fe200080108e1 */
[----:B------:R-:W-:Y:S01]  /*3840*/  FFMA.FTZ R212, R212, UR4, -R225 ;  /* 0x00000004d4d47c23 */ /* 0x000fe200080108e1 */
[----:B------:R-:W-:Y:S01]  /*3850*/  FSEL R225, R194, -INF , !P3 ;  /* 0xff800000c2e17808 */ /* 0x000fe20005800000 */
[----:B--2---:R2:W3:Y:S01]  /*3860*/  SHFL.IDX PT, R229, R15, R200, 0x1f ;  /* 0x00001fc80fe57589 */ /* 0x0044e200000e0000 */
[--C-:B----4-:R-:W-:Y:S01]  /*3870*/  FFMA.FTZ R230, R230, UR4, -R226.reuse ;  /* 0x00000004e6e67c23 */ /* 0x110fe200080108e2 */
[----:B------:R-:W-:Y:S01]  /*3880*/  FFMA.FTZ R218, R218, UR4, -R226 ;  /* 0x00000004dada7c23 */ /* 0x000fe200080108e2 */
[----:B------:R-:W4:Y:S01]  /*3890*/  MUFU.EX2 R31, R219 ;  /* 0x000000db001f7308 */ /* 0x000f220000000800 */
[----:B------:R-:W4:Y:S01]  /*38a0*/  SHFL.IDX PT, R226, R14, R118, 0x1f ;  /* 0x00001f760ee27589 */ /* 0x000f2200000e0000 */
[--C-:B-----5:R-:W-:Y:S01]  /*38b0*/  FFMA.FTZ R100, R100, UR4, -R98.reuse ;  /* 0x0000000464647c23 */ /* 0x120fe20008010862 */
[----:B------:R-:W-:-:S05]  /*38c0*/  FFMA.FTZ R213, R213, UR4, -R98 ;  /* 0x00000004d5d57c23 */ /* 0x000fca0008010862 */
[----:B------:R5:W-:Y:S01]  /*38d0*/  MUFU.EX2 R98, R230 ;  /* 0x000000e600627308 */ /* 0x000be20000000800 */
[--C-:B-1----:R-:W-:Y:S01]  /*38e0*/  FFMA.FTZ R101, R101, UR4, -R223.reuse ;  /* 0x0000000465657c23 */ /* 0x102fe200080108df */
[----:B------:R-:W-:Y:S02]  /*38f0*/  FFMA.FTZ R214, R214, UR4, -R223 ;  /* 0x00000004d6d67c23 */ /* 0x000fe400080108df */
[----:B------:R-:W1:Y:S04]  /*3900*/  SHFL.IDX PT, R223, R14, R197, 0x1f ;  /* 0x00001fc50edf7589 */ /* 0x000e6800000e0000 */
[----:B--2---:R2:W-:Y:S01]  /*3910*/  MUFU.EX2 R15, R231 ;  /* 0x000000e7000f7308 */ /* 0x0045e20000000800 */
[----:B-----5:R-:W-:Y:S01]  /*3920*/  FSEL R230, R115, -INF , !P6 ;  /* 0xff80000073e67808 */ /* 0x020fe20007000000 */
[--C-:B---3--:R-:W-:Y:S01]  /*3930*/  FFMA.FTZ R222, R222, UR4, -R229.reuse ;  /* 0x00000004dede7c23 */ /* 0x108fe200080108e5 */
[----:B------:R-:W-:Y:S01]  /*3940*/  FFMA.FTZ R210, R210, UR4, -R229 ;  /* 0x00000004d2d27c23 */ /* 0x000fe200080108e5 */
[----:B------:R-:W-:Y:S01]  /*3950*/  FSEL R229, R201, -INF , !P4 ;  /* 0xff800000c9e57808 */ /* 0x000fe20006000000 */
[----:B------:R-:W-:Y:S01]  /*3960*/  FMUL.FTZ R32, R94, R32 ;  /* 0x000000205e207220 */ /* 0x000fe20000410000 */
[--C-:B----4-:R-:W-:Y:S01]  /*3970*/  FFMA.FTZ R235, R235, UR4, -R226.reuse ;  /* 0x00000004ebeb7c23 */ /* 0x110fe200080108e2 */
[----:B------:R-:W-:Y:S01]  /*3980*/  FFMA.FTZ R211, R211, UR4, -R226 ;  /* 0x00000004d3d37c23 */ /* 0x000fe200080108e2 */
[----:B--2---:R-:W-:Y:S01]  /*3990*/  SHFL.IDX PT, R231, R190, R117, 0x1f ;  /* 0x00001f75bee77589 */ /* 0x004fe200000e0000 */
[----:B------:R-:W2:Y:S03]  /*39a0*/  MUFU.EX2 R209, R209 ;  /* 0x000000d100d17308 */ /* 0x000ea60000000800 */
[----:B------:R3:W4:Y:S05]  /*39b0*/  SHFL.IDX PT, R226, R14, R200, 0x1f ;  /* 0x00001fc80ee27589 */ /* 0x00072a00000e0000 */
[----:B------:R5:W-:Y:S08]  /*39c0*/  MUFU.EX2 R13, R235 ;  /* 0x000000eb000d7308 */ /* 0x000bf00000000800 */
[----:B---3--:R1:W-:Y:S01]  /*39d0*/  MUFU.EX2 R14, R222 ;  /* 0x000000de000e7308 */ /* 0x0083e20000000800 */
[----:B-----5:R-:W3:Y:S07]  /*39e0*/  LDL R235, [R1+0x10] ;  /* 0x0000100001eb7983 */ /* 0x020eee0000100800 */
[----:B------:R-:W5:Y:S01]  /*39f0*/  MUFU.EX2 R93, R93 ;  /* 0x0000005d005d7308 */ /* 0x000f620000000800 */
[--C-:B-1----:R-:W-:Y:S01]  /*3a00*/  FFMA.FTZ R222, R228, UR4, -R223.reuse ;  /* 0x00000004e4de7c23 */ /* 0x102fe200080108df */
[----:B------:R-:W-:Y:S01]  /*3a10*/  FFMA.FTZ R223, R230, UR4, -R223 ;  /* 0x00000004e6df7c23 */ /* 0x000fe200080108df */
[----:B------:R-:W-:Y:S01]  /*3a20*/  FSEL R228, R193, -INF , !P1 ;  /* 0xff800000c1e47808 */ /* 0x000fe20004800000 */
[--C-:B----4-:R-:W-:Y:S01]  /*3a30*/  FFMA.FTZ R225, R225, UR4, -R226.reuse ;  /* 0x00000004e1e17c23 */ /* 0x110fe200080108e2 */
[----:B------:R-:W-:Y:S01]  /*3a40*/  FSEL R230, R196, -INF , !P2 ;  /* 0xff800000c4e67808 */ /* 0x000fe20005000000 */
[----:B------:R-:W-:-:S02]  /*3a50*/  FFMA.FTZ R226, R229, UR4, -R226 ;  /* 0x00000004e5e27c23 */ /* 0x000fc400080108e2 */
[--C-:B------:R-:W-:Y:S01]  /*3a60*/  FFMA.FTZ R228, R228, UR4, -R227.reuse ;  /* 0x00000004e4e47c23 */ /* 0x100fe200080108e3 */
[----:B------:R-:W-:Y:S01]  /*3a70*/  SHFL.IDX PT, R229, R190, R198, 0x1f ;  /* 0x00001fc6bee57589 */ /* 0x000fe200000e0000 */
[----:B------:R-:W-:Y:S01]  /*3a80*/  FFMA.FTZ R227, R230, UR4, -R227 ;  /* 0x00000004e6e37c23 */ /* 0x000fe200080108e3 */
[----:B------:R-:W1:Y:S02]  /*3a90*/  MUFU.EX2 R208, R208 ;  /* 0x000000d000d07308 */ /* 0x000e640000000800 */
[----:B------:R-:W-:Y:S04]  /*3aa0*/  SHFL.IDX PT, R230, R190, R197, 0x1f ;  /* 0x00001fc5bee67589 */ /* 0x000fe800000e0000 */
[----:B------:R-:W4:Y:S01]  /*3ab0*/  SHFL.IDX PT, R190, R190, R200, 0x1f ;  /* 0x00001fc8bebe7589 */ /* 0x000f2200000e0000 */
[--C-:B------:R-:W-:Y:S01]  /*3ac0*/  FADD.FTZ R28, R28, -R231.reuse ;  /* 0x800000e71c1c7221 */ /* 0x100fe20000010000 */
[----:B------:R-:W-:Y:S01]  /*3ad0*/  FADD.FTZ R30, R30, -R231 ;  /* 0x800000e71e1e7221 */ /* 0x000fe20000010000 */
[----:B------:R-:W1:Y:S01]  /*3ae0*/  MUFU.EX2 R95, R95 ;  /* 0x0000005f005f7308 */ /* 0x000e620000000800 */
[----:B------:R-:W-:-:S07]  /*3af0*/  FFMA.FTZ R219, -R18, R18, 1 ;  /* 0x3f80000012db7423 */ /* 0x000fce0000010112 */
[----:B------:R-:W-:Y:S08]  /*3b00*/  MUFU.EX2 R97, R97 ;  /* 0x0000006100617308 */ /* 0x000ff00000000800 */
[----:B------:R-:W-:Y:S01]  /*3b10*/  MUFU.EX2 R99, R99 ;  /* 0x0000006300637308 */ /* 0x000fe20000000800 */
[--C-:B----4-:R-:W-:Y:S01]  /*3b20*/  FADD.FTZ R37, R37, -R190.reuse ;  /* 0x800000be25257221 */ /* 0x110fe20000010000 */
        /* <DEDUP_REMOVED lines=12> */
[----:B------:R-:W-:Y:S01]  /*3bf0*/  FFMA.FTZ R30, -R72, R72, 1 ;  /* 0x3f800000481e7423 */ /* 0x000fe20000010148 */
[----:B------:R-:W-:Y:S01]  /*3c00*/  FMUL.FTZ R29, R29, R32 ;  /* 0x000000201d1d7220 */ /* 0x000fe20000410000 */
[----:B------:R-:W-:Y:S01]  /*3c10*/  FFMA.FTZ R32, -R75, R75, 1 ;  /* 0x3f8000004b207423 */ /* 0x000fe2000001014b */
[----:B------:R-:W-:Y:S01]  /*3c20*/  SHFL.IDX PT, R72, R12, R118, 0x1f ;  /* 0x00001f760c487589 */ /* 0x000fe200000e0000 */
[----:B------:R-:W-:Y:S03]  /*3c30*/  MUFU.EX2 R202, R202 ;  /* 0x000000ca00ca7308 */ /* 0x000fe60000000800 */
[----:B------:R-:W4:Y:S01]  /*3c40*/  SHFL.IDX PT, R75, R12, R198, 0x1f ;  /* 0x00001fc60c4b7589 */ /* 0x000f2200000e0000 */
[--C-:B------:R-:W-:Y:S01]  /*3c50*/  FADD.FTZ R33, R33, -R230.reuse ;  /* 0x800000e621217221 */ /* 0x100fe20000010000 */
[----:B------:R-:W-:Y:S01]  /*3c60*/  FADD.FTZ R35, R35, -R230 ;  /* 0x800000e623237221 */ /* 0x000fe20000010000 */
[----:B------:R-:W-:Y:S01]  /*3c70*/  FADD.FTZ R36, R36, -R229 ;  /* 0x800000e524247221 */ /* 0x000fe20000010000 */
[----:B--2---:R-:W-:Y:S01]  /*3c80*/  FMUL.FTZ R73, R209, R34 ;  /* 0x00000022d1497220 */ /* 0x004fe20000410000 */
[----:B------:R-:W-:Y:S01]  /*3c90*/  FFMA.FTZ R34, -R74, R74, 1 ;  /* 0x3f8000004a227423 */ /* 0x000fe2000001014a */
[----:B-----5:R-:W-:Y:S01]  /*3ca0*/  FMUL.FTZ R33, R93, R33 ;  /* 0x000000215d217220 */ /* 0x020fe20000410000 */
[----:B------:R-:W2:Y:S01]  /*3cb0*/  MUFU.EX2 R18, R221 ;  /* 0x000000dd00127308 */ /* 0x000ea20000000800 */
[----:B-1----:R-:W-:Y:S01]  /*3cc0*/  FMUL.FTZ R35, R208, R35 ;  /* 0x00000023d0237220 */ /* 0x002fe20000410000 */
        /* <DEDUP_REMOVED lines=8> */
[----:B------:R-:W1:Y:S01]  /*3d50*/  SHFL.IDX PT, R73, R12, R6, 0x1f ;  /* 0x00001f060c497589 */ /* 0x000e6200000e0000 */
[----:B------:R-:W-:Y:S03]  /*3d60*/  MUFU.EX2 R203, R203 ;  /* 0x000000cb00cb7308 */ /* 0x000fe60000000800 */
[----:B------:R-:W-:Y:S04]  /*3d70*/  SHFL.IDX PT, R28, R12, R192, 0x1f ;  /* 0x00001fc00c1c7589 */ /* 0x000fe800000e0000 */
[----:B------:R-:W5:Y:S01]  /*3d80*/  SHFL.IDX PT, R79, R12, R117, 0x1f ;  /* 0x00001f750c4f7589 */ /* 0x000f6200000e0000 */
[----:B----4-:R-:W-:Y:S01]  /*3d90*/  FADD.FTZ R54, R54, -R75 ;  /* 0x8000004b36367221 */ /* 0x010fe20000010000 */
[----:B------:R-:W-:Y:S01]  /*3da0*/  FFMA.FTZ R87, -R87, R87, 1 ;  /* 0x3f80000057577423 */ /* 0x000fe20000010157 */
[----:B------:R-:W-:Y:S01]  /*3db0*/  MUFU.EX2 R218, R218 ;  /* 0x000000da00da7308 */ /* 0x000fe20000000800 */
[----:B------:R-:W4:Y:S04]  /*3dc0*/  SHFL.IDX PT, R77, R12, R199, 0x1f ;  /* 0x00001fc70c4d7589 */ /* 0x000f2800000e0000 */
[----:B------:R-:W-:Y:S03]  /*3dd0*/  SHFL.IDX PT, R76, R12, R197, 0x1f ;  /* 0x00001fc50c4c7589 */ /* 0x000fe600000e0000 */
[----:B------:R-:W-:Y:S01]  /*3de0*/  MUFU.EX2 R92, R92 ;  /* 0x0000005c005c7308 */ /* 0x000fe20000000800 */
[----:B------:R2:W-:Y:S01]  /*3df0*/  SHFL.IDX PT, R74, R12, R200, 0x1f ;  /* 0x00001fc80c4a7589 */ /* 0x0005e200000e0000 */
[----:B------:R-:W-:Y:S01]  /*3e00*/  FFMA.FTZ R83, -R83, R83, 1 ;  /* 0x3f80000053537423 */ /* 0x000fe20000010153 */
[----:B------:R-:W-:-:S05]  /*3e10*/  FFMA.FTZ R84, -R84, R84, 1 ;  /* 0x3f80000054547423 */ /* 0x000fca0000010154 */
[----:B------:R-:W-:Y:S01]  /*3e20*/  MUFU.EX2 R100, R100 ;  /* 0x0000006400647308 */ /* 0x000fe20000000800 */
[----:B--2---:R-:W-:Y:S01]  /*3e30*/  FADD.FTZ R12, R45, -R72 ;  /* 0x800000482d0c7221 */ /* 0x004fe20000010000 */
[----:B------:R-:W-:Y:S02]  /*3e40*/  FADD.FTZ R45, R52, -R75 ;  /* 0x8000004b342d7221 */ /* 0x000fe40000010000 */
[----:B------:R-:W2:Y:S01]  /*3e50*/  LDS R75, [R11+0x380] ;  /* 0x000380000b4b7984 */ /* 0x000ea20000000800 */
[----:B------:R-:W-:-:S03]  /*3e60*/  FMUL.FTZ R27, R18, R232 ;  /* 0x000000e8121b7220 */ /* 0x000fc60000410000 */
[----:B------:R-:W-:Y:S01]  /*3e70*/  MUFU.EX2 R213, R213 ;  /* 0x000000d500d57308 */ /* 0x000fe20000000800 */
[----:B------:R-:W-:-:S07]  /*3e80*/  FMUL.FTZ R30, R30, R27 ;  /* 0x0000001b1e1e7220 */ /* 0x000fce0000410000 */
[----:B------:R-:W4:Y:S01]  /*3e90*/  MUFU.EX2 R27, R205 ;  /* 0x000000cd001b7308 */ /* 0x000f220000000800 */
[----:B------:R-:W-:Y:S01]  /*3ea0*/  FADD.FTZ R38, R38, -R229 ;  /* 0x800000e526267221 */ /* 0x000fe20000010000 */
[--C-:B-1----:R-:W-:Y:S01]  /*3eb0*/  FADD.FTZ R40, R40, -R73.reuse ;  /* 0x8000004928287221 */ /* 0x102fe20000010000 */
[----:B------:R-:W-:Y:S01]  /*3ec0*/  FADD.FTZ R73, R42, -R73 ;  /* 0x800000492a497221 */ /* 0x000fe20000010000 */
[----:B------:R-:W-:Y:S01]  /*3ed0*/  FMUL.FTZ R39, R207, R39 ;  /* 0x00000027cf277220 */ /* 0x000fe20000410000 */
[----:B------:R-:W-:Y:S01]  /*3ee0*/  FADD.FTZ R72, R47, -R72 ;  /* 0x800000482f487221 */ /* 0x000fe20000010000 */
[--C-:B-----5:R-:W-:Y:S01]  /*3ef0*/  FADD.FTZ R44, R44, -R79.reuse ;  /* 0x8000004f2c2c7221 */ /* 0x120fe20000010000 */
[----:B------:R-:W-:Y:S01]  /*3f00*/  FFMA.FTZ R42, -R81, R81, 1 ;  /* 0x3f800000512a7423 */ /* 0x000fe20000010151 */
[----:B------:R-:W-:Y:S01]  /*3f10*/  FMUL.FTZ R47, R17, R40 ;  /* 0x00000028112f7220 */ /* 0x000fe20000410000 */
[----:B------:R-:W-:Y:S01]  /*3f20*/  FADD.FTZ R79, R46, -R79 ;  /* 0x8000004f2e4f7221 */ /* 0x000fe20000010000 */
[----:B------:R-:W1:Y:S01]  /*3f30*/  MUFU.EX2 R101, R101 ;  /* 0x0000006500657308 */ /* 0x000e620000000800 */
[----:B----4-:R-:W-:-:S07]  /*3f40*/  FMUL.FTZ R38, R27, R38 ;  /* 0x000000261b267220 */ /* 0x010fce0000410000 */
[----:B------:R-:W-:Y:S01]  /*3f50*/  MUFU.EX2 R217, R217 ;  /* 0x000000d900d97308 */ /* 0x000fe20000000800 */
[----:B------:R-:W-:Y:S01]  /*3f60*/  FMUL.FTZ R35, R35, R38 ;  /* 0x0000002623237220 */ /* 0x000fe20000410000 */
[----:B------:R-:W-:Y:S01]  /*3f70*/  FFMA.FTZ R38, -R80, R80, 1 ;  /* 0x3f80000050267423 */ /* 0x000fe20000010150 */
[----:B------:R-:W-:Y:S01]  /*3f80*/  FMUL.FTZ R40, R206, R73 ;  /* 0x00000049ce287220 */ /* 0x000fe20000410000 */
[----:B------:R-:W-:Y:S01]  /*3f90*/  FMUL.FTZ R42, R42, R47 ;  /* 0x0000002f2a2a7220 */ /* 0x000fe20000410000 */
[----:B------:R-:W-:Y:S01]  /*3fa0*/  FMUL.FTZ R46, R15, R44 ;  /* 0x0000002c0f2e7220 */ /* 0x000fe20000410000 */
[----:B------:R-:W-:Y:S01]  /*3fb0*/  FMUL.FTZ R38, R38, R39 ;  /* 0x0000002726267220 */ /* 0x000fe20000410000 */
[----:B------:R-:W-:Y:S01]  /*3fc0*/  FADD.FTZ R39, R48, -R77 ;  /* 0x8000004d30277221 */ /* 0x000fe20000010000 */
[----:B------:R-:W-:Y:S01]  /*3fd0*/  FMUL.FTZ R48, R204, R79 ;  /* 0x0000004fcc307220 */ /* 0x000fe20000410000 */
[----:B------:R-:W-:Y:S01]  /*3fe0*/  MUFU.EX2 R103, R103 ;  /* 0x0000006700677308 */ /* 0x000fe20000000800 */
[----:B--2---:R-:W2:Y:S01]  /*3ff0*/  SHFL.IDX PT, R73, R75, R6, 0x1f ;  /* 0x00001f064b497589 */ /* 0x004ea200000e0000 */
[----:B------:R-:W-:Y:S01]  /*4000*/  FFMA.FTZ R44, -R86, R86, 1 ;  /* 0x3f800000562c7423 */ /* 0x000fe20000010156 */
[----:B------:R-:W-:Y:S01]  /*4010*/  FMUL.FTZ R47, R97, R12 ;  /* 0x0000000c612f7220 */ /* 0x000fe20000410000 */
[--C-:B------:R-:W-:Y:S01]  /*4020*/  FADD.FTZ R41, R41, -R28.reuse ;  /* 0x8000001c29297221 */ /* 0x100fe20000010000 */
[----:B------:R-:W4:Y:S01]  /*4030*/  SHFL.IDX PT, R118, R75, R118, 0x1f ;  /* 0x00001f764b767589 */ /* 0x000f2200000e0000 */
[----:B------:R-:W-:Y:S01]  /*4040*/  FADD.FTZ R43, R43, -R28 ;  /* 0x8000001c2b2b7221 */ /* 0x000fe20000010000 */
[----:B------:R-:W-:Y:S01]  /*4050*/  FADD.FTZ R28, R49, -R76 ;  /* 0x8000004c311c7221 */ /* 0x000fe20000010000 */
[----:B------:R-:W-:Y:S01]  /*4060*/  FMUL.FTZ R12, R87, R48 ;  /* 0x00000030570c7220 */ /* 0x000fe20000410000 */
[----:B------:R-:W5:Y:S01]  /*4070*/  SHFL.IDX PT, R192, R75, R192, 0x1f ;  /* 0x00001fc04bc07589 */ /* 0x000f6200000e0000 */
[----:B------:R-:W-:Y:S01]  /*4080*/  FMUL.FTZ R44, R44, R47 ;  /* 0x0000002f2c2c7220 */ /* 0x000fe20000410000 */
[----:B------:R-:W-:Y:S01]  /*4090*/  FFMA.FTZ R47, -R89, R89, 1 ;  /* 0x3f800000592f7423 */ /* 0x000fe20000010159 */
[----:B------:R-:W-:Y:S01]  /*40a0*/  FMUL.FTZ R48, R98, R39 ;  /* 0x0000002762307220 */ /* 0x000fe20000410000 */
[----:B------:R-:W-:Y:S01]  /*40b0*/  FMUL.FTZ R43, R202, R43 ;  /* 0x0000002bca2b7220 */ /* 0x000fe20000410000 */
[----:B------:R-:W-:Y:S01]  /*40c0*/  FMUL.FTZ R39, R99, R28 ;  /* 0x0000001c63277220 */ /* 0x000fe20000410000 */
[----:B------:R-:W-:Y:S01]  /*40d0*/  FMUL.FTZ R72, R203, R72 ;  /* 0x00000048cb487220 */ /* 0x000fe20000410000 */
[----:B------:R-:W-:Y:S01]  /*40e0*/  FMUL.FTZ R47, R47, R48 ;  /* 0x000000302f2f7220 */ /* 0x000fe20000410000 */
[----:B------:R-:W5:Y:S01]  /*40f0*/  SHFL.IDX PT, R117, R75, R117, 0x1f ;  /* 0x00001f754b757589 */ /* 0x000f6200000e0000 */
[----:B------:R-:W-:Y:S01]  /*4100*/  FFMA.FTZ R49, -R88, R88, 1 ;  /* 0x3f80000058317423 */ /* 0x000fe20000010158 */
[----:B------:R-:W-:Y:S01]  /*4110*/  FFMA.FTZ R48, -R90, R90, 1 ;  /* 0x3f8000005a307423 */ /* 0x000fe2000001015a */
[----:B------:R-:W5:Y:S01]  /*4120*/  MUFU.EX2 R214, R214 ;  /* 0x000000d600d67308 */ /* 0x000f620000000800 */
[----:B------:R-:W5:Y:S01]  /*4130*/  SHFL.IDX PT, R199, R75, R199, 0x1f ;  /* 0x00001fc74bc77589 */ /* 0x000f6200000e0000 */
[----:B------:R-:W-:-:S03]  /*4140*/  FMUL.FTZ R11, R84, R43 ;  /* 0x0000002b540b7220 */ /* 0x000fc60000410000 */
[----:B------:R-:W5:Y:S01]  /*4150*/  SHFL.IDX PT, R28, R75, R197, 0x1f ;  /* 0x00001fc54b1c7589 */ /* 0x000f6200000e0000 */
[----:B------:R-:W-:Y:S01]  /*4160*/  FMUL.FTZ R40, R83, R40 ;  /* 0x0000002853287220 */ /* 0x000fe20000410000 */
[----:B------:R-:W-:Y:S01]  /*4170*/  FFMA.FTZ R43, -R85, R85, 1 ;  /* 0x3f800000552b7423 */ /* 0x000fe20000010155 */
[----:B------:R-:W-:Y:S01]  /*4180*/  FADD.FTZ R77, R50, -R77 ;  /* 0x8000004d324d7221 */ /* 0x000fe20000010000 */
[----:B------:R-:W-:Y:S01]  /*4190*/  FMUL.FTZ R49, R49, R72 ;  /* 0x0000004831317220 */ /* 0x000fe20000410000 */
[----:B------:R-:W-:Y:S01]  /*41a0*/  FMUL.FTZ R48, R48, R39 ;  /* 0x0000002730307220 */ /* 0x000fe20000410000 */
[----:B------:R-:W3:Y:S01]  /*41b0*/  SHFL.IDX PT, R83, R75, R198, 0x1f ;  /* 0x00001fc64b537589 */ /* 0x000ee200000e0000 */
[----:B------:R-:W5:Y:S03]  /*41c0*/  MUFU.EX2 R39, R216 ;  /* 0x000000d800277308 */ /* 0x000f660000000800 */
[----:B------:R-:W3:Y:S01]  /*41d0*/  SHFL.IDX PT, R200, R75, R200, 0x1f ;  /* 0x00001fc84bc87589 */ /* 0x000ee200000e0000 */
[----:B------:R-:W-:Y:S01]  /*41e0*/  FMUL.FTZ R43, R43, R46 ;  /* 0x0000002e2b2b7220 */ /* 0x000fe20000410000 */
[----:B------:R-:W-:-:S03]  /*41f0*/  FFMA.FTZ R46, -R91, R91, 1 ;  /* 0x3f8000005b2e7423 */ /* 0x000fc6000001015b */
[----:B------:R-:W5:Y:S01]  /*4200*/  MUFU.EX2 R72, R211 ;  /* 0x000000d300487308 */ /* 0x000f620000000800 */
[----:B------:R-:W-:Y:S01]  /*4210*/  FMUL.FTZ R77, R218, R77 ;  /* 0x0000004dda4d7220 */ /* 0x000fe20000410000 */
[----:B------:R-:W-:Y:S01]  /*4220*/  FFMA.FTZ R78, -R78, R78, 1 ;  /* 0x3f8000004e4e7423 */ /* 0x000fe2000001014e */
[----:B------:R-:W-:-:S05]  /*4230*/  FMUL.FTZ R37, R92, R37 ;  /* 0x000000255c257220 */ /* 0x000fca0000410000 */
[----:B------:R-:W5:Y:S01]  /*4240*/  MUFU.EX2 R210, R210 ;  /* 0x000000d200d27308 */ /* 0x000f620000000800 */
[----:B------:R-:W-:Y:S01]  /*4250*/  FFMA.FTZ R50, -R185, R185, 1 ;  /* 0x3f800000b9327423 */ /* 0x000fe200000101b9 */
[----:B------:R-:W-:Y:S01]  /*4260*/  FMUL.FTZ R45, R100, R45 ;  /* 0x0000002d642d7220 */ /* 0x000fe20000410000 */
[----:B------:R-:W-:Y:S01]  /*4270*/  FMUL.FTZ R46, R46, R77 ;  /* 0x0000004d2e2e7220 */ /* 0x000fe20000410000 */
[----:B------:R-:W-:Y:S01]  /*4280*/  FFMA.FTZ R187, -R187, R187, 1 ;  /* 0x3f800000bbbb7423 */ /* 0x000fe200000101bb */
[----:B------:R-:W-:Y:S01]  /*4290*/  FMUL.FTZ R54, R213, R54 ;  /* 0x00000036d5367220 */ /* 0x000fe20000410000 */
[--C-:B--2---:R-:W-:Y:S02]  /*42a0*/  FADD.FTZ R56, R56, -R73.reuse ;  /* 0x8000004938387221 */ /* 0x104fe40000010000 */
[----:B------:R-:W2:Y:S01]  /*42b0*/  MUFU.EX2 R220, R220 ;  /* 0x000000dc00dc7308 */ /* 0x000ea20000000800 */
[----:B------:R-:W-:Y:S01]  /*42c0*/  FADD.FTZ R77, R58, -R73 ;  /* 0x800000493a4d7221 */ /* 0x000fe20000010000 */
[----:B------:R-:W-:Y:S01]  /*42d0*/  FMUL.FTZ R37, R78, R37 ;  /* 0x000000254e257220 */ /* 0x000fe20000410000 */
[----:B------:R-:W-:-:S05]  /*42e0*/  FMUL.FTZ R50, R50, R45 ;  /* 0x0000002d32327220 */ /* 0x000fca0000410000 */
[----:B------:R-:W2:Y:S01]  /*42f0*/  MUFU.EX2 R222, R222 ;  /* 0x000000de00de7308 */ /* 0x000ea20000000800 */
[----:B----4-:R-:W-:Y:S01]  /*4300*/  FADD.FTZ R78, R61, -R118 ;  /* 0x800000763d4e7221 */ /* 0x010fe20000010000 */
[----:B------:R-:W-:Y:S01]  /*4310*/  FMUL.FTZ R45, R187, R54 ;  /* 0x00000036bb2d7220 */ /* 0x000fe20000410000 */
[----:B-1----:R-:W-:-:S05]  /*4320*/  FMUL.FTZ R61, R101, R56 ;  /* 0x00000038653d7220 */ /* 0x002fca0000410000 */
[----:B------:R-:W1:Y:S01]  /*4330*/  MUFU.EX2 R119, R119 ;  /* 0x0000007700777308 */ /* 0x000e620000000800 */
[----:B-----5:R-:W-:Y:S01]  /*4340*/  FADD.FTZ R79, R57, -R192 ;  /* 0x800000c0394f7221 */ /* 0x020fe20000010000 */
[----:B------:R-:W-:Y:S01]  /*4350*/  FFMA.FTZ R54, -R189, R189, 1 ;  /* 0x3f800000bd367423 */ /* 0x000fe200000101bd */
[----:B------:R-:W-:Y:S01]  /*4360*/  FFMA.FTZ R73, -R106, R106, 1 ;  /* 0x3f8000006a497423 */ /* 0x000fe2000001016a */
[----:B------:R-:W-:-:S04]  /*4370*/  FMUL.FTZ R56, R214, R77 ;  /* 0x0000004dd6387220 */ /* 0x000fc80000410000 */
[----:B------:R-:W4:Y:S01]  /*4380*/  MUFU.EX2 R102, R102 ;  /* 0x0000006600667308 */ /* 0x000f220000000800 */
[----:B------:R-:W-:Y:S01]  /*4390*/  FADD.FTZ R76, R51, -R76 ;  /* 0x8000004c334c7221 */ /* 0x000fe20000010000 */
[----:B------:R-:W-:Y:S01]  /*43a0*/  FADD.FTZ R192, R59, -R192 ;  /* 0x800000c03bc07221 */ /* 0x000fe20000010000 */
[----:B------:R-:W-:Y:S01]  /*43b0*/  FADD.FTZ R81, R63, -R118 ;  /* 0x800000763f517221 */ /* 0x000fe20000010000 */
[----:B------:R-:W-:-:S04]  /*43c0*/  FADD.FTZ R55, R55, -R74 ;  /* 0x8000004a37377221 */ /* 0x000fc80000010000 */
[----:B------:R-:W-:Y:S01]  /*43d0*/  MUFU.EX2 R228, R228 ;  /* 0x000000e400e47308 */ /* 0x000fe20000000800 */
[----:B------:R-:W-:Y:S01]  /*43e0*/  FADD.FTZ R53, R53, -R74 ;  /* 0x8000004a35357221 */ /* 0x000fe20000010000 */
[----:B------:R-:W-:-:S06]  /*43f0*/  FMUL.FTZ R54, R54, R61 ;  /* 0x0000003d36367220 */ /* 0x000fcc0000410000 */
[----:B------:R-:W-:Y:S01]  /*4400*/  MUFU.EX2 R225, R225 ;  /* 0x000000e100e17308 */ /* 0x000fe20000000800 */
[----:B------:R-:W-:-:S07]  /*4410*/  FMUL.FTZ R73, R73, R56 ;  /* 0x0000003849497220 */ /* 0x000fce0000410000 */
[----:B------:R-:W5:Y:S01]  /*4420*/  MUFU.EX2 R215, R215 ;  /* 0x000000d700d77308 */ /* 0x000f620000000800 */
[----:B------:R-:W-:Y:S01]  /*4430*/  FFMA.FTZ R51, -R184, R184, 1 ;  /* 0x3f800000b8337423 */ /* 0x000fe200000101b8 */
[----:B------:R-:W-:-:S06]  /*4440*/  FMUL.FTZ R76, R217, R76 ;  /* 0x0000004cd94c7220 */ /* 0x000fcc0000410000 */
[----:B------:R-:W5:Y:S01]  /*4450*/  MUFU.EX2 R212, R212 ;  /* 0x000000d400d47308 */ /* 0x000f620000000800 */
[----:B------:R-:W-:Y:S01]  /*4460*/  FFMA.FTZ R74, -R107, R107, 1 ;  /* 0x3f8000006b4a7423 */ /* 0x000fe2000001016b */
[----:B------:R-:W-:-:S06]  /*4470*/  FMUL.FTZ R61, R39, R192 ;  /* 0x000000c0273d7220 */ /* 0x000fcc0000410000 */
[----:B------:R-:W5:Y:S01]  /*4480*/  MUFU.EX2 R223, R223 ;  /* 0x000000df00df7308 */ /* 0x000f620000000800 */
[----:B------:R-:W-:Y:S01]  /*4490*/  FFMA.FTZ R111, -R111, R111, 1 ;  /* 0x3f8000006f6f7423 */ /* 0x000fe2000001016f */
[----:B------:R-:W-:-:S06]  /*44a0*/  FMUL.FTZ R56, R72, R81 ;  /* 0x0000005148387220 */ /* 0x000fcc0000410000 */
[----:B------:R-:W5:Y:S01]  /*44b0*/  MUFU.EX2 R227, R227 ;  /* 0x000000e300e37308 */ /* 0x000f620000000800 */
[----:B------:R-:W-:-:S07]  /*44c0*/  FFMA.FTZ R52, -R188, R188, 1 ;  /* 0x3f800000bc347423 */ /* 0x000fce00000101bc */
[----:B------:R-:W5:Y:S01]  /*44d0*/  MUFU.EX2 R226, R226 ;  /* 0x000000e200e27308 */ /* 0x000f620000000800 */
[----:B------:R-:W-:Y:S01]  /*44e0*/  FMUL.FTZ R55, R210, R55 ;  /* 0x00000037d2377220 */ /* 0x000fe20000410000 */
[----:B------:R-:W-:Y:S01]  /*44f0*/  FADD.FTZ R60, R60, -R117 ;  /* 0x800000753c3c7221 */ /* 0x000fe20000010000 */
[----:B------:R-:W-:Y:S01]  /*4500*/  FADD.FTZ R57, R64, -R199 ;  /* 0x800000c740397221 */ /* 0x000fe20000010000 */
[----:B------:R-:W-:Y:S01]  /*4510*/  FADD.FTZ R65, R65, -R28 ;  /* 0x8000001c41417221 */ /* 0x000fe20000010000 */
[----:B------:R-:W-:Y:S01]  /*4520*/  FADD.FTZ R25, R25, -R234 ;  /* 0x800000ea19197221 */ /* 0x000fe20000010000 */
[----:B------:R-:W-:Y:S01]  /*4530*/  FMUL.FTZ R51, R51, R76 ;  /* 0x0000004c33337220 */ /* 0x000fe20000410000 */
[----:B------:R-:W-:Y:S01]  /*4540*/  FMUL.FTZ R74, R74, R61 ;  /* 0x0000003d4a4a7220 */ /* 0x000fe20000410000 */
[----:B------:R-:W-:Y:S01]  /*4550*/  FMUL.FTZ R111, R111, R56 ;  /* 0x000000386f6f7220 */ /* 0x000fe20000410000 */
[----:B------:R-:W-:Y:S01]  /*4560*/  FMUL.FTZ R52, R52, R55 ;  /* 0x0000003734347220 */ /* 0x000fe20000410000 */
[----:B------:R-:W-:Y:S01]  /*4570*/  FADD.FTZ R64, R67, -R28 ;  /* 0x8000001c43407221 */ /* 0x000fe20000010000 */
[----:B------:R-:W-:Y:S01]  /*4580*/  FFMA.FTZ R76, -R108, R108, 1 ;  /* 0x3f8000006c4c7423 */ /* 0x000fe2000001016c */
[----:B------:R-:W-:Y:S01]  /*4590*/  FMUL.FTZ R61, R103, R60 ;  /* 0x0000003c673d7220 */ /* 0x000fe20000410000 */
[----:B------:R-:W-:Y:S01]  /*45a0*/  FFMA.FTZ R112, -R112, R112, 1 ;  /* 0x3f80000070707423 */ /* 0x000fe20000010170 */
[----:B------:R-:W-:Y:S01]  /*45b0*/  FFMA.FTZ R191, -R191, R191, 1 ;  /* 0x3f800000bfbf7423 */ /* 0x000fe200000101bf */
[----:B--2---:R-:W-:Y:S01]  /*45c0*/  FMUL.FTZ R57, R220, R57 ;  /* 0x00000039dc397220 */ /* 0x004fe20000410000 */
[----:B------:R-:W-:Y:S01]  /*45d0*/  FMUL.FTZ R56, R222, R65 ;  /* 0x00000041de387220 */ /* 0x000fe20000410000 */
[----:B-1----:R-:W-:Y:S01]  /*45e0*/  FMUL.FTZ R224, R119, R25 ;  /* 0x0000001977e07220 */ /* 0x002fe20000410000 */
[----:B------:R-:W-:Y:S01]  /*45f0*/  FADD.FTZ R62, R62, -R117 ;  /* 0x800000753e3e7221 */ /* 0x000fe20000010000 */
[----:B---3--:R-:W-:Y:S01]  /*4600*/  FADD.FTZ R55, R68, -R83 ;  /* 0x8000005344377221 */ /* 0x008fe20000010000 */
        /* <DEDUP_REMOVED lines=9> */
[----:B----4-:R-:W-:Y:S01]  /*46a0*/  FMUL.FTZ R58, R102, R79 ;  /* 0x0000004f663a7220 */ /* 0x010fe20000410000 */
[----:B------:R-:W-:Y:S01]  /*46b0*/  FMUL.FTZ R76, R76, R61 ;  /* 0x0000003d4c4c7220 */ /* 0x000fe20000410000 */
[----:B------:R-:W-:Y:S01]  /*46c0*/  FMUL.FTZ R112, R112, R57 ;  /* 0x0000003970707220 */ /* 0x000fe20000410000 */
[----:B------:R-:W-:Y:S01]  /*46d0*/  FMUL.FTZ R191, R191, R56 ;  /* 0x00000038bfbf7220 */ /* 0x000fe20000410000 */
[----:B------:R-:W-:Y:S01]  /*46e0*/  FMUL.FTZ R25, R219, R224 ;  /* 0x000000e0db197220 */ /* 0x000fe20000410000 */
[----:B------:R-:W-:Y:S01]  /*46f0*/  FFMA.FTZ R109, -R109, R109, 1 ;  /* 0x3f8000006d6d7423 */ /* 0x000fe2000001016d */
[----:B------:R-:W-:Y:S01]  /*4700*/  FFMA.FTZ R110, -R110, R110, 1 ;  /* 0x3f8000006e6e7423 */ /* 0x000fe2000001016e */
[----:B-----5:R-:W-:Y:S01]  /*4710*/  FMUL.FTZ R63, R215, R62 ;  /* 0x0000003ed73f7220 */ /* 0x020fe20000410000 */
        /* <DEDUP_REMOVED lines=114> */
[----:B------:R-:W-:-:S04]  /*4e40*/  VIADD R12, R16, 0x1a800 ;  /* 0x0001a800100c7836 */ /* 0x000fc80000000000 */
        /* <DEDUP_REMOVED lines=168> */
.L_x_3048:
[----:B------:R-:W-:Y:S01]  /*58d0*/  IMAD R9, R0, 0x300, R9 ;  /* 0x0000030000097824 */ /* 0x000fe200078e0209 */
        /* <DEDUP_REMOVED lines=55> */
.L_x_3049:
[----:B------:R-:W-:Y:S01]  /*5c50*/  UIADD3 UR45, UR45, 0x1, URZ ;  /* 0x000000012d2d7890 */ /* 0x000fe2000fffe03f */
[----:B------:R-:W-:Y:S01]  /*5c60*/  VIADD R8, R8, 0x26820 ;  /* 0x0002682008087836 */ /* 0x000fe20000000000 */
[----:B------:R-:W-:-:S04]  /*5c70*/  IADD3 R0, R0, 0x1, RZ ;  /* 0x0000000100007810 */ /* 0x000fc80007ffe0ff */
[----:B------:R-:W-:Y:S02]  /*5c80*/  ISETP.LE.AND P1, PT, R10, UR45, PT ;  /* 0x0000002d0a007c0c */ /* 0x000fe4000bf23270 */
[C---:B------:R-:W-:Y:S02]  /*5c90*/  ISETP.NE.AND P0, PT, R0.reuse, 0x2, PT ;  /* 0x000000020000780c */ /* 0x040fe40003f05270 */
[----:B------:R-:W-:Y:S02]  /*5ca0*/  PRMT R8, RZ, 0x654, R8 ;  /* 0x00000654ff087816 */ /* 0x000fe40000000008 */
[----:B-1----:R-:W-:Y:S02]  /*5cb0*/  SEL R9, RZ, 0x1, P0 ;  /* 0x00000001ff097807 */ /* 0x002fe40000000000 */
[----:B------:R2:W-:Y:S01]  /*5cc0*/  SYNCS.ARRIVE.TRANS64.RED.A1T0 RZ, [R8+URZ], RZ ;  /* 0x000000ff08ff79a7 */ /* 0x0005e2000810043f */
[----:B------:R-:W-:Y:S02]  /*5cd0*/  SEL R0, R0, RZ, P0 ;  /* 0x000000ff00007207 */ /* 0x000fe40000000000 */
[----:B------:R-:W-:-:S02]  /*5ce0*/  LOP3.LUT R4, R4, R9, RZ, 0x3c, !PT ;  /* 0x0000000904047212 */ /* 0x000fc400078e3cff */
[----:B------:R-:W-:Y:S05]  /*5cf0*/  @!P1 BRA `(.L_x_3050) ;  /* 0xffffffc000789947 */ /* 0x000fea000383ffff */
.L_x_3039:
[----:B------:R-:W-:-:S06]  /*5d00*/  UISETP.GE.AND UP0, UPT, UR45, UR44, UPT ;  /* 0x0000002c2d00728c */ /* 0x000fcc000bf06270 */
[----:B------:R-:W-:-:S13]  /*5d10*/  PLOP3.LUT P0, PT, PT, PT, UP0, 0x80, 0x0 ;  /* 0x000000000000781c */ /* 0x000fda0003f0f008 */
[----:B------:R-:W-:Y:S05]  /*5d20*/  @P0 BRA `(.L_x_3051) ;  /* 0x0000004000580947 */ /* 0x000fea0003800000 */
[----:B------:R-:W3:Y:S04]  /*5d30*/  LDL.LU R14, [R1+0x14] ;  /* 0x00001400010e7983 */ /* 0x000ee80000300800 */
[----:B------:R-:W4:Y:S01]  /*5d40*/  LDL.LU R12, [R1+0x8] ;  /* 0x00000800010c7983 */ /* 0x000f220000300800 */
[----:B------:R-:W-:Y:S01]  /*5d50*/  UIMAD UR4, UR37, -0x80, UR42 ;  /* 0xffffff80250478a4 */ /* 0x000fe2000f8e022a */
[----:B------:R-:W-:Y:S01]  /*5d60*/  IMAD.MOV.U32 R185, RZ, RZ, 0x40000040 ;  /* 0x40000040ffb97424 */ /* 0x000fe200078e00ff */
[----:B------:R-:W-:Y:S01]  /*5d70*/  MOV R189, 0x40000040 ;  /* 0x4000004000bd7802 */ /* 0x000fe20000000f00 */
[----:B------:R-:W5:Y:S01]  /*5d80*/  S2R R6, SR_TID.X ;  /* 0x0000000000067919 */ /* 0x000f620000002100 */
[----:B------:R-:W-:Y:S02]  /*5d90*/  IMAD.MOV.U32 R187, RZ, RZ, 0x40000040 ;  /* 0x40000040ffbb7424 */ /* 0x000fe400078e00ff */
[----:B------:R-:W-:-:S02]  /*5da0*/  IMAD.MOV.U32 R191, RZ, RZ, 0x40000040 ;  /* 0x40000040ffbf7424 */ /* 0x000fc400078e00ff */
[----:B------:R-:W-:Y:S02]  /*5db0*/  IMAD.MOV.U32 R193, RZ, RZ, 0x40000040 ;  /* 0x40000040ffc17424 */ /* 0x000fe400078e00ff */
[----:B-----5:R-:W-:-:S05]  /*5dc0*/  VIADD R6, R6, 0xffffff80 ;  /* 0xffffff8006067836 */ /* 0x020fca0000000000 */
[----:B------:R-:W-:-:S04]  /*5dd0*/  SHF.R.S32.HI R7, RZ, 0x1f, R6 ;  /* 0x0000001fff077819 */ /* 0x000fc80000011406 */
[CC--:B------:R-:W-:Y:S02]  /*5de0*/  LEA.HI R9, R7.reuse, R6.reuse, RZ, 0x5 ;  /* 0x0000000607097211 */ /* 0x0c0fe400078f28ff */
[-C--:B--2---:R-:W-:Y:S02]  /*5df0*/  LEA.HI R8, R7, R6.reuse, RZ, 0x7 ;  /* 0x0000000607087211 */ /* 0x084fe400078f38ff */
[----:B------:R-:W-:Y:S02]  /*5e00*/  LOP3.LUT R9, R9, 0xffffffe0, RZ, 0xc0, !PT ;  /* 0xffffffe009097812 */ /* 0x000fe400078ec0ff */
[----:B------:R-:W-:Y:S02]  /*5e10*/  LEA.HI R11, R7, R6, RZ, 0x2 ;  /* 0x00000006070b7211 */ /* 0x000fe400078f10ff */
[----:B------:R-:W-:Y:S01]  /*5e20*/  LOP3.LUT R7, R8, 0xffffff80, RZ, 0xc0, !PT ;  /* 0xffffff8008077812 */ /* 0x000fe200078ec0ff */
[----:B------:R-:W-:Y:S01]  /*5e30*/  IMAD.IADD R10, R6, 0x1, -R9 ;  /* 0x00000001060a7824 */ /* 0x000fe200078e0a09 */
[----:B-1----:R-:W-:-:S02]  /*5e40*/  LOP3.LUT R13, R11, 0xfffffffc, RZ, 0xc0, !PT ;  /* 0xfffffffc0b0d7812 */ /* 0x002fc400078ec0ff */
[----:B------:R-:W-:Y:S01]  /*5e50*/  SHF.R.S32.HI R8, RZ, 0x7, R8 ;  /* 0x00000007ff087819 */ /* 0x000fe20000011408 */
[C---:B------:R-:W-:Y:S01]  /*5e60*/  IMAD.IADD R9, R6.reuse, 0x1, -R7 ;  /* 0x0000000106097824 */ /* 0x040fe200078e0a07 */
[----:B------:R-:W-:Y:S02]  /*5e70*/  SHF.R.S32.HI R11, RZ, 0x1f, R10 ;  /* 0x0000001fff0b7819 */ /* 0x000fe4000001140a */
[----:B------:R-:W-:Y:S02]  /*5e80*/  IADD3 R7, R6, -R13, RZ ;  /* 0x8000000d06077210 */ /* 0x000fe40007ffe0ff */
[CC--:B------:R-:W-:Y:S02]  /*5e90*/  LEA.HI R6, R11.reuse, R10.reuse, RZ, 0x3 ;  /* 0x0000000a0b067211 */ /* 0x0c0fe400078f18ff */
[----:B------:R-:W-:Y:S02]  /*5ea0*/  LEA.HI R10, R11, R10, RZ, 0x2 ;  /* 0x0000000a0b0a7211 */ /* 0x000fe400078f10ff */
[----:B------:R-:W-:-:S02]  /*5eb0*/  SHF.R.S32.HI R6, RZ, 0x3, R6 ;  /* 0x00000003ff067819 */ /* 0x000fc40000011406 */
[----:B---3--:R-:W-:Y:S01]  /*5ec0*/  LEA.HI R9, R14, R9, RZ, 0x5 ;  /* 0x000000090e097211 */ /* 0x008fe200078f28ff */
[----:B------:R-:W-:-:S03]  /*5ed0*/  IMAD.U32 R14, RZ, RZ, UR4 ;  /* 0x00000004ff0e7e24 */ /* 0x000fc6000f8e00ff */
[----:B------:R-:W-:Y:S02]  /*5ee0*/  SHF.R.S32.HI R13, RZ, 0x5, R9 ;  /* 0x00000005ff0d7819 */ /* 0x000fe40000011409 */
[----:B------:R-:W-:Y:S02]  /*5ef0*/  SHF.R.S32.HI R9, RZ, 0x2, R10 ;  /* 0x00000002ff097819 */ /* 0x000fe4000001140a */
[----:B----4-:R-:W-:Y:S01]  /*5f00*/  SHF.R.S32.HI R11, RZ, 0x2, R12 ;  /* 0x00000002ff0b7819 */ /* 0x010fe2000001140c */
[----:B------:R-:W-:Y:S01]  /*5f10*/  IMAD R17, R13, -0x10, R14 ;  /* 0xfffffff00d117824 */ /* 0x000fe200078e020e */
[----:B------:R-:W-:Y:S01]  /*5f20*/  SHF.R.S32.HI R12, RZ, 0x1f, R12 ;  /* 0x0000001fff0c7819 */ /* 0x000fe2000001140c */
[C---:B------:R-:W-:Y:S01]  /*5f30*/  VIADD R13, R9.reuse, 0x8 ;  /* 0x00000008090d7836 */ /* 0x040fe20000000000 */
[----:B------:R-:W-:Y:S01]  /*5f40*/  LEA.HI R14, R8, R8, RZ, 0x1 ;  /* 0x00000008080e7211 */ /* 0x000fe200078f08ff */
[----:B------:R-:W-:Y:S01]  /*5f50*/  VIADD R19, R9, 0x10 ;  /* 0x0000001009137836 */ /* 0x000fe20000000000 */
[----:B------:R-:W-:-:S02]  /*5f60*/  LEA.HI R12, R12, R11, RZ, 0x3 ;  /* 0x0000000b0c0c7211 */ /* 0x000fc400078f18ff */
[----:B------:R-:W-:Y:S02]  /*5f70*/  LOP3.LUT R15, R14, 0xfffffffe, RZ, 0xc0, !PT ;  /* 0xfffffffe0e0f7812 */ /* 0x000fe400078ec0ff */
[----:B------:R-:W-:Y:S02]  /*5f80*/  LEA.HI R14, R13, R13, RZ, 0x1 ;  /* 0x0000000d0d0e7211 */ /* 0x000fe400078f08ff */
[----:B------:R-:W-:Y:S02]  /*5f90*/  LOP3.LUT R12, R12, 0xfffffff8, RZ, 0xc0, !PT ;  /* 0xfffffff80c0c7812 */ /* 0x000fe400078ec0ff */
[----:B------:R-:W-:Y:S02]  /*5fa0*/  IADD3 R8, R8, -R15, RZ ;  /* 0x8000000f08087210 */ /* 0x000fe40007ffe0ff */
[----:B------:R-:W-:Y:S02]  /*5fb0*/  SHF.R.S32.HI R15, RZ, 0x1, R14 ;  /* 0x00000001ff0f7819 */ /* 0x000fe4000001140e */
[----:B------:R-:W-:Y:S01]  /*5fc0*/  IADD3 R23, R17, R12, -R11 ;  /* 0x0000000c11177210 */ /* 0x000fe20007ffe80b */
[----:B------:R-:W-:Y:S01]  /*5fd0*/  IMAD.HI R11, R6, 0x2aaaaaab, RZ ;  /* 0x2aaaaaab060b7827 */ /* 0x000fe200078e02ff */
[----:B------:R-:W-:-:S02]  /*5fe0*/  LEA.HI R10, R10, R9, RZ, 0x1 ;  /* 0x000000090a0a7211 */ /* 0x000fc400078f08ff */
[----:B------:R-:W-:Y:S01]  /*5ff0*/  LEA.HI R20, R19, R19, RZ, 0x1 ;  /* 0x0000001313147211 */ /* 0x000fe200078f08ff */
[----:B------:R-:W-:Y:S01]  /*6000*/  IMAD.HI R17, R15, 0x2aaaaaab, RZ ;  /* 0x2aaaaaab0f117827 */ /* 0x000fe200078e02ff */
[----:B------:R-:W-:Y:S02]  /*6010*/  SHF.R.U32.HI R12, RZ, 0x1, R11 ;  /* 0x00000001ff0c7819 */ /* 0x000fe4000001160b */
[----:B------:R-:W-:Y:S01]  /*6020*/  LOP3.LUT R10, R10, 0xfffffffe, RZ, 0xc0, !PT ;  /* 0xfffffffe0a0a7812 */ /* 0x000fe200078ec0ff */
[----:B------:R-:W-:Y:S01]  /*6030*/  IMAD R8, R8, -0x40, R23 ;  /* 0xffffffc008087824 */ /* 0x000fe200078e0217 */
[----:B------:R-:W-:Y:S02]  /*6040*/  SHF.R.U32.HI R18, RZ, 0x1, R17 ;  /* 0x00000001ff127819 */ /* 0x000fe40000011611 */
[----:B------:R-:W-:Y:S01]  /*6050*/  LEA.HI R11, R11, R12, RZ, 0x1 ;  /* 0x0000000c0b0b7211 */ /* 0x000fe200078f08ff */
[----:B------:R-:W-:Y:S01]  /*6060*/  IMAD.IADD R10, R9, 0x1, -R10 ;  /* 0x00000001090a7824 */ /* 0x000fe200078e0a0a */
[----:B------:R-:W-:-:S02]  /*6070*/  LEA.HI R18, R17, R18, RZ, 0x1 ;  /* 0x0000001211127211 */ /* 0x000fc400078f08ff */
[----:B------:R-:W-:Y:S01]  /*6080*/  LOP3.LUT R14, R14, 0xfffffffe, RZ, 0xc0, !PT ;  /* 0xfffffffe0e0e7812 */ /* 0x000fe200078ec0ff */
[----:B------:R-:W-:Y:S01]  /*6090*/  IMAD R11, R11, -0xc, R6 ;  /* 0xfffffff40b0b7824 */ /* 0x000fe200078e0206 */
[----:B------:R-:W-:Y:S01]  /*60a0*/  SHF.R.S32.HI R21, RZ, 0x1, R20 ;  /* 0x00000001ff157819 */ /* 0x000fe20000011414 */
[----:B------:R-:W-:Y:S01]  /*60b0*/  IMAD R15, R18, -0xc, R15 ;  /* 0xfffffff4120f7824 */ /* 0x000fe200078e020f */
[----:B------:R-:W-:Y:S01]  /*60c0*/  LOP3.LUT R20, R20, 0xfffffffe, RZ, 0xc0, !PT ;  /* 0xfffffffe14147812 */ /* 0x000fe200078ec0ff */
[----:B------:R-:W-:Y:S01]  /*60d0*/  IMAD.IADD R14, R13, 0x1, -R14 ;  /* 0x000000010d0e7824 */ /* 0x000fe200078e0a0e */
[----:B------:R-:W-:Y:S01]  /*60e0*/  LEA R10, R11, R10, 0x3 ;  /* 0x0000000a0b0a7211 */ /* 0x000fe200078e18ff */
[----:B------:R-:W-:-:S04]  /*60f0*/  IMAD.HI R22, R21, 0x2aaaaaab, RZ ;  /* 0x2aaaaaab15167827 */ /* 0x000fc800078e02ff */
[----:B------:R-:W-:Y:S01]  /*6100*/  IMAD R9, R15, 0x8, R14 ;  /* 0x000000080f097824 */ /* 0x000fe200078e020e */
[----:B------:R-:W-:Y:S01]  /*6110*/  SHF.R.U32.HI R23, RZ, 0x1, R22 ;  /* 0x00000001ff177819 */ /* 0x000fe20000011616 */
[C-C-:B------:R-:W-:Y:S01]  /*6120*/  IMAD R6, R5.reuse, 0x800, R16.reuse ;  /* 0x0000080005067824 */ /* 0x140fe200078e0210 */
[----:B------:R-:W-:Y:S01]  /*6130*/  STL [R1+0x20], R10 ;  /* 0x0000200a01007387 */ /* 0x000fe20000100800 */
[----:B------:R-:W-:Y:S01]  /*6140*/  IMAD R5, R5, 0x2000, R16 ;  /* 0x0000200005057824 */ /* 0x000fe200078e0210 */
[----:B------:R-:W-:Y:S01]  /*6150*/  LEA.HI R22, R22, R23, RZ, 0x1 ;  /* 0x0000001716167211 */ /* 0x000fe200078f08ff */
[----:B------:R-:W-:Y:S01]  /*6160*/  VIADD R6, R6, 0x1a800 ;  /* 0x0001a80006067836 */ /* 0x000fe20000000000 */
[----:B------:R1:W-:Y:S01]  /*6170*/  STL [R1+0x1c], R9 ;  /* 0x00001c0901007387 */ /* 0x0003e20000100800 */
[----:B------:R-:W-:Y:S01]  /*6180*/  IMAD.IADD R20, R19, 0x1, -R20 ;  /* 0x0000000113147824 */ /* 0x000fe200078e0a14 */
[----:B------:R-:W-:Y:S01]  /*6190*/  MOV R23, 0x40000040 ;  /* 0x4000004000177802 */ /* 0x000fe20000000f00 */
[----:B------:R-:W-:Y:S01]  /*61a0*/  IMAD R21, R22, -0xc, R21 ;  /* 0xfffffff416157824 */ /* 0x000fe200078e0215 */
[----:B------:R-:W-:-:S04]  /*61b0*/  SHF.R.U32.HI R6, RZ, 0x4, R6 ;  /* 0x00000004ff067819 */ /* 0x000fc80000011606 */
[----:B------:R-:W-:Y:S01]  /*61c0*/  LOP3.LUT R6, R6, 0x3fff, RZ, 0xc0, !PT ;  /* 0x00003fff06067812 */ /* 0x000fe200078ec0ff */
[----:B-1----:R-:W-:Y:S01]  /*61d0*/  VIADD R9, R5, 0x4000 ;  /* 0x0000400005097836 */ /* 0x002fe20000000000 */
[----:B------:R-:W-:Y:S02]  /*61e0*/  SHF.R.U32.HI R5, RZ, 0x4, R5 ;  /* 0x00000004ff057819 */ /* 0x000fe40000011605 */
[----:B------:R-:W-:Y:S02]  /*61f0*/  LEA R10, R21, R20, 0x3 ;  /* 0x00000014150a7211 */ /* 0x000fe400078e18ff */
[----:B------:R-:W-:Y:S02]  /*6200*/  SHF.R.U32.HI R9, RZ, 0x4, R9 ;  /* 0x00000004ff097819 */ /* 0x000fe40000011609 */
[----:B------:R-:W-:Y:S01]  /*6210*/  LOP3.LUT R5, R5, 0x3fff, RZ, 0xc0, !PT ;  /* 0x00003fff05057812 */ /* 0x000fe200078ec0ff */
[----:B------:R-:W-:Y:S01]  /*6220*/  STL [R1+0x14], R10 ;  /* 0x0000140a01007387 */ /* 0x000fe20000100800 */
[----:B------:R-:W-:-:S02]  /*6230*/  LOP3.LUT R9, R9, 0x3fff, RZ, 0xc0, !PT ;  /* 0x00003fff09097812 */ /* 0x000fc400078ec0ff */
[----:B------:R-:W-:Y:S02]  /*6240*/  LOP3.LUT R11, R5, 0x10000, RZ, 0xfc, !PT ;  /* 0x00010000050b7812 */ /* 0x000fe400078efcff */
[----:B------:R-:W-:Y:S02]  /*6250*/  LOP3.LUT R6, R6, 0x10000, RZ, 0xfc, !PT ;  /* 0x0001000006067812 */ /* 0x000fe400078efcff */
[----:B------:R-:W-:Y:S01]  /*6260*/  LOP3.LUT R5, R9, 0x10000, RZ, 0xfc, !PT ;  /* 0x0001000009057812 */ /* 0x000fe200078efcff */
[----:B------:R-:W-:Y:S01]  /*6270*/  STL [R1+0xc], R11 ;  /* 0x00000c0b01007387 */ /* 0x000fe20000100800 */
[----:B------:R-:W-:Y:S01]  /*6280*/  IADD3 R9, R7, 0x8, RZ ;  /* 0x0000000807097810 */ /* 0x000fe20007ffe0ff */
[----:B------:R-:W-:Y:S01]  /*6290*/  VIADD R22, R11, 0x2 ;  /* 0x000000020b167836 */ /* 0x000fe20000000000 */
[C---:B------:R-:W-:Y:S01]  /*62a0*/  IADD3 R190, R5.reuse, 0x4, RZ ;  /* 0x0000000405be7810 */ /* 0x040fe20007ffe0ff */
[----:B------:R1:W-:Y:S01]  /*62b0*/  STL [R1+0x18], R6 ;  /* 0x0000180601007387 */ /* 0x0003e20000100800 */
[----:B------:R-:W-:Y:S01]  /*62c0*/  VIADD R188, R5, 0x2 ;  /* 0x0000000205bc7836 */ /* 0x000fe20000000000 */
[----:B------:R-:W-:Y:S01]  /*62d0*/  IADD3 R184, R11, 0x4, RZ ;  /* 0x000000040bb87810 */ /* 0x000fe20007ffe0ff */
[----:B------:R-:W-:Y:S01]  /*62e0*/  VIADD R192, R5, 0x6 ;  /* 0x0000000605c07836 */ /* 0x000fe20000000000 */
[----:B------:R2:W-:Y:S01]  /*62f0*/  STL [R1+0x8], R5 ;  /* 0x0000080501007387 */ /* 0x0005e20000100800 */
[----:B------:R-:W-:Y:S01]  /*6300*/  VIADD R186, R11, 0x6 ;  /* 0x000000060bba7836 */ /* 0x000fe20000000000 */
[C---:B------:R-:W-:Y:S01]  /*6310*/  IADD3 R9, R7.reuse, 0x14, RZ ;  /* 0x0000001407097810 */ /* 0x040fe20007ffe0ff */
[----:B-1----:R-:W-:-:S02]  /*6320*/  VIADD R6, R7, 0xc ;  /* 0x0000000c07067836 */ /* 0x002fc40000000000 */
[C---:B------:R-:W-:Y:S02]  /*6330*/  VIADD R6, R7.reuse, 0x18 ;  /* 0x0000001807067836 */ /* 0x040fe40000000000 */
[C---:B--2---:R-:W-:Y:S02]  /*6340*/  VIADD R5, R7.reuse, 0x4 ;  /* 0x0000000407057836 */ /* 0x044fe40000000000 */
[C---:B------:R-:W-:Y:S02]  /*6350*/  VIADD R5, R7.reuse, 0x10 ;  /* 0x0000001007057836 */ /* 0x040fe40000000000 */
[----:B------:R-:W-:-:S07]  /*6360*/  VIADD R5, R7, 0x1c ;  /* 0x0000001c07057836 */ /* 0x000fce0000000000 */
.L_x_3062:
[----:B------:R-:W-:-:S04]  /*6370*/  MOV R5, UR36 ;  /* 0x0000002400057c02 */ /* 0x000fc80008000f00 */
[----:B------:R-:W-:-:S04]  /*6380*/  LOP3.LUT R5, R5, 0x1, RZ, 0xfc, !PT ;  /* 0x0000000105057812 */ /* 0x000fc800078efcff */
[----:B------:R-:W-:-:S13]  /*6390*/  ISETP.NE.AND P0, PT, R5, 0x3, PT ;  /* 0x000000030500780c */ /* 0x000fda0003f05270 */
[----:B--2---:R-:W-:Y:S05]  /*63a0*/  @!P0 BRA `(.L_x_3052) ;  /* 0x0000000000048947 */ /* 0x004fea0003800000 */
[----:B------:R-:W-:Y:S01]  /*63b0*/  BPT.TRAP 0x1 ;  /* 0x000000040000795c */ /* 0x000fe20000300000 */
.L_x_3052:
[----:B------:R-:W-:Y:S01]  /*63c0*/  IMAD R5, R0, 0x8, R16 ;  /* 0x0000000800057824 */ /* 0x000fe200078e0210 */
[----:B------:R-:W-:-:S04]  /*63d0*/  SHF.L.U32 R18, R4, 0x1f, RZ ;  /* 0x0000001f04127819 */ /* 0x000fc800000006ff */
[----:B------:R1:W2:Y:S01]  /*63e0*/  SYNCS.PHASECHK.TRANS64.TRYWAIT P1, [R5+URZ+0x26810], R18 ;  /* 0x02681012050075a7 */ /* 0x0002a2000802017f */
[----:B------:R-:W-:Y:S05]  /*63f0*/  @!P0 BRA `(.L_x_3053) ;  /* 0x0000000000048947 */ /* 0x000fea0003800000 */
[----:B------:R-:W-:Y:S01]  /*6400*/  BPT.TRAP 0x1 ;  /* 0x000000040000795c */ /* 0x000fe20000300000 */
.L_x_3053:
[----:B------:R-:W-:-:S05]  /*6410*/  VIADD R6, R16, 0xe000 ;  /* 0x0000e00010067836 */ /* 0x000fca0000000000 */
[----:B------:R-:W-:-:S04]  /*6420*/  SHF.R.U32.HI R6, RZ, 0x4, R6 ;  /* 0x00000004ff067819 */ /* 0x000fc80000011606 */
[----:B------:R-:W-:-:S04]  /*6430*/  LOP3.LUT R6, R6, 0x3fff, RZ, 0xc0, !PT ;  /* 0x00003fff06067812 */ /* 0x000fc800078ec0ff */
[----:B------:R-:W-:Y:S01]  /*6440*/  LOP3.LUT R9, R6, 0x10000, RZ, 0xfc, !PT ;  /* 0x0001000006097812 */ /* 0x000fe200078efcff */
[----:B--2---:R-:W-:Y:S06]  /*6450*/  @P1 BRA `(.L_x_3054) ;  /* 0x0000000000081947 */ /* 0x004fec0003800000 */
[----:B------:R-:W2:Y:S02]  /*6460*/  SYNCS.PHASECHK.TRANS64.TRYWAIT P1, [R5+URZ+0x26810], R18 ;  /* 0x02681012050075a7 */ /* 0x000ea4000802017f */
[----:B--2---:R-:W-:Y:S05]  /*6470*/  @!P1 BRA `(.L_x_3055) ;  /* 0x0000009800089947 */ /* 0x004fea0003800000 */
.L_x_3054:
        /* <DEDUP_REMOVED lines=21> */
[----:B--2---:R-:W-:Y:S01]  /*65d0*/  IMAD R14, R0, 0x80, R11 ;  /* 0x00000080000e7824 */ /* 0x004fe200078e020b */
[----:B------:R-:W-:Y:S01]  /*65e0*/  IADD3 R10, R16, 0x1a000, RZ ;  /* 0x0001a000100a7810 */ /* 0x000fe20007ffe0ff */
        /* <DEDUP_REMOVED lines=31> */
.L_x_3056:
[----:B------:R1:W1:Y:S01]  /*67e0*/  SYNCS.PHASECHK.TRANS64.TRYWAIT P1, [R5+URZ+0x26830], R18 ;  /* 0x02683012050075a7 */ /* 0x000262000802017f */
[----:B------:R-:W-:Y:S05]  /*67f0*/  @!P0 BRA `(.L_x_3057) ;  /* 0x0000000000048947 */ /* 0x000fea0003800000 */
[----:B------:R-:W-:Y:S01]  /*6800*/  BPT.TRAP 0x1 ;  /* 0x000000040000795c */ /* 0x000fe20000300000 */
.L_x_3057:
        /* <DEDUP_REMOVED lines=8> */
.L_x_3058:
        /* <DEDUP_REMOVED lines=9> */
[C---:B------:R-:W-:Y:S01]  /*6920*/  IADD3 R233, R7.reuse, 0x8, RZ ;  /* 0x0000000807e97810 */ /* 0x040fe20007ffe0ff */
[C---:B------:R-:W-:Y:S01]  /*6930*/  VIADD R229, R7.reuse, 0xc ;  /* 0x0000000c07e57836 */ /* 0x040fe20000000000 */
[----:B------:R1:W-:Y:S01]  /*6940*/  STL [R1+0x28], R3 ;  /* 0x0000280301007387 */ /* 0x0003e20000100800 */
[C---:B------:R-:W-:Y:S01]  /*6950*/  VIADD R217, R7.reuse, 0x10 ;  /* 0x0000001007d97836 */ /* 0x040fe20000000000 */
[C---:B------:R-:W-:Y:S01]  /*6960*/  IADD3 R230, R7.reuse, 0x14, RZ ;  /* 0x0000001407e67810 */ /* 0x040fe20007ffe0ff */
[C---:B------:R-:W-:Y:S01]  /*6970*/  VIADD R231, R7.reuse, 0x18 ;  /* 0x0000001807e77836 */ /* 0x040fe20000000000 */
[----:B------:R1:W-:Y:S01]  /*6980*/  STL [R1+0x24], R2 ;  /* 0x0000240201007387 */ /* 0x0003e20000100800 */
[C---:B------:R-:W-:Y:S01]  /*6990*/  VIADD R219, R7.reuse, 0x1c ;  /* 0x0000001c07db7836 */ /* 0x040fe20000000000 */
[----:B------:R-:W-:Y:S01]  /*69a0*/  ISETP.GT.AND P1, PT, R8, 0x8, PT ;  /* 0x000000080800780c */ /* 0x000fe20003f24270 */
[----:B------:R-:W-:Y:S01]  /*69b0*/  IMAD R236, R0, 0x300, R11 ;  /* 0x0000030000ec7824 */ /* 0x000fe200078e020b */
[----:B------:R-:W-:Y:S01]  /*69c0*/  ISETP.GT.AND P2, PT, R8, RZ, PT ;  /* 0x000000ff0800720c */ /* 0x000fe20003f44270 */
[----:B--2---:R-:W-:Y:S01]  /*69d0*/  SHFL.IDX PT, R204, R198, R231, 0x1f ;  /* 0x00001fe7c6cc7589 */ /* 0x004fe200000e0000 */
[----:B------:R-:W-:-:S03]  /*69e0*/  VIADD R11, R7, 0x1c ;  /* 0x0000001c070b7836 */ /* 0x000fc60000000000 */
[----:B---3--:R-:W-:Y:S04]  /*69f0*/  SHFL.IDX PT, R224, R13, R233, 0x1f ;  /* 0x00001fe90de07589 */ /* 0x008fe800000e0000 */
[----:B------:R-:W-:Y:S04]  /*6a00*/  SHFL.IDX PT, R213, R13, R217, 0x1f ;  /* 0x00001fd90dd57589 */ /* 0x000fe800000e0000 */
[----:B------:R-:W-:Y:S04]  /*6a10*/  SHFL.IDX PT, R214, R13, R229, 0x1f ;  /* 0x00001fe50dd67589 */ /* 0x000fe800000e0000 */
[----:B------:R-:W-:Y:S04]  /*6a20*/  SHFL.IDX PT, R209, R13, R219, 0x1f ;  /* 0x00001fdb0dd17589 */ /* 0x000fe800000e0000 */
[----:B----4-:R-:W-:Y:S04]  /*6a30*/  SHFL.IDX PT, R206, R12, R7, 0x1f ;  /* 0x00001f070cce7589 */ /* 0x010fe800000e0000 */
[----:B------:R-:W-:Y:S04]  /*6a40*/  SHFL.IDX PT, R212, R12, R232, 0x1f ;  /* 0x00001fe80cd47589 */ /* 0x000fe800000e0000 */
        /* <DEDUP_REMOVED lines=14> */
[----:B------:R-:W2:Y:S01]  /*6b30*/  SHFL.IDX PT, R87, R198, R7, 0x1f ;  /* 0x00001f07c6577589 */ /* 0x000ea200000e0000 */
        /* <DEDUP_REMOVED lines=11> */
[----:B------:R-:W4:Y:S01]  /*6bf0*/  SHFL.IDX PT, R88, R198, R232, 0x1f ;  /* 0x00001fe8c6587589 */ /* 0x000f2200000e0000 */
[----:B------:R-:W-:Y:S01]  /*6c00*/  FMUL.FTZ R19, R80, UR5 ;  /* 0x0000000550137c20 */ /* 0x000fe20008410000 */
[----:B------:R-:W-:Y:S01]  /*6c10*/  FMUL.FTZ R20, R81, UR5 ;  /* 0x0000000551147c20 */ /* 0x000fe20008410000 */
[----:B------:R-:W-:Y:S01]  /*6c20*/  FMUL.FTZ R72, R83, UR5 ;  /* 0x0000000553487c20 */ /* 0x000fe20008410000 */
[----:B------:R-:W4:Y:S01]  /*6c30*/  SHFL.IDX PT, R93, R198, R229, 0x1f ;  /* 0x00001fe5c65d7589 */ /* 0x000f2200000e0000 */
[----:B-1----:R1:W2:Y:S01]  /*6c40*/  MUFU.TANH R3, R73 ;  /* 0x0000004900037308 */ /* 0x0022a20000002400 */
[----:B------:R-:W-:Y:S01]  /*6c50*/  FMUL.FTZ R80, R91, UR5 ;  /* 0x000000055b507c20 */ /* 0x000fe20008410000 */
[----:B------:R-:W-:Y:S01]  /*6c60*/  FMUL.FTZ R81, R92, UR5 ;  /* 0x000000055c517c20 */ /* 0x000fe20008410000 */
[----:B------:R-:W4:Y:S01]  /*6c70*/  SHFL.IDX PT, R90, R198, R233, 0x1f ;  /* 0x00001fe9c65a7589 */ /* 0x000f2200000e0000 */
[----:B------:R-:W-:Y:S01]  /*6c80*/  FMUL.FTZ R74, R85, UR5 ;  /* 0x00000005554a7c20 */ /* 0x000fe20008410000 */
[----:B------:R-:W-:Y:S01]  /*6c90*/  FMUL.FTZ R195, R97, UR5 ;  /* 0x0000000561c37c20 */ /* 0x000fe20008410000 */
[----:B------:R-:W-:Y:S01]  /*6ca0*/  FMUL.FTZ R78, R89, UR5 ;  /* 0x00000005594e7c20 */ /* 0x000fe20008410000 */
[----:B------:R-:W4:Y:S01]  /*6cb0*/  SHFL.IDX PT, R91, R198, R217, 0x1f ;  /* 0x00001fd9c65b7589 */ /* 0x000f2200000e0000 */
[----:B------:R2:W4:Y:S01]  /*6cc0*/  MUFU.TANH R2, R75 ;  /* 0x0000004b00027308 */ /* 0x0005220000002400 */
[----:B-1----:R-:W-:Y:S01]  /*6cd0*/  FMUL.FTZ R73, R84, UR5 ;  /* 0x0000000554497c20 */ /* 0x002fe20008410000 */
[----:B---3--:R-:W-:Y:S01]  /*6ce0*/  FSEL R85, R14, -INF , P2 ;  /* 0xff8000000e557808 */ /* 0x008fe20001000000 */
[----:B------:R-:W1:Y:S01]  /*6cf0*/  SHFL.IDX PT, R92, R198, R230, 0x1f ;  /* 0x00001fe6c65c7589 */ /* 0x000e6200000e0000 */
[----:B------:R-:W-:Y:S01]  /*6d00*/  FMUL.FTZ R83, R94, UR5 ;  /* 0x000000055e537c20 */ /* 0x000fe20008410000 */
[----:B------:R-:W-:Y:S01]  /*6d10*/  FMUL.FTZ R196, R117, UR5 ;  /* 0x0000000575c47c20 */ /* 0x000fe20008410000 */
[----:B------:R-:W-:Y:S01]  /*6d20*/  FMUL.FTZ R197, R118, UR5 ;  /* 0x0000000576c57c20 */ /* 0x000fe20008410000 */
[----:B------:R-:W3:Y:S01]  /*6d30*/  SHFL.IDX PT, R97, R198, R219, 0x1f ;  /* 0x00001fdbc6617589 */ /* 0x000ee200000e0000 */
[----:B------:R-:W-:Y:S01]  /*6d40*/  MUFU.TANH R235, R235 ;  /* 0x000000eb00eb7308 */ /* 0x000fe20000002400 */
[----:B--2---:R-:W-:Y:S01]  /*6d50*/  FMUL.FTZ R75, R86, UR5 ;  /* 0x00000005564b7c20 */ /* 0x004fe20008410000 */
[----:B------:R-:W-:Y:S01]  /*6d60*/  FSEL R86, R15, -INF , P1 ;  /* 0xff8000000f567808 */ /* 0x000fe20000800000 */
[----:B------:R-:W2:Y:S01]  /*6d70*/  SHFL.IDX PT, R94, R13, R7, 0x1f ;  /* 0x00001f070d5e7589 */ /* 0x000ea200000e0000 */
[----:B------:R-:W-:Y:S01]  /*6d80*/  FSEL R117, R3, -INF , P2 ;  /* 0xff80000003757808 */ /* 0x000fe20001000000 */
[----:B------:R-:W-:Y:S01]  /*6d90*/  FMUL.FTZ R194, R96, UR5 ;  /* 0x0000000560c27c20 */ /* 0x000fe20008410000 */
[----:B------:R-:W-:Y:S01]  /*6da0*/  FMUL.FTZ R84, R95, UR5 ;  /* 0x000000055f547c20 */ /* 0x000fe20008410000 */
[----:B------:R-:W2:Y:S01]  /*6db0*/  SHFL.IDX PT, R96, R13, R232, 0x1f ;  /* 0x00001fe80d607589 */ /* 0x000ea200000e0000 */
[----:B------:R-:W1:Y:S01]  /*6dc0*/  MUFU.TANH R18, R18 ;  /* 0x0000001200127308 */ /* 0x000e620000002400 */
[----:B----4-:R-:W-:Y:S01]  /*6dd0*/  FSEL R89, R2, -INF , P1 ;  /* 0xff80000002597808 */ /* 0x010fe20000800000 */
        /* <DEDUP_REMOVED lines=15> */
[----:B-1----:R-:W-:Y:S01]  /*6ed0*/  FSEL R208, R18, -INF , P1 ;  /* 0xff80000012d07808 */ /* 0x002fe20000800000 */
[----:B------:R-:W-:Y:S01]  /*6ee0*/  FMUL.FTZ R111, R111, UR5 ;  /* 0x000000056f6f7c20 */ /* 0x000fe20008410000 */
[----:B------:R-:W-:Y:S01]  /*6ef0*/  FMUL.FTZ R112, R112, UR5 ;  /* 0x0000000570707c20 */ /* 0x000fe20008410000 */
[----:B------:R-:W-:Y:S01]  /*6f00*/  FMUL.FTZ R114, R114, UR5 ;  /* 0x0000000572727c20 */ /* 0x000fe20008410000 */
[----:B------:R-:W-:Y:S01]  /*6f10*/  FMUL.FTZ R113, R113, UR5 ;  /* 0x0000000571717c20 */ /* 0x000fe20008410000 */
[----:B------:R-:W-:Y:S01]  /*6f20*/  FMUL.FTZ R115, R115, UR5 ;  /* 0x0000000573737c20 */ /* 0x000fe20008410000 */
[----:B------:R-:W-:Y:S01]  /*6f30*/  SHFL.IDX PT, R217, R12, R217, 0x1f ;  /* 0x00001fd90cd97589 */ /* 0x000fe200000e0000 */
[----:B------:R-:W1:Y:S01]  /*6f40*/  MUFU.TANH R19, R19 ;  /* 0x0000001300137308 */ /* 0x000e620000002400 */
[----:B------:R-:W-:Y:S01]  /*6f50*/  FMUL.FTZ R116, R116, UR5 ;  /* 0x0000000574747c20 */ /* 0x000fe20008410000 */
[----:B------:R-:W-:-:S06]  /*6f60*/  FMUL.FTZ R119, R119, UR5 ;  /* 0x0000000577777c20 */ /* 0x000fcc0008410000 */
[----:B------:R-:W2:Y:S08]  /*6f70*/  MUFU.TANH R20, R20 ;  /* 0x0000001400147308 */ /* 0x000eb00000002400 */
[----:B------:R-:W2:Y:S08]  /*6f80*/  MUFU.TANH R21, R21 ;  /* 0x0000001500157308 */ /* 0x000eb00000002400 */
[----:B------:R-:W2:Y:S01]  /*6f90*/  MUFU.TANH R72, R72 ;  /* 0x0000004800487308 */ /* 0x000ea20000002400 */
        /* <DEDUP_REMOVED lines=8> */
[----:B------:R-:W-:Y:S02]  /*7020*/  ULDC UR4, c[0x0][0x744] ;  /* 0x0001d10000047ab9 */ /* 0x000fe40000000800 */
[----:B------:R-:W2:Y:S01]  /*7030*/  MUFU.TANH R74, R74 ;  /* 0x0000004a004a7308 */ /* 0x000ea20000002400 */
[--C-:B------:R-:W-:Y:S01]  /*7040*/  FFMA.FTZ R199, R86, UR4, -R87.reuse ;  /* 0x0000000456c77c23 */ /* 0x100fe20008010857 */
[----:B------:R-:W-:Y:S01]  /*7050*/  FFMA.FTZ R118, R85, UR4, -R87 ;  /* 0x0000000455767c23 */ /* 0x000fe20008010857 */
[----:B------:R-:W-:Y:S01]  /*7060*/  FSEL R86, R235, -INF , P2 ;  /* 0xff800000eb567808 */ /* 0x000fe20001000000 */
[--C-:B------:R-:W-:Y:S01]  /*7070*/  FFMA.FTZ R117, R117, UR4, -R88.reuse ;  /* 0x0000000475757c23 */ /* 0x100fe20008010858 */
[----:B----4-:R-:W-:Y:S01]  /*7080*/  FSEL R87, R237, -INF , P2 ;  /* 0xff800000ed577808 */ /* 0x010fe20001000000 */
[----:B------:R-:W-:Y:S01]  /*7090*/  FFMA.FTZ R89, R89, UR4, -R88 ;  /* 0x0000000459597c23 */ /* 0x000fe20008010858 */
[----:B---3--:R-:W-:Y:S01]  /*70a0*/  FSEL R85, R17, -INF , P1 ;  /* 0xff80000011557808 */ /* 0x008fe20000800000 */
[----:B------:R-:W3:Y:S01]  /*70b0*/  MUFU.TANH R75, R75 ;  /* 0x0000004b004b7308 */ /* 0x000ee20000002400 */
[--C-:B------:R-:W-:Y:S01]  /*70c0*/  FFMA.FTZ R86, R86, UR4, -R93.reuse ;  /* 0x0000000456567c23 */ /* 0x100fe2000801085d */
[----:B------:R-:W-:Y:S01]  /*70d0*/  FFMA.FTZ R208, R208, UR4, -R93 ;  /* 0x00000004d0d07c23 */ /* 0x000fe2000801085d */
[--C-:B------:R-:W-:Y:S01]  /*70e0*/  FFMA.FTZ R87, R87, UR4, -R90.reuse ;  /* 0x0000000457577c23 */ /* 0x100fe2000801085a */
[----:B------:R-:W-:Y:S01]  /*70f0*/  FFMA.FTZ R85, R85, UR4, -R90 ;  /* 0x0000000455557c23 */ /* 0x000fe2000801085a */
[----:B-1----:R-:W-:-:S02]  /*7100*/  FSEL R88, R19, -INF , P2 ;  /* 0xff80000013587808 */ /* 0x002fc40001000000 */
[----:B--2---:R-:W-:Y:S01]  /*7110*/  FSEL R93, R20, -INF , P2 ;  /* 0xff800000145d7808 */ /* 0x004fe20001000000 */
[----:B------:R-:W1:Y:S01]  /*7120*/  MUFU.TANH R76, R76 ;  /* 0x0000004c004c7308 */ /* 0x000e620000002400 */
[----:B------:R-:W-:Y:S01]  /*7130*/  FSEL R90, R21, -INF , P1 ;  /* 0xff800000155a7808 */ /* 0x000fe20000800000 */
[--C-:B------:R-:W-:Y:S01]  /*7140*/  FFMA.FTZ R203, R88, UR4, -R91.reuse ;  /* 0x0000000458cb7c23 */ /* 0x100fe2000801085b */
[----:B------:R-:W-:Y:S01]  /*7150*/  FSEL R95, R72, -INF , P1 ;  /* 0xff800000485f7808 */ /* 0x000fe20000800000 */
[--C-:B------:R-:W-:Y:S01]  /*7160*/  FFMA.FTZ R93, R93, UR4, -R92.reuse ;  /* 0x000000045d5d7c23 */ /* 0x100fe2000801085c */
[----:B------:R-:W-:Y:S01]  /*7170*/  FSEL R207, R73, -INF , P2 ;  /* 0xff80000049cf7808 */ /* 0x000fe20001000000 */
[----:B------:R-:W-:Y:S01]  /*7180*/  FFMA.FTZ R91, R90, UR4, -R91 ;  /* 0x000000045a5b7c23 */ /* 0x000fe2000801085b */
[----:B------:R-:W-:Y:S01]  /*7190*/  FSEL R90, R74, -INF , P2 ;  /* 0xff8000004a5a7808 */ /* 0x000fe20001000000 */
[----:B------:R-:W2:Y:S01]  /*71a0*/  MUFU.TANH R77, R77 ;  /* 0x0000004d004d7308 */ /* 0x000ea20000002400 */
[----:B------:R-:W-:Y:S01]  /*71b0*/  FFMA.FTZ R92, R95, UR4, -R92 ;  /* 0x000000045f5c7c23 */ /* 0x000fe2000801085c */
[----:B---3--:R-:W-:Y:S01]  /*71c0*/  FSEL R95, R75, -INF , P1 ;  /* 0xff8000004b5f7808 */ /* 0x008fe20000800000 */
[----:B------:R-:W-:Y:S01]  /*71d0*/  FFMA.FTZ R207, R207, UR4, -R204 ;  /* 0x00000004cfcf7c23 */ /* 0x000fe200080108cc */
[----:B------:R-:W-:-:S03]  /*71e0*/  FFMA.FTZ R90, R90, UR4, -R97 ;  /* 0x000000045a5a7c23 */ /* 0x000fc60008010861 */
[----:B------:R-:W-:Y:S01]  /*71f0*/  FFMA.FTZ R204, R95, UR4, -R204 ;  /* 0x000000045fcc7c23 */ /* 0x000fe200080108cc */
[----:B------:R-:W3:Y:S01]  /*7200*/  MUFU.TANH R79, R79 ;  /* 0x0000004f004f7308 */ /* 0x000ee20000002400 */
[----:B-1----:R-:W-:-:S05]  /*7210*/  FSEL R198, R76, -INF , P1 ;  /* 0xff8000004cc67808 */ /* 0x002fca0000800000 */
[----:B------:R-:W-:Y:S02]  /*7220*/  FFMA.FTZ R97, R198, UR4, -R97 ;  /* 0x00000004c6617c23 */ /* 0x000fe40008010861 */
[----:B------:R-:W-:Y:S01]  /*7230*/  MUFU.TANH R78, R78 ;  /* 0x0000004e004e7308 */ /* 0x000fe20000002400 */
[----:B--2---:R-:W-:Y:S01]  /*7240*/  FSEL R95, R77, -INF , P2 ;  /* 0xff8000004d5f7808 */ /* 0x004fe20001000000 */
[----:B------:R-:W1:Y:S04]  /*7250*/  SHFL.IDX PT, R198, R13, R230, 0x1f ;  /* 0x00001fe60dc67589 */ /* 0x000e6800000e0000 */
[----:B------:R-:W-:Y:S02]  /*7260*/  FFMA.FTZ R216, R95, UR4, -R94 ;  /* 0x000000045fd87c23 */ /* 0x000fe4000801085e */
[----:B------:R-:W-:Y:S01]  /*7270*/  MUFU.TANH R81, R81 ;  /* 0x0000005100517308 */ /* 0x000fe20000002400 */
[----:B---3--:R-:W-:-:S05]  /*7280*/  FSEL R201, R79, -INF , P1 ;  /* 0xff8000004fc97808 */ /* 0x008fca0000800000 */
[----:B------:R-:W-:Y:S02]  /*7290*/  FFMA.FTZ R94, R201, UR4, -R94 ;  /* 0x00000004c95e7c23 */ /* 0x000fe4000801085e */
[----:B------:R-:W2:Y:S01]  /*72a0*/  MUFU.TANH R80, R80 ;  /* 0x0000005000507308 */ /* 0x000ea20000002400 */
[----:B------:R-:W3:Y:S07]  /*72b0*/  SHFL.IDX PT, R201, R13, R231, 0x1f ;  /* 0x00001fe70dc97589 */ /* 0x000eee00000e0000 */
[----:B------:R-:W4:Y:S08]  /*72c0*/  MUFU.TANH R194, R194 ;  /* 0x000000c200c27308 */ /* 0x000f300000002400 */
[----:B------:R-:W1:Y:S01]  /*72d0*/  MUFU.TANH R82, R82 ;  /* 0x0000005200527308 */ /* 0x000e620000002400 */
[----:B--2---:R-:W-:-:S07]  /*72e0*/  FSEL R205, R80, -INF , P1 ;  /* 0xff80000050cd7808 */ /* 0x004fce0000800000 */
[----:B------:R-:W-:Y:S01]  /*72f0*/  MUFU.TANH R84, R84 ;  /* 0x0000005400547308 */ /* 0x000fe20000002400 */
[----:B----4-:R-:W-:-:S05]  /*7300*/  FSEL R202, R194, -INF , P2 ;  /* 0xff800000c2ca7808 */ /* 0x010fca0001000000 */
[----:B------:R-:W-:Y:S01]  /*7310*/  FFMA.FTZ R223, R202, UR4, -R213 ;  /* 0x00000004cadf7c23 */ /* 0x000fe200080108d5 */
[----:B------:R-:W-:Y:S01]  /*7320*/  FFMA.FTZ R202, -R14, R14, 1 ;  /* 0x3f8000000eca7423 */ /* 0x000fe2000001010e */
[----:B------:R-:W2:Y:S01]  /*7330*/  MUFU.TANH R83, R83 ;  /* 0x0000005300537308 */ /* 0x000ea20000002400 */
[----:B-1----:R-:W-:-:S05]  /*7340*/  FSEL R225, R82, -INF , P2 ;  /* 0xff80000052e17808 */ /* 0x002fca0001000000 */
[----:B------:R-:W-:Y:S01]  /*7350*/  FFMA.FTZ R225, R225, UR4, -R214 ;  /* 0x00000004e1e17c23 */ /* 0x000fe200080108d6 */
[----:B------:R-:W-:Y:S02]  /*7360*/  WARPGROUP.DEPBAR.LE gsb0, 0x0 ;  /* 0x00008000000079c5 */ /* 0x000fe40000010000 */
[----:B------:R-:W-:Y:S01]  /*7370*/  WARPGROUP.ARRIVE ;  /* 0x00000000000079c5 */ /* 0x000fe20000000000 */
[----:B------:R-:W-:Y:S05]  /*7380*/  MUFU.EX2 R118, R118 ;  /* 0x0000007600767308 */ /* 0x000fea0000000800 */
[----:B------:R-:W-:Y:S01]  /*7390*/  HGMMA.64x96x16.F32.BF16 R24, gdesc[UR8], R24, gsb0 ;  /* 0x01600000081879f0 */ /* 0x000fe20008001818 */
[----:B------:R-:W-:Y:S01]  /*73a0*/  R2UR UR8, R192 ;  /* 0x00000000c00872ca */ /* 0x000fe200000e0000 */
[----:B------:R-:W-:Y:S01]  /*73b0*/  UMOV UR10, UR6 ;  /* 0x00000006000a7c82 */ /* 0x000fe20008000000 */
[----:B------:R-:W-:Y:S01]  /*73c0*/  R2UR UR9, R193 ;  /* 0x00000000c10972ca */ /* 0x000fe200000e0000 */
[----:B------:R-:W-:Y:S01]  /*73d0*/  UMOV UR11, 0x40000040 ;  /* 0x40000040000b7882 */ /* 0x000fe20000000000 */
[----:B------:R1:W-:Y:S08]  /*73e0*/  MUFU.EX2 R88, R199 ;  /* 0x000000c700587308 */ /* 0x0003f00000000800 */
[----:B------:R-:W4:Y:S01]  /*73f0*/  MUFU.TANH R195, R195 ;  /* 0x000000c300c37308 */ /* 0x000f220000002400 */
[----:B-1----:R-:W-:-:S05]  /*7400*/  FSEL R199, R78, -INF , P2 ;  /* 0xff8000004ec77808 */ /* 0x002fca0001000000 */
[--C-:B------:R-:W-:Y:S01]  /*7410*/  FFMA.FTZ R95, R199, UR4, -R96.reuse ;  /* 0x00000004c75f7c23 */ /* 0x100fe20008010860 */
[----:B------:R-:W-:Y:S01]  /*7420*/  FSEL R199, R81, -INF , P2 ;  /* 0xff80000051c77808 */ /* 0x000fe20001000000 */
[----:B------:R-:W1:Y:S01]  /*7430*/  MUFU.TANH R98, R98 ;  /* 0x0000006200627308 */ /* 0x000e620000002400 */
[----:B------:R-:W-:Y:S01]  /*7440*/  FFMA.FTZ R96, R205, UR4, -R96 ;  /* 0x00000004cd607c23 */ /* 0x000fe20008010860 */
[----:B--2---:R-:W-:Y:S02]  /*7450*/  FSEL R205, R83, -INF , P1 ;  /* 0xff80000053cd7808 */ /* 0x004fe40000800000 */
[--C-:B------:R-:W-:Y:S01]  /*7460*/  FFMA.FTZ R226, R199, UR4, -R224.reuse ;  /* 0x00000004c7e27c23 */ /* 0x100fe200080108e0 */
[----:B------:R-:W-:Y:S02]  /*7470*/  FSEL R199, R84, -INF , P1 ;  /* 0xff80000054c77808 */ /* 0x000fe40000800000 */
[----:B------:R-:W-:Y:S01]  /*7480*/  FFMA.FTZ R224, R205, UR4, -R224 ;  /* 0x00000004cde07c23 */ /* 0x000fe200080108e0 */
[----:B------:R-:W2:Y:S02]  /*7490*/  MUFU.TANH R99, R99 ;  /* 0x0000006300637308 */ /* 0x000ea40000002400 */
[----:B------:R-:W-:Y:S01]  /*74a0*/  FFMA.FTZ R214, R199, UR4, -R214 ;  /* 0x00000004c7d67c23 */ /* 0x000fe200080108d6 */
[----:B----4-:R-:W-:-:S05]  /*74b0*/  FSEL R199, R195, -INF , P2 ;  /* 0xff800000c3c77808 */ /* 0x010fca0001000000 */
[----:B------:R-:W4:Y:S01]  /*74c0*/  MUFU.TANH R101, R101 ;  /* 0x0000006500657308 */ /* 0x000f220000002400 */
[----:B-1----:R-:W-:Y:S01]  /*74d0*/  FSEL R200, R98, -INF , P1 ;  /* 0xff80000062c87808 */ /* 0x002fe20000800000 */
[----:B------:R-:W-:-:S04]  /*74e0*/  FFMA.FTZ R199, R199, UR4, -R198 ;  /* 0x00000004c7c77c23 */ /* 0x000fc800080108c6 */
[----:B------:R-:W-:Y:S02]  /*74f0*/  FFMA.FTZ R213, R200, UR4, -R213 ;  /* 0x00000004c8d57c23 */ /* 0x000fe400080108d5 */
[----:B------:R-:W-:Y:S01]  /*7500*/  MUFU.TANH R103, R103 ;  /* 0x0000006700677308 */ /* 0x000fe20000002400 */
[----:B--2---:R-:W-:-:S05]  /*7510*/  FSEL R205, R99, -INF , P1 ;  /* 0xff80000063cd7808 */ /* 0x004fca0000800000 */
[----:B------:R-:W-:Y:S02]  /*7520*/  FFMA.FTZ R198, R205, UR4, -R198 ;  /* 0x00000004cdc67c23 */ /* 0x000fe400080108c6 */
[----:B------:R-:W1:Y:S01]  /*7530*/  MUFU.TANH R100, R100 ;  /* 0x0000006400647308 */ /* 0x000e620000002400 */
[----:B----4-:R-:W-:-:S05]  /*7540*/  FSEL R210, R101, -INF , P2 ;  /* 0xff80000065d27808 */ /* 0x010fca0001000000 */
[----:B------:R-:W-:Y:S02]  /*7550*/  FFMA.FTZ R210, R210, UR4, -R209 ;  /* 0x00000004d2d27c23 */ /* 0x000fe400080108d1 */
[----:B------:R-:W2:Y:S08]  /*7560*/  MUFU.TANH R102, R102 ;  /* 0x0000006600667308 */ /* 0x000eb00000002400 */
[----:B------:R-:W-:Y:S01]  /*7570*/  MUFU.TANH R104, R104 ;  /* 0x0000006800687308 */ /* 0x000fe20000002400 */
[----:B-1----:R-:W-:-:S05]  /*7580*/  FSEL R200, R100, -INF , P2 ;  /* 0xff80000064c87808 */ /* 0x002fca0001000000 */
[----:B---3--:R-:W-:Y:S02]  /*7590*/  FFMA.FTZ R200, R200, UR4, -R201 ;  /* 0x00000004c8c87c23 */ /* 0x008fe400080108c9 */
[----:B------:R-:W-:Y:S01]  /*75a0*/  MUFU.TANH R106, R106 ;  /* 0x0000006a006a7308 */ /* 0x000fe20000002400 */
[----:B--2---:R-:W-:-:S05]  /*75b0*/  FSEL R205, R102, -INF , P1 ;  /* 0xff80000066cd7808 */ /* 0x004fca0000800000 */
[----:B------:R-:W-:Y:S02]  /*75c0*/  FFMA.FTZ R201, R205, UR4, -R201 ;  /* 0x00000004cdc97c23 */ /* 0x000fe400080108c9 */
[----:B------:R-:W1:Y:S08]  /*75d0*/  MUFU.TANH R105, R105 ;  /* 0x0000006900697308 */ /* 0x000e700000002400 */
[----:B------:R-:W-:Y:S08]  /*75e0*/  MUFU.TANH R107, R107 ;  /* 0x0000006b006b7308 */ /* 0x000ff00000002400 */
[----:B------:R2:W-:Y:S01]  /*75f0*/  MUFU.EX2 R13, R208 ;  /* 0x000000d0000d7308 */ /* 0x0005e20000000800 */
[----:B------:R-:W-:-:S02]  /*7600*/  WARPGROUP.DEPBAR.LE gsb0, 0x0 ;  /* 0x00008000000079c5 */ /* 0x000fc40000010000 */
[----:B------:R-:W-:Y:S01]  /*7610*/  WARPGROUP.ARRIVE ;  /* 0x00000000000079c5 */ /* 0x000fe20000000000 */
[----:B-1----:R-:W-:-:S04]  /*7620*/  FSEL R205, R105, -INF , P2 ;  /* 0xff80000069cd7808 */ /* 0x002fc80001000000 */
[----:B------:R-:W1:Y:S01]  /*7630*/  MUFU.TANH R108, R108 ;  /* 0x0000006c006c7308 */ /* 0x000e620000002400 */
[----:B------:R-:W-:Y:S01]  /*7640*/  HGMMA.64x96x16.F32.BF16 R24, gdesc[UR8], R24, gsb0 ;  /* 0x01600000081879f0 */ /* 0x000fe20008001818 */
[----:B--2---:R-:W2:Y:S01]  /*7650*/  SHFL.IDX PT, R208, R12, R233, 0x1f ;  /* 0x00001fe90cd07589 */ /* 0x004ea200000e0000 */
[----:B------:R-:W-:-:S05]  /*7660*/  FFMA.FTZ R205, R205, UR4, -R212 ;  /* 0x00000004cdcd7c23 */ /* 0x000fca00080108d4 */
[----:B------:R-:W-:Y:S08]  /*7670*/  MUFU.TANH R110, R110 ;  /* 0x0000006e006e7308 */ /* 0x000ff00000002400 */
[----:B------:R3:W-:Y:S01]  /*7680*/  MUFU.EX2 R14, R203 ;  /* 0x000000cb000e7308 */ /* 0x0007e20000000800 */
[----:B-1----:R-:W-:-:S07]  /*7690*/  FSEL R211, R108, -INF , P2 ;  /* 0xff8000006cd37808 */ /* 0x002fce0001000000 */
[----:B------:R-:W-:Y:S01]  /*76a0*/  MUFU.TANH R109, R109 ;  /* 0x0000006d006d7308 */ /* 0x000fe20000002400 */
[----:B---3--:R-:W-:Y:S01]  /*76b0*/  FSEL R203, R104, -INF , P2 ;  /* 0xff80000068cb7808 */ /* 0x008fe20001000000 */
[----:B--2---:R-:W-:-:S04]  /*76c0*/  FFMA.FTZ R211, R211, UR4, -R208 ;  /* 0x00000004d3d37c23 */ /* 0x004fc800080108d0 */
[----:B------:R-:W-:Y:S02]  /*76d0*/  FFMA.FTZ R203, R203, UR4, -R206 ;  /* 0x00000004cbcb7c23 */ /* 0x000fe400080108ce */
[----:B------:R-:W-:Y:S08]  /*76e0*/  MUFU.TANH R111, R111 ;  /* 0x0000006f006f7308 */ /* 0x000ff00000002400 */
[----:B------:R-:W1:Y:S08]  /*76f0*/  MUFU.TANH R112, R112 ;  /* 0x0000007000707308 */ /* 0x000e700000002400 */
[----:B------:R-:W-:Y:S08]  /*7700*/  MUFU.TANH R114, R114 ;  /* 0x0000007200727308 */ /* 0x000ff00000002400 */
[----:B------:R-:W2:Y:S01]  /*7710*/  MUFU.TANH R113, R113 ;  /* 0x0000007100717308 */ /* 0x000ea20000002400 */
[----:B-1----:R-:W-:-:S05]  /*7720*/  FSEL R219, R112, -INF , P2 ;  /* 0xff80000070db7808 */ /* 0x002fca0001000000 */
[----:B------:R-:W-:Y:S02]  /*7730*/  FFMA.FTZ R219, R219, UR4, -R217 ;  /* 0x00000004dbdb7c23 */ /* 0x000fe400080108d9 */
[----:B------:R-:W1:Y:S08]  /*7740*/  MUFU.TANH R115, R115 ;  /* 0x0000007300737308 */ /* 0x000e700000002400 */
[----:B------:R-:W-:Y:S01]  /*7750*/  MUFU.TANH R116, R116 ;  /* 0x0000007400747308 */ /* 0x000fe20000002400 */
[----:B--2---:R-:W-:-:S05]  /*7760*/  FSEL R222, R113, -INF , P2 ;  /* 0xff80000071de7808 */ /* 0x004fca0001000000 */
[----:B------:R-:W-:Y:S02]  /*7770*/  FFMA.FTZ R222, R222, UR4, -R218 ;  /* 0x00000004dede7c23 */ /* 0x000fe400080108da */
[----:B------:R-:W-:Y:S01]  /*7780*/  MUFU.TANH R197, R197 ;  /* 0x000000c500c57308 */ /* 0x000fe20000002400 */
[----:B-1----:R-:W-:-:S07]  /*7790*/  FSEL R221, R115, -INF , P1 ;  /* 0xff80000073dd7808 */ /* 0x002fce0000800000 */
[----:B------:R-:W-:Y:S08]  /*77a0*/  MUFU.TANH R196, R196 ;  /* 0x000000c400c47308 */ /* 0x000ff00000002400 */
[----:B------:R-:W1:Y:S01]  /*77b0*/  MUFU.TANH R119, R119 ;  /* 0x0000007700777308 */ /* 0x000e620000002400 */
[----:B------:R-:W-:Y:S02]  /*77c0*/  WARPGROUP.DEPBAR.LE gsb0, 0x0 ;  /* 0x00008000000079c5 */ /* 0x000fe40000010000 */
[----:B------:R-:W2:Y:S05]  /*77d0*/  LDS R227, [R227+0x380] ;  /* 0x00038000e3e37984 */ /* 0x000eaa0000000800 */
[----:B------:R-:W-:Y:S01]  /*77e0*/  MUFU.EX2 R117, R117 ;  /* 0x0000007500757308 */ /* 0x000fe20000000800 */
[----:B-1----:R-:W-:-:S07]  /*77f0*/  FSEL R228, R119, -INF , P1 ;  /* 0xff80000077e47808 */ /* 0x002fce0000800000 */
[----:B------:R-:W1:Y:S08]  /*7800*/  MUFU.EX2 R93, R93 ;  /* 0x0000005d005d7308 */ /* 0x000e700000000800 */
[----:B------:R-:W3:Y:S01]  /*7810*/  MUFU.EX2 R92, R92 ;  /* 0x0000005c005c7308 */ /* 0x000ee20000000800 */
[----:B------:R-:W-:Y:S01]  /*7820*/  FFMA.FTZ R20, -R20, R20, 1 ;  /* 0x3f80000014147423 */ /* 0x000fe20000010114 */
[----:B------:R-:W-:-:S06]  /*7830*/  FFMA.FTZ R72, -R72, R72, 1 ;  /* 0x3f80000048487423 */ /* 0x000fcc0000010148 */
[----:B------:R-:W4:Y:S08]  /*7840*/  MUFU.EX2 R87, R87 ;  /* 0x0000005700577308 */ /* 0x000f300000000800 */
[----:B------:R-:W4:Y:S01]  /*7850*/  MUFU.EX2 R86, R86 ;  /* 0x0000005600567308 */ /* 0x000f220000000800 */
[----:B--2---:R-:W2:Y:S07]  /*7860*/  SHFL.IDX PT, R234, R227, R7, 0x1f ;  /* 0x00001f07e3ea7589 */ /* 0x004eae00000e0000 */
[----:B------:R-:W-:Y:S01]  /*7870*/  MUFU.EX2 R91, R91 ;  /* 0x0000005b005b7308 */ /* 0x000fe20000000800 */
[----:B------:R-:W-:Y:S04]  /*7880*/  SHFL.IDX PT, R232, R227, R232, 0x1f ;  /* 0x00001fe8e3e87589 */ /* 0x000fe800000e0000 */
[----:B------:R-:W1:Y:S01]  /*7890*/  SHFL.IDX PT, R233, R227, R233, 0x1f ;  /* 0x00001fe9e3e97589 */ /* 0x000e6200000e0000 */
[----:B------:R-:W-:Y:S01]  /*78a0*/  FFMA.FTZ R237, -R237, R237, 1 ;  /* 0x3f800000eded7423 */ /* 0x000fe200000101ed */
[----:B------:R-:W-:Y:S01]  /*78b0*/  FFMA.FTZ R235, -R235, R235, 1 ;  /* 0x3f800000ebeb7423 */ /* 0x000fe200000101eb */
[----:B------:R-:W-:Y:S01]  /*78c0*/  FFMA.FTZ R18, -R18, R18, 1 ;  /* 0x3f80000012127423 */ /* 0x000fe20000010112 */
[----:B------:R-:W3:Y:S01]  /*78d0*/  SHFL.IDX PT, R229, R227, R229, 0x1f ;  /* 0x00001fe5e3e57589 */ /* 0x000ee200000e0000 */
[----:B------:R-:W-:Y:S01]  /*78e0*/  FFMA.FTZ R19, -R19, R19, 1 ;  /* 0x3f80000013137423 */ /* 0x000fe20000010113 */
[----:B------:R-:W-:Y:S02]  /*78f0*/  MUFU.EX2 R89, R89 ;  /* 0x0000005900597308 */ /* 0x000fe40000000800 */
[----:B------:R-:W4:Y:S06]  /*7900*/  SHFL.IDX PT, R230, R227, R230, 0x1f ;  /* 0x00001fe6e3e67589 */ /* 0x000f2c00000e0000 */
[----:B------:R-:W-:Y:S01]  /*7910*/  MUFU.EX2 R85, R85 ;  /* 0x0000005500557308 */ /* 0x000fe20000000800 */
[--C-:B--2---:R-:W-:Y:S01]  /*7920*/  FADD.FTZ R24, R24, -R234.reuse ;  /* 0x800000ea18187221 */ /* 0x104fe20000010000 */
[----:B------:R-:W-:-:S03]  /*7930*/  FADD.FTZ R234, R26, -R234 ;  /* 0x800000ea1aea7221 */ /* 0x000fc60000010000 */
[----:B------:R-:W-:Y:S01]  /*7940*/  FMUL.FTZ R24, R118, R24 ;  /* 0x0000001876187220 */ /* 0x000fe20000410000 */
[----:B------:R-:W-:Y:S02]  /*7950*/  FMUL.FTZ R234, R88, R234 ;  /* 0x000000ea58ea7220 */ /* 0x000fe40000410000 */
[----:B------:R2:W2:Y:S01]  /*7960*/  MUFU.EX2 R26, R207 ;  /* 0x000000cf001a7308 */ /* 0x0004a20000000800 */
[----:B------:R-:W-:Y:S01]  /*7970*/  FMUL.FTZ R202, R202, R24 ;  /* 0x00000018caca7220 */ /* 0x000fe20000410000 */
[----:B------:R-:W-:Y:S01]  /*7980*/  FSEL R24, R103, -INF , P1 ;  /* 0xff80000067187808 */ /* 0x000fe20000800000 */
[----:B------:R-:W-:Y:S01]  /*7990*/  FFMA.FTZ R84, -R84, R84, 1 ;  /* 0x3f80000054547423 */ /* 0x000fe20000010154 */
[----:B-1----:R-:W-:Y:S01]  /*79a0*/  FADD.FTZ R28, R28, -R233 ;  /* 0x800000e91c1c7221 */ /* 0x002fe20000010000 */
[--C-:B---3--:R-:W-:Y:S01]  /*79b0*/  FADD.FTZ R29, R29, -R229.reuse ;  /* 0x800000e51d1d7221 */ /* 0x108fe20000010000 */
[----:B------:R-:W-:Y:S01]  /*79c0*/  FADD.FTZ R31, R31, -R229 ;  /* 0x800000e51f1f7221 */ /* 0x000fe20000010000 */
[----:B------:R-:W-:Y:S01]  /*79d0*/  FFMA.FTZ R209, R24, UR4, -R209 ;  /* 0x0000000418d17c23 */ /* 0x000fe200080108d1 */
[----:B------:R-:W-:Y:S01]  /*79e0*/  FSEL R24, R106, -INF , P1 ;  /* 0xff8000006a187808 */ /* 0x000fe20000800000 */
[--C-:B----4-:R-:W-:Y:S01]  /*79f0*/  FADD.FTZ R33, R33, -R230.reuse ;  /* 0x800000e621217221 */ /* 0x110fe20000010000 */
[----:B--2---:R-:W-:Y:S01]  /*7a00*/  FSEL R207, R109, -INF , P2 ;  /* 0xff8000006dcf7808 */ /* 0x004fe20001000000 */
[----:B------:R-:W-:Y:S01]  /*7a10*/  FADD.FTZ R35, R35, -R230 ;  /* 0x800000e623237221 */ /* 0x000fe20000010000 */
[----:B------:R-:W-:Y:S01]  /*7a20*/  MUFU.EX2 R97, R97 ;  /* 0x0000006100617308 */ /* 0x000fe20000000800 */
[----:B------:R-:W-:Y:S01]  /*7a30*/  FFMA.FTZ R206, R24, UR4, -R206 ;  /* 0x0000000418ce7c23 */ /* 0x000fe200080108ce */
[----:B------:R-:W-:Y:S01]  /*7a40*/  FSEL R24, R107, -INF , P1 ;  /* 0xff8000006b187808 */ /* 0x000fe20000800000 */
[----:B------:R-:W-:Y:S01]  /*7a50*/  FFMA.FTZ R207, R207, UR4, -R215 ;  /* 0x00000004cfcf7c23 */ /* 0x000fe200080108d7 */
[----:B------:R-:W-:-:S03]  /*7a60*/  FADD.FTZ R30, R30, -R233 ;  /* 0x800000e91e1e7221 */ /* 0x000fc60000010000 */
[----:B------:R-:W-:Y:S01]  /*7a70*/  FFMA.FTZ R212, R24, UR4, -R212 ;  /* 0x0000000418d47c23 */ /* 0x000fe200080108d4 */
[----:B------:R-:W-:Y:S01]  /*7a80*/  FSEL R24, R110, -INF , P1 ;  /* 0xff8000006e187808 */ /* 0x000fe20000800000 */
[----:B------:R-:W-:Y:S04]  /*7a90*/  MUFU.EX2 R95, R95 ;  /* 0x0000005f005f7308 */ /* 0x000fe80000000800 */
[----:B------:R-:W-:-:S04]  /*7aa0*/  FFMA.FTZ R208, R24, UR4, -R208 ;  /* 0x0000000418d07c23 */ /* 0x000fc800080108d0 */
[----:B------:R1:W2:Y:S01]  /*7ab0*/  MUFU.EX2 R24, R204 ;  /* 0x000000cc00187308 */ /* 0x0002a20000000800 */
[----:B------:R-:W-:-:S07]  /*7ac0*/  FFMA.FTZ R17, -R17, R17, 1 ;  /* 0x3f80000011117423 */ /* 0x000fce0000010111 */
[----:B------:R-:W-:Y:S01]  /*7ad0*/  MUFU.EX2 R94, R94 ;  /* 0x0000005e005e7308 */ /* 0x000fe20000000800 */
[----:B-1----:R-:W-:-:S05]  /*7ae0*/  FSEL R204, R111, -INF , P1 ;  /* 0xff8000006fcc7808 */ /* 0x002fca0000800000 */
[----:B------:R-:W-:Y:S02]  /*7af0*/  FFMA.FTZ R204, R204, UR4, -R215 ;  /* 0x00000004cccc7c23 */ /* 0x000fe400080108d7 */
[----:B------:R1:W3:Y:S01]  /*7b00*/  SHFL.IDX PT, R215, R12, R231, 0x1f ;  /* 0x00001fe70cd77589 */ /* 0x0002e200000e0000 */
[----:B------:R-:W-:Y:S03]  /*7b10*/  MUFU.EX2 R96, R96 ;  /* 0x0000006000607308 */ /* 0x000fe60000000800 */
[----:B------:R-:W4:Y:S05]  /*7b20*/  SHFL.IDX PT, R231, R227, R231, 0x1f ;  /* 0x00001fe7e3e77589 */ /* 0x000f2a00000e0000 */
[----:B------:R-:W2:Y:S01]  /*7b30*/  MUFU.EX2 R90, R90 ;  /* 0x0000005a005a7308 */ /* 0x000ea20000000800 */
[----:B-1----:R-:W-:-:S05]  /*7b40*/  FSEL R12, R114, -INF , P1 ;  /* 0xff800000720c7808 */ /* 0x002fca0000800000 */
[----:B------:R-:W-:Y:S02]  /*7b50*/  FFMA.FTZ R217, R12, UR4, -R217 ;  /* 0x000000040cd97c23 */ /* 0x000fe400080108d9 */
[----:B------:R1:W-:Y:S02]  /*7b60*/  MUFU.EX2 R12, R216 ;  /* 0x000000d8000c7308 */ /* 0x0003e40000000800 */
[----:B-1----:R-:W-:Y:S01]  /*7b70*/  FFMA.FTZ R216, R221, UR4, -R218 ;  /* 0x00000004ddd87c23 */ /* 0x002fe200080108da */
[----:B------:R-:W-:Y:S01]  /*7b80*/  FSEL R218, R116, -INF , P2 ;  /* 0xff80000074da7808 */ /* 0x000fe20001000000 */
[----:B------:R-:W-:Y:S01]  /*7b90*/  FMUL.FTZ R33, R93, R33 ;  /* 0x000000215d217220 */ /* 0x000fe20000410000 */
[----:B------:R-:W-:Y:S01]  /*7ba0*/  FSEL R221, R197, -INF , P1 ;  /* 0xff800000c5dd7808 */ /* 0x000fe20000800000 */
[----:B------:R-:W-:Y:S01]  /*7bb0*/  FMUL.FTZ R35, R92, R35 ;  /* 0x000000235c237220 */ /* 0x000fe20000410000 */
[----:B------:R-:W-:Y:S02]  /*7bc0*/  VIADD R230, R7, 0xc ;  /* 0x0000000c07e67836 */ /* 0x000fe40000000000 */
[--C-:B---3--:R-:W-:Y:S01]  /*7bd0*/  FFMA.FTZ R218, R218, UR4, -R215.reuse ;  /* 0x00000004dada7c23 */ /* 0x108fe200080108d7 */
[----:B------:R-:W-:Y:S01]  /*7be0*/  FMUL.FTZ R28, R87, R28 ;  /* 0x0000001c571c7220 */ /* 0x000fe20000410000 */
[----:B------:R-:W-:Y:S01]  /*7bf0*/  FFMA.FTZ R215, R221, UR4, -R215 ;  /* 0x00000004ddd77c23 */ /* 0x000fe200080108d7 */
[----:B------:R-:W-:Y:S01]  /*7c00*/  FSEL R221, R196, -INF , P2 ;  /* 0xff800000c4dd7808 */ /* 0x000fe20001000000 */
[----:B------:R-:W-:Y:S01]  /*7c10*/  FMUL.FTZ R29, R86, R29 ;  /* 0x0000001d561d7220 */ /* 0x000fe20000410000 */
[--C-:B----4-:R-:W-:Y:S01]  /*7c20*/  FADD.FTZ R38, R38, -R231.reuse ;  /* 0x800000e726267221 */ /* 0x110fe20000010000 */
[----:B------:R-:W-:-:S02]  /*7c30*/  FADD.FTZ R36, R36, -R231 ;  /* 0x800000e724247221 */ /* 0x000fc40000010000 */
[--C-:B------:R-:W-:Y:S01]  /*7c40*/  FFMA.FTZ R221, R221, UR4, -R220.reuse ;  /* 0x00000004dddd7c23 */ /* 0x100fe200080108dc */
[----:B------:R-:W-:Y:S01]  /*7c50*/  FFMA.FTZ R220, R228, UR4, -R220 ;  /* 0x00000004e4dc7c23 */ /* 0x000fe200080108dc */
[C---:B------:R-:W-:Y:S01]  /*7c60*/  IADD3 R228, R7.reuse, 0x10, RZ ;  /* 0x0000001007e47810 */ /* 0x040fe20007ffe0ff */
[----:B------:R-:W-:Y:S01]  /*7c70*/  FMUL.FTZ R33, R20, R33 ;  /* 0x0000002114217220 */ /* 0x000fe20000410000 */
[C---:B------:R-:W-:Y:S02]  /*7c80*/  IADD3 R231, R7.reuse, 0x8, RZ ;  /* 0x0000000807e77810 */ /* 0x040fe40007ffe0ff */
[----:B------:R-:W-:Y:S02]  /*7c90*/  IADD3 R229, R7, 0x14, RZ ;  /* 0x0000001407e57810 */ /* 0x000fe40007ffe0ff */
[----:B------:R-:W1:Y:S01]  /*7ca0*/  SHFL.IDX PT, R228, R227, R228, 0x1f ;  /* 0x00001fe4e3e47589 */ /* 0x000e6200000e0000 */
[----:B------:R-:W-:Y:S01]  /*7cb0*/  FMUL.FTZ R36, R26, R36 ;  /* 0x000000241a247220 */ /* 0x000fe20000410000 */
[----:B------:R-:W-:Y:S01]  /*7cc0*/  FMUL.FTZ R30, R85, R30 ;  /* 0x0000001e551e7220 */ /* 0x000fe20000410000 */
[----:B------:R-:W-:Y:S01]  /*7cd0*/  VIADD R233, R7, 0x18 ;  /* 0x0000001807e97836 */ /* 0x000fe20000000000 */
[----:B------:R3:W4:Y:S01]  /*7ce0*/  SHFL.IDX PT, R227, R227, R11, 0x1f ;  /* 0x00001f0be3e37589 */ /* 0x00072200000e0000 */
[----:B------:R-:W-:Y:S01]  /*7cf0*/  FFMA.FTZ R78, -R78, R78, 1 ;  /* 0x3f8000004e4e7423 */ /* 0x000fe2000001014e */
[----:B------:R-:W-:Y:S01]  /*7d00*/  FFMA.FTZ R79, -R79, R79, 1 ;  /* 0x3f8000004f4f7423 */ /* 0x000fe2000001014f */
[----:B------:R-:W-:Y:S01]  /*7d10*/  FFMA.FTZ R80, -R80, R80, 1 ;  /* 0x3f80000050507423 */ /* 0x000fe20000010150 */
[----:B------:R-:W-:Y:S01]  /*7d20*/  FFMA.FTZ R74, -R74, R74, 1 ;  /* 0x3f8000004a4a7423 */ /* 0x000fe2000001014a */
[----:B------:R-:W-:Y:S01]  /*7d30*/  MUFU.EX2 R201, R201 ;  /* 0x000000c900c97308 */ /* 0x000fe20000000800 */
[----:B------:R-:W-:-:S07]  /*7d40*/  FFMA.FTZ R195, -R195, R195, 1 ;  /* 0x3f800000c3c37423 */ /* 0x000fce00000101c3 */
[----:B------:R-:W-:Y:S01]  /*7d50*/  MUFU.EX2 R210, R210 ;  /* 0x000000d200d27308 */ /* 0x000fe20000000800 */
[----:B------:R-:W-:-:S07]  /*7d60*/  FMUL.FTZ R20, R72, R35 ;  /* 0x0000002348147220 */ /* 0x000fce0000410000 */
[----:B------:R-:W-:Y:S01]  /*7d70*/  MUFU.EX2 R209, R209 ;  /* 0x000000d100d17308 */ /* 0x000fe20000000800 */
[----:B-1----:R-:W-:-:S07]  /*7d80*/  FADD.FTZ R34, R34, -R228 ;  /* 0x800000e422227221 */ /* 0x002fce0000010000 */
[----:B------:R-:W-:Y:S01]  /*7d90*/  MUFU.EX2 R205, R205 ;  /* 0x000000cd00cd7308 */ /* 0x000fe20000000800 */
[----:B------:R-:W-:-:S07]  /*7da0*/  FFMA.FTZ R101, -R101, R101, 1 ;  /* 0x3f80000065657423 */ /* 0x000fce0000010165 */
[----:B------:R-:W-:Y:S08]  /*7db0*/  MUFU.EX2 R212, R212 ;  /* 0x000000d400d47308 */ /* 0x000ff00000000800 */
        /* <DEDUP_REMOVED lines=19> */
[----:B---3--:R1:W-:Y:S01]  /*7ef0*/  MUFU.EX2 R11, R226 ;  /* 0x000000e2000b7308 */ /* 0x0083e20000000800 */
[--C-:B----4-:R-:W-:Y:S01]  /*7f00*/  FADD.FTZ R37, R37, -R227.reuse ;  /* 0x800000e325257221 */ /* 0x110fe20000010000 */
[----:B------:R-:W-:Y:S01]  /*7f10*/  FADD.FTZ R39, R39, -R227 ;  /* 0x800000e327277221 */ /* 0x000fe20000010000 */
[----:B------:R-:W-:Y:S01]  /*7f20*/  FFMA.FTZ R119, -R119, R119, 1 ;  /* 0x3f80000077777423 */ /* 0x000fe20000010177 */
[----:B------:R-:W-:Y:S01]  /*7f30*/  R2UR UR4, R236 ;  /* 0x00000000ec0472ca */ /* 0x000fe200000e0000 */
[----:B-1----:R-:W-:-:S03]  /*7f40*/  FFMA.FTZ R226, -R15, R15, 1 ;  /* 0x3f8000000fe27423 */ /* 0x002fc6000001010f */
[----:B------:R1:W-:Y:S02]  /*7f50*/  MUFU.EX2 R15, R224 ;  /* 0x000000e0000f7308 */ /* 0x0003e40000000800 */
[----:B-1----:R-:W-:Y:S01]  /*7f60*/  FMUL.FTZ R224, R226, R234 ;  /* 0x000000eae2e07220 */ /* 0x002fe20000410000 */
[----:B------:R-:W-:Y:S01]  /*7f70*/  FADD.FTZ R226, R25, -R232 ;  /* 0x800000e819e27221 */ /* 0x000fe20000010000 */
[----:B------:R-:W-:-:S04]  /*7f80*/  FFMA.FTZ R35, -R73, R73, 1 ;  /* 0x3f80000049237423 */ /* 0x000fc80000010149 */
[----:B------:R1:W-:Y:S01]  /*7f90*/  MUFU.EX2 R25, R225 ;  /* 0x000000e100197308 */ /* 0x0003e20000000800 */
[----:B------:R-:W-:-:S07]  /*7fa0*/  FADD.FTZ R232, R27, -R232 ;  /* 0x800000e81be87221 */ /* 0x000fce0000010000 */
[----:B------:R3:W4:Y:S01]  /*7fb0*/  MUFU.EX2 R27, R214 ;  /* 0x000000d6001b7308 */ /* 0x0007220000000800 */
[----:B-1----:R-:W-:-:S07]  /*7fc0*/  FADD.FTZ R225, R32, -R228 ;  /* 0x800000e420e17221 */ /* 0x002fce0000010000 */
[----:B------:R1:W4:Y:S01]  /*7fd0*/  MUFU.EX2 R32, R223 ;  /* 0x000000df00207308 */ /* 0x0003220000000800 */
[----:B---3--:R-:W-:Y:S01]  /*7fe0*/  FFMA.FTZ R214, -R3, R3, 1 ;  /* 0x3f80000003d67423 */ /* 0x008fe20000010103 */
[----:B------:R-:W-:Y:S01]  /*7ff0*/  FFMA.FTZ R227, -R2, R2, 1 ;  /* 0x3f80000002e37423 */ /* 0x000fe20000010102 */
[----:B------:R3:W5:Y:S04]  /*8000*/  LDL.LU R3, [R1+0x28] ;  /* 0x0000280001037983 */ /* 0x0007680000300800 */
[----:B------:R3:W5:Y:S01]  /*8010*/  LDL.LU R2, [R1+0x24] ;  /* 0x0000240001027983 */ /* 0x0007620000300800 */
[----:B------:R-:W-:Y:S01]  /*8020*/  FMUL.FTZ R34, R91, R34 ;  /* 0x000000225b227220 */ /* 0x000fe20000410000 */
[----:B-1----:R-:W-:Y:S01]  /*8030*/  FMUL.FTZ R223, R117, R226 ;  /* 0x000000e275df7220 */ /* 0x002fe20000410000 */
[----:B------:R-:W-:Y:S01]  /*8040*/  FMUL.FTZ R232, R89, R232 ;  /* 0x000000e859e87220 */ /* 0x000fe20000410000 */
[----:B------:R1:W3:Y:S01]  /*8050*/  LDS R226, [R9+0x380] ;  /* 0x0003800009e27984 */ /* 0x0002e20000000800 */
[----:B--2---:R-:W-:Y:S01]  /*8060*/  FMUL.FTZ R72, R24, R38 ;  /* 0x0000002618487220 */ /* 0x004fe20000410000 */
[----:B------:R-:W-:Y:S01]  /*8070*/  FMUL.FTZ R223, R214, R223 ;  /* 0x000000dfd6df7220 */ /* 0x000fe20000410000 */
[----:B------:R-:W-:Y:S01]  /*8080*/  FMUL.FTZ R214, R227, R232 ;  /* 0x000000e8e3d67220 */ /* 0x000fe20000410000 */
[----:B------:R-:W-:-:S02]  /*8090*/  VIADD R232, R7, 0x4 ;  /* 0x0000000407e87836 */ /* 0x000fc40000000000 */
[----:B------:R-:W-:Y:S01]  /*80a0*/  FMUL.FTZ R35, R35, R36 ;  /* 0x0000002423237220 */ /* 0x000fe20000410000 */
[----:B------:R-:W-:Y:S02]  /*80b0*/  VIADD R228, R7, 0x10 ;  /* 0x0000001007e47836 */ /* 0x000fe40000000000 */
[----:B------:R-:W-:Y:S01]  /*80c0*/  FFMA.FTZ R36, -R76, R76, 1 ;  /* 0x3f8000004c247423 */ /* 0x000fe2000001014c */
[----:B-1----:R1:W-:Y:S01]  /*80d0*/  MUFU.EX2 R9, R213 ;  /* 0x000000d500097308 */ /* 0x0023e20000000800 */
[----:B------:R-:W-:Y:S01]  /*80e0*/  FMUL.FTZ R39, R97, R39 ;  /* 0x0000002761277220 */ /* 0x000fe20000410000 */
[----:B------:R-:W-:Y:S02]  /*80f0*/  VIADD R234, R7, 0x1c ;  /* 0x0000001c07ea7836 */ /* 0x000fe40000000000 */
[----:B------:R-:W-:Y:S01]  /*8100*/  FMUL.FTZ R30, R17, R30 ;  /* 0x0000001e111e7220 */ /* 0x000fe20000410000 */
[----:B------:R-:W-:Y:S01]  /*8110*/  FMUL.FTZ R37, R90, R37 ;  /* 0x000000255a257220 */ /* 0x000fe20000410000 */
[----:B------:R-:W-:Y:S01]  /*8120*/  FMUL.FTZ R36, R36, R39 ;  /* 0x0000002724247220 */ /* 0x000fe20000410000 */
[----:B------:R-:W-:Y:S01]  /*8130*/  FFMA.FTZ R39, -R77, R77, 1 ;  /* 0x3f8000004d277423 */ /* 0x000fe2000001014d */
[----:B------:R-:W2:Y:S01]  /*8140*/  MUFU.EX2 R17, R199 ;  /* 0x000000c700117308 */ /* 0x000ea20000000800 */
[----:B-1----:R-:W-:Y:S01]  /*8150*/  FMUL.FTZ R213, R237, R28 ;  /* 0x0000001cedd57220 */ /* 0x002fe20000410000 */
[----:B------:R-:W-:Y:S01]  /*8160*/  FMUL.FTZ R28, R13, R31 ;  /* 0x0000001f0d1c7220 */ /* 0x000fe20000410000 */
[----:B------:R-:W-:Y:S01]  /*8170*/  FMUL.FTZ R31, R235, R29 ;  /* 0x0000001deb1f7220 */ /* 0x000fe20000410000 */
[----:B------:R-:W-:-:S02]  /*8180*/  FMUL.FTZ R37, R74, R37 ;  /* 0x000000254a257220 */ /* 0x000fc40000410000 */
[----:B------:R-:W-:Y:S01]  /*8190*/  FMUL.FTZ R29, R18, R28 ;  /* 0x0000001c121d7220 */ /* 0x000fe20000410000 */
[----:B------:R-:W-:Y:S01]  /*81a0*/  FFMA.FTZ R28, -R21, R21, 1 ;  /* 0x3f800000151c7423 */ /* 0x000fe20000010115 */
[----:B------:R-:W-:Y:S01]  /*81b0*/  FMUL.FTZ R21, R14, R225 ;  /* 0x000000e10e157220 */ /* 0x000fe20000410000 */
[----:B------:R1:W2:Y:S03]  /*81c0*/  MUFU.EX2 R18, R198 ;  /* 0x000000c600127308 */ /* 0x0002a60000000800 */
[----:B------:R-:W-:Y:S01]  /*81d0*/  FMUL.FTZ R21, R19, R21 ;  /* 0x0000001513157220 */ /* 0x000fe20000410000 */
[----:B------:R-:W-:Y:S01]  /*81e0*/  FMUL.FTZ R19, R28, R34 ;  /* 0x000000221c137220 */ /* 0x000fe20000410000 */
[----:B------:R-:W-:-:S04]  /*81f0*/  FFMA.FTZ R34, -R75, R75, 1 ;  /* 0x3f8000004b227423 */ /* 0x000fc8000001014b */
[----:B------:R-:W-:Y:S01]  /*8200*/  FMUL.FTZ R34, R34, R72 ;  /* 0x0000004822227220 */ /* 0x000fe20000410000 */
[----:B---3--:R-:W3:Y:S04]  /*8210*/  SHFL.IDX PT, R73, R226, R230, 0x1f ;  /* 0x00001fe6e2497589 */ /* 0x008ee800000e0000 */
[----:B------:R-:W2:Y:S04]  /*8220*/  SHFL.IDX PT, R28, R226, R7, 0x1f ;  /* 0x00001f07e21c7589 */ /* 0x000ea800000e0000 */
[----:B------:R-:W2:Y:S04]  /*8230*/  SHFL.IDX PT, R38, R226, R232, 0x1f ;  /* 0x00001fe8e2267589 */ /* 0x000ea800000e0000 */
[----:B------:R-:W2:Y:S04]  /*8240*/  SHFL.IDX PT, R72, R226, R231, 0x1f ;  /* 0x00001fe7e2487589 */ /* 0x000ea800000e0000 */
[----:B------:R-:W2:Y:S04]  /*8250*/  SHFL.IDX PT, R75, R226, R228, 0x1f ;  /* 0x00001fe4e24b7589 */ /* 0x000ea800000e0000 */
[----:B-1----:R-:W1:Y:S01]  /*8260*/  SHFL.IDX PT, R198, R226, R229, 0x1f ;  /* 0x00001fe5e2c67589 */ /* 0x002e6200000e0000 */
[----:B---3--:R-:W-:-:S03]  /*8270*/  FADD.FTZ R47, R47, -R73 ;  /* 0x800000492f2f7221 */ /* 0x008fc60000010000 */
[----:B------:R-:W3:Y:S01]  /*8280*/  SHFL.IDX PT, R199, R226, R233, 0x1f ;  /* 0x00001fe9e2c77589 */ /* 0x000ee200000e0000 */
[----:B------:R-:W-:Y:S01]  /*8290*/  FADD.FTZ R45, R45, -R73 ;  /* 0x800000492d2d7221 */ /* 0x000fe20000010000 */
[----:B----4-:R-:W-:Y:S01]  /*82a0*/  FMUL.FTZ R47, R27, R47 ;  /* 0x0000002f1b2f7220 */ /* 0x010fe20000410000 */
[--C-:B--2---:R-:W-:Y:S01]  /*82b0*/  FADD.FTZ R40, R40, -R28.reuse ;  /* 0x8000001c28287221 */ /* 0x104fe20000010000 */
[----:B------:R-:W-:Y:S01]  /*82c0*/  FADD.FTZ R28, R42, -R28 ;  /* 0x8000001c2a1c7221 */ /* 0x000fe20000010000 */
[----:B------:R-:W2:Y:S01]  /*82d0*/  SHFL.IDX PT, R226, R226, R234, 0x1f ;  /* 0x00001feae2e27589 */ /* 0x000ea200000e0000 */
[----:B------:R-:W-:Y:S01]  /*82e0*/  FMUL.FTZ R47, R84, R47 ;  /* 0x0000002f542f7220 */ /* 0x000fe20000410000 */
[----:B------:R-:W-:Y:S01]  /*82f0*/  FADD.FTZ R41, R41, -R38 ;  /* 0x8000002629297221 */ /* 0x000fe20000010000 */
[----:B------:R-:W-:Y:S01]  /*8300*/  FMUL.FTZ R40, R12, R40 ;  /* 0x000000280c287220 */ /* 0x000fe20000410000 */
[----:B------:R-:W4:Y:S01]  /*8310*/  LDL R84, [R1+0x10] ;  /* 0x0000100001547983 */ /* 0x000f220000100800 */
[----:B------:R-:W-:Y:S01]  /*8320*/  FADD.FTZ R46, R46, -R72 ;  /* 0x800000482e2e7221 */ /* 0x000fe20000010000 */
[----:B------:R-:W-:Y:S01]  /*8330*/  FMUL.FTZ R41, R95, R41 ;  /* 0x000000295f297220 */ /* 0x000fe20000410000 */
[----:B------:R-:W-:Y:S01]  /*8340*/  FADD.FTZ R38, R43, -R38 ;  /* 0x800000262b267221 */ /* 0x000fe20000010000 */
[----:B------:R1:W2:Y:S01]  /*8350*/  LDS R42, [R10+0x380] ;  /* 0x000380000a2a7984 */ /* 0x0002a20000000800 */
[----:B------:R-:W-:Y:S01]  /*8360*/  FMUL.FTZ R39, R39, R40 ;  /* 0x0000002827277220 */ /* 0x000fe20000410000 */
[----:B------:R-:W-:Y:S01]  /*8370*/  FMUL.FTZ R40, R78, R41 ;  /* 0x000000294e287220 */ /* 0x000fe20000410000 */
[--C-:B------:R-:W-:Y:S01]  /*8380*/  FADD.FTZ R48, R48, -R75.reuse ;  /* 0x8000004b30307221 */ /* 0x100fe20000010000 */
[----:B------:R-:W-:Y:S01]  /*8390*/  FFMA.FTZ R41, -R83, R83, 1 ;  /* 0x3f80000053297423 */ /* 0x000fe20000010153 */
[----:B------:R-:W-:Y:S01]  /*83a0*/  FMUL.FTZ R46, R15, R46 ;  /* 0x0000002e0f2e7220 */ /* 0x000fe20000410000 */
[----:B------:R-:W-:Y:S01]  /*83b0*/  FMUL.FTZ R28, R94, R28 ;  /* 0x0000001c5e1c7220 */ /* 0x000fe20000410000 */
[----:B------:R-:W-:Y:S01]  /*83c0*/  FMUL.FTZ R43, R96, R38 ;  /* 0x00000026602b7220 */ /* 0x000fe20000410000 */
[----:B------:R-:W-:Y:S01]  /*83d0*/  FADD.FTZ R44, R44, -R72 ;  /* 0x800000482c2c7221 */ /* 0x000fe20000010000 */
[----:B------:R-:W-:Y:S01]  /*83e0*/  FMUL.FTZ R41, R41, R46 ;  /* 0x0000002e29297220 */ /* 0x000fe20000410000 */
[----:B------:R-:W-:Y:S01]  /*83f0*/  FMUL.FTZ R73, R32, R48 ;  /* 0x0000003020497220 */ /* 0x000fe20000410000 */
[----:B-1----:R-:W-:Y:S01]  /*8400*/  FMUL.FTZ R10, R79, R28 ;  /* 0x0000001c4f0a7220 */ /* 0x002fe20000410000 */
[----:B------:R-:W-:Y:S01]  /*8410*/  FMUL.FTZ R38, R80, R43 ;  /* 0x0000002b50267220 */ /* 0x000fe20000410000 */
[----:B------:R-:W-:Y:S01]  /*8420*/  FFMA.FTZ R46, -R194, R194, 1 ;  /* 0x3f800000c22e7423 */ /* 0x000fe200000101c2 */
[----:B------:R-:W-:Y:S01]  /*8430*/  FFMA.FTZ R43, -R81, R81, 1 ;  /* 0x3f800000512b7423 */ /* 0x000fe20000010151 */
[----:B------:R-:W-:Y:S01]  /*8440*/  FMUL.FTZ R28, R11, R44 ;  /* 0x0000002c0b1c7220 */ /* 0x000fe20000410000 */
[----:B------:R-:W-:Y:S01]  /*8450*/  FADD.FTZ R49, R49, -R198 ;  /* 0x800000c631317221 */ /* 0x000fe20000010000 */
[----:B------:R-:W-:Y:S01]  /*8460*/  FMUL.FTZ R46, R46, R73 ;  /* 0x000000492e2e7220 */ /* 0x000fe20000410000 */
[----:B------:R-:W-:Y:S01]  /*8470*/  FADD.FTZ R50, R50, -R75 ;  /* 0x8000004b32327221 */ /* 0x000fe20000010000 */
[----:B------:R-:W-:Y:S01]  /*8480*/  FMUL.FTZ R43, R43, R28 ;  /* 0x0000001c2b2b7220 */ /* 0x000fe20000410000 */
[----:B------:R-:W-:Y:S01]  /*8490*/  FMUL.FTZ R28, R17, R49 ;  /* 0x00000031111c7220 */ /* 0x000fe20000410000 */
[--C-:B---3--:R-:W-:Y:S01]  /*84a0*/  FADD.FTZ R54, R54, -R199.reuse ;  /* 0x800000c736367221 */ /* 0x108fe20000010000 */
[--C-:B--2---:R-:W-:Y:S01]  /*84b0*/  FADD.FTZ R53, R53, -R226.reuse ;  /* 0x800000e235357221 */ /* 0x104fe20000010000 */
[----:B------:R-:W-:Y:S01]  /*84c0*/  FADD.FTZ R55, R55, -R226 ;  /* 0x800000e237377221 */ /* 0x000fe20000010000 */
[----:B------:R-:W-:Y:S01]  /*84d0*/  FMUL.FTZ R49, R195, R28 ;  /* 0x0000001cc3317220 */ /* 0x000fe20000410000 */
[----:B------:R-:W-:Y:S01]  /*84e0*/  FADD.FTZ R51, R51, -R198 ;  /* 0x800000c633337221 */ /* 0x000fe20000010000 */
[----:B------:R-:W1:Y:S01]  /*84f0*/  MUFU.EX2 R221, R221 ;  /* 0x000000dd00dd7308 */ /* 0x000e620000000800 */
[----:B------:R-:W-:Y:S01]  /*8500*/  FFMA.FTZ R48, -R99, R99, 1 ;  /* 0x3f80000063307423 */ /* 0x000fe20000010163 */
[----:B------:R-:W-:Y:S01]  /*8510*/  FFMA.FTZ R44, -R82, R82, 1 ;  /* 0x3f800000522c7423 */ /* 0x000fe20000010152 */
[----:B------:R-:W-:Y:S01]  /*8520*/  FMUL.FTZ R45, R25, R45 ;  /* 0x0000002d192d7220 */ /* 0x000fe20000410000 */
[----:B------:R-:W-:Y:S01]  /*8530*/  FADD.FTZ R52, R52, -R199 ;  /* 0x800000c734347221 */ /* 0x000fe20000010000 */
[----:B------:R-:W2:Y:S04]  /*8540*/  SHFL.IDX PT, R79, R42, R7, 0x1f ;  /* 0x00001f072a4f7589 */ /* 0x000ea800000e0000 */
[----:B------:R-:W3:Y:S04]  /*8550*/  SHFL.IDX PT, R76, R42, R232, 0x1f ;  /* 0x00001fe82a4c7589 */ /* 0x000ee800000e0000 */
[----:B------:R-:W1:Y:S04]  /*8560*/  SHFL.IDX PT, R74, R42, R230, 0x1f ;  /* 0x00001fe62a4a7589 */ /* 0x000e6800000e0000 */
[----:B------:R-:W1:Y:S04]  /*8570*/  SHFL.IDX PT, R77, R42, R231, 0x1f ;  /* 0x00001fe72a4d7589 */ /* 0x000e6800000e0000 */
[----:B------:R-:W1:Y:S04]  /*8580*/  SHFL.IDX PT, R73, R42, R233, 0x1f ;  /* 0x00001fe92a497589 */ /* 0x000e6800000e0000 */
[----:B------:R-:W1:Y:S04]  /*8590*/  SHFL.IDX PT, R75, R42, R228, 0x1f ;  /* 0x00001fe42a4b7589 */ /* 0x000e6800000e0000 */
[----:B------:R-:W-:Y:S01]  /*85a0*/  SHFL.IDX PT, R72, R42, R234, 0x1f ;  /* 0x00001fea2a487589 */ /* 0x000fe200000e0000 */
[----:B------:R-:W-:Y:S01]  /*85b0*/  FMUL.FTZ R83, R201, R54 ;  /* 0x00000036c9537220 */ /* 0x000fe20000410000 */
[----:B------:R-:W-:Y:S01]  /*85c0*/  MUFU.EX2 R220, R220 ;  /* 0x000000dc00dc7308 */ /* 0x000fe20000000800 */
[----:B------:R-:W-:Y:S01]  /*85d0*/  FMUL.FTZ R50, R9, R50 ;  /* 0x0000003209327220 */ /* 0x000fe20000410000 */
[----:B------:R1:W1:Y:S01]  /*85e0*/  SHFL.IDX PT, R28, R42, R229, 0x1f ;  /* 0x00001fe52a1c7589 */ /* 0x00026200000e0000 */
[----:B------:R-:W-:Y:S01]  /*85f0*/  FMUL.FTZ R54, R210, R53 ;  /* 0x00000035d2367220 */ /* 0x000fe20000410000 */
[----:B------:R-:W-:Y:S01]  /*8600*/  FMUL.FTZ R78, R209, R55 ;  /* 0x00000037d14e7220 */ /* 0x000fe20000410000 */
[----:B------:R-:W-:Y:S01]  /*8610*/  FMUL.FTZ R51, R18, R51 ;  /* 0x0000003312337220 */ /* 0x000fe20000410000 */
[----:B------:R-:W-:Y:S01]  /*8620*/  FMUL.FTZ R44, R44, R45 ;  /* 0x0000002d2c2c7220 */ /* 0x000fe20000410000 */
[----:B------:R-:W-:Y:S01]  /*8630*/  FMUL.FTZ R53, R101, R54 ;  /* 0x0000003665357220 */ /* 0x000fe20000410000 */
[--C-:B--2---:R-:W-:Y:S01]  /*8640*/  FADD.FTZ R54, R56, -R79.reuse ;  /* 0x8000004f38367221 */ /* 0x104fe20000010000 */
[--C-:B---3--:R-:W-:Y:S01]  /*8650*/  FADD.FTZ R56, R57, -R76.reuse ;  /* 0x8000004c39387221 */ /* 0x108fe20000010000 */
[----:B------:R-:W-:Y:S01]  /*8660*/  FADD.FTZ R55, R58, -R79 ;  /* 0x8000004f3a377221 */ /* 0x000fe20000010000 */
[----:B------:R-:W-:Y:S01]  /*8670*/  FADD.FTZ R59, R59, -R76 ;  /* 0x8000004c3b3b7221 */ /* 0x000fe20000010000 */
[----:B-1----:R-:W1:Y:S01]  /*8680*/  MUFU.EX2 R42, R216 ;  /* 0x000000d8002a7308 */ /* 0x002e620000000800 */
[--C-:B------:R-:W-:Y:S01]  /*8690*/  FADD.FTZ R58, R61, -R74.reuse ;  /* 0x8000004a3d3a7221 */ /* 0x100fe20000010000 */
[----:B------:R-:W-:Y:S01]  /*86a0*/  FADD.FTZ R60, R60, -R77 ;  /* 0x8000004d3c3c7221 */ /* 0x000fe20000010000 */
[--C-:B------:R-:W-:Y:S01]  /*86b0*/  FADD.FTZ R57, R68, -R73.reuse ;  /* 0x8000004944397221 */ /* 0x100fe20000010000 */
[----:B------:R-:W-:Y:S01]  /*86c0*/  FADD.FTZ R70, R70, -R73 ;  /* 0x8000004946467221 */ /* 0x000fe20000010000 */
[----:B------:R-:W-:Y:S01]  /*86d0*/  FADD.FTZ R77, R62, -R77 ;  /* 0x8000004d3e4d7221 */ /* 0x000fe20000010000 */
[----:B------:R-:W-:Y:S01]  /*86e0*/  FFMA.FTZ R73, -R105, R105, 1 ;  /* 0x3f80000069497423 */ /* 0x000fe20000010169 */
[----:B------:R-:W-:Y:S01]  /*86f0*/  FMUL.FTZ R56, R205, R56 ;  /* 0x00000038cd387220 */ /* 0x000fe20000410000 */
[----:B------:R-:W-:Y:S01]  /*8700*/  FMUL.FTZ R48, R48, R51 ;  /* 0x0000003330307220 */ /* 0x000fe20000410000 */
[----:B------:R-:W-:Y:S01]  /*8710*/  FADD.FTZ R63, R63, -R74 ;  /* 0x8000004a3f3f7221 */ /* 0x000fe20000010000 */
[----:B------:R-:W-:Y:S01]  /*8720*/  FMUL.FTZ R62, R212, R59 ;  /* 0x0000003bd43e7220 */ /* 0x000fe20000410000 */
[----:B------:R-:W-:Y:S01]  /*8730*/  FFMA.FTZ R51, -R103, R103, 1 ;  /* 0x3f80000067337423 */ /* 0x000fe20000010167 */
[----:B------:R-:W-:Y:S01]  /*8740*/  FFMA.FTZ R76, -R109, R109, 1 ;  /* 0x3f8000006d4c7423 */ /* 0x000fe2000001016d */
[----:B------:R-:W-:Y:S01]  /*8750*/  FMUL.FTZ R59, R207, R58 ;  /* 0x0000003acf3b7220 */ /* 0x000fe20000410000 */
[--C-:B------:R-:W-:Y:S01]  /*8760*/  FADD.FTZ R64, R64, -R75.reuse ;  /* 0x8000004b40407221 */ /* 0x100fe20000010000 */
[----:B------:R-:W-:Y:S01]  /*8770*/  FMUL.FTZ R73, R73, R56 ;  /* 0x0000003849497220 */ /* 0x000fe20000410000 */
[----:B------:R-:W-:Y:S01]  /*8780*/  FFMA.FTZ R74, -R110, R110, 1 ;  /* 0x3f8000006e4a7423 */ /* 0x000fe2000001016e */
[----:B------:R-:W-:Y:S01]  /*8790*/  FMUL.FTZ R77, R208, R77 ;  /* 0x0000004dd04d7220 */ /* 0x000fe20000410000 */
[----:B------:R-:W-:Y:S01]  /*87a0*/  FMUL.FTZ R56, R204, R63 ;  /* 0x0000003fcc387220 */ /* 0x000fe20000410000 */
[----:B------:R-:W-:Y:S01]  /*87b0*/  FFMA.FTZ R45, -R98, R98, 1 ;  /* 0x3f800000622d7423 */ /* 0x000fe20000010162 */
[----:B------:R-:W-:Y:S01]  /*87c0*/  FMUL.FTZ R51, R51, R78 ;  /* 0x0000004e33337220 */ /* 0x000fe20000410000 */
[--C-:B------:R-:W-:Y:S01]  /*87d0*/  FADD.FTZ R65, R65, -R28.reuse ;  /* 0x8000001c41417221 */ /* 0x100fe20000010000 */
[----:B------:R-:W-:Y:S01]  /*87e0*/  FMUL.FTZ R76, R76, R59 ;  /* 0x0000003b4c4c7220 */ /* 0x000fe20000410000 */
[----:B------:R-:W-:Y:S01]  /*87f0*/  FADD.FTZ R67, R67, -R28 ;  /* 0x8000001c43437221 */ /* 0x000fe20000010000 */
[----:B------:R-:W-:Y:S01]  /*8800*/  FFMA.FTZ R78, -R112, R112, 1 ;  /* 0x3f800000704e7423 */ /* 0x000fe20000010170 */
[----:B------:R-:W-:Y:S01]  /*8810*/  FMUL.FTZ R59, R219, R64 ;  /* 0x00000040db3b7220 */ /* 0x000fe20000410000 */
[----:B------:R-:W-:Y:S01]  /*8820*/  FMUL.FTZ R81, R200, R52 ;  /* 0x00000034c8517220 */ /* 0x000fe20000410000 */
[--C-:B------:R-:W-:Y:S01]  /*8830*/  FADD.FTZ R28, R69, -R72.reuse ;  /* 0x80000048451c7221 */ /* 0x100fe20000010000 */
[----:B------:R-:W-:Y:S01]  /*8840*/  FMUL.FTZ R74, R74, R77 ;  /* 0x0000004d4a4a7220 */ /* 0x000fe20000410000 */
[----:B------:R-:W-:Y:S01]  /*8850*/  FADD.FTZ R66, R66, -R75 ;  /* 0x8000004b42427221 */ /* 0x000fe20000010000 */
[----:B------:R-:W-:Y:S01]  /*8860*/  FADD.FTZ R71, R71, -R72 ;  /* 0x8000004847477221 */ /* 0x000fe20000010000 */
        /* <DEDUP_REMOVED lines=14> */
[----:B------:R-:W-:Y:S01]  /*8950*/  FFMA.FTZ R79, -R114, R114, 1 ;  /* 0x3f800000724f7423 */ /* 0x000fe20000010172 */
[----:B------:R-:W-:Y:S01]  /*8960*/  FFMA.FTZ R81, -R113, R113, 1 ;  /* 0x3f80000071517423 */ /* 0x000fe20000010171 */
[----:B------:R-:W-:Y:S01]  /*8970*/  FFMA.FTZ R80, -R115, R115, 1 ;  /* 0x3f80000073507423 */ /* 0x000fe20000010173 */
[----:B------:R-:W-:Y:S01]  /*8980*/  FMUL.FTZ R66, R217, R66 ;  /* 0x00000042d9427220 */ /* 0x000fe20000410000 */
        /* <DEDUP_REMOVED lines=266> */
.L_x_3060:
        /* <DEDUP_REMOVED lines=43> */
[----:B-----5:R2:W-:Y:S04]  /*9ce0*/  STS.128 [R2+0x8000], R40 ;  /* 0x0080002802007388 */ /* 0x0205e80000000c00 */
        /* <DEDUP_REMOVED lines=14> */
.L_x_3061:
[----:B------:R-:W-:Y:S01]  /*9dd0*/  UIADD3 UR45, UR45, 0x1, URZ ;  /* 0x000000012d2d7890 */ /* 0x000fe2000fffe03f */
[----:B------:R-:W-:Y:S02]  /*9de0*/  VIADD R5, R5, 0x26820 ;  /* 0x0002682005057836 */ /* 0x000fe40000000000 */
[----:B------:R-:W-:Y:S01]  /*9df0*/  VIADD R0, R0, 0x1 ;  /* 0x0000000100007836 */ /* 0x000fe20000000000 */
[----:B------:R-:W-:Y:S02]  /*9e00*/  UISETP.GE.AND UP0, UPT, UR45, UR44, UPT ;  /* 0x0000002c2d00728c */ /* 0x000fe4000bf06270 */
[----:B------:R-:W-:Y:S02]  /*9e10*/  PRMT R5, RZ, 0x654, R5 ;  /* 0x00000654ff057816 */ /* 0x000fe40000000005 */
[C---:B------:R-:W-:Y:S02]  /*9e20*/  ISETP.NE.AND P0, PT, R0.reuse, 0x2, PT ;  /* 0x000000020000780c */ /* 0x040fe40003f05270 */
[----:B------:R-:W-:Y:S01]  /*9e30*/  PLOP3.LUT P1, PT, PT, PT, UP0, 0x80, 0x0 ;  /* 0x000000000000781c */ /* 0x000fe20003f2f008 */
[----:B------:R1:W-:Y:S01]  /*9e40*/  SYNCS.ARRIVE.TRANS64.RED.A1T0 RZ, [R5+URZ], RZ ;  /* 0x000000ff05ff79a7 */ /* 0x0003e2000810043f */
[----:B------:R-:W-:-:S02]  /*9e50*/  SEL R0, R0, RZ, P0 ;  /* 0x000000ff00007207 */ /* 0x000fc40000000000 */
[----:B-1----:R-:W-:-:S04]  /*9e60*/  SEL R5, RZ, 0x1, P0 ;  /* 0x00000001ff057807 */ /* 0x002fc80000000000 */
[----:B------:R-:W-:-:S05]  /*9e70*/  LOP3.LUT R4, R4, R5, RZ, 0x3c, !PT ;  /* 0x0000000504047212 */ /* 0x000fca00078e3cff */
[----:B------:R-:W-:Y:S05]  /*9e80*/  @!P1 BRA `(.L_x_3062) ;  /* 0xffffffc400389947 */ /* 0x000fea000383ffff */
.L_x_3051:
        /* <DEDUP_REMOVED lines=34> */
.L_x_3031:
[----:B------:R-:W-:Y:S05]  /*a0b0*/  @P0 BRA `(.L_x_3063) ;  /* 0x0000001000ac0947 */ /* 0x000fea0003800000 */
[----:B------:R-:W1:Y:S01]  /*a0c0*/  S2R R0, SR_TID.X ;  /* 0x0000000000007919 */ /* 0x000e620000002100 */
[----:B------:R-:W3:Y:S01]  /*a0d0*/  S2UR UR5, SR_CgaCtaId ;  /* 0x00000000000579c3 */ /* 0x000ee20000008800 */
[----:B------:R-:W-:Y:S01]  /*a0e0*/  UMOV UR4, 0x400 ;  /* 0x0000040000047882 */ /* 0x000fe20000000000 */
[----:B------:R-:W-:-:S06]  /*a0f0*/  F2FP.BF16.F32.PACK_AB R152, R153, R152 ;  /* 0x000000989998723e */ /* 0x000fcc00000010ff */
[----:B------:R-:W-:Y:S01]  /*a100*/  BAR.SYNC.DEFER_BLOCKING 0x1, 0x100 ;  /* 0x0044000000007b1d */ /* 0x000fe20000010000 */
[----:B------:R-:W-:Y:S02]  /*a110*/  F2FP.BF16.F32.PACK_AB R153, R155, R154 ;  /* 0x0000009a9b99723e */ /* 0x000fe400000010ff */
[----:B------:R-:W-:Y:S02]  /*a120*/  F2FP.BF16.F32.PACK_AB R160, R161, R160 ;  /* 0x000000a0a1a0723e */ /* 0x000fe400000010ff */
[----:B------:R-:W-:Y:S01]  /*a130*/  F2FP.BF16.F32.PACK_AB R154, R157, R156 ;  /* 0x0000009c9d9a723e */ /* 0x000fe200000010ff */
[----:B------:R-:W-:Y:S01]  /*a140*/  ULDC.64 UR8, c[0x0][0x878] ;  /* 0x00021e0000087ab9 */ /* 0x000fe20000000a00 */
[----:B------:R-:W-:Y:S01]  /*a150*/  F2FP.BF16.F32.PACK_AB R155, R159, R158 ;  /* 0x0000009e9f9b723e */ /* 0x000fe200000010ff */
[----:B------:R-:W-:Y:S01]  /*a160*/  UISETP.NE.U32.AND UP0, UPT, UR8, URZ, UPT ;  /* 0x0000003f0800728c */ /* 0x000fe2000bf05070 */
[----:B------:R-:W-:Y:S02]  /*a170*/  F2FP.BF16.F32.PACK_AB R161, R163, R162 ;  /* 0x000000a2a3a1723e */ /* 0x000fe400000010ff */
[----:B------:R-:W-:Y:S01]  /*a180*/  F2FP.BF16.F32.PACK_AB R168, R169, R168 ;  /* 0x000000a8a9a8723e */ /* 0x000fe200000010ff */
[----:B------:R-:W-:Y:S01]  /*a190*/  UISETP.NE.AND.EX UP0, UPT, UR9, URZ, UPT, UP0 ;  /* 0x0000003f0900728c */ /* 0x000fe2000bf05300 */
[----:B------:R-:W-:-:S02]  /*a1a0*/  F2FP.BF16.F32.PACK_AB R162, R165, R164 ;  /* 0x000000a4a5a2723e */ /* 0x000fc400000010ff */
        /* <DEDUP_REMOVED lines=8> */
[----:B-1----:R-:W-:Y:S02]  /*a230*/  IADD3 R13, R0, -0x80, RZ ;  /* 0xffffff80000d7810 */ /* 0x002fe40007ffe0ff */
[----:B------:R-:W-:Y:S02]  /*a240*/  F2FP.BF16.F32.PACK_AB R120, R121, R120 ;  /* 0x000000787978723e */ /* 0x000fe400000010ff */
[----:B--2---:R-:W-:Y:S02]  /*a250*/  SHF.R.S32.HI R10, RZ, 0x1f, R13 ;  /* 0x0000001fff0a7819 */ /* 0x004fe4000001140d */
        /* <DEDUP_REMOVED lines=21> */
[----:B------:R-:W-:Y:S01]  /*a3b0*/  R2P PR, R5, 0x6 ;  /* 0x0000000605007804 */ /* 0x000fe20000000000 */
[----:B------:R-:W-:Y:S01]  /*a3c0*/  IMAD.MOV.U32 R5, RZ, RZ, 0x40 ;  /* 0x00000040ff057424 */ /* 0x000fe200078e00ff */
[----:B------:R-:W-:Y:S02]  /*a3d0*/  LOP3.LUT R0, R0, 0x1c0, RZ, 0xc0, !PT ;  /* 0x000001c000007812 */ /* 0x000fe400078ec0ff */
[----:B------:R-:W-:Y:S02]  /*a3e0*/  F2FP.BF16.F32.PACK_AB R131, R135, R134 ;  /* 0x000000868783723e */ /* 0x000fe400000010ff */
[----:B------:R-:W-:-:S02]  /*a3f0*/  LOP3.LUT R7, R0, 0x8, R7, 0xf8, !PT ;  /* 0x0000000800077812 */ /* 0x000fc400078ef807 */
[----:B------:R-:W-:Y:S01]  /*a400*/  SHF.R.U32.HI R2, RZ, 0x3, R0 ;  /* 0x00000003ff027819 */ /* 0x000fe20000011600 */
[----:B------:R-:W-:Y:S01]  /*a410*/  IMAD.SHL.U32 R0, R4, 0x20, RZ ;  /* 0x0000002004007824 */ /* 0x000fe200078e00ff */
[----:B------:R-:W-:Y:S02]  /*a420*/  SEL R5, R5, 0xffffffc0, !P2 ;  /* 0xffffffc005057807 */ /* 0x000fe40005000000 */
[----:B------:R-:W-:Y:S02]  /*a430*/  LOP3.LUT R2, R7, R2, RZ, 0x3c, !PT ;  /* 0x0000000207027212 */ /* 0x000fe400078e3cff */
[----:B------:R-:W-:Y:S02]  /*a440*/  LOP3.LUT R0, R0, 0x7ffffc00, RZ, 0xc0, !PT ;  /* 0x7ffffc0000007812 */ /* 0x000fe400078ec0ff */
[----:B------:R-:W-:Y:S02]  /*a450*/  F2FP.BF16.F32.PACK_AB R137, R139, R138 ;  /* 0x0000008a8b89723e */ /* 0x000fe400000010ff */
[----:B------:R-:W-:-:S02]  /*a460*/  IADD3 R0, R2, R3, R0 ;  /* 0x0000000302007210 */ /* 0x000fc40007ffe000 */
[----:B------:R-:W-:Y:S02]  /*a470*/  MOV R3, 0x20 ;  /* 0x0000002000037802 */ /* 0x000fe40000000f00 */
        /* <DEDUP_REMOVED lines=15> */
[----:B------:R-:W-:Y:S02]  /*a570*/  ISETP.NE.U32.AND P4, PT, RZ, UR4, PT ;  /* 0x00000004ff007c0c */ /* 0x000fe4000bf85070 */
[----:B------:R-:W-:Y:S01]  /*a580*/  PLOP3.LUT P1, PT, PT, PT, UP0, 0x80, 0x0 ;  /* 0x000000000000781c */ /* 0x000fe20003f2f008 */
[----:B------:R1:W-:Y:S01]  /*a590*/  STSM.16.M88.4 [R0], R120 ;  /* 0x0000007800007844 */ /* 0x0003e20000000200 */
[----:B------:R-:W-:Y:S01]  /*a5a0*/  ISETP.NE.AND.EX P4, PT, RZ, UR5, PT, P4 ;  /* 0x00000005ff007c0c */ /* 0x000fe2000bf85340 */
[----:B------:R-:W-:-:S02]  /*a5b0*/  ULDC.64 UR4, c[0x0][0x870] ;  /* 0x00021c0000047ab9 */ /* 0x000fc40000000a00 */
[----:B------:R2:W-:Y:S01]  /*a5c0*/  STSM.16.M88.4 [R2+-0x4000], R128 ;  /* 0xffc0008002007844 */ /* 0x0005e20000000200 */
[----:B------:R-:W-:-:S03]  /*a5d0*/  UIMAD.WIDE UR4, UR41, 0x4, UR4 ;  /* 0x00000004290478a5 */ /* 0x000fc6000f8e0204 */
[----:B------:R-:W-:Y:S03]  /*a5e0*/  STSM.16.M88.4 [R8+-0x4000], R136 ;  /* 0xffc0008808007844 */ /* 0x000fe60000000200 */
[----:B------:R-:W-:Y:S01]  /*a5f0*/  MOV R4, UR4 ;  /* 0x0000000400047c02 */ /* 0x000fe20008000f00 */
[----:B------:R3:W-:Y:S01]  /*a600*/  STSM.16.M88.4 [R3+-0x4000], R144 ;  /* 0xffc0009003007844 */ /* 0x0007e20000000200 */
[----:B------:R-:W-:Y:S01]  /*a610*/  IMAD.U32 R5, RZ, RZ, UR5 ;  /* 0x00000005ff057e24 */ /* 0x000fe2000f8e00ff */
[----:B------:R-:W-:Y:S01]  /*a620*/  @UP0 ULDC.64 UR4, c[0x0][0x878] ;  /* 0x00021e0000040ab9 */ /* 0x000fe20000000a00 */
[----:B------:R-:W-:Y:S01]  /*a630*/  BAR.SYNC.DEFER_BLOCKING 0x1, 0x100 ;  /* 0x0044000000007b1d */ /* 0x000fe20000010000 */
[----:B------:R-:W-:-:S06]  /*a640*/  @UP0 UIMAD.WIDE UR4, UR41, 0x4, UR4 ;  /* 0x00000004290408a5 */ /* 0x000fcc000f8e0204 */
[----:B------:R-:W-:Y:S01]  /*a650*/  IMAD.U32 R6, RZ, RZ, UR4 ;  /* 0x00000004ff067e24 */ /* 0x000fe2000f8e00ff */
[----:B------:R-:W-:Y:S01]  /*a660*/  MOV R7, UR5 ;  /* 0x0000000500077c02 */ /* 0x000fe20008000f00 */
[----:B------:R-:W4:Y:S04]  /*a670*/  @P4 LDG.E R9, desc[UR38][R4.64] ;  /* 0x0000002604094981 */ /* 0x000f28000c1e1900 */
[----:B------:R5:W4:Y:S01]  /*a680*/  @P1 LDG.E R6, desc[UR38][R6.64] ;  /* 0x0000002606061981 */ /* 0x000b22000c1e1900 */
[----:B------:R-:W-:Y:S01]  /*a690*/  LEA.HI R19, R10, R13, RZ, 0x3 ;  /* 0x0000000d0a137211 */ /* 0x000fe200078f18ff */
[----:B------:R-:W-:-:S03]  /*a6a0*/  ULDC UR4, c[0x0][0x808] ;  /* 0x0002020000047ab9 */ /* 0x000fc60000000800 */
[----:B-1----:R-:W-:Y:S02]  /*a6b0*/  LOP3.LUT R0, R19, 0x1ffffff8, RZ, 0xc0, !PT ;  /* 0x1ffffff813007812 */ /* 0x002fe400078ec0ff */
[----:B------:R-:W-:-:S03]  /*a6c0*/  SHF.R.S32.HI R19, RZ, 0x3, R19 ;  /* 0x00000003ff137819 */ /* 0x000fc60000011413 */
[----:B------:R-:W-:Y:S01]  /*a6d0*/  IMAD.IADD R0, R13, 0x1, -R0 ;  /* 0x000000010d007824 */ /* 0x000fe200078e0a00 */
[----:B-----5:R-:W-:Y:S01]  /*a6e0*/  LEA.HI R7, R10, R13, RZ, 0x6 ;  /* 0x0000000d0a077211 */ /* 0x020fe200078f30ff */
[----:B--2---:R-:W-:-:S03]  /*a6f0*/  IMAD.SHL.U32 R2, R19, 0x40, RZ ;  /* 0x0000004013027824 */ /* 0x004fc600078e00ff */
[----:B------:R-:W-:Y:S01]  /*a700*/  SHF.L.U32 R20, R0, 0x3, RZ ;  /* 0x0000000300147819 */ /* 0x000fe200000006ff */
[----:B------:R-:W-:Y:S01]  /*a710*/  IMAD.SHL.U32 R7, R7, 0x8, RZ ;  /* 0x0000000807077824 */ /* 0x000fe200078e00ff */
[----:B------:R-:W-:Y:S02]  /*a720*/  LOP3.LUT R11, R2, 0x1c0, RZ, 0xc0, !PT ;  /* 0x000001c0020b7812 */ /* 0x000fe400078ec0ff */
[----:B---3--:R-:W-:Y:S02]  /*a730*/  CS2R R2, SRZ ;  /* 0x0000000000027805 */ /* 0x008fe4000001ff00 */
[----:B------:R-:W-:Y:S02]  /*a740*/  LOP3.LUT R0, R11, 0x38, R20, 0xf8, !PT ;  /* 0x000000380b007812 */ /* 0x000fe400078ef814 */
[----:B------:R-:W-:-:S04]  /*a750*/  SHF.R.U32.HI R11, RZ, 0x3, R11 ;  /* 0x00000003ff0b7819 */ /* 0x000fc8000001160b */
[----:B------:R-:W-:-:S04]  /*a760*/  LOP3.LUT R0, R0, R11, RZ, 0x3c, !PT ;  /* 0x0000000b00007212 */ /* 0x000fc800078e3cff */
[----:B------:R-:W-:Y:S01]  /*a770*/  LOP3.LUT R0, R0, 0x7ffffe00, R7, 0xf8, !PT ;  /* 0x7ffffe0000007812 */ /* 0x000fe200078ef807 */
[--C-:B----4-:R-:W-:Y:S01]  /*a780*/  @P4 IMAD.MOV.U32 R2, RZ, RZ, R9.reuse ;  /* 0x000000ffff024224 */ /* 0x110fe200078e0009 */
[----:B------:R-:W-:Y:S02]  /*a790*/  @P4 SHF.R.S32.HI R3, RZ, 0x1f, R9 ;  /* 0x0000001fff034819 */ /* 0x000fe40000011409 */
[----:B------:R-:W-:Y:S02]  /*a7a0*/  @P1 R2UR UR4, R6 ;  /* 0x00000000060412ca */ /* 0x000fe400000e0000 */
[----:B------:R-:W-:Y:S01]  /*a7b0*/  IADD3 R16, P0, R19, R2, RZ ;  /* 0x0000000213107210 */ /* 0x000fe20007f1e0ff */
[----:B------:R-:W-:-:S12]  /*a7c0*/  @P1 BRA `(.L_x_3064) ;  /* 0x0000000000181947 */ /* 0x000fd80003800000 */
[----:B------:R-:W-:Y:S05]  /*a7d0*/  @!P4 BRA `(.L_x_3064) ;  /* 0x000000000014c947 */ /* 0x000fea0003800000 */
[----:B------:R-:W2:Y:S04]  /*a7e0*/  LDG.E R7, desc[UR38][R4.64] ;  /* 0x0000002604077981 */ /* 0x000ea8000c1e1900 */
[----:B------:R-:W3:Y:S01]  /*a7f0*/  LDG.E R6, desc[UR38][R4.64+0x4] ;  /* 0x0000042604067981 */ /* 0x000ee2000c1e1900 */
[----:B--2---:R-:W-:Y:S02]  /*a800*/  R2UR UR5, R7 ;  /* 0x00000000070572ca */ /* 0x004fe400000e0000 */
[----:B---3--:R-:W-:-:S13]  /*a810*/  R2UR UR4, R6 ;  /* 0x00000000060472ca */ /* 0x008fda00000e0000 */
[----:B------:R-:W-:-:S12]  /*a820*/  UIADD3 UR4, -UR5, UR4, URZ ;  /* 0x0000000405047290 */ /* 0x000fd8000fffe13f */
.L_x_3064:
[----:B------:R-:W-:Y:S01]  /*a830*/  LEA R0, R0, UR6, 0x1 ;  /* 0x0000000600007c11 */ /* 0x000fe2000f8e08ff */
[----:B------:R-:W1:Y:S01]  /*a840*/  LDC R31, c[0x0][0x83c] ;  /* 0x00020f00ff1f7b82 */ /* 0x000e620000000800 */
[----:B------:R-:W-:Y:S01]  /*a850*/  UIMAD UR4, UR37, -0x80, UR4 ;  /* 0xffffff80250478a4 */ /* 0x000fe2000f8e0204 */
[C---:B------:R-:W-:Y:S01]  /*a860*/  VIADD R2, R19.reuse, 0x20 ;  /* 0x0000002013027836 */ /* 0x040fe20000000000 */
[----:B------:R-:W-:Y:S01]  /*a870*/  USHF.R.S32.HI UR5, URZ, 0x1f, UR41 ;  /* 0x0000001f3f057899 */ /* 0x000fe20008011429 */
[----:B------:R2:W3:Y:S01]  /*a880*/  LDS.128 R12, [R0+0x1000] ;  /* 0x00100000000c7984 */ /* 0x0004e20000000c00 */
[----:B------:R-:W-:Y:S01]  /*a890*/  ULDC.64 UR6, c[0x0][0x850] ;  /* 0x0002140000067ab9 */ /* 0x000fe20000000a00 */
[C---:B------:R-:W-:Y:S01]  /*a8a0*/  LEA.HI.X.SX32 R17, R19.reuse, R3, 0x1, P0 ;  /* 0x0000000313117211 */ /* 0x040fe200000f0eff */
[----:B------:R-:W-:Y:S01]  /*a8b0*/  IMAD.U32 R3, RZ, RZ, UR6 ;  /* 0x00000006ff037e24 */ /* 0x000fe2000f8e00ff */
[----:B------:R2:W4:Y:S01]  /*a8c0*/  LDS.128 R8, [R0+0x2000] ;  /* 0x0020000000087984 */ /* 0x0005220000000c00 */
[----:B------:R-:W-:Y:S01]  /*a8d0*/  MOV R22, UR4 ;  /* 0x0000000400167c02 */ /* 0x000fe20008000f00 */
[----:B------:R-:W-:Y:S01]  /*a8e0*/  UIMAD UR4, UR46, UR6, URZ ;  /* 0x000000062e0472a4 */ /* 0x000fe2000f8e023f */
[--C-:B------:R-:W-:Y:S01]  /*a8f0*/  SHF.R.S32.HI R21, RZ, 0x1f, R20.reuse ;  /* 0x0000001fff157819 */ /* 0x100fe20000011414 */
[----:B------:R2:W2:Y:S01]  /*a900*/  LDS.128 R4, [R0+0x3000] ;  /* 0x0030000000047984 */ /* 0x0004a20000000c00 */
[----:B------:R-:W-:Y:S01]  /*a910*/  VIMNMX R22, R22, 0x80, PT ;  /* 0x0000008016167848 */ /* 0x000fe20003fe0100 */
[----:B------:R-:W2:Y:S01]  /*a920*/  LDC R33, c[0x0][0x80c] ;  /* 0x00020300ff217b82 */ /* 0x000ea20000000800 */
[----:B------:R-:W-:Y:S01]  /*a930*/  IMAD.U32 R30, RZ, RZ, UR5 ;  /* 0x00000005ff1e7e24 */ /* 0x000fe2000f8e00ff */
[----:B------:R-:W-:Y:S01]  /*a940*/  UIMAD UR4, UR40, UR7, UR4 ;  /* 0x00000007280472a4 */ /* 0x000fe2000f8e0204 */
[-C--:B------:R-:W-:Y:S01]  /*a950*/  ISETP.GE.AND P3, PT, R19, R22.reuse, PT ;  /* 0x000000161300720c */ /* 0x080fe20003f66270 */
[----:B------:R-:W-:Y:S01]  /*a960*/  IMAD.U32 R27, RZ, RZ, UR37 ;  /* 0x00000025ff1b7e24 */ /* 0x000fe2000f8e00ff */
[-C--:B------:R-:W-:Y:S01]  /*a970*/  ISETP.GE.AND P2, PT, R2, R22.reuse, PT ;  /* 0x000000160200720c */ /* 0x080fe20003f46270 */
[----:B------:R-:W-:Y:S01]  /*a980*/  IMAD.WIDE.U32 R2, R3, UR40, R20 ;  /* 0x0000002803027c25 */ /* 0x000fe2000f8e0014 */
[C---:B------:R-:W-:Y:S01]  /*a990*/  IADD3 R18, R19.reuse, 0x40, RZ ;  /* 0x0000004013127810 */ /* 0x040fe20007ffe0ff */
[----:B------:R-:W-:Y:S01]  /*a9a0*/  BSSY B0, `(.L_x_3065) ;  /* 0x000001c000007945 */ /* 0x000fe20003800000 */
[----:B------:R-:W-:Y:S01]  /*a9b0*/  SEL R30, R30, RZ, !P4 ;  /* 0x000000ff1e1e7207 */ /* 0x000fe20006000000 */
[----:B------:R-:W-:Y:S01]  /*a9c0*/  VIADD R19, R19, 0x60 ;  /* 0x0000006013137836 */ /* 0x000fe20000000000 */
[----:B-1----:R-:W-:Y:S01]  /*a9d0*/  ISETP.GE.OR P6, PT, R20, R31, P3 ;  /* 0x0000001f1400720c */ /* 0x002fe20001fc6670 */
[----:B------:R-:W-:Y:S01]  /*a9e0*/  IMAD.WIDE R26, R27, 0x80, R16 ;  /* 0x000000801b1a7825 */ /* 0x000fe200078e0210 */
[----:B------:R-:W-:Y:S01]  /*a9f0*/  IADD3 R3, R3, UR4, RZ ;  /* 0x0000000403037c10 */ /* 0x000fe2000fffe0ff */
[----:B------:R-:W-:Y:S01]  /*aa00*/  ULDC.64 UR4, c[0x0][0x858] ;  /* 0x0002160000047ab9 */ /* 0x000fe20000000a00 */
[----:B------:R-:W-:Y:S01]  /*aa10*/  ISETP.GE.AND P1, PT, R18, R22, PT ;  /* 0x000000161200720c */ /* 0x000fe20003f26270 */
[----:B------:R-:W-:Y:S01]  /*aa20*/  IMAD R18, R30, UR4, RZ ;  /* 0x000000041e127c24 */ /* 0x000fe2000f8e02ff */
[----:B------:R-:W-:-:S02]  /*aa30*/  SEL R35, RZ, UR41, P4 ;  /* 0x00000029ff237c07 */ /* 0x000fc4000a000000 */
[----:B------:R-:W-:Y:S02]  /*aa40*/  ISETP.GE.AND P0, PT, R19, R22, PT ;  /* 0x000000161300720c */ /* 0x000fe40003f06270 */
[CC--:B------:R-:W-:Y:S01]  /*aa50*/  ISETP.GE.OR P5, PT, R20.reuse, R31.reuse, P2 ;  /* 0x0000001f1400720c */ /* 0x0c0fe200017a6670 */
[C---:B------:R-:W-:Y:S01]  /*aa60*/  IMAD R23, R35.reuse, UR5, R18 ;  /* 0x0000000523177c24 */ /* 0x040fe2000f8e0212 */
[----:B------:R-:W-:Y:S01]  /*aa70*/  ISETP.GE.OR P4, PT, R20, R31, P1 ;  /* 0x0000001f1400720c */ /* 0x000fe20000f86670 */
[----:B------:R-:W-:-:S04]  /*aa80*/  IMAD.WIDE.U32 R28, R35, UR4, R2 ;  /* 0x00000004231c7c25 */ /* 0x000fc8000f8e0002 */
        /* <DEDUP_REMOVED lines=13> */
.L_x_3066:
[----:B------:R-:W-:Y:S05]  /*ab60*/  BSYNC B0 ;  /* 0x0000000000007941 */ /* 0x000fea0003800000 */
.L_x_3065:
[----:B-1----:R1:W2:Y:S01]  /*ab70*/  LDS.128 R16, [R0+0x5000] ;  /* 0x0050000000107984 */ /* 0x0022a20000000c00 */
[----:B------:R-:W-:Y:S01]  /*ab80*/  BSSY B0, `(.L_x_3067) ;  /* 0x0000010000007945 */ /* 0x000fe20003800000 */
[----:B------:R-:W-:-:S03]  /*ab90*/  ISETP.GE.OR P6, PT, R20, R31, P0 ;  /* 0x0000001f1400720c */ /* 0x000fc600007c6670 */
[----:B------:R-:W-:Y:S10]  /*aba0*/  @P5 BRA `(.L_x_3068) ;  /* 0x0000000000345947 */ /* 0x000ff40003800000 */
[----:B------:R-:W-:Y:S01]  /*abb0*/  IADD3 R25, P5, R26, 0x20, RZ ;  /* 0x000000201a197810 */ /* 0x000fe20007fbe0ff */
[----:B------:R-:W-:Y:S01]  /*abc0*/  ULDC.64 UR4, c[0x0][0x848] ;  /* 0x0002120000047ab9 */ /* 0x000fe20000000a00 */
[----:B------:R-:W-:-:S03]  /*abd0*/  IMAD.MOV.U32 R3, RZ, RZ, R23 ;  /* 0x000000ffff037224 */ /* 0x000fc600078e0017 */
[----:B------:R-:W-:-:S04]  /*abe0*/  IMAD.X R2, RZ, RZ, R27, P5 ;  /* 0x000000ffff027224 */ /* 0x000fc800028e061b */
[----:B------:R-:W-:Y:S01]  /*abf0*/  IMAD R24, R2, UR4, RZ ;  /* 0x0000000402187c24 */ /* 0x000fe2000f8e02ff */
[----:B------:R-:W-:-:S05]  /*ac00*/  MOV R2, R28 ;  /* 0x0000001c00027202 */ /* 0x000fca0000000f00 */
[----:B------:R-:W-:-:S04]  /*ac10*/  IMAD.WIDE.U32 R2, R25, UR4, R2 ;  /* 0x0000000419027c25 */ /* 0x000fc8000f8e0002 */
[----:B------:R-:W-:Y:S01]  /*ac20*/  IMAD R25, R25, UR5, R24 ;  /* 0x0000000519197c24 */ /* 0x000fe2000f8e0218 */
[----:B------:R-:W-:Y:S02]  /*ac30*/  ULDC.64 UR4, c[0x0][0x830] ;  /* 0x00020c0000047ab9 */ /* 0x000fe40000000a00 */
[----:B------:R-:W-:Y:S01]  /*ac40*/  LEA R24, P5, R2, UR4, 0x1 ;  /* 0x0000000402187c11 */ /* 0x000fe2000f8a08ff */
[----:B------:R-:W-:-:S05]  /*ac50*/  IMAD.IADD R3, R3, 0x1, R25 ;  /* 0x0000000103037824 */ /* 0x000fca00078e0219 */
[----:B------:R-:W-:-:S05]  /*ac60*/  LEA.HI.X R25, R2, UR5, R3, 0x1, P5 ;  /* 0x0000000502197c11 */ /* 0x000fca000a8f0c03 */
[----:B--2---:R3:W-:Y:S02]  /*ac70*/  STG.E.128 desc[UR38][R24.64], R16 ;  /* 0x0000001018007986 */ /* 0x0047e4000c101d26 */
.L_x_3068:
[----:B------:R-:W-:Y:S05]  /*ac80*/  BSYNC B0 ;  /* 0x0000000000007941 */ /* 0x000fea0003800000 */
.L_x_3067:
[----:B--23--:R2:W3:Y:S01]  /*ac90*/  LDS.128 R16, [R0+0x6000] ;  /* 0x0060000000107984 */ /* 0x00c4e20000000c00 */
[----:B------:R-:W-:Y:S04]  /*aca0*/  BSSY B0, `(.L_x_3069) ;  /* 0x000000f000007945 */ /* 0x000fe80003800000 */
[----:B------:R-:W-:Y:S05]  /*acb0*/  @P4 BRA `(.L_x_3070) ;  /* 0x0000000000344947 */ /* 0x000fea0003800000 */
[----:B------:R-:W-:Y:S01]  /*acc0*/  IADD3 R25, P4, R26, 0x40, RZ ;  /* 0x000000401a197810 */ /* 0x000fe20007f9e0ff */
[----:B------:R-:W-:Y:S01]  /*acd0*/  ULDC.64 UR4, c[0x0][0x848] ;  /* 0x0002120000047ab9 */ /* 0x000fe20000000a00 */
[----:B------:R-:W-:Y:S02]  /*ace0*/  IMAD.MOV.U32 R3, RZ, RZ, R23 ;  /* 0x000000ffff037224 */ /* 0x000fe400078e0017 */
[----:B------:R-:W-:-:S05]  /*acf0*/  IADD3.X R2, RZ, R27, RZ, P4, !PT ;  /* 0x0000001bff027210 */ /* 0x000fca00027fe4ff */
[----:B------:R-:W-:Y:S02]  /*ad00*/  IMAD R24, R2, UR4, RZ ;  /* 0x0000000402187c24 */ /* 0x000fe4000f8e02ff */
[----:B------:R-:W-:-:S04]  /*ad10*/  IMAD.MOV.U32 R2, RZ, RZ, R28 ;  /* 0x000000ffff027224 */ /* 0x000fc800078e001c */
[----:B------:R-:W-:-:S04]  /*ad20*/  IMAD.WIDE.U32 R2, R25, UR4, R2 ;  /* 0x0000000419027c25 */ /* 0x000fc8000f8e0002 */
[----:B------:R-:W-:Y:S01]  /*ad30*/  IMAD R25, R25, UR5, R24 ;  /* 0x0000000519197c24 */ /* 0x000fe2000f8e0218 */
[----:B------:R-:W-:Y:S02]  /*ad40*/  ULDC.64 UR4, c[0x0][0x830] ;  /* 0x00020c0000047ab9 */ /* 0x000fe40000000a00 */
[----:B------:R-:W-:Y:S02]  /*ad50*/  LEA R24, P4, R2, UR4, 0x1 ;  /* 0x0000000402187c11 */ /* 0x000fe4000f8808ff */
[----:B------:R-:W-:-:S04]  /*ad60*/  IADD3 R3, R3, R25, RZ ;  /* 0x0000001903037210 */ /* 0x000fc80007ffe0ff */
[----:B------:R-:W-:-:S05]  /*ad70*/  LEA.HI.X R25, R2, UR5, R3, 0x1, P4 ;  /* 0x0000000502197c11 */ /* 0x000fca000a0f0c03 */
[----:B---3--:R4:W-:Y:S02]  /*ad80*/  STG.E.128 desc[UR38][R24.64], R16 ;  /* 0x0000001018007986 */ /* 0x0089e4000c101d26 */
.L_x_3070:
[----:B------:R-:W-:Y:S05]  /*ad90*/  BSYNC B0 ;  /* 0x0000000000007941 */ /* 0x000fea0003800000 */
.L_x_3069:
[----:B---34-:R3:W4:Y:S01]  /*ada0*/  LDS.128 R16, [R0+0x7000] ;  /* 0x0070000000107984 */ /* 0x0187220000000c00 */
[----:B------:R-:W-:Y:S04]  /*adb0*/  BSSY B0, `(.L_x_3071) ;  /* 0x000000f000007945 */ /* 0x000fe80003800000 */
[----:B------:R-:W-:Y:S05]  /*adc0*/  @P6 BRA `(.L_x_3072) ;  /* 0x0000000000346947 */ /* 0x000fea0003800000 */
[----:B------:R-:W-:Y:S01]  /*add0*/  IADD3 R25, P4, R26, 0x60, RZ ;  /* 0x000000601a197810 */ /* 0x000fe20007f9e0ff */
[----:B------:R-:W-:Y:S01]  /*ade0*/  ULDC.64 UR4, c[0x0][0x848] ;  /* 0x0002120000047ab9 */ /* 0x000fe20000000a00 */
[----:B------:R-:W-:-:S03]  /*adf0*/  MOV R3, R23 ;  /* 0x0000001700037202 */ /* 0x000fc60000000f00 */
[----:B------:R-:W-:-:S04]  /*ae00*/  IMAD.X R2, RZ, RZ, R27, P4 ;  /* 0x000000ffff027224 */ /* 0x000fc800020e061b */
[----:B------:R-:W-:Y:S02]  /*ae10*/  IMAD R22, R2, UR4, RZ ;  /* 0x0000000402167c24 */ /* 0x000fe4000f8e02ff */
[----:B------:R-:W-:-:S04]  /*ae20*/  IMAD.MOV.U32 R2, RZ, RZ, R28 ;  /* 0x000000ffff027224 */ /* 0x000fc800078e001c */
[----:B------:R-:W-:-:S04]  /*ae30*/  IMAD.WIDE.U32 R2, R25, UR4, R2 ;  /* 0x0000000419027c25 */ /* 0x000fc8000f8e0002 */
[----:B------:R-:W-:Y:S01]  /*ae40*/  IMAD R25, R25, UR5, R22 ;  /* 0x0000000519197c24 */ /* 0x000fe2000f8e0216 */
[----:B------:R-:W-:Y:S02]  /*ae50*/  ULDC.64 UR4, c[0x0][0x830] ;  /* 0x00020c0000047ab9 */ /* 0x000fe40000000a00 */
[----:B------:R-:W-:Y:S01]  /*ae60*/  LEA R22, P4, R2, UR4, 0x1 ;  /* 0x0000000402167c11 */ /* 0x000fe2000f8808ff */
[----:B------:R-:W-:-:S05]  /*ae70*/  IMAD.IADD R3, R3, 0x1, R25 ;  /* 0x0000000103037824 */ /* 0x000fca00078e0219 */
[----:B------:R-:W-:-:S05]  /*ae80*/  LEA.HI.X R23, R2, UR5, R3, 0x1, P4 ;  /* 0x0000000502177c11 */ /* 0x000fca000a0f0c03 */
[----:B----4-:R4:W-:Y:S02]  /*ae90*/  STG.E.128 desc[UR38][R22.64], R16 ;  /* 0x0000001016007986 */ /* 0x0109e4000c101d26 */
.L_x_3072:
[----:B------:R-:W-:Y:S05]  /*aea0*/  BSYNC B0 ;  /* 0x0000000000007941 */ /* 0x000fea0003800000 */
.L_x_3071:
[----:B----4-:R4:W1:Y:S01]  /*aeb0*/  LDS.128 R16, [R0] ;  /* 0x0000000000107984 */ /* 0x0108620000000c00 */
[----:B------:R-:W-:Y:S01]  /*aec0*/  ULDC.64 UR6, c[0x0][0x820] ;  /* 0x0002080000067ab9 */ /* 0x000fe20000000a00 */
[CC--:B------:R-:W-:Y:S01]  /*aed0*/  ISETP.GE.OR P3, PT, R20.reuse, R33.reuse, P3 ;  /* 0x000000211400720c */ /* 0x0c0fe20001f66670 */
[----:B------:R-:W-:Y:S02]  /*aee0*/  UIMAD UR4, UR46, UR6, URZ ;  /* 0x000000062e0472a4 */ /* 0x000fe4000f8e023f */
[----:B------:R-:W-:Y:S01]  /*aef0*/  IMAD.U32 R3, RZ, RZ, UR6 ;  /* 0x00000006ff037e24 */ /* 0x000fe2000f8e00ff */
[----:B------:R-:W-:Y:S01]  /*af00*/  BSSY B0, `(.L_x_3073) ;  /* 0x0000017000007945 */ /* 0x000fe20003800000 */
[CC--:B------:R-:W-:Y:S01]  /*af10*/  ISETP.GE.OR P2, PT, R20.reuse, R33.reuse, P2 ;  /* 0x000000211400720c */ /* 0x0c0fe20001746670 */
[----:B------:R-:W-:Y:S02]  /*af20*/  UIMAD UR4, UR40, UR7, UR4 ;  /* 0x00000007280472a4 */ /* 0x000fe4000f8e0204 */
[----:B------:R-:W-:Y:S01]  /*af30*/  IMAD.WIDE.U32 R2, R3, UR40, R20 ;  /* 0x0000002803027c25 */ /* 0x000fe2000f8e0014 */
[----:B------:R-:W-:-:S02]  /*af40*/  ISETP.GE.OR P1, PT, R20, R33, P1 ;  /* 0x000000211400720c */ /* 0x000fc40000f26670 */
[----:B------:R-:W-:Y:S02]  /*af50*/  ISETP.GE.OR P0, PT, R20, R33, P0 ;  /* 0x000000211400720c */ /* 0x000fe40000706670 */
[----:B------:R-:W-:Y:S01]  /*af60*/  IADD3 R3, R3, UR4, RZ ;  /* 0x0000000403037c10 */ /* 0x000fe2000fffe0ff */
[----:B------:R-:W-:Y:S02]  /*af70*/  ULDC.64 UR4, c[0x0][0x828] ;  /* 0x00020a0000047ab9 */ /* 0x000fe40000000a00 */
[----:B------:R-:W-:Y:S02]  /*af80*/  IMAD R21, R30, UR4, RZ ;  /* 0x000000041e157c24 */ /* 0x000fe4000f8e02ff */
[----:B------:R-:W-:-:S04]  /*af90*/  IMAD.WIDE.U32 R24, R35, UR4, R2 ;  /* 0x0000000423187c25 */ /* 0x000fc8000f8e0002 */
[----:B------:R-:W-:-:S04]  /*afa0*/  IMAD R21, R35, UR5, R21 ;  /* 0x0000000523157c24 */ /* 0x000fc8000f8e0215 */
[----:B------:R-:W-:Y:S01]  /*afb0*/  IMAD.IADD R21, R25, 0x1, R21 ;  /* 0x0000000119157824 */ /* 0x000fe200078e0215 */
[----:B----4-:R-:W-:Y:S06]  /*afc0*/  @P3 BRA `(.L_x_3074) ;  /* 0x0000000000283947 */ /* 0x010fec0003800000 */
        /* <DEDUP_REMOVED lines=10> */
.L_x_3074:
[----:B------:R-:W-:Y:S05]  /*b070*/  BSYNC B0 ;  /* 0x0000000000007941 */ /* 0x000fea0003800000 */
.L_x_3073:
[----:B------:R-:W-:Y:S04]  /*b080*/  BSSY B0, `(.L_x_3075) ;  /* 0x000000f000007945 */ /* 0x000fe80003800000 */
[----:B------:R-:W-:Y:S05]  /*b090*/  @P2 BRA `(.L_x_3076) ;  /* 0x0000000000342947 */ /* 0x000fea0003800000 */
[----:B-1--4-:R-:W-:Y:S01]  /*b0a0*/  IADD3 R17, P2, R26, 0x20, RZ ;  /* 0x000000201a117810 */ /* 0x012fe20007f5e0ff */
[----:B------:R-:W-:Y:S01]  /*b0b0*/  ULDC.64 UR4, c[0x0][0x818] ;  /* 0x0002060000047ab9 */ /* 0x000fe20000000a00 */
[----:B------:R-:W-:Y:S01]  /*b0c0*/  MOV R3, R21 ;  /* 0x0000001500037202 */ /* 0x000fe20000000f00 */
[----:B------:R-:W-:Y:S02]  /*b0d0*/  IMAD.MOV.U32 R2, RZ, RZ, R24 ;  /* 0x000000ffff027224 */ /* 0x000fe400078e0018 */
[----:B--23--:R-:W-:Y:S02]  /*b0e0*/  IMAD.X R0, RZ, RZ, R27, P2 ;  /* 0x000000ffff007224 */ /* 0x00cfe400010e061b */
        /* <DEDUP_REMOVED lines=8> */
.L_x_3076:
[----:B------:R-:W-:Y:S05]  /*b170*/  BSYNC B0 ;  /* 0x0000000000007941 */ /* 0x000fea0003800000 */
.L_x_3075:
[----:B------:R-:W-:Y:S04]  /*b180*/  BSSY B0, `(.L_x_3077) ;  /* 0x000000f000007945 */ /* 0x000fe80003800000 */
[----:B------:R-:W-:Y:S05]  /*b190*/  @P1 BRA `(.L_x_3078) ;  /* 0x0000000000341947 */ /* 0x000fea0003800000 */
[----:B-1----:R-:W-:Y:S01]  /*b1a0*/  IADD3 R13, P1, R26, 0x40, RZ ;  /* 0x000000401a0d7810 */ /* 0x002fe20007f3e0ff */
        /* <DEDUP_REMOVED lines=12> */
.L_x_3078:
[----:B------:R-:W-:Y:S05]  /*b270*/  BSYNC B0 ;  /* 0x0000000000007941 */ /* 0x000fea0003800000 */
.L_x_3077:
[----:B------:R-:W-:Y:S05]  /*b280*/  @P0 BRA `(.L_x_3026) ;  /* 0x0000004800240947 */ /* 0x000fea0003800000 */
[----:B-1----:R-:W-:Y:S01]  /*b290*/  IADD3 R9, P0, R26, 0x60, RZ ;  /* 0x000000601a097810 */ /* 0x002fe20007f1e0ff */
[----:B------:R-:W-:Y:S01]  /*b2a0*/  ULDC.64 UR4, c[0x0][0x818] ;  /* 0x0002060000047ab9 */ /* 0x000fe20000000a00 */
[----:B------:R-:W-:Y:S02]  /*b2b0*/  IMAD.MOV.U32 R2, RZ, RZ, R24 ;  /* 0x000000ffff027224 */ /* 0x000fe400078e0018 */
[----:B--23--:R-:W-:Y:S01]  /*b2c0*/  IADD3.X R0, RZ, R27, RZ, P0, !PT ;  /* 0x0000001bff007210 */ /* 0x00cfe200007fe4ff */
        /* <DEDUP_REMOVED lines=8> */
[----:B------:R1:W-:Y:S01]  /*b350*/  STG.E.128 desc[UR38][R8.64], R4 ;  /* 0x0000000408007986 */ /* 0x0003e2000c101d26 */
[----:B------:R-:W-:Y:S05]  /*b360*/  BRA `(.L_x_3026) ;  /* 0x0000004400ec7947 */ /* 0x000fea0003800000 */
.L_x_3063:
[----:B------:R-:W-:Y:S01]  /*b370*/  ULDC.64 UR4, c[0x0][0x870] ;  /* 0x00021c0000047ab9 */ /* 0x000fe20000000a00 */
[----:B------:R-:W-:Y:S01]  /*b380*/  ULDC.64 UR6, c[0x0][0x870] ;  /* 0x00021c0000067ab9 */ /* 0x000fe20000000a00 */
[----:B------:R-:W-:Y:S01]  /*b390*/  UIMAD.WIDE UR4, UR41, 0x4, UR4 ;  /* 0x00000004290478a5 */ /* 0x000fe2000f8e0204 */
[----:B------:R-:W-:-:S04]  /*b3a0*/  ISETP.NE.U32.AND P0, PT, RZ, UR6, PT ;  /* 0x00000006ff007c0c */ /* 0x000fc8000bf05070 */
[----:B------:R-:W-:Y:S01]  /*b3b0*/  ISETP.NE.AND.EX P4, PT, RZ, UR7, PT, P0 ;  /* 0x00000007ff007c0c */ /* 0x000fe2000bf85300 */
[----:B------:R-:W-:Y:S02]  /*b3c0*/  IMAD.U32 R4, RZ, RZ, UR4 ;  /* 0x00000004ff047e24 */ /* 0x000fe4000f8e00ff */
[----:B------:R-:W-:Y:S01]  /*b3d0*/  IMAD.U32 R5, RZ, RZ, UR5 ;  /* 0x00000005ff057e24 */ /* 0x000fe2000f8e00ff */
[----:B------:R-:W-:Y:S02]  /*b3e0*/  ULDC.64 UR4, c[0x0][0x878] ;  /* 0x00021e0000047ab9 */ /* 0x000fe40000000a00 */
[----:B------:R-:W-:-:S04]  /*b3f0*/  UISETP.NE.U32.AND UP0, UPT, UR4, URZ, UPT ;  /* 0x0000003f0400728c */ /* 0x000fc8000bf05070 */
[----:B------:R-:W-:-:S03]  /*b400*/  UISETP.NE.AND.EX UP0, UPT, UR5, URZ, UPT, UP0 ;  /* 0x0000003f0500728c */ /* 0x000fc6000bf05300 */
[----:B--2---:R-:W2:Y:S01]  /*b410*/  @P4 LDG.E R9, desc[UR38][R4.64] ;  /* 0x0000002604094981 */ /* 0x004ea2000c1e1900 */
[----:B------:R-:W-:Y:S02]  /*b420*/  ULDC UR6, c[0x0][0x808] ;  /* 0x0002020000067ab9 */ /* 0x000fe40000000800 */
[----:B------:R-:W-:Y:S02]  /*b430*/  PLOP3.LUT P1, PT, PT, PT, UP0, 0x80, 0x0 ;  /* 0x000000000000781c */ /* 0x000fe40003f2f008 */
[----:B------:R-:W-:-:S03]  /*b440*/  MOV R0, UR6 ;  /* 0x0000000600007c02 */ /* 0x000fc60008000f00 */
[----:B------:R-:W-:Y:S02]  /*b450*/  @UP0 ULDC.64 UR4, c[0x0][0x878] ;  /* 0x00021e0000040ab9 */ /* 0x000fe40000000a00 */
[----:B------:R-:W-:-:S06]  /*b460*/  @UP0 UIMAD.WIDE UR4, UR41, 0x4, UR4 ;  /* 0x00000004290408a5 */ /* 0x000fcc000f8e0204 */
[----:B------:R-:W-:Y:S02]  /*b470*/  IMAD.U32 R6, RZ, RZ, UR4 ;  /* 0x00000004ff067e24 */ /* 0x000fe4000f8e00ff */
[----:B------:R-:W-:-:S05]  /*b480*/  IMAD.U32 R7, RZ, RZ, UR5 ;  /* 0x00000005ff077e24 */ /* 0x000fca000f8e00ff */
[----:B------:R3:W5:Y:S01]  /*b490*/  @P1 LDG.E R0, desc[UR38][R6.64] ;  /* 0x0000002606001981 */ /* 0x000762000c1e1900 */
[----:B------:R-:W4:Y:S02]  /*b4a0*/  S2R R2, SR_TID.X ;  /* 0x0000000000027919 */ /* 0x000f240000002100 */
[----:B----4-:R-:W-:Y:S02]  /*b4b0*/  IADD3 R8, R2, -0x80, RZ ;  /* 0xffffff8002087810 */ /* 0x010fe40007ffe0ff */
[----:B------:R-:W-:Y:S02]  /*b4c0*/  CS2R R2, SRZ ;  /* 0x0000000000027805 */ /* 0x000fe4000001ff00 */
[----:B------:R-:W-:-:S04]  /*b4d0*/  SHF.R.S32.HI R11, RZ, 0x1f, R8 ;  /* 0x0000001fff0b7819 */ /* 0x000fc80000011408 */
[----:B------:R-:W-:-:S04]  /*b4e0*/  LEA.HI R11, R11, R8, RZ, 0x3 ;  /* 0x000000080b0b7211 */ /* 0x000fc800078f18ff */
[----:B-1----:R-:W-:Y:S02]  /*b4f0*/  SHF.R.S32.HI R13, RZ, 0x3, R11 ;  /* 0x00000003ff0d7819 */ /* 0x002fe4000001140b */
[----:B------:R-:W-:-:S05]  /*b500*/  LOP3.LUT R11, R11, 0x1ffffff8, RZ, 0xc0, !PT ;  /* 0x1ffffff80b0b7812 */ /* 0x000fca00078ec0ff */
[----:B------:R-:W-:Y:S02]  /*b510*/  IMAD.IADD R11, R8, 0x1, -R11 ;  /* 0x00000001080b7824 */ /* 0x000fe400078e0a0b */
[--C-:B--2---:R-:W-:Y:S01]  /*b520*/  @P4 IMAD.MOV.U32 R2, RZ, RZ, R9.reuse ;  /* 0x000000ffff024224 */ /* 0x104fe200078e0009 */
[----:B------:R-:W-:Y:S02]  /*b530*/  @P4 SHF.R.S32.HI R3, RZ, 0x1f, R9 ;  /* 0x0000001fff034819 */ /* 0x000fe40000011409 */
[----:B------:R-:W-:Y:S02]  /*b540*/  MOV R9, UR37 ;  /* 0x0000002500097c02 */ /* 0x000fe40008000f00 */
[----:B------:R-:W-:-:S04]  /*b550*/  IADD3 R2, P0, R13, R2, RZ ;  /* 0x000000020d027210 */ /* 0x000fc80007f1e0ff */
[----:B------:R-:W-:Y:S01]  /*b560*/  LEA.HI.X.SX32 R3, R13, R3, 0x1, P0 ;  /* 0x000000030d037211 */ /* 0x000fe200000f0eff */
[----:B---3--:R-:W-:Y:S08]  /*b570*/  @P1 BRA `(.L_x_3079) ;  /* 0x0000000000101947 */ /* 0x008ff00003800000 */
[----:B------:R-:W-:Y:S05]  /*b580*/  @!P4 BRA `(.L_x_3079) ;  /* 0x00000000000cc947 */ /* 0x000fea0003800000 */
[----:B------:R-:W2:Y:S04]  /*b590*/  LDG.E R7, desc[UR38][R4.64] ;  /* 0x0000002604077981 */ /* 0x000ea8000c1e1900 */
[----:B-----5:R-:W2:Y:S02]  /*b5a0*/  LDG.E R0, desc[UR38][R4.64+0x4] ;  /* 0x0000042604007981 */ /* 0x020ea4000c1e1900 */
[----:B--2---:R-:W-:-:S07]  /*b5b0*/  IMAD.IADD R0, R0, 0x1, -R7 ;  /* 0x0000000100007824 */ /* 0x004fce00078e0a07 */
.L_x_3079:
[----:B------:R-:W1:Y:S01]  /*b5c0*/  LDC R17, c[0x0][0x80c] ;  /* 0x00020300ff117b82 */ /* 0x000e620000000800 */
[----:B------:R-:W-:Y:S01]  /*b5d0*/  IMAD.SHL.U32 R10, R11, 0x8, RZ ;  /* 0x000000080b0a7824 */ /* 0x000fe200078e00ff */
[----:B------:R-:W-:Y:S01]  /*b5e0*/  USHF.R.S32.HI UR5, URZ, 0x1f, UR41 ;  /* 0x0000001f3f057899 */ /* 0x000fe20008011429 */
[----:B-----5:R-:W-:Y:S01]  /*b5f0*/  IMAD R0, R9, -0x80, R0 ;  /* 0xffffff8009007824 */ /* 0x020fe200078e0200 */
[----:B------:R-:W-:Y:S01]  /*b600*/  ULDC.64 UR6, c[0x0][0x820] ;  /* 0x0002080000067ab9 */ /* 0x000fe20000000a00 */
[C---:B------:R-:W-:Y:S01]  /*b610*/  IADD3 R5, R13.reuse, 0x20, RZ ;  /* 0x000000200d057810 */ /* 0x040fe20007ffe0ff */
[----:B------:R-:W-:Y:S01]  /*b620*/  UIMAD UR4, UR46, UR6, URZ ;  /* 0x000000062e0472a4 */ /* 0x000fe2000f8e023f */
[--C-:B------:R-:W-:Y:S01]  /*b630*/  SHF.R.S32.HI R11, RZ, 0x1f, R10.reuse ;  /* 0x0000001fff0b7819 */ /* 0x100fe2000001140a */
[----:B------:R-:W2:Y:S01]  /*b640*/  LDC R19, c[0x0][0x83c] ;  /* 0x00020f00ff137b82 */ /* 0x000ea20000000800 */
[----:B------:R-:W-:Y:S01]  /*b650*/  IMAD.U32 R7, RZ, RZ, UR6 ;  /* 0x00000006ff077e24 */ /* 0x000fe2000f8e00ff */
[-C--:B------:R-:W-:Y:S01]  /*b660*/  ISETP.GE.AND P3, PT, R13, R0.reuse, PT ;  /* 0x000000000d00720c */ /* 0x080fe20003f66270 */
[----:B------:R-:W-:Y:S01]  /*b670*/  IMAD.U32 R12, RZ, RZ, UR5 ;  /* 0x00000005ff0c7e24 */ /* 0x000fe2000f8e00ff */
[----:B------:R-:W-:Y:S01]  /*b680*/  UIMAD UR4, UR40, UR7, UR4 ;  /* 0x00000007280472a4 */ /* 0x000fe2000f8e0204 */
[----:B------:R-:W-:Y:S01]  /*b690*/  ISETP.GE.AND P2, PT, R5, R0, PT ;  /* 0x000000000500720c */ /* 0x000fe20003f46270 */
[----:B------:R-:W-:Y:S01]  /*b6a0*/  IMAD.WIDE.U32 R4, R7, UR40, R10 ;  /* 0x0000002807047c25 */ /* 0x000fe2000f8e000a */
[----:B------:R-:W-:Y:S01]  /*b6b0*/  SEL R15, RZ, UR41, P4 ;  /* 0x00000029ff0f7c07 */ /* 0x000fe2000a000000 */
[----:B------:R-:W-:Y:S01]  /*b6c0*/  BSSY B0, `(.L_x_3080) ;  /* 0x000001c000007945 */ /* 0x000fe20003800000 */
[----:B------:R-:W-:Y:S01]  /*b6d0*/  SEL R12, R12, RZ, !P4 ;  /* 0x000000ff0c0c7207 */ /* 0x000fe20006000000 */
[C---:B------:R-:W-:Y:S01]  /*b6e0*/  VIADD R7, R13.reuse, 0x40 ;  /* 0x000000400d077836 */ /* 0x040fe20000000000 */
[----:B------:R-:W-:Y:S01]  /*b6f0*/  IADD3 R13, R13, 0x60, RZ ;  /* 0x000000600d0d7810 */ /* 0x000fe20007ffe0ff */
[----:B------:R-:W-:Y:S01]  /*b700*/  VIADD R5, R5, UR4 ;  /* 0x0000000405057c36 */ /* 0x000fe20008000000 */
[----:B------:R-:W-:-:S02]  /*b710*/  ULDC.64 UR4, c[0x0][0x828] ;  /* 0x00020a0000047ab9 */ /* 0x000fc40000000a00 */
[-C--:B------:R-:W-:Y:S01]  /*b720*/  ISETP.GE.AND P1, PT, R7, R0.reuse, PT ;  /* 0x000000000700720c */ /* 0x080fe20003f26270 */
[----:B------:R-:W-:Y:S01]  /*b730*/  IMAD.WIDE.U32 R8, R15, UR4, R4 ;  /* 0x000000040f087c25 */ /* 0x000fe2000f8e0004 */
[-C--:B-1----:R-:W-:Y:S02]  /*b740*/  ISETP.GE.OR P6, PT, R10, R17.reuse, P3 ;  /* 0x000000110a00720c */ /* 0x082fe40001fc6670 */
[----:B------:R-:W-:Y:S01]  /*b750*/  ISETP.GE.AND P0, PT, R13, R0, PT ;  /* 0x000000000d00720c */ /* 0x000fe20003f06270 */
[----:B------:R-:W-:Y:S01]  /*b760*/  IMAD R0, R12, UR4, RZ ;  /* 0x000000040c007c24 */ /* 0x000fe2000f8e02ff */
[----:B------:R-:W-:Y:S02]  /*b770*/  MOV R7, UR37 ;  /* 0x0000002500077c02 */ /* 0x000fe40008000f00 */
[CC--:B------:R-:W-:Y:S01]  /*b780*/  ISETP.GE.OR P5, PT, R10.reuse, R17.reuse, P2 ;  /* 0x000000110a00720c */ /* 0x0c0fe200017a6670 */
[----:B------:R-:W-:Y:S01]  /*b790*/  IMAD R13, R15, UR5, R0 ;  /* 0x000000050f0d7c24 */ /* 0x000fe2000f8e0200 */
[----:B------:R-:W-:Y:S01]  /*b7a0*/  ISETP.GE.OR P4, PT, R10, R17, P1 ;  /* 0x000000110a00720c */ /* 0x000fe20000f86670 */
[----:B------:R-:W-:-:S04]  /*b7b0*/  IMAD.WIDE R6, R7, 0x80, R2 ;  /* 0x0000008007067825 */ /* 0x000fc800078e0202 */
[----:B------:R-:W-:Y:S01]  /*b7c0*/  IMAD.IADD R5, R9, 0x1, R13 ;  /* 0x0000000109057824 */ /* 0x000fe200078e020d */
[----:B--2---:R-:W-:Y:S07]  /*b7d0*/  @P6 BRA `(.L_x_3081) ;  /* 0x0000000000286947 */ /* 0x004fee0003800000 */
        /* <DEDUP_REMOVED lines=10> */
.L_x_3081:
[----:B------:R-:W-:Y:S05]  /*b880*/  BSYNC B0 ;  /* 0x0000000000007941 */ /* 0x000fea0003800000 */
.L_x_3080:
        /* <DEDUP_REMOVED lines=16> */
.L_x_3083:
[----:B------:R-:W-:Y:S05]  /*b990*/  BSYNC B0 ;  /* 0x0000000000007941 */ /* 0x000fea0003800000 */
.L_x_3082:
        /* <DEDUP_REMOVED lines=15> */
.L_x_3085:
[----:B------:R-:W-:Y:S05]  /*ba90*/  BSYNC B0 ;  /* 0x0000000000007941 */ /* 0x000fea0003800000 */
.L_x_3084:
        /* <DEDUP_REMOVED lines=15> */
.L_x_3087:
[----:B------:R-:W-:Y:S05]  /*bb90*/  BSYNC B0 ;  /* 0x0000000000007941 */ /* 0x000fea0003800000 */
.L_x_3086:
        /* <DEDUP_REMOVED lines=9> */
[----:B------:R-:W-:Y:S01]  /*bc30*/  ISETP.GE.OR P0, PT, R10, R19, P0 ;  /* 0x000000130a00720c */ /* 0x000fe20000706670 */
[----:B------:R-:W-:Y:S01]  /*bc40*/  VIADD R3, R3, UR4 ;  /* 0x0000000403037c36 */ /* 0x000fe20008000000 */
[----:B------:R-:W-:Y:S02]  /*bc50*/  ULDC.64 UR4, c[0x0][0x858] ;  /* 0x0002160000047ab9 */ /* 0x000fe40000000a00 */
[----:B------:R-:W-:Y:S02]  /*bc60*/  IMAD R0, R12, UR4, RZ ;  /* 0x000000040c007c24 */ /* 0x000fe4000f8e02ff */
[----:B------:R-:W-:-:S04]  /*bc70*/  IMAD.WIDE.U32 R8, R15, UR4, R2 ;  /* 0x000000040f087c25 */ /* 0x000fc8000f8e0002 */
[----:B----4-:R-:W-:-:S05]  /*bc80*/  IMAD R5, R15, UR5, R0 ;  /* 0x000000050f057c24 */ /* 0x010fca000f8e0200 */
        /* <DEDUP_REMOVED lines=12> */
.L_x_3089:
[----:B------:R-:W-:Y:S05]  /*bd50*/  BSYNC B0 ;  /* 0x0000000000007941 */ /* 0x000fea0003800000 */
.L_x_3088:
        /* <DEDUP_REMOVED lines=15> */
.L_x_3091:
[----:B------:R-:W-:Y:S05]  /*be50*/  BSYNC B0 ;  /* 0x0000000000007941 */ /* 0x000fea0003800000 */
.L_x_3090:
        /* <DEDUP_REMOVED lines=15> */
.L_x_3093:
[----:B------:R-:W-:Y:S05]  /*bf50*/  BSYNC B0 ;  /* 0x0000000000007941 */ /* 0x000fea0003800000 */
.L_x_3092:
        /* <DEDUP_REMOVED lines=15> */
.L_x_3019:
        /* <DEDUP_REMOVED lines=29> */
.L_x_3095:
[----:B------:R-:W-:Y:S01]  /*c220*/  ULDC UR9, c[0x0][0x8c4] ;  /* 0x0002310000097ab9 */ /* 0x000fe20000000800 */
[----:B------:R-:W-:Y:S01]  /*c230*/  UMOV UR6, UR8 ;  /* 0x0000000800067c82 */ /* 0x000fe20008000000 */
[----:B------:R-:W-:-:S11]  /*c240*/  UISETP.NE.AND UP0, UPT, UR9, 0x1, UPT ;  /* 0x000000010900788c */ /* 0x000fd6000bf05270 */
[----:B------:R-:W-:Y:S02]  /*c250*/  @UP0 ULDC.64 UR10, c[0x0][0x8c8] ;  /* 0x00023200000a0ab9 */ /* 0x000fe40000000a00 */
[----:B------:R-:W-:-:S04]  /*c260*/  UIMAD.WIDE.U32 UR4, UR8, UR10, URZ ;  /* 0x0000000a080472a5 */ /* 0x000fc8000f8e003f */
[----:B------:R-:W-:-:S04]  /*c270*/  @UP0 USHF.R.U32.HI UR6, URZ, UR11, UR5 ;  /* 0x0000000b3f060299 */ /* 0x000fc80008011605 */
[----:B------:R-:W-:-:S12]  /*c280*/  UIMAD UR4, UR6, UR9, URZ ;  /* 0x00000009060472a4 */ /* 0x000fd8000f8e023f */
.L_x_3096:
        /* <DEDUP_REMOVED lines=10> */
[----:B------:R-:W-:Y:S01]  /*c330*/  ULDC.64 UR4, c[0x0][0x8f8] ;  /* 0x00023e0000047ab9 */ /* 0x000fe20000000a00 */
[----:B------:R-:W-:Y:S01]  /*c340*/  UIADD3 UR7, -UR10, URZ, URZ ;  /* 0x0000003f0a077290 */ /* 0x000fe2000fffe13f */
[----:B------:R-:W-:-:S03]  /*c350*/  ISETP.NE.U32.AND P0, PT, RZ, UR4, PT ;  /* 0x00000004ff007c0c */ /* 0x000fc6000bf05070 */
[----:B------:R-:W-:Y:S01]  /*c360*/  UIMAD UR7, UR9, UR7, UR8 ;  /* 0x00000007090772a4 */ /* 0x000fe2000f8e0208 */
        /* <DEDUP_REMOVED lines=9> */
.L_x_3097:
        /* <DEDUP_REMOVED lines=11> */
[----:B------:R-:W-:Y:S01]  /*c4b0*/  R2UR UR4, R0 ;  /* 0x00000000000472ca */ /* 0x000fe200000e0000 */
[----:B------:R-:W-:-:S14]  /*c4c0*/  BRA `(.L_x_3098) ;  /* 0x0000000000047947 */ /* 0x000fdc0003800000 */
.L_x_3099:
[----:B------:R-:W-:-:S05]  /*c4d0*/  ULDC UR4, c[0x0][0x8ec] ;  /* 0x00023b0000047ab9 */ /* 0x000fca0000000800 */
.L_x_3098:
        /* <DEDUP_REMOVED lines=8> */
[----:B------:R-:W-:Y:S01]  /*c560*/  ULDC.64 UR4, c[0x0][0x770] ;  /* 0x0001dc0000047ab9 */ /* 0x000fe20000000a00 */
[----:B------:R-:W-:Y:S01]  /*c570*/  ULDC.64 UR12, c[0x0][0x788] ;  /* 0x0001e200000c7ab9 */ /* 0x000fe20000000a00 */
[----:B------:R-:W-:-:S04]  /*c580*/  UISETP.NE.U32.AND UP0, UPT, UR4, URZ, UPT ;  /* 0x0000003f0400728c */ /* 0x000fc8000bf05070 */
        /* <DEDUP_REMOVED lines=18> */
[----:B------:R-:W-:-:S11]  /*c6b0*/  USHF.R.S32.HI UR16, URZ, 0x1f, UR7 ;  /* 0x0000001f3f107899 */ /* 0x000fd60008011407 */
[----:B--2---:R-:W-:Y:S02]  /*c6c0*/  @P0 R2UR UR4, R0 ;  /* 0x00000000000402ca */ /* 0x004fe400000e0000 */
[----:B------:R-:W-:-:S04]  /*c6d0*/  ISETP.NE.U32.AND P0, PT, RZ, UR12, PT ;  /* 0x0000000cff007c0c */ /* 0x000fc8000bf05070 */
[----:B------:R-:W-:-:S07]  /*c6e0*/  ISETP.NE.AND.EX P0, PT, RZ, UR13, PT, P0 ;  /* 0x0000000dff007c0c */ /* 0x000fce000bf05300 */
[----:B------:R-:W-:-:S04]  /*c6f0*/  @UP0 UIMAD UR4, UR10, 0x60, UR4 ;  /* 0x000000600a0408a4 */ /* 0x000fc8000f8e0204 */
[----:B------:R-:W-:-:S04]  /*c700*/  UIMAD.WIDE UR4, UR4, 0x2aaaaaab, URZ ;  /* 0x2aaaaaab040478a5 */ /* 0x000fc8000f8e023f */
[----:B------:R-:W-:-:S04]  /*c710*/  @UP0 USHF.R.U32.HI UR4, URZ, 0x1f, UR5 ;  /* 0x0000001f3f040899 */ /* 0x000fc80008011605 */
[----:B------:R-:W-:Y:S01]  /*c720*/  @UP0 ULEA.HI.SX32 UR4, UR5, UR4, 0x1c ;  /* 0x0000000405040291 */ /* 0x000fe2000f8fe23f */
[----:B---3--:R-:W-:-:S03]  /*c730*/  @P2 R2UR UR11, R4 ;  /* 0x00000000040b22ca */ /* 0x008fc600000e0000 */
[----:B------:R-:W-:-:S04]  /*c740*/  @UP0 UIMAD UR9, UR4, 0x1800, URZ ;  /* 0x00001800040908a4 */ /* 0x000fc8000f8e023f */
[----:B------:R-:W-:Y:S01]  /*c750*/  @UP0 USHF.R.S32.HI UR12, URZ, 0x1f, UR9 ;  /* 0x0000001f3f0c0899 */ /* 0x000fe20008011409 */
[----:B------:R-:W-:Y:S11]  /*c760*/  @P2 BRA `(.L_x_3100) ;  /* 0x0000000000142947 */ /* 0x000ff60003800000 */
[----:B------:R-:W-:Y:S05]  /*c770*/  @!P1 BRA `(.L_x_3100) ;  /* 0x0000000000109947 */ /* 0x000fea0003800000 */
[----:B------:R-:W2:Y:S04]  /*c780*/  LDG.E R5, desc[UR38][R2.64] ;  /* 0x0000002602057981 */ /* 0x000ea8000c1e1900 */
[----:B------:R-:W2:Y:S02]  /*c790*/  LDG.E R0, desc[UR38][R2.64+0x4] ;  /* 0x0000042602007981 */ /* 0x000ea4000c1e1900 */
[----:B--2---:R-:W-:-:S04]  /*c7a0*/  IADD3 R0, -R5, R0, RZ ;  /* 0x0000000005007210 */ /* 0x004fc80007ffe1ff */
[----:B------:R-:W-:-:S15]  /*c7b0*/  R2UR UR11, R0 ;  /* 0x00000000000b72ca */ /* 0x000fde00000e0000 */
.L_x_3100:
        /* <DEDUP_REMOVED lines=13> */
.L_x_3101:
        /* <DEDUP_REMOVED lines=12> */
.L_x_3102:
[----:B------:R-:W-:Y:S01]  /*c950*/  ULEA UR6, UR6, UR11, 0x7 ;  /* 0x0000000b06067291 */ /* 0x000fe2000f8e383f */
[----:B------:R-:W-:-:S03]  /*c960*/  ULDC UR9, c[0x0][0x74c] ;  /* 0x0001d30000097ab9 */ /* 0x000fc60000000800 */
[----:B------:R-:W-:Y:S02]  /*c970*/  UIADD3 UR6, UR6, -UR9, -UR8 ;  /* 0x8000000906067290 */ /* 0x000fe4000fffe808 */
[----:B------:R-:W-:Y:S02]  /*c980*/  UIADD3 UR8, UR11, 0x5f, URZ ;  /* 0x0000005f0b087890 */ /* 0x000fe4000fffe03f */
[----:B------:R-:W-:Y:S02]  /*c990*/  UIMAD.WIDE UR12, UR6, 0x2aaaaaab, URZ ;  /* 0x2aaaaaab060c78a5 */ /* 0x000fe4000f8e023f */
[----:B------:R-:W-:Y:S02]  /*c9a0*/  UIMAD.WIDE UR8, UR8, 0x2aaaaaab, URZ ;  /* 0x2aaaaaab080878a5 */ /* 0x000fe4000f8e023f */
[----:B------:R-:W-:Y:S02]  /*c9b0*/  USHF.R.U32.HI UR6, URZ, 0x1f, UR13 ;  /* 0x0000001f3f067899 */ /* 0x000fe4000801160d */
[----:B------:R-:W-:-:S02]  /*c9c0*/  USHF.R.U32.HI UR12, URZ, 0x1f, UR9 ;  /* 0x0000001f3f0c7899 */ /* 0x000fc40008011609 */
[----:B------:R-:W-:Y:S02]  /*c9d0*/  ULEA.HI.SX32 UR6, UR13, UR6, 0x1c ;  /* 0x000000060d067291 */ /* 0x000fe4000f8fe23f */
[----:B------:R-:W-:Y:S02]  /*c9e0*/  ULEA.HI.SX32 UR12, UR9, UR12, 0x1c ;  /* 0x0000000c090c7291 */ /* 0x000fe4000f8fe23f */
[----:B------:R-:W-:-:S04]  /*c9f0*/  UISETP.LT.AND UP1, UPT, URZ, UR6, UPT ;  /* 0x000000063f00728c */ /* 0x000fc8000bf21270 */
[----:B------:R-:W-:-:S04]  /*ca00*/  USEL UR13, URZ, UR6, !UP1 ;  /* 0x000000063f0d7287 */ /* 0x000fc8000c800000 */
[----:B------:R-:W-:-:S06]  /*ca10*/  UISETP.GT.AND UP1, UPT, UR12, UR13, UPT ;  /* 0x0000000d0c00728c */ /* 0x000fcc000bf24270 */
[----:B------:R-:W-:-:S13]  /*ca20*/  PLOP3.LUT P0, PT, PT, PT, UP1, 0x80, 0x0 ;  /* 0x000000000000781c */ /* 0x000fda0003f0f018 */
[----:B------:R-:W-:Y:S05]  /*ca30*/  @!P0 BRA `(.L_x_3026) ;  /* 0x0000003000388947 */ /* 0x000fea0003800000 */
[----:B------:R-:W-:Y:S01]  /*ca40*/  ULDC.64 UR14, c[0x0][0x2d8] ;  /* 0x0000b600000e7ab9 */ /* 0x000fe20000000a00 */
[----:B------:R-:W-:Y:S02]  /*ca50*/  USHF.R.S32.HI UR11, URZ, 0x1f, UR10 ;  /* 0x0000001f3f0b7899 */ /* 0x000fe4000801140a */
[----:B------:R-:W-:Y:S02]  /*ca60*/  UIMAD UR6, UR16, UR14, URZ ;  /* 0x0000000e100672a4 */ /* 0x000fe4000f8e023f */
[----:B------:R-:W-:Y:S02]  /*ca70*/  UIMAD.WIDE.U32 UR8, UR7, UR14, URZ ;  /* 0x0000000e070872a5 */ /* 0x000fe4000f8e003f */
[----:B------:R-:W-:Y:S02]  /*ca80*/  UIMAD UR15, UR7, UR15, UR6 ;  /* 0x0000000f070f72a4 */ /* 0x000fe4000f8e0206 */
[----:B------:R-:W-:Y:S02]  /*ca90*/  UIADD3 UR6, UR12, -UR13, URZ ;  /* 0x8000000d0c067290 */ /* 0x000fe4000fffe03f */
[----:B------:R-:W-:-:S02]  /*caa0*/  USEL UR7, UR10, URZ, !UP0 ;  /* 0x0000003f0a077287 */ /* 0x000fc4000c000000 */
[----:B------:R-:W-:Y:S02]  /*cab0*/  ULOP3.LUT UR6, UR6, 0x1, URZ, 0xc0, !UPT ;  /* 0x0000000106067892 */ /* 0x000fe4000f8ec03f */
[----:B------:R-:W-:Y:S02]  /*cac0*/  USEL UR14, UR11, URZ, !UP0 ;  /* 0x0000003f0b0e7287 */ /* 0x000fe4000c000000 */
[----:B------:R-:W-:Y:S02]  /*cad0*/  UISETP.NE.U32.AND UP0, UPT, UR6, 0x1, UPT ;  /* 0x000000010600788c */ /* 0x000fe4000bf05070 */
[----:B------:R-:W-:Y:S02]  /*cae0*/  UIADD3 UR10, UP1, UR4, UR8, URZ ;  /* 0x00000008040a7290 */ /* 0x000fe4000ff3e03f */
[----:B------:R-:W-:Y:S02]  /*caf0*/  UIADD3 UR15, UR9, UR15, URZ ;  /* 0x0000000f090f7290 */ /* 0x000fe4000fffe03f */
[----:B------:R-:W-:Y:S01]  /*cb00*/  PLOP3.LUT P1, PT, PT, PT, UP0, 0x80, 0x0 ;  /* 0x000000000000781c */ /* 0x000fe20003f2f008 */
[----:B------:R-:W-:Y:S01]  /*cb10*/  ULDC.64 UR28, c[0x0][0x2e0] ;  /* 0x0000b800001c7ab9 */ /* 0x000fe20000000a00 */
[----:B------:R-:W-:-:S02]  /*cb20*/  UIADD3.X UR11, UR5, UR15, URZ, UP1, !UPT ;  /* 0x0000000f050b7290 */ /* 0x000fc40008ffe43f */
[----:B------:R-:W-:Y:S02]  /*cb30*/  UIMAD UR14, UR14, UR28, URZ ;  /* 0x0000001c0e0e72a4 */ /* 0x000fe4000f8e023f */
[----:B------:R-:W-:Y:S02]  /*cb40*/  UIMAD.WIDE.U32 UR10, UR7, UR28, UR10 ;  /* 0x0000001c070a72a5 */ /* 0x000fe4000f8e000a */
[----:B------:R-:W-:Y:S01]  /*cb50*/  UIMAD UR14, UR7, UR29, UR14 ;  /* 0x0000001d070e72a4 */ /* 0x000fe2000f8e020e */
[----:B------:R-:W-:-:S03]  /*cb60*/  ELECT P0, URZ, PT ;  /* 0x00000000003f782f */ /* 0x000fc60003800000 */
[----:B------:R-:W-:Y:S01]  /*cb70*/  UIADD3 UR27, UR11, UR14, URZ ;  /* 0x0000000e0b1b7290 */ /* 0x000fe2000fffe03f */
[----:B------:R-:W-:Y:S11]  /*cb80*/  @P1 BRA `(.L_x_3103) ;  /* 0x0000000000bc1947 */ /* 0x000ff60003800000 */
        /* <DEDUP_REMOVED lines=18> */
.L_x_3105:
[----:B------:R-:W-:Y:S05]  /*ccb0*/  BSYNC B0 ;  /* 0x0000000000007941 */ /* 0x000fea0003800000 */
.L_x_3104:
        /* <DEDUP_REMOVED lines=19> */
.L_x_3107:
[----:B------:R-:W-:Y:S05]  /*cdf0*/  BSYNC B0 ;  /* 0x0000000000007941 */ /* 0x000fea0003800000 */
.L_x_3106:
[----:B------:R-:W-:Y:S06]  /*ce00*/  BAR.ARV 0xa, 0xa0 ;  /* 0x0282800000007b1d */ /* 0x000fec0000002000 */
[----:B------:R-:W-:Y:S04]  /*ce10*/  BSSY B0, `(.L_x_3108) ;  /* 0x0000003000007945 */ /* 0x000fe80003800000 */
[----:B------:R-:W-:Y:S05]  /*ce20*/  @!P0 BRA `(.L_x_3109) ;  /* 0x0000000000048947 */ /* 0x000fea0003800000 */
[----:B------:R-:W-:-:S04]  /*ce30*/  DEPBAR.LE SB0, 0x0 ;  /* 0x000080000000791a */ /* 0x000fc80000000000 */
.L_x_3109:
[----:B------:R-:W-:Y:S05]  /*ce40*/  BSYNC B0 ;  /* 0x0000000000007941 */ /* 0x000fea0003800000 */
.L_x_3108:
[----:B------:R-:W-:Y:S06]  /*ce50*/  BAR.ARV 0xb, 0xa0 ;  /* 0x02c2800000007b1d */ /* 0x000fec0000002000 */
[----:B------:R-:W-:Y:S01]  /*ce60*/  UIADD3 UR18, UR13, 0x1, URZ ;  /* 0x000000010d127890 */ /* 0x000fe2000fffe03f */
[----:B------:R-:W-:Y:S11]  /*ce70*/  BRA `(.L_x_3110) ;  /* 0x0000000000047947 */ /* 0x000ff60003800000 */
.L_x_3103:
[----:B------:R-:W-:-:S05]  /*ce80*/  UMOV UR18, UR13 ;  /* 0x0000000d00127c82 */ /* 0x000fca0008000000 */
.L_x_3110:
[----:B------:R-:W-:-:S04]  /*ce90*/  UIADD3 UR6, UR13, 0x1, URZ ;  /* 0x000000010d067890 */ /* 0x000fc8000fffe03f */
[----:B------:R-:W-:-:S06]  /*cea0*/  UISETP.NE.AND UP0, UPT, UR12, UR6, UPT ;  /* 0x000000060c00728c */ /* 0x000fcc000bf05270 */
[----:B------:R-:W-:-:S13]  /*ceb0*/  PLOP3.LUT P1, PT, PT, PT, UP0, 0x80, 0x0 ;  /* 0x000000000000781c */ /* 0x000fda0003f2f008 */
[----:B------:R-:W-:Y:S05]  /*cec0*/  @!P1 BRA `(.L_x_3026) ;  /* 0x0000002c00149947 */ /* 0x000fea0003800000 */
[----:B------:R-:W-:Y:S01]  /*ced0*/  UMOV UR16, UR8 ;  /* 0x0000000800107c82 */ /* 0x000fe20008000000 */
[----:B------:R-:W-:Y:S01]  /*cee0*/  UMOV UR17, UR15 ;  /* 0x0000000f00117c82 */ /* 0x000fe20008000000 */
[----:B------:R-:W-:Y:S01]  /*cef0*/  ULDC.64 UR20, c[0x0][0x2c0] ;  /* 0x0000b00000147ab9 */ /* 0x000fe20000000a00 */
[----:B------:R-:W-:Y:S02]  /*cf00*/  UIMAD.WIDE.U32 UR16, UR7, UR28, UR16 ;  /* 0x0000001c071072a5 */ /* 0x000fe4000f8e0010 */
[----:B------:R-:W-:Y:S02]  /*cf10*/  UIMAD UR19, UR18, 0x1800, URZ ;  /* 0x00001800121378a4 */ /* 0x000fe4000f8e023f */
[----:B------:R-:W-:Y:S01]  /*cf20*/  UIADD3 UR25, UP0, UR4, UR16, URZ ;  /* 0x0000001004197290 */ /* 0x000fe2000ff1e03f */
[----:B------:R-:W-:Y:S01]  /*cf30*/  UMOV UR6, URZ ;  /* 0x0000003f00067c82 */ /* 0x000fe20008000000 */
[----:B------:R-:W-:Y:S02]  /*cf40*/  ULDC.64 UR30, c[0x0][0x2c0] ;  /* 0x0000b000001e7ab9 */ /* 0x000fe40000000a00 */
[----:B------:R-:W-:-:S02]  /*cf50*/  UIADD3.X UR16, UR5, UR14, UR17, UP0, !UPT ;  /* 0x0000000e05107290 */ /* 0x000fc400087fe411 */
[----:B------:R-:W-:Y:S01]  /*cf60*/  ULEA UR24, UP0, UR25, UR20, 0x2 ;  /* 0x0000001419187291 */ /* 0x000fe2000f80103f */
[----:B------:R-:W-:-:S03]  /*cf70*/  UMOV UR26, UR19 ;  /* 0x00000013001a7c82 */ /* 0x000fc60008000000 */
[----:B------:R-:W-:Y:S02]  /*cf80*/  ULEA.HI.X UR25, UR25, UR21, UR16, 0x2, UP0 ;  /* 0x0000001519197291 */ /* 0x000fe400080f1410 */
[----:B------:R-:W-:Y:S02]  /*cf90*/  UIADD3 UR20, UP0, UR24, 0x3000, URZ ;  /* 0x0000300018147890 */ /* 0x000fe4000ff1e03f */
[----:B------:R-:W-:Y:S02]  /*cfa0*/  UIADD3 UR22, UP1, UR24, 0x6000, URZ ;  /* 0x0000600018167890 */ /* 0x000fe4000ff3e03f */
[----:B------:R-:W-:Y:S02]  /*cfb0*/  UIADD3 UR24, UP2, UR24, 0x9000, URZ ;  /* 0x0000900018187890 */ /* 0x000fe4000ff5e03f */
[----:B------:R-:W-:Y:S02]  /*cfc0*/  UIADD3.X UR21, URZ, UR25, URZ, UP0, !UPT ;  /* 0x000000193f157290 */ /* 0x000fe400087fe43f */
[----:B------:R-:W-:-:S02]  /*cfd0*/  UIADD3.X UR23, URZ, UR25, URZ, UP1, !UPT ;  /* 0x000000193f177290 */ /* 0x000fc40008ffe43f */
[----:B------:R-:W-:-:S12]  /*cfe0*/  UIADD3.X UR25, URZ, UR25, URZ, UP2, !UPT ;  /* 0x000000193f197290 */ /* 0x000fd800097fe43f */
.L_x_3123:
        /* <DEDUP_REMOVED lines=12> */
[----:B------:R-:W-:-:S04]  /*d0b0*/  ULEA UR40, UP0, UR41, UR30, 0x2 ;  /* 0x0000001e29287291 */ /* 0x000fc8000f80103f */
[----:B------:R-:W-:-:S03]  /*d0c0*/  ULEA.HI.X UR41, UR41, UR31, UR42, 0x2, UP0 ;  /* 0x0000001f29297291 */ /* 0x000fc600080f142a */
[----:B------:R-:W-:Y:S01]  /*d0d0*/  UMOV UR42, 0x0 ;  /* 0x00000000002a7882 */ /* 0x000fe20000000000 */
[----:B-1----:R-:W-:-:S03]  /*d0e0*/  ULEA UR29, UR37, UR29, 0x18 ;  /* 0x0000001d251d7291 */ /* 0x002fc6000f8ec03f */
[----:B------:R-:W-:Y:S01]  /*d0f0*/  UMOV UR37, 0x300 ;  /* 0x0000030000257882 */ /* 0x000fe20000000000 */
[----:B------:R-:W-:-:S09]  /*d100*/  UIADD3 UR29, UR29, 0x8000, URZ ;  /* 0x000080001d1d7890 */ /* 0x000fd2000fffe03f */
[----:B------:R1:W-:Y:S02]  /*d110*/  UBLKRED.G.S.ADD.F32.RN [UR40], [UR29], UR37, desc[UR42] ;  /* 0x00002a281d0073bb */ /* 0x0003e400080a1425 */
[----:B-1----:R0:W-:Y:S02]  /*d120*/  UTMACMDFLUSH ;  /* 0x00000000000079b7 */ /* 0x0021e40000000000 */
.L_x_3112:
[----:B------:R-:W-:Y:S05]  /*d130*/  BSYNC B0 ;  /* 0x0000000000007941 */ /* 0x000fea0003800000 */
.L_x_3111:
        /* <DEDUP_REMOVED lines=13> */
.L_x_3114:
[----:B------:R-:W-:Y:S05]  /*d210*/  BSYNC B0 ;  /* 0x0000000000007941 */ /* 0x000fea0003800000 */
.L_x_3113:
[----:B------:R-:W-:Y:S06]  /*d220*/  BAR.ARV 0xa, 0xa0 ;  /* 0x0282800000007b1d */ /* 0x000fec0000002000 */
[----:B------:R-:W-:Y:S04]  /*d230*/  BSSY B0, `(.L_x_3115) ;  /* 0x0000003000007945 */ /* 0x000fe80003800000 */
[----:B------:R-:W-:Y:S05]  /*d240*/  @!P0 BRA `(.L_x_3116) ;  /* 0x0000000000048947 */ /* 0x000fea0003800000 */
[----:B------:R-:W-:-:S04]  /*d250*/  DEPBAR.LE SB0, 0x0 ;  /* 0x000080000000791a */ /* 0x000fc80000000000 */
.L_x_3116:
[----:B------:R-:W-:Y:S05]  /*d260*/  BSYNC B0 ;  /* 0x0000000000007941 */ /* 0x000fea0003800000 */
.L_x_3115:
        /* <DEDUP_REMOVED lines=13> */
.L_x_3118:
[----:B------:R-:W-:Y:S05]  /*d340*/  BSYNC B0 ;  /* 0x0000000000007941 */ /* 0x000fea0003800000 */
.L_x_3117:
        /* <DEDUP_REMOVED lines=13> */
.L_x_3120:
[----:B------:R-:W-:Y:S05]  /*d420*/  BSYNC B0 ;  /* 0x0000000000007941 */ /* 0x000fea0003800000 */
.L_x_3119:
[----:B------:R-:W-:Y:S01]  /*d430*/  UIADD3 UR18, UR18, 0x2, URZ ;  /* 0x0000000212127890 */ /* 0x000fe2000fffe03f */
[----:B------:R-:W-:Y:S06]  /*d440*/  BAR.ARV 0xa, 0xa0 ;  /* 0x0282800000007b1d */ /* 0x000fec0000002000 */
[----:B------:R-:W-:Y:S01]  /*d450*/  UISETP.GE.AND UP0, UPT, UR18, UR12, UPT ;  /* 0x0000000c1200728c */ /* 0x000fe2000bf06270 */
[----:B------:R-:W-:Y:S04]  /*d460*/  BSSY B0, `(.L_x_3121) ;  /* 0x0000003000007945 */ /* 0x000fe80003800000 */
[----:B------:R-:W-:Y:S06]  /*d470*/  @!P0 BRA `(.L_x_3122) ;  /* 0x0000000000048947 */ /* 0x000fec0003800000 */
[----:B------:R-:W-:-:S04]  /*d480*/  DEPBAR.LE SB0, 0x0 ;  /* 0x000080000000791a */ /* 0x000fc80000000000 */
.L_x_3122:
[----:B------:R-:W-:Y:S05]  /*d490*/  BSYNC B0 ;  /* 0x0000000000007941 */ /* 0x000fea0003800000 */
.L_x_3121:
[----:B------:R-:W-:Y:S06]  /*d4a0*/  BAR.ARV 0xb, 0xa0 ;  /* 0x02c2800000007b1d */ /* 0x000fec0000002000 */
[----:B------:R-:W-:Y:S01]  /*d4b0*/  PLOP3.LUT P1, PT, PT, PT, UP0, 0x80, 0x0 ;  /* 0x000000000000781c */ /* 0x000fe20003f2f008 */
[----:B------:R-:W-:Y:S02]  /*d4c0*/  UIADD3 UR26, UR26, 0x3000, URZ ;  /* 0x000030001a1a7890 */ /* 0x000fe4000fffe03f */
[----:B------:R-:W-:-:S10]  /*d4d0*/  UIADD3 UR6, UR6, 0x3000, URZ ;  /* 0x0000300006067890 */ /* 0x000fd4000fffe03f */
[----:B------:R-:W-:Y:S05]  /*d4e0*/  @!P1 BRA `(.L_x_3123) ;  /* 0xfffffff800c09947 */ /* 0x000fea000383ffff */
[----:B------:R-:W-:Y:S05]  /*d4f0*/  BRA `(.L_x_3026) ;  /* 0x0000002400887947 */ /* 0x000fea0003800000 */
.L_x_3094:
[----:B------:R-:W1:Y:S01]  /*d500*/  S2UR UR7, SR_CTAID.X ;  /* 0x00000000000779c3 */ /* 0x000e620000002500 */
[----:B------:R-:W-:Y:S02]  /*d510*/  ULDC UR8, c[0x0][0x8d0] ;  /* 0x0002340000087ab9 */ /* 0x000fe40000000800 */
[----:B------:R-:W-:-:S11]  /*d520*/  UISETP.NE.AND UP0, UPT, UR8, 0x1, UPT ;  /* 0x000000010800788c */ /* 0x000fd6000bf05270 */
[----:B------:R-:W-:Y:S01]  /*d530*/  @UP0 ULDC UR4, c[0x0][0x8d4] ;  /* 0x0002350000040ab9 */ /* 0x000fe20000000800 */
[----:B------:R-:W-:Y:S01]  /*d540*/  @UP0 ULDC UR9, c[0x0][0x8d8] ;  /* 0x0002360000090ab9 */ /* 0x000fe20000000800 */
[----:B-1----:R-:W-:Y:S02]  /*d550*/  UIMAD.WIDE.U32 UR4, UR7, UR4, URZ ;  /* 0x00000004070472a5 */ /* 0x002fe4000f8e003f */
[----:B------:R-:W-:Y:S02]  /*d560*/  UMOV UR6, UR7 ;  /* 0x0000000700067c82 */ /* 0x000fe40008000000 */
[----:B------:R-:W-:-:S03]  /*d570*/  @UP0 USHF.R.U32.HI UR6, URZ, UR9, UR5 ;  /* 0x000000093f060299 */ /* 0x000fc60008011605 */
[----:B------:R-:W-:Y:S02]  /*d580*/  ULDC UR4, c[0x0][0x8e8] ;  /* 0x00023a0000047ab9 */ /* 0x000fe40000000800 */
[----:B------:R-:W-:Y:S02]  /*d590*/  UISETP.GE.AND UP0, UPT, UR6, UR4, UPT ;  /* 0x000000040600728c */ /* 0x000fe4000bf06270 */
[----:B------:R-:W-:-:S04]  /*d5a0*/  UIADD3 UR4, -UR6, URZ, URZ ;  /* 0x0000003f06047290 */ /* 0x000fc8000fffe13f */
[----:B------:R-:W-:Y:S01]  /*d5b0*/  PLOP3.LUT P0, PT, PT, PT, UP0, 0x80, 0x0 ;  /* 0x000000000000781c */ /* 0x000fe20003f0f008 */
[----:B------:R-:W-:-:S12]  /*d5c0*/  UIMAD UR8, UR8, UR4, UR7 ;  /* 0x00000004080872a4 */ /* 0x000fd8000f8e0207 */
        /* <DEDUP_REMOVED lines=9> */
.L_x_3124:
[----:B------:R-:W-:Y:S01]  /*d660*/  ULDC UR9, c[0x0][0x8c4] ;  /* 0x0002310000097ab9 */ /* 0x000fe20000000800 */
[----:B------:R-:W-:Y:S01]  /*d670*/  UMOV UR7, UR8 ;  /* 0x0000000800077c82 */ /* 0x000fe20008000000 */
[----:B------:R-:W-:-:S11]  /*d680*/  UISETP.NE.AND UP0, UPT, UR9, 0x1, UPT ;  /* 0x000000010900788c */ /* 0x000fd6000bf05270 */
[----:B------:R-:W-:Y:S02]  /*d690*/  @UP0 ULDC.64 UR10, c[0x0][0x8c8] ;  /* 0x00023200000a0ab9 */ /* 0x000fe40000000a00 */
[----:B------:R-:W-:-:S04]  /*d6a0*/  UIMAD.WIDE.U32 UR4, UR8, UR10, URZ ;  /* 0x0000000a080472a5 */ /* 0x000fc8000f8e003f */
[----:B------:R-:W-:-:S04]  /*d6b0*/  @UP0 USHF.R.U32.HI UR7, URZ, UR11, UR5 ;  /* 0x0000000b3f070299 */ /* 0x000fc80008011605 */
[----:B------:R-:W-:-:S12]  /*d6c0*/  UIMAD UR4, UR7, UR9, URZ ;  /* 0x00000009070472a4 */ /* 0x000fd8000f8e023f */
.L_x_3125:
        /* <DEDUP_REMOVED lines=23> */
.L_x_3126:
        /* <DEDUP_REMOVED lines=14> */
.L_x_3128:
[----:B------:R-:W-:-:S05]  /*d920*/  ULDC UR4, c[0x0][0x8ec] ;  /* 0x00023b0000047ab9 */ /* 0x000fca0000000800 */
.L_x_3127:
[----:B------:R-:W-:Y:S01]  /*d930*/  UIADD3 UR4, UR4, 0x7f, URZ ;  /* 0x0000007f04047890 */ /* 0x000fe2000fffe03f */
[----:B------:R-:W-:Y:S02]  /*d940*/  IMAD.MOV.U32 R10, RZ, RZ, 0x1 ;  /* 0x00000001ff0a7424 */ /* 0x000fe400078e00ff */
[----:B------:R-:W-:Y:S01]  /*d950*/  IMAD.MOV.U32 R2, RZ, RZ, RZ ;  /* 0x000000ffff027224 */ /* 0x000fe200078e00ff */
        /* <DEDUP_REMOVED lines=13> */
[----:B------:R-:W1:Y:S02]  /*da30*/  LDC R0, c[0x0][0x280] ;  /* 0x0000a000ff007b82 */ /* 0x000e640000000800 */
[----:B------:R-:W-:Y:S01]  /*da40*/  MOV R2, UR8 ;  /* 0x0000000800027c02 */ /* 0x000fe20008000f00 */
[----:B------:R-:W-:Y:S01]  /*da50*/  IMAD.U32 R3, RZ, RZ, UR9 ;  /* 0x00000009ff037e24 */ /* 0x000fe2000f8e00ff */
[----:B------:R-:W-:Y:S01]  /*da60*/  PLOP3.LUT P1, PT, PT, PT, UP1, 0x80, 0x0 ;  /* 0x000000000000781c */ /* 0x000fe20003f2f018 */
[----:B------:R-:W-:Y:S01]  /*da70*/  UISETP.NE.U32.AND UP0, UPT, UR4, URZ, UPT ;  /* 0x0000003f0400728c */ /* 0x000fe2000bf05070 */
[----:B------:R-:W-:Y:S01]  /*da80*/  ULDC.64 UR14, c[0x0][0x778] ;  /* 0x0001de00000e7ab9 */ /* 0x000fe20000000a00 */
[----:B------:R-:W-:-:S10]  /*da90*/  ULDC.64 UR18, c[0x0][0x788] ;  /* 0x0001e20000127ab9 */ /* 0x000fd40000000a00 */
[----:B------:R-:W2:Y:S01]  /*daa0*/  @P1 LDG.E R6, desc[UR38][R2.64] ;  /* 0x0000002602061981 */ /* 0x000ea2000c1e1900 */
[----:B------:R-:W-:Y:S02]  /*dab0*/  UISETP.NE.AND.EX UP0, UPT, UR5, URZ, UPT, UP0 ;  /* 0x0000003f0500728c */ /* 0x000fe4000bf05300 */
[----:B------:R-:W-:Y:S01]  /*dac0*/  UIMAD.WIDE UR14, UR13, 0x4, UR14 ;  /* 0x000000040d0e78a5 */ /* 0x000fe2000f8e020e */
[----:B------:R3:W4:Y:S01]  /*dad0*/  @P1 LDG.E R4, desc[UR38][R2.64] ;  /* 0x0000002602041981 */ /* 0x000722000c1e1900 */
[----:B------:R-:W-:Y:S02]  /*dae0*/  ULDC.64 UR4, c[0x0][0x780] ;  /* 0x0001e00000047ab9 */ /* 0x000fe40000000a00 */
[----:B------:R-:W-:Y:S01]  /*daf0*/  UISETP.NE.U32.AND UP2, UPT, UR4, URZ, UPT ;  /* 0x0000003f0400728c */ /* 0x000fe2000bf45070 */
[----:B------:R-:W-:-:S03]  /*db00*/  PLOP3.LUT P2, PT, PT, PT, UP0, 0x80, 0x0 ;  /* 0x000000000000781c */ /* 0x000fc60003f4f008 */
[----:B------:R-:W-:Y:S01]  /*db10*/  UISETP.NE.AND.EX UP2, UPT, UR5, URZ, UPT, UP2 ;  /* 0x0000003f0500728c */ /* 0x000fe2000bf45320 */
[----:B---3--:R-:W-:Y:S01]  /*db20*/  IMAD.U32 R2, RZ, RZ, UR14 ;  /* 0x0000000eff027e24 */ /* 0x008fe2000f8e00ff */
[----:B------:R-:W-:-:S04]  /*db30*/  MOV R3, UR15 ;  /* 0x0000000f00037c02 */ /* 0x000fc80008000f00 */
[----:B------:R-:W-:-:S04]  /*db40*/  PLOP3.LUT P3, PT, PT, PT, UP2, 0x80, 0x0 ;  /* 0x000000000000781c */ /* 0x000fc80003f6f028 */
[----:B------:R3:W4:Y:S01]  /*db50*/  @P2 LDG.E R5, desc[UR38][R2.64] ;  /* 0x0000002602052981 */ /* 0x000722000c1e1900 */
[----:B------:R-:W-:Y:S02]  /*db60*/  @UP2 ULDC.64 UR4, c[0x0][0x780] ;  /* 0x0001e00000042ab9 */ /* 0x000fe40000000a00 */
[----:B------:R-:W-:-:S06]  /*db70*/  @UP2 UIMAD.WIDE UR4, UR13, 0x4, UR4 ;  /* 0x000000040d0428a5 */ /* 0x000fcc000f8e0204 */
[----:B---3--:R-:W-:Y:S02]  /*db80*/  IMAD.U32 R2, RZ, RZ, UR4 ;  /* 0x00000004ff027e24 */ /* 0x008fe4000f8e00ff */
[----:B------:R-:W-:-:S05]  /*db90*/  IMAD.U32 R3, RZ, RZ, UR5 ;  /* 0x00000005ff037e24 */ /* 0x000fca000f8e00ff */
[----:B-1----:R1:W5:Y:S01]  /*dba0*/  @P3 LDG.E R0, desc[UR38][R2.64] ;  /* 0x0000002602003981 */ /* 0x002362000c1e1900 */
[----:B------:R-:W-:Y:S01]  /*dbb0*/  ISETP.NE.U32.AND P0, PT, RZ, UR18, PT ;  /* 0x00000012ff007c0c */ /* 0x000fe2000bf05070 */
[----:B------:R-:W-:Y:S01]  /*dbc0*/  UMOV UR6, URZ ;  /* 0x0000003f00067c82 */ /* 0x000fe20008000000 */
[----:B------:R-:W-:Y:S01]  /*dbd0*/  UMOV UR11, URZ ;  /* 0x0000003f000b7c82 */ /* 0x000fe20008000000 */
[----:B------:R-:W-:Y:S01]  /*dbe0*/  ULDC UR18, c[0x0][0x290] ;  /* 0x0000a40000127ab9 */ /* 0x000fe20000000800 */
[----:B------:R-:W-:Y:S02]  /*dbf0*/  ISETP.NE.AND.EX P0, PT, RZ, UR19, PT, P0 ;  /* 0x00000013ff007c0c */ /* 0x000fe4000bf05300 */
[----:B--2---:R-:W-:-:S13]  /*dc00*/  @P1 R2UR UR4, R6 ;  /* 0x00000000060412ca */ /* 0x004fda00000e0000 */
[----:B------:R-:W-:-:S04]  /*dc10*/  @UP1 UIMAD UR4, UR13, 0x60, UR4 ;  /* 0x000000600d0418a4 */ /* 0x000fc8000f8e0204 */
[----:B------:R-:W-:-:S04]  /*dc20*/  UIMAD.WIDE UR4, UR4, 0x2aaaaaab, URZ ;  /* 0x2aaaaaab040478a5 */ /* 0x000fc8000f8e023f */
[----:B------:R-:W-:-:S04]  /*dc30*/  @UP1 USHF.R.U32.HI UR4, URZ, 0x1f, UR5 ;  /* 0x0000001f3f041899 */ /* 0x000fc80008011605 */
[----:B------:R-:W-:-:S04]  /*dc40*/  @UP1 ULEA.HI.SX32 UR4, UR5, UR4, 0x1c ;  /* 0x0000000405041291 */ /* 0x000fc8000f8fe23f */
[----:B------:R-:W-:Y:S01]  /*dc50*/  @UP1 UIMAD UR10, UR4, 0x60, URZ ;  /* 0x00000060040a18a4 */ /* 0x000fe2000f8e023f */
[----:B----4-:R-:W-:Y:S02]  /*dc60*/  @P1 R2UR UR6, R4 ;  /* 0x00000000040612ca */ /* 0x010fe400000e0000 */
[----:B------:R-:W-:Y:S01]  /*dc70*/  @P2 R2UR UR11, R5 ;  /* 0x00000000050b22ca */ /* 0x000fe200000e0000 */
[----:B------:R-:W-:Y:S01]  /*dc80*/  @UP1 USHF.R.S32.HI UR12, URZ, 0x1f, UR10 ;  /* 0x0000001f3f0c1899 */ /* 0x000fe2000801140a */
[----:B-1----:R-:W-:-:S13]  /*dc90*/  @P3 BRA `(.L_x_3130) ;  /* 0x0000000000183947 */ /* 0x002fda0003800000 */
[----:B------:R-:W-:Y:S05]  /*dca0*/  @!P1 BRA `(.L_x_3130) ;  /* 0x0000000000149947 */ /* 0x000fea0003800000 */
[----:B------:R-:W-:Y:S01]  /*dcb0*/  MOV R2, UR8 ;  /* 0x0000000800027c02 */ /* 0x000fe20008000f00 */
[----:B------:R-:W-:-:S05]  /*dcc0*/  IMAD.U32 R3, RZ, RZ, UR9 ;  /* 0x00000009ff037e24 */ /* 0x000fca000f8e00ff */
[----:B------:R-:W2:Y:S04]  /*dcd0*/  LDG.E R5, desc[UR38][R2.64] ;  /* 0x0000002602057981 */ /* 0x000ea8000c1e1900 */
[----:B-----5:R-:W2:Y:S02]  /*dce0*/  LDG.E R0, desc[UR38][R2.64+0x4] ;  /* 0x0000042602007981 */ /* 0x020ea4000c1e1900 */
[----:B--2---:R-:W-:-:S07]  /*dcf0*/  IMAD.IADD R0, R0, 0x1, -R5 ;  /* 0x0000000100007824 */ /* 0x004fce00078e0a05 */
.L_x_3130:
[----:B------:R-:W-:Y:S01]  /*dd00*/  UMOV UR4, URZ ;  /* 0x0000003f00047c82 */ /* 0x000fe20008000000 */
[----:B------:R-:W-:Y:S01]  /*dd10*/  UMOV UR5, URZ ;  /* 0x0000003f00057c82 */ /* 0x000fe20008000000 */
[----:B------:R-:W-:Y:S01]  /*dd20*/  MOV R4, UR18 ;  /* 0x0000001200047c02 */ /* 0x000fe20008000f00 */
[----:B------:R-:W-:Y:S01]  /*dd30*/  @UP1 UMOV UR4, UR10 ;  /* 0x0000000a00041c82 */ /* 0x000fe20008000000 */
[----:B------:R-:W-:Y:S01]  /*dd40*/  @UP1 UMOV UR5, UR12 ;  /* 0x0000000c00051c82 */ /* 0x000fe20008000000 */
[----:B------:R-:W-:Y:S05]  /*dd50*/  @!P0 BRA `(.L_x_3131) ;  /* 0x0000000000188947 */ /* 0x000fea0003800000 */
[----:B------:R-:W-:Y:S02]  /*dd60*/  ULDC.64 UR8, c[0x0][0x788] ;  /* 0x0001e20000087ab9 */ /* 0x000fe40000000a00 */
[----:B------:R-:W-:-:S06]  /*dd70*/  UIMAD.WIDE UR8, UR13, 0x4, UR8 ;  /* 0x000000040d0878a5 */ /* 0x000fcc000f8e0208 */
[----:B------:R-:W-:Y:S02]  /*dd80*/  IMAD.U32 R2, RZ, RZ, UR8 ;  /* 0x00000008ff027e24 */ /* 0x000fe4000f8e00ff */
[----:B------:R-:W-:-:S05]  /*dd90*/  IMAD.U32 R3, RZ, RZ, UR9 ;  /* 0x00000009ff037e24 */ /* 0x000fca000f8e00ff */
[----:B------:R1:W5:Y:S01]  /*dda0*/  LDG.E R4, desc[UR38][R2.64] ;  /* 0x0000002602047981 */ /* 0x000362000c1e1900 */
[----:B------:R-:W-:Y:S05]  /*ddb0*/  BRA `(.L_x_3132) ;  /* 0x0000000000187947 */ /* 0x000fea0003800000 */
.L_x_3131:
[----:B------:R-:W-:Y:S05]  /*ddc0*/  @!P2 BRA `(.L_x_3132) ;  /* 0x000000000014a947 */ /* 0x000fea0003800000 */
[----:B------:R-:W-:Y:S01]  /*ddd0*/  MOV R2, UR14 ;  /* 0x0000000e00027c02 */ /* 0x000fe20008000f00 */
[----:B------:R-:W-:-:S05]  /*dde0*/  IMAD.U32 R3, RZ, RZ, UR15 ;  /* 0x0000000fff037e24 */ /* 0x000fca000f8e00ff */
[----:B------:R-:W2:Y:S04]  /*ddf0*/  LDG.E R5, desc[UR38][R2.64] ;  /* 0x0000002602057981 */ /* 0x000ea8000c1e1900 */
[----:B------:R-:W2:Y:S02]  /*de00*/  LDG.E R4, desc[UR38][R2.64+0x4] ;  /* 0x0000042602047981 */ /* 0x000ea4000c1e1900 */
[----:B--2---:R-:W-:-:S07]  /*de10*/  IMAD.IADD R4, R4, 0x1, -R5 ;  /* 0x0000000104047824 */ /* 0x004fce00078e0a05 */
.L_x_3132:
[----:B-1----:R-:W-:Y:S01]  /*de20*/  MOV R3, UR7 ;  /* 0x0000000700037c02 */ /* 0x002fe20008000f00 */
[----:B------:R-:W-:-:S04]  /*de30*/  ULDC UR8, c[0x0][0x74c] ;  /* 0x0001d30000087ab9 */ /* 0x000fc80000000800 */
[----:B-----5:R-:W-:Y:S02]  /*de40*/  IMAD R3, R3, 0x80, R0 ;  /* 0x0000008003037824 */ /* 0x020fe400078e0200 */
[----:B------:R-:W-:-:S03]  /*de50*/  VIADD R0, R0, 0x5f ;  /* 0x0000005f00007836 */ /* 0x000fc60000000000 */
[----:B------:R-:W-:Y:S01]  /*de60*/  IADD3 R3, R3, -UR8, -R4 ;  /* 0x8000000803037c10 */ /* 0x000fe2000fffe804 */
[----:B------:R-:W-:-:S04]  /*de70*/  IMAD.HI R0, R0, 0x2aaaaaab, RZ ;  /* 0x2aaaaaab00007827 */ /* 0x000fc800078e02ff */
[----:B------:R-:W-:-:S05]  /*de80*/  IMAD.HI R3, R3, 0x2aaaaaab, RZ ;  /* 0x2aaaaaab03037827 */ /* 0x000fca00078e02ff */
[----:B------:R-:W-:-:S04]  /*de90*/  SHF.R.U32.HI R2, RZ, 0x1f, R3 ;  /* 0x0000001fff027819 */ /* 0x000fc80000011603 */
[----:B------:R-:W-:Y:S02]  /*dea0*/  LEA.HI.SX32 R2, R3, R2, 0x1c ;  /* 0x0000000203027211 */ /* 0x000fe400078fe2ff */
[----:B------:R-:W-:Y:S02]  /*deb0*/  SHF.R.U32.HI R3, RZ, 0x1f, R0 ;  /* 0x0000001fff037819 */ /* 0x000fe40000011600 */
[----:B------:R-:W-:Y:S02]  /*dec0*/  VIMNMX R4, RZ, R2, !PT ;  /* 0x00000002ff047248 */ /* 0x000fe40007fe0100 */
[----:B------:R-:W-:Y:S02]  /*ded0*/  LEA.HI.SX32 R0, R0, R3, 0x1c ;  /* 0x0000000300007211 */ /* 0x000fe400078fe2ff */
[----:B------:R-:W-:Y:S02]  /*dee0*/  MOV R2, RZ ;  /* 0x000000ff00027202 */ /* 0x000fe40000000f00 */
[----:B------:R-:W-:-:S13]  /*def0*/  ISETP.GT.AND P0, PT, R0, R4, PT ;  /* 0x000000040000720c */ /* 0x000fda0003f04270 */
[----:B------:R-:W-:Y:S05]  /*df00*/  @!P0 BRA `(.L_x_3129) ;  /* 0x0000001800708947 */ /* 0x000fea0003800000 */
[----:B------:R-:W-:Y:S01]  /*df10*/  USHF.R.S32.HI UR10, URZ, 0x1f, UR20 ;  /* 0x0000001f3f0a7899 */ /* 0x000fe20008011414 */
[----:B------:R-:W-:Y:S01]  /*df20*/  BSSY B0, `(.L_x_3129) ;  /* 0x000019a000007945 */ /* 0x000fe20003800000 */
[----:B------:R-:W-:Y:S01]  /*df30*/  UISETP.NE.U32.AND UP1, UPT, UR16, URZ, UPT ;  /* 0x0000003f1000728c */ /* 0x000fe2000bf25070 */
[----:B------:R-:W-:Y:S01]  /*df40*/  IMAD.MOV.U32 R2, RZ, RZ, RZ ;  /* 0x000000ffff027224 */ /* 0x000fe200078e00ff */
[----:B------:R-:W-:Y:S01]  /*df50*/  ULDC.64 UR14, c[0x0][0x718] ;  /* 0x0001c600000e7ab9 */ /* 0x000fe20000000a00 */
[----:B------:R-:W-:Y:S01]  /*df60*/  UMOV UR8, UR4 ;  /* 0x0000000400087c82 */ /* 0x000fe20008000000 */
[----:B------:R-:W-:Y:S02]  /*df70*/  UIMAD UR12, UR10, UR14, URZ ;  /* 0x0000000e0a0c72a4 */ /* 0x000fe4000f8e023f */
[----:B------:R-:W-:Y:S02]  /*df80*/  UISETP.NE.AND.EX UP1, UPT, UR17, URZ, UPT, UP1 ;  /* 0x0000003f1100728c */ /* 0x000fe4000bf25310 */
[----:B------:R-:W-:Y:S01]  /*df90*/  UIMAD UR12, UR20, UR15, UR12 ;  /* 0x0000000f140c72a4 */ /* 0x000fe2000f8e020c */
[----:B------:R-:W-:-:S02]  /*dfa0*/  ULDC.64 UR16, c[0x0][0x730] ;  /* 0x0001cc0000107ab9 */ /* 0x000fc40000000a00 */
[----:B------:R-:W-:Y:S01]  /*dfb0*/  ULDC UR15, c[0x0][0x2e8] ;  /* 0x0000ba00000f7ab9 */ /* 0x000fe20000000800 */
[----:B------:R-:W-:Y:S01]  /*dfc0*/  UIMAD UR10, UR10, UR16, URZ ;  /* 0x000000100a0a72a4 */ /* 0x000fe2000f8e023f */
[----:B------:R-:W-:Y:S01]  /*dfd0*/  UMOV UR9, UR5 ;  /* 0x0000000500097c82 */ /* 0x000fe20008000000 */
[----:B------:R-:W-:Y:S02]  /*dfe0*/  UISETP.NE.AND UP2, UPT, UR15, 0x1, UPT ;  /* 0x000000010f00788c */ /* 0x000fe4000bf45270 */
[----:B------:R-:W-:Y:S02]  /*dff0*/  UIMAD.WIDE.U32 UR4, UR20, UR14, UR8 ;  /* 0x0000000e140472a5 */ /* 0x000fe4000f8e0008 */
[----:B------:R-:W-:Y:S02]  /*e000*/  UIMAD.WIDE.U32 UR8, UR20, UR16, UR8 ;  /* 0x00000010140872a5 */ /* 0x000fe4000f8e0008 */
[----:B------:R-:W-:Y:S02]  /*e010*/  UIMAD UR14, UR20, UR17, UR10 ;  /* 0x00000011140e72a4 */ /* 0x000fe4000f8e020a */
[----:B------:R-:W-:Y:S01]  /*e020*/  USHF.R.S32.HI UR10, URZ, 0x1f, UR13 ;  /* 0x0000001f3f0a7899 */ /* 0x000fe2000801140d */
[----:B------:R-:W-:Y:S01]  /*e030*/  ELECT P0, URZ, PT ;  /* 0x00000000003f782f */ /* 0x000fe20003800000 */
[----:B------:R-:W-:-:S02]  /*e040*/  USEL UR21, UR13, URZ, !UP1 ;  /* 0x0000003f0d157287 */ /* 0x000fc4000c800000 */
[----:B------:R-:W-:Y:S01]  /*e050*/  UIADD3 UR9, UR9, UR14, URZ ;  /* 0x0000000e09097290 */ /* 0x000fe2000fffe03f */
[----:B------:R-:W-:Y:S01]  /*e060*/  ULDC.64 UR18, c[0x0][0x738] ;  /* 0x0001ce0000127ab9 */ /* 0x000fe20000000a00 */
[----:B------:R-:W-:Y:S01]  /*e070*/  USEL UR10, UR10, URZ, !UP1 ;  /* 0x0000003f0a0a7287 */ /* 0x000fe2000c800000 */
[----:B------:R-:W-:Y:S01]  /*e080*/  ULDC.64 UR16, c[0x0][0x720] ;  /* 0x0001c80000107ab9 */ /* 0x000fe20000000a00 */
[----:B------:R-:W-:Y:S02]  /*e090*/  UIMAD.WIDE.U32 UR14, UR18, UR21, UR8 ;  /* 0x00000015120e72a5 */ /* 0x000fe4000f8e0008 */
[----:B------:R-:W-:Y:S01]  /*e0a0*/  UIADD3 UR23, UR5, UR12, URZ ;  /* 0x0000000c05177290 */ /* 0x000fe2000fffe03f */
[----:B------:R-:W-:Y:S01]  /*e0b0*/  @UP2 ULDC UR8, c[0x0][0x2ec] ;  /* 0x0000bb0000082ab9 */ /* 0x000fe20000000800 */
[----:B------:R-:W-:Y:S02]  /*e0c0*/  UIMAD UR5, UR10, UR16, URZ ;  /* 0x000000100a0572a4 */ /* 0x000fe4000f8e023f */
[----:B------:R-:W-:-:S02]  /*e0d0*/  UIMAD UR10, UR10, UR18, URZ ;  /* 0x000000120a0a72a4 */ /* 0x000fc4000f8e023f */
[----:B------:R-:W-:Y:S02]  /*e0e0*/  UIMAD.WIDE.U32 UR8, UR20, UR8, URZ ;  /* 0x00000008140872a5 */ /* 0x000fe4000f8e003f */
[----:B------:R-:W-:Y:S01]  /*e0f0*/  ULEA UR11, UR7, UR11, 0x7 ;  /* 0x0000000b070b7291 */ /* 0x000fe2000f8e383f */
[----:B------:R-:W-:Y:S02]  /*e100*/  UMOV UR22, UR4 ;  /* 0x0000000400167c82 */ /* 0x000fe40008000000 */
[----:B------:R-:W-:Y:S01]  /*e110*/  @UP2 ULDC UR7, c[0x0][0x2f0] ;  /* 0x0000bc0000072ab9 */ /* 0x000fe20000000800 */
[----:B------:R-:W-:Y:S01]  /*e120*/  UMOV UR12, UR20 ;  /* 0x00000014000c7c82 */ /* 0x000fe20008000000 */
[----:B------:R-:W-:Y:S02]  /*e130*/  UIMAD UR5, UR17, UR21, UR5 ;  /* 0x00000015110572a4 */ /* 0x000fe4000f8e0205 */
[----:B------:R-:W-:Y:S02]  /*e140*/  UIMAD.WIDE.U32 UR22, UR16, UR21, UR22 ;  /* 0x00000015101672a5 */ /* 0x000fe4000f8e0016 */
[----:B------:R-:W-:-:S02]  /*e150*/  UIMAD UR4, UR19, UR21, UR10 ;  /* 0x00000015130472a4 */ /* 0x000fc4000f8e020a */
        /* <DEDUP_REMOVED lines=10> */
.L_x_3162:
[----:B------:R-:W2:Y:S01]  /*e200*/  S2R R3, SR_TID.X ;  /* 0x0000000000037919 */ /* 0x000ea20000002100 */
[----:B------:R-:W-:Y:S01]  /*e210*/  MOV R14, UR5 ;  /* 0x00000005000e7c02 */ /* 0x000fe20008000f00 */
[----:B------:R-:W-:Y:S02]  /*e220*/  IMAD.U32 R11, RZ, RZ, UR4 ;  /* 0x00000004ff0b7e24 */ /* 0x000fe4000f8e00ff */
[----:B------:R-:W-:Y:S02]  /*e230*/  IMAD.MOV.U32 R10, RZ, RZ, 0x1 ;  /* 0x00000001ff0a7424 */ /* 0x000fe400078e00ff */
[----:B------:R-:W-:Y:S01]  /*e240*/  VIADD R14, R14, UR23 ;  /* 0x000000170e0e7c36 */ /* 0x000fe20008000000 */
[----:B------:R-:W-:Y:S02]  /*e250*/  IADD3 R11, R11, UR15, RZ ;  /* 0x0000000f0b0b7c10 */ /* 0x000fe4000fffe0ff */
        /* <DEDUP_REMOVED lines=9> */
.L_x_3135:
[----:B------:R-:W-:Y:S01]  /*e2f0*/  R2UR UR19, R4 ;  /* 0x00000000041372ca */ /* 0x000fe200000e0000 */
[----:B------:R-:W2:Y:S01]  /*e300*/  LDC.64 R12, c[0x0][0x198] ;  /* 0x00006600ff0c7b82 */ /* 0x000ea20000000a00 */
[----:B------:R-:W-:Y:S01]  /*e310*/  ULDC.64 UR8, c[0x0][0x700] ;  /* 0x0001c00000087ab9 */ /* 0x000fe20000000a00 */
[----:B------:R-:W-:Y:S01]  /*e320*/  UMOV UR34, 0x0 ;  /* 0x0000000000227882 */ /* 0x000fe20000000000 */
[----:B------:R-:W-:Y:S01]  /*e330*/  IMAD.U32 R9, RZ, RZ, UR8 ;  /* 0x00000008ff097e24 */ /* 0x000fe2000f8e00ff */
[----:B------:R-:W-:Y:S01]  /*e340*/  MOV R8, UR9 ;  /* 0x0000000900087c02 */ /* 0x000fe20008000f00 */
[----:B------:R-:W-:Y:S01]  /*e350*/  UMOV UR35, 0x14f00000 ;  /* 0x14f0000000237882 */ /* 0x000fe20000000000 */
[----:B------:R-:W-:Y:S01]  /*e360*/  R2UR UR8, R15 ;  /* 0x000000000f0872ca */ /* 0x000fe200000e0000 */
[----:B------:R-:W-:Y:S01]  /*e370*/  UMOV UR18, URZ ;  /* 0x0000003f00127c82 */ /* 0x000fe20008000000 */
[----:B------:R-:W-:Y:S01]  /*e380*/  UMOV UR40, 0x0 ;  /* 0x0000000000287882 */ /* 0x000fe20000000000 */
[----:B------:R-:W-:Y:S01]  /*e390*/  UMOV UR41, 0x10000000 ;  /* 0x1000000000297882 */ /* 0x000fe20000000000 */
[----:B------:R-:W-:Y:S01]  /*e3a0*/  UMOV UR10, UR18 ;  /* 0x00000012000a7c82 */ /* 0x000fe20008000000 */
[----:B------:R-:W-:Y:S01]  /*e3b0*/  UMOV UR27, UR11 ;  /* 0x0000000b001b7c82 */ /* 0x000fe20008000000 */
[----:B------:R-:W-:Y:S01]  /*e3c0*/  UIMAD UR19, UR19, 0x60, URZ ;  /* 0x00000060131378a4 */ /* 0x000fe2000f8e023f */
[----:B------:R-:W-:Y:S01]  /*e3d0*/  UMOV UR28, UR12 ;  /* 0x0000000c001c7c82 */ /* 0x000fe20008000000 */
[----:B------:R-:W-:-:S02]  /*e3e0*/  UMOV UR29, UR13 ;  /* 0x0000000d001d7c82 */ /* 0x000fc40008000000 */
[----:B------:R-:W-:Y:S02]  /*e3f0*/  UIADD3 UR7, UP0, UR19, UR22, URZ ;  /* 0x0000001613077290 */ /* 0x000fe4000ff1e03f */
[----:B------:R-:W-:Y:S01]  /*e400*/  MOV R3, UR19 ;  /* 0x0000001300037c02 */ /* 0x000fe20008000f00 */
[----:B------:R-:W-:Y:S02]  /*e410*/  UIADD3 UR16, UR8, 0xe000, URZ ;  /* 0x0000e00008107890 */ /* 0x000fe4000fffe03f */
[----:B------:R-:W-:Y:S01]  /*e420*/  UIADD3 UR17, UR8, 0x26810, URZ ;  /* 0x0002681008117890 */ /* 0x000fe2000fffe03f */
[----:B------:R-:W-:Y:S01]  /*e430*/  PLOP3.LUT P1, PT, PT, PT, UP0, 0x80, 0x0 ;  /* 0x000000000000781c */ /* 0x000fe20003f2f008 */
[----:B-1----:R-:W-:Y:S01]  /*e440*/  IMAD.U32 R2, RZ, RZ, UR7 ;  /* 0x00000007ff027e24 */ /* 0x002fe2000f8e00ff */
[----:B------:R-:W-:Y:S01]  /*e450*/  UIADD3 UR19, UR19, UR6, URZ ;  /* 0x0000000613137290 */ /* 0x000fe2000fffe03f */
[----:B--2---:R-:W-:Y:S01]  /*e460*/  IMAD.MOV.U32 R7, RZ, RZ, R12 ;  /* 0x000000ffff077224 */ /* 0x004fe200078e000c */
[----:B------:R-:W-:Y:S01]  /*e470*/  LEA.HI.X.SX32 R3, R3, R14, 0x1, P1 ;  /* 0x0000000e03037211 */ /* 0x000fe200008f0eff */
[----:B------:R-:W-:Y:S01]  /*e480*/  IMAD.MOV.U32 R6, RZ, RZ, R13 ;  /* 0x000000ffff067224 */ /* 0x000fe200078e000d */
[----:B------:R-:W-:Y:S01]  /*e490*/  LEA R5, P1, R2, R9, 0x2 ;  /* 0x0000000902057211 */ /* 0x000fe200078210ff */
[----:B------:R-:W-:Y:S01]  /*e4a0*/  VIADD R13, R0, 0xffffffff ;  /* 0xffffffff000d7836 */ /* 0x000fe20000000000 */
[----:B------:R-:W-:Y:S01]  /*e4b0*/  UIADD3 UR42, UR8, 0x1a000, URZ ;  /* 0x0001a000082a7890 */ /* 0x000fe2000fffe03f */
[----:B------:R-:W-:Y:S01]  /*e4c0*/  MOV R12, 0x8000 ;  /* 0x00008000000c7802 */ /* 0x000fe20000000f00 */
[----:B------:R-:W-:Y:S01]  /*e4d0*/  UIADD3 UR9, UR8, 0x26800, URZ ;  /* 0x0002680008097890 */ /* 0x000fe2000fffe03f */
[----:B------:R-:W-:Y:S01]  /*e4e0*/  LEA.HI.X R2, R2, R8, R3, 0x2, P1 ;  /* 0x0000000802027211 */ /* 0x000fe200008f1403 */
[----:B------:R1:W-:Y:S01]  /*e4f0*/  STL [R1+0x8], R13 ;  /* 0x0000080d01007387 */ /* 0x0003e20000100800 */
[----:B------:R-:W-:Y:S01]  /*e500*/  R2UR UR30, R5 ;  /* 0x00000000051e72ca */ /* 0x000fe200000e0000 */
[----:B------:R-:W-:Y:S01]  /*e510*/  UIADD3 UR24, UR8, 0x4000, URZ ;  /* 0x0000400008187890 */ /* 0x000fe2000fffe03f */
[----:B------:R-:W-:Y:S01]  /*e520*/  R2UR UR31, R2 ;  /* 0x00000000021f72ca */ /* 0x000fe200000e0000 */
[----:B------:R1:W-:Y:S01]  /*e530*/  STL [R1], RZ ;  /* 0x000000ff01007387 */ /* 0x0003e20000100800 */
[C---:B------:R-:W-:Y:S01]  /*e540*/  IADD3 R2, P1, R7.reuse, 0x2f0, RZ ;  /* 0x000002f007027810 */ /* 0x040fe20007f3e0ff */
[----:B------:R-:W-:Y:S01]  /*e550*/  UMOV UR7, 0x18 ;  /* 0x0000001800077882 */ /* 0x000fe20000000000 */
[----:B------:R-:W-:Y:S01]  /*e560*/  UMOV UR43, UR17 ;  /* 0x00000011002b7c82 */ /* 0x000fe20008000000 */
[----:B------:R-:W-:Y:S01]  /*e570*/  UMOV UR26, UR18 ;  /* 0x00000012001a7c82 */ /* 0x000fe20008000000 */
[----:B------:R-:W-:Y:S01]  /*e580*/  R2UR UR44, R2 ;  /* 0x00000000022c72ca */ /* 0x000fe200000e0000 */
[----:B------:R-:W-:Y:S01]  /*e590*/  UMOV UR25, UR9 ;  /* 0x0000000900197c82 */ /* 0x000fe20008000000 */
[----:B------:R-:W-:-:S04]  /*e5a0*/  IADD3 R2, P2, R7, 0x3f0, RZ ;  /* 0x000003f007027810 */ /* 0x000fc80007f5e0ff */
[----:B------:R-:W-:Y:S01]  /*e5b0*/  R2UR UR46, R2 ;  /* 0x00000000022e72ca */ /* 0x000fe200000e0000 */
[----:B------:R-:W-:Y:S01]  /*e5c0*/  IMAD.X R5, RZ, RZ, R6, P2 ;  /* 0x000000ffff057224 */ /* 0x000fe200010e0606 */
[----:B------:R-:W-:-:S04]  /*e5d0*/  IADD3.X R2, RZ, R6, RZ, P1, !PT ;  /* 0x00000006ff027210 */ /* 0x000fc80000ffe4ff */
[----:B------:R-:W-:Y:S02]  /*e5e0*/  R2UR UR45, R2 ;  /* 0x00000000022d72ca */ /* 0x000fe400000e0000 */
[----:B------:R-:W-:Y:S02]  /*e5f0*/  IADD3 R2, P1, R7, 0xf0, RZ ;  /* 0x000000f007027810 */ /* 0x000fe40007f3e0ff */
[----:B------:R-:W-:Y:S02]  /*e600*/  R2UR UR47, R5 ;  /* 0x00000000052f72ca */ /* 0x000fe400000e0000 */
[----:B------:R-:W-:Y:S01]  /*e610*/  R2UR UR32, R2 ;  /* 0x00000000022072ca */ /* 0x000fe200000e0000 */
[----:B------:R-:W-:Y:S01]  /*e620*/  IMAD.X R3, RZ, RZ, R6, P1 ;  /* 0x000000ffff037224 */ /* 0x000fe200008e0606 */
[----:B------:R-:W-:-:S04]  /*e630*/  ISETP.GE.AND P1, PT, R4, R13, PT ;  /* 0x0000000d0400720c */ /* 0x000fc80003f26270 */
[----:B------:R-:W-:-:S13]  /*e640*/  R2UR UR33, R3 ;  /* 0x00000000032172ca */ /* 0x000fda00000e0000 */
[----:B------:R1:W-:Y:S01]  /*e650*/  UTMALDG.4D [UR16], [UR32], desc[UR34] ;  /* 0x00002210200075b4 */ /* 0x0003e20008019000 */
[----:B------:R1:W-:Y:S01]  /*e660*/  UBLKCP.S.G [UR42], [UR30], UR7 ;  /* 0x0000002a1e0073ba */ /* 0x0003e20008000207 */
[----:B------:R1:W-:Y:S01]  /*e670*/  SYNCS.ARRIVE.TRANS64 RZ, [R15+URZ+0x26800], R12 ;  /* 0x0268000c0fff79a7 */ /* 0x0003e2000800003f */
[----:B------:R1:W-:Y:S01]  /*e680*/  UTMALDG.4D [UR8], [UR44], desc[UR40] ;  /* 0x000028082c0075b4 */ /* 0x0003e20008019000 */
[----:B------:R1:W-:Y:S01]  /*e690*/  UTMALDG.4D [UR24], [UR46], desc[UR40] ;  /* 0x000028182e0075b4 */ /* 0x0003e20008019000 */
[----:B------:R-:W-:Y:S05]  /*e6a0*/  @P1 BRA `(.L_x_3136) ;  /* 0x0000000c00bc1947 */ /* 0x000fea0003800000 */
[----:B------:R-:W-:Y:S01]  /*e6b0*/  LOP3.LUT R5, RZ, R4, RZ, 0x33, !PT ;  /* 0x00000004ff057212 */ /* 0x000fe200078e33ff */
[----:B------:R-:W-:-:S04]  /*e6c0*/  IMAD.MOV.U32 R10, RZ, RZ, 0x1 ;  /* 0x00000001ff0a7424 */ /* 0x000fc800078e00ff */
[C---:B------:R-:W-:Y:S01]  /*e6d0*/  IMAD.IADD R16, R0.reuse, 0x1, R5 ;  /* 0x0000000100107824 */ /* 0x040fe200078e0205 */
[----:B------:R-:W-:Y:S01]  /*e6e0*/  IADD3 R5, R0, -0x2, RZ ;  /* 0xfffffffe00057810 */ /* 0x000fe20007ffe0ff */
[----:B------:R-:W-:-:S03]  /*e6f0*/  IMAD.MOV.U32 R0, RZ, RZ, R4 ;  /* 0x000000ffff007224 */ /* 0x000fc600078e0004 */
[----:B------:R-:W-:Y:S02]  /*e700*/  ISETP.NE.AND P1, PT, R5, R4, PT ;  /* 0x000000040500720c */ /* 0x000fe40003f25270 */
[----:B------:R-:W-:-:S05]  /*e710*/  LOP3.LUT R5, R16, 0x1, RZ, 0xc0, !PT ;  /* 0x0000000110057812 */ /* 0x000fca00078ec0ff */
[----:B------:R2:W-:Y:S06]  /*e720*/  STL [R1+0xc], R5 ;  /* 0x00000c0501007387 */ /* 0x0005ec0000100800 */
[----:B------:R-:W-:Y:S05]  /*e730*/  @!P1 BRA `(.L_x_3137) ;  /* 0x00000008005c9947 */ /* 0x000fea0003800000 */
[----:B------:R-:W-:Y:S01]  /*e740*/  IADD3 R16, R16, -R5, RZ ;  /* 0x8000000510107210 */ /* 0x000fe20007ffe0ff */
[----:B------:R-:W-:Y:S02]  /*e750*/  IMAD.MOV.U32 R0, RZ, RZ, R4 ;  /* 0x000000ffff007224 */ /* 0x000fe400078e0004 */
[----:B------:R-:W-:-:S07]  /*e760*/  IMAD.MOV.U32 R10, RZ, RZ, 0x1 ;  /* 0x00000001ff0a7424 */ /* 0x000fce00078e00ff */
.L_x_3146:
[----:B-123--:R-:W-:-:S04]  /*e770*/  SHF.L.U32 R17, R10, 0x1f, RZ ;  /* 0x0000001f0a117819 */ /* 0x00efc800000006ff */
[----:B------:R-:W3:Y:S02]  /*e780*/  SYNCS.PHASECHK.TRANS64.TRYWAIT P1, [R15+URZ+0x26840], R17 ;  /* 0x026840110f0075a7 */ /* 0x000ee4000802017f */
[----:B---3--:R-:W-:Y:S05]  /*e790*/  @!P1 BRA `(.L_x_3138) ;  /* 0x00000014007c9947 */ /* 0x008fea0003800000 */
.L_x_3163:
[----:B------:R-:W-:Y:S05]  /*e7a0*/  @P0 BRA `(.L_x_3139) ;  /* 0x00000000001c0947 */ /* 0x000fea0003800000 */
[----:B------:R-:W4:Y:S02]  /*e7b0*/  S2R R2, SR_TID.X ;  /* 0x0000000000027919 */ /* 0x000f240000002100 */
[----:B----4-:R-:W-:Y:S02]  /*e7c0*/  LOP3.LUT R3, R2, 0x1f, RZ, 0xc0, !PT ;  /* 0x0000001f02037812 */ /* 0x010fe400078ec0ff */
[----:B------:R-:W-:Y:S02]  /*e7d0*/  MOV R2, 0x3180 ;  /* 0x0000318000027802 */ /* 0x000fe40000000f00 */
[----:B------:R-:W-:Y:S02]  /*e7e0*/  ISETP.NE.AND P1, PT, R3, RZ, PT ;  /* 0x000000ff0300720c */ /* 0x000fe40003f25270 */
[----:B------:R4:W-:Y:S11]  /*e7f0*/  SYNCS.ARRIVE.TRANS64 RZ, [R15+URZ+0x26830], R2 ;  /* 0x026830020fff79a7 */ /* 0x0009f6000800003f */
[----:B----4-:R-:W-:Y:S05]  /*e800*/  @!P1 BRA `(.L_x_3139) ;  /* 0x0000000000049947 */ /* 0x010fea0003800000 */
[----:B-1----:R-:W-:Y:S01]  /*e810*/  BPT.TRAP 0x1 ;  /* 0x000000040000795c */ /* 0x002fe20000300000 */
.L_x_3139:
[----:B-1----:R-:W1:Y:S01]  /*e820*/  LDC.64 R12, c[0x0][0x728] ;  /* 0x0001ca00ff0c7b82 */ /* 0x002e620000000a00 */
[----:B------:R-:W-:Y:S01]  /*e830*/  IMAD R18, R0, 0x60, RZ ;  /* 0x0000006000127824 */ /* 0x000fe200078e02ff */
[----:B------:R-:W-:Y:S01]  /*e840*/  R2UR UR8, R15 ;  /* 0x000000000f0872ca */ /* 0x000fe200000e0000 */
[----:B------:R-:W-:Y:S01]  /*e850*/  UMOV UR28, 0x0 ;  /* 0x00000000001c7882 */ /* 0x000fe20000000000 */
[----:B------:R-:W-:Y:S01]  /*e860*/  UMOV UR29, 0x14f00000 ;  /* 0x14f00000001d7882 */ /* 0x000fe20000000000 */
[----:B------:R-:W-:Y:S01]  /*e870*/  UMOV UR18, URZ ;  /* 0x0000003f00127c82 */ /* 0x000fe20008000000 */
[C---:B------:R-:W-:Y:S01]  /*e880*/  IADD3 R2, P1, R18.reuse, UR14, RZ ;  /* 0x0000000e12027c10 */ /* 0x040fe2000ff3e0ff */
[----:B------:R-:W-:Y:S01]  /*e890*/  UMOV UR7, 0x18 ;  /* 0x0000001800077882 */ /* 0x000fe20000000000 */
[----:B--2---:R-:W2:Y:S01]  /*e8a0*/  LDC.64 R4, c[0x0][0x198] ;  /* 0x00006600ff047b82 */ /* 0x004ea20000000a00 */
[----:B------:R-:W-:-:S06]  /*e8b0*/  R2UR UR19, R18 ;  /* 0x00000000121372ca */ /* 0x000fcc00000e0000 */
[----:B------:R-:W-:Y:S02]  /*e8c0*/  UIADD3 UR16, UR8, 0x14000, URZ ;  /* 0x0001400008107890 */ /* 0x000fe4000fffe03f */
[----:B------:R-:W-:Y:S02]  /*e8d0*/  UIADD3 UR17, UR8, 0x26830, URZ ;  /* 0x0002683008117890 */ /* 0x000fe4000fffe03f */
[----:B------:R-:W-:-:S03]  /*e8e0*/  UIADD3 UR8, UR8, 0x1a380, URZ ;  /* 0x0001a38008087890 */ /* 0x000fc6000fffe03f */
[----:B------:R-:W-:Y:S01]  /*e8f0*/  UIADD3 UR19, UR19, UR6, URZ ;  /* 0x0000000613137290 */ /* 0x000fe2000fffe03f */
[----:B-1----:R-:W-:Y:S01]  /*e900*/  LEA R3, P2, R2, R12, 0x2 ;  /* 0x0000000c02037211 */ /* 0x002fe200078410ff */
[----:B------:R-:W-:-:S03]  /*e910*/  UMOV UR9, UR17 ;  /* 0x0000001100097c82 */ /* 0x000fc60008000000 */
[----:B------:R-:W-:Y:S02]  /*e920*/  R2UR UR24, R3 ;  /* 0x00000000031872ca */ /* 0x000fe400000e0000 */
[----:B------:R-:W-:Y:S01]  /*e930*/  LEA.HI.X.SX32 R3, R18, R11, 0x1, P1 ;  /* 0x0000000b12037211 */ /* 0x000fe200008f0eff */
[----:B--2---:R-:W-:Y:S02]  /*e940*/  IMAD.MOV.U32 R7, RZ, RZ, R4 ;  /* 0x000000ffff077224 */ /* 0x004fe400078e0004 */
        /* <DEDUP_REMOVED lines=9> */
[----:B------:R-:W2:Y:S02]  /*e9e0*/  SYNCS.PHASECHK.TRANS64.TRYWAIT P1, [R15+URZ+0x26828], R17 ;  /* 0x026828110f0075a7 */ /* 0x000ea4000802017f */
[----:B-12---:R-:W-:Y:S05]  /*e9f0*/  @!P1 BRA `(.L_x_3140) ;  /* 0x0000001000f89947 */ /* 0x006fea0003800000 */
.L_x_3164:
        /* <DEDUP_REMOVED lines=8> */
.L_x_3141:
[----:B------:R-:W-:Y:S01]  /*ea80*/  VIADD R19, R18, 0x60 ;  /* 0x0000006012137836 */ /* 0x000fe20000000000 */
[----:B------:R-:W-:Y:S01]  /*ea90*/  ULDC.64 UR8, c[0x0][0x700] ;  /* 0x0001c00000087ab9 */ /* 0x000fe20000000a00 */
[----:B------:R-:W-:Y:S01]  /*eaa0*/  R2UR UR26, R15 ;  /* 0x000000000f1a72ca */ /* 0x000fe200000e0000 */
[----:B------:R-:W-:Y:S01]  /*eab0*/  IMAD.U32 R8, RZ, RZ, UR9 ;  /* 0x00000009ff087e24 */ /* 0x000fe2000f8e00ff */
[----:B------:R-:W-:Y:S01]  /*eac0*/  MOV R9, UR8 ;  /* 0x0000000800097c02 */ /* 0x000fe20008000f00 */
[C---:B------:R-:W-:Y:S01]  /*ead0*/  VIADD R21, R19.reuse, UR6 ;  /* 0x0000000613157c36 */ /* 0x040fe20008000000 */
[----:B------:R-:W-:Y:S01]  /*eae0*/  IADD3 R2, P1, R19, UR22, RZ ;  /* 0x0000001613027c10 */ /* 0x000fe2000ff3e0ff */
[----:B------:R-:W-:Y:S01]  /*eaf0*/  UMOV UR24, 0x0 ;  /* 0x0000000000187882 */ /* 0x000fe20000000000 */
[----:B------:R-:W-:Y:S01]  /*eb00*/  SHF.R.S32.HI R20, RZ, 0x1f, R19 ;  /* 0x0000001fff147819 */ /* 0x000fe20000011413 */
[----:B------:R-:W-:Y:S01]  /*eb10*/  UMOV UR25, 0x14f00000 ;  /* 0x14f0000000197882 */ /* 0x000fe20000000000 */
[----:B------:R-:W-:Y:S01]  /*eb20*/  LEA R3, P2, R2, R9, 0x2 ;  /* 0x0000000902037211 */ /* 0x000fe200078410ff */
[----:B------:R-:W-:Y:S01]  /*eb30*/  UMOV UR18, URZ ;  /* 0x0000003f00127c82 */ /* 0x000fe20008000000 */
[----:B------:R-:W-:Y:S01]  /*eb40*/  R2UR UR19, R21 ;  /* 0x00000000151372ca */ /* 0x000fe200000e0000 */
[----:B------:R-:W-:Y:S01]  /*eb50*/  UMOV UR7, 0x18 ;  /* 0x0000001800077882 */ /* 0x000fe20000000000 */
[----:B------:R-:W-:Y:S01]  /*eb60*/  R2UR UR28, R3 ;  /* 0x00000000031c72ca */ /* 0x000fe200000e0000 */
[----:B------:R-:W-:Y:S01]  /*eb70*/  IMAD.X R3, R20, 0x1, R14, P1 ;  /* 0x0000000114037824 */ /* 0x000fe200008e060e */
[----:B------:R-:W-:-:S02]  /*eb80*/  UIADD3 UR16, UR26, 0x11000, URZ ;  /* 0x000110001a107890 */ /* 0x000fc4000fffe03f */
[----:B------:R-:W-:Y:S02]  /*eb90*/  UIADD3 UR17, UR26, 0x26818, URZ ;  /* 0x000268181a117890 */ /* 0x000fe4000fffe03f */
[----:B------:R-:W-:Y:S01]  /*eba0*/  LEA.HI.X R3, R2, R8, R3, 0x2, P2 ;  /* 0x0000000802037211 */ /* 0x000fe200010f1403 */
[----:B------:R-:W-:Y:S01]  /*ebb0*/  UIADD3 UR26, UR26, 0x1a200, URZ ;  /* 0x0001a2001a1a7890 */ /* 0x000fe2000fffe03f */
[----:B------:R-:W-:Y:S02]  /*ebc0*/  IADD3 R2, P1, R7, 0xf0, RZ ;  /* 0x000000f007027810 */ /* 0x000fe40007f3e0ff */
[----:B------:R-:W-:Y:S01]  /*ebd0*/  R2UR UR29, R3 ;  /* 0x00000000031d72ca */ /* 0x000fe200000e0000 */
[----:B------:R-:W-:Y:S01]  /*ebe0*/  UMOV UR27, UR17 ;  /* 0x00000011001b7c82 */ /* 0x000fe20008000000 */
[----:B------:R-:W-:Y:S02]  /*ebf0*/  IADD3.X R3, RZ, R6, RZ, P1, !PT ;  /* 0x00000006ff037210 */ /* 0x000fe40000ffe4ff */
[----:B------:R-:W-:-:S02]  /*ec00*/  R2UR UR8, R2 ;  /* 0x00000000020872ca */ /* 0x000fc400000e0000 */
[----:B------:R-:W-:-:S13]  /*ec10*/  R2UR UR9, R3 ;  /* 0x00000000030972ca */ /* 0x000fda00000e0000 */
[----:B------:R2:W-:Y:S01]  /*ec20*/  UTMALDG.4D [UR16], [UR8], desc[UR24] ;  /* 0x00001810080075b4 */ /* 0x0005e20008019000 */
[----:B------:R2:W-:Y:S01]  /*ec30*/  UBLKCP.S.G [UR26], [UR28], UR7 ;  /* 0x0000001a1c0073ba */ /* 0x0005e20008000207 */
[----:B------:R-:W4:Y:S02]  /*ec40*/  SYNCS.PHASECHK.TRANS64.TRYWAIT P1, [R15+URZ+0x26848], R17 ;  /* 0x026848110f0075a7 */ /* 0x000f24000802017f */
[----:B--2-4-:R-:W-:Y:S05]  /*ec50*/  @!P1 BRA `(.L_x_3142) ;  /* 0x0000001000749947 */ /* 0x014fea0003800000 */
.L_x_3165:
        /* <DEDUP_REMOVED lines=8> */
.L_x_3143:
        /* <DEDUP_REMOVED lines=24> */
.L_x_3167:
        /* <DEDUP_REMOVED lines=8> */
.L_x_3145:
        /* <DEDUP_REMOVED lines=8> */
[----:B------:R-:W-:-:S05]  /*ef60*/  VIADD R0, R0, 0x2 ;  /* 0x0000000200007836 */ /* 0x000fca0000000000 */
[----:B------:R-:W-:Y:S02]  /*ef70*/  UIADD3 UR19, UR19, 0xc0, URZ ;  /* 0x000000c013137890 */ /* 0x000fe4000fffe03f */
[----:B------:R-:W-:Y:S02]  /*ef80*/  UIADD3 UR16, UR26, 0xe000, URZ ;  /* 0x0000e0001a107890 */ /* 0x000fe4000fffe03f */
[----:B------:R-:W-:Y:S02]  /*ef90*/  UIADD3 UR7, UP0, UR19, UR22, URZ ;  /* 0x0000001613077290 */ /* 0x000fe4000ff1e03f */
[----:B------:R-:W-:Y:S02]  /*efa0*/  UIADD3 UR17, UR26, 0x26810, URZ ;  /* 0x000268101a117890 */ /* 0x000fe4000fffe03f */
[----:B------:R-:W-:Y:S02]  /*efb0*/  UIADD3 UR26, UR26, 0x1a000, URZ ;  /* 0x0001a0001a1a7890 */ /* 0x000fe4000fffe03f */
[----:B------:R-:W-:Y:S01]  /*efc0*/  IMAD.U32 R5, RZ, RZ, UR7 ;  /* 0x00000007ff057e24 */ /* 0x000fe2000f8e00ff */
[----:B------:R-:W-:Y:S01]  /*efd0*/  PLOP3.LUT P2, PT, PT, PT, UP0, 0x80, 0x0 ;  /* 0x000000000000781c */ /* 0x000fe20003f4f008 */
[----:B------:R-:W-:Y:S01]  /*efe0*/  UMOV UR7, 0x18 ;  /* 0x0000001800077882 */ /* 0x000fe20000000000 */
[----:B------:R-:W-:-:S02]  /*eff0*/  UMOV UR27, UR17 ;  /* 0x00000011001b7c82 */ /* 0x000fc40008000000 */
[----:B----4-:R-:W-:-:S04]  /*f000*/  LEA R4, P1, R5, R9, 0x2 ;  /* 0x0000000905047211 */ /* 0x010fc800078210ff */
[----:B------:R-:W-:Y:S02]  /*f010*/  R2UR UR28, R4 ;  /* 0x00000000041c72ca */ /* 0x000fe400000e0000 */
[----:B------:R-:W-:Y:S01]  /*f020*/  MOV R4, UR19 ;  /* 0x0000001300047c02 */ /* 0x000fe20008000f00 */
[----:B------:R-:W-:-:S03]  /*f030*/  UIADD3 UR19, UR19, UR6, URZ ;  /* 0x0000000613137290 */ /* 0x000fc6000fffe03f */
[----:B------:R-:W-:-:S04]  /*f040*/  LEA.HI.X.SX32 R4, R4, R14, 0x1, P2 ;  /* 0x0000000e04047211 */ /* 0x000fc800010f0eff */
[----:B------:R-:W-:Y:S02]  /*f050*/  LEA.HI.X R4, R5, R8, R4, 0x2, P1 ;  /* 0x0000000805047211 */ /* 0x000fe400008f1404 */
[----:B------:R-:W-:Y:S01]  /*f060*/  ISETP.NE.AND P1, PT, R16, RZ, PT ;  /* 0x000000ff1000720c */ /* 0x000fe20003f25270 */
[----:B------:R4:W-:Y:S01]  /*f070*/  UTMALDG.4D [UR16], [UR8], desc[UR24] ;  /* 0x00001810080075b4 */ /* 0x0009e20008019000 */
[----:B------:R-:W-:-:S13]  /*f080*/  R2UR UR29, R4 ;  /* 0x00000000041d72ca */ /* 0x000fda00000e0000 */
[----:B------:R4:W-:Y:S02]  /*f090*/  UBLKCP.S.G [UR26], [UR28], UR7 ;  /* 0x0000001a1c0073ba */ /* 0x0009e40008000207 */
[----:B----4-:R-:W-:Y:S05]  /*f0a0*/  @P1 BRA `(.L_x_3146) ;  /* 0xfffffff400b01947 */ /* 0x010fea000383ffff */
.L_x_3137:
[----:B------:R-:W4:Y:S02]  /*f0b0*/  LDL.LU R4, [R1+0xc] ;  /* 0x00000c0001047983 */ /* 0x000f240000300800 */
[----:B----4-:R-:W-:Y:S02]  /*f0c0*/  ISETP.NE.AND P1, PT, R4, RZ, PT ;  /* 0x000000ff0400720c */ /* 0x010fe40003f25270 */
[----:B------:R4:W5:Y:S11]  /*f0d0*/  LDL R4, [R1+0x8] ;  /* 0x0000080001047983 */ /* 0x0009760000100800 */
[----:B----4-:R-:W-:Y:S05]  /*f0e0*/  @!P1 BRA `(.L_x_3136) ;  /* 0x00000004002c9947 */ /* 0x010fea0003800000 */
[----:B-1----:R-:W-:-:S04]  /*f0f0*/  SHF.L.U32 R12, R10, 0x1f, RZ ;  /* 0x0000001f0a0c7819 */ /* 0x002fc800000006ff */
[----:B------:R-:W1:Y:S02]  /*f100*/  SYNCS.PHASECHK.TRANS64.TRYWAIT P1, [R15+URZ+0x26840], R12 ;  /* 0x0268400c0f0075a7 */ /* 0x000e64000802017f */
[----:B-1----:R-:W-:Y:S05]  /*f110*/  @!P1 BRA `(.L_x_3147) ;  /* 0x0000000c00709947 */ /* 0x002fea0003800000 */
.L_x_3168:
[----:B------:R-:W-:Y:S05]  /*f120*/  @P0 BRA `(.L_x_3148) ;  /* 0x00000000001c0947 */ /* 0x000fea0003800000 */
[----:B-----5:R-:W2:Y:S02]  /*f130*/  S2R R4, SR_TID.X ;  /* 0x0000000000047919 */ /* 0x020ea40000002100 */
[----:B--2---:R-:W-:Y:S02]  /*f140*/  LOP3.LUT R5, R4, 0x1f, RZ, 0xc0, !PT ;  /* 0x0000001f04057812 */ /* 0x004fe400078ec0ff */
[----:B------:R-:W-:Y:S02]  /*f150*/  MOV R4, 0x3180 ;  /* 0x0000318000047802 */ /* 0x000fe40000000f00 */
[----:B------:R-:W-:Y:S02]  /*f160*/  ISETP.NE.AND P1, PT, R5, RZ, PT ;  /* 0x000000ff0500720c */ /* 0x000fe40003f25270 */
[----:B------:R4:W-:Y:S11]  /*f170*/  SYNCS.ARRIVE.TRANS64 RZ, [R15+URZ+0x26830], R4 ;  /* 0x026830040fff79a7 */ /* 0x0009f6000800003f */
[----:B----4-:R-:W-:Y:S05]  /*f180*/  @!P1 BRA `(.L_x_3148) ;  /* 0x0000000000049947 */ /* 0x010fea0003800000 */
[----:B------:R-:W-:Y:S01]  /*f190*/  BPT.TRAP 0x1 ;  /* 0x000000040000795c */ /* 0x000fe20000300000 */
.L_x_3148:
[----:B--2--5:R-:W2:Y:S01]  /*f1a0*/  LDC.64 R4, c[0x0][0x728] ;  /* 0x0001ca00ff047b82 */ /* 0x024ea20000000a00 */
[----:B------:R-:W-:Y:S01]  /*f1b0*/  IMAD R0, R0, 0x60, RZ ;  /* 0x0000006000007824 */ /* 0x000fe200078e02ff */
        /* <DEDUP_REMOVED lines=23> */
[----:B------:R-:W4:Y:S02]  /*f330*/  SYNCS.PHASECHK.TRANS64.TRYWAIT P1, [R15+URZ+0x26828], R12 ;  /* 0x0268280c0f0075a7 */ /* 0x000f24000802017f */
[----:B--2-4-:R-:W-:Y:S05]  /*f340*/  @!P1 BRA `(.L_x_3149) ;  /* 0x0000000800f89947 */ /* 0x014fea0003800000 */
.L_x_3169:
[----:B------:R-:W-:Y:S05]  /*f350*/  @P0 BRA `(.L_x_3150) ;  /* 0x00000000001c0947 */ /* 0x000fea0003800000 */
[----:B------:R-:W4:Y:S02]  /*f360*/  S2R R4, SR_TID.X ;  /* 0x0000000000047919 */ /* 0x000f240000002100 */
[----:B----4-:R-:W-:Y:S01]  /*f370*/  LOP3.LUT R5, R4, 0x1f, RZ, 0xc0, !PT ;  /* 0x0000001f04057812 */ /* 0x010fe200078ec0ff */
[----:B------:R-:W-:-:S03]  /*f380*/  IMAD.MOV.U32 R4, RZ, RZ, 0x3180 ;  /* 0x00003180ff047424 */ /* 0x000fc600078e00ff */
[----:B------:R-:W-:Y:S01]  /*f390*/  ISETP.NE.AND P0, PT, R5, RZ, PT ;  /* 0x000000ff0500720c */ /* 0x000fe20003f05270 */
[----:B------:R4:W-:-:S12]  /*f3a0*/  SYNCS.ARRIVE.TRANS64 RZ, [R15+URZ+0x26818], R4 ;  /* 0x026818040fff79a7 */ /* 0x0009d8000800003f */
[----:B----4-:R-:W-:Y:S05]  /*f3b0*/  @!P0 BRA `(.L_x_3150) ;  /* 0x0000000000048947 */ /* 0x010fea0003800000 */
[----:B------:R-:W-:Y:S01]  /*f3c0*/  BPT.TRAP 0x1 ;  /* 0x000000040000795c */ /* 0x000fe20000300000 */
.L_x_3150:
[----:B------:R-:W-:Y:S01]  /*f3d0*/  R2UR UR19, R0 ;  /* 0x00000000001372ca */ /* 0x000fe200000e0000 */
[----:B------:R-:W-:Y:S01]  /*f3e0*/  UMOV UR24, 0x0 ;  /* 0x0000000000187882 */ /* 0x000fe20000000000 */
[----:B------:R-:W-:Y:S01]  /*f3f0*/  R2UR UR26, R15 ;  /* 0x000000000f1a72ca */ /* 0x000fe200000e0000 */
[----:B------:R-:W-:Y:S01]  /*f400*/  UMOV UR25, 0x14f00000 ;  /* 0x14f0000000197882 */ /* 0x000fe20000000000 */
[----:B------:R-:W-:Y:S01]  /*f410*/  R2UR UR8, R2 ;  /* 0x00000000020872ca */ /* 0x000fe200000e0000 */
[----:B------:R-:W-:Y:S01]  /*f420*/  UMOV UR18, URZ ;  /* 0x0000003f00127c82 */ /* 0x000fe20008000000 */
[----:B------:R-:W-:Y:S01]  /*f430*/  R2UR UR9, R3 ;  /* 0x00000000030972ca */ /* 0x000fe200000e0000 */
[----:B------:R4:W5:Y:S06]  /*f440*/  LDL.LU R4, [R1+0x8] ;  /* 0x0000080001047983 */ /* 0x00096c0000300800 */
[----:B------:R-:W-:-:S02]  /*f450*/  UIADD3 UR19, UR19, 0x60, URZ ;  /* 0x0000006013137890 */ /* 0x000fc4000fffe03f */
[----:B------:R-:W-:Y:S02]  /*f460*/  UIADD3 UR16, UR26, 0x11000, URZ ;  /* 0x000110001a107890 */ /* 0x000fe4000fffe03f */
[----:B------:R-:W-:Y:S02]  /*f470*/  UIADD3 UR7, UP0, UR19, UR22, URZ ;  /* 0x0000001613077290 */ /* 0x000fe4000ff1e03f */
[----:B------:R-:W-:Y:S01]  /*f480*/  MOV R5, UR19 ;  /* 0x0000001300057c02 */ /* 0x000fe20008000f00 */
[----:B------:R-:W-:Y:S02]  /*f490*/  UIADD3 UR17, UR26, 0x26818, URZ ;  /* 0x000268181a117890 */ /* 0x000fe4000fffe03f */
[----:B------:R-:W-:Y:S01]  /*f4a0*/  UIADD3 UR19, UR19, UR6, URZ ;  /* 0x0000000613137290 */ /* 0x000fe2000fffe03f */
[----:B------:R-:W-:Y:S01]  /*f4b0*/  PLOP3.LUT P0, PT, PT, PT, UP0, 0x80, 0x0 ;  /* 0x000000000000781c */ /* 0x000fe20003f0f008 */
[----:B------:R-:W-:Y:S01]  /*f4c0*/  IMAD.U32 R0, RZ, RZ, UR7 ;  /* 0x00000007ff007e24 */ /* 0x000fe2000f8e00ff */
[----:B------:R-:W-:-:S02]  /*f4d0*/  UIADD3 UR26, UR26, 0x1a200, URZ ;  /* 0x0001a2001a1a7890 */ /* 0x000fc4000fffe03f */
[----:B------:R-:W-:Y:S01]  /*f4e0*/  LEA.HI.X.SX32 R5, R5, R14, 0x1, P0 ;  /* 0x0000000e05057211 */ /* 0x000fe200000f0eff */
[----:B------:R-:W-:Y:S01]  /*f4f0*/  UMOV UR27, UR17 ;  /* 0x00000011001b7c82 */ /* 0x000fe20008000000 */
[C---:B------:R-:W-:Y:S01]  /*f500*/  LEA R9, P0, R0.reuse, R9, 0x2 ;  /* 0x0000000900097211 */ /* 0x040fe200078010ff */
[----:B------:R-:W-:Y:S01]  /*f510*/  UMOV UR7, 0x18 ;  /* 0x0000001800077882 */ /* 0x000fe20000000000 */
[----:B------:R4:W-:Y:S02]  /*f520*/  UTMALDG.4D [UR16], [UR8], desc[UR24] ;  /* 0x00001810080075b4 */ /* 0x0009e40008019000 */
[----:B------:R-:W-:Y:S02]  /*f530*/  LEA.HI.X R8, R0, R8, R5, 0x2, P0 ;  /* 0x0000000800087211 */ /* 0x000fe400000f1405 */
[----:B------:R-:W-:Y:S02]  /*f540*/  R2UR UR28, R9 ;  /* 0x00000000091c72ca */ /* 0x000fe400000e0000 */
[----:B------:R-:W-:Y:S01]  /*f550*/  R2UR UR29, R8 ;  /* 0x00000000081d72ca */ /* 0x000fe200000e0000 */
[----:B------:R-:W-:-:S05]  /*f560*/  IMAD.MOV.U32 R0, RZ, RZ, 0x1 ;  /* 0x00000001ff007424 */ /* 0x000fca00078e00ff */
[----:B------:R4:W-:Y:S07]  /*f570*/  STL [R1], R0 ;  /* 0x0000000001007387 */ /* 0x0009ee0000100800 */
[----:B------:R4:W-:Y:S01]  /*f580*/  UBLKCP.S.G [UR26], [UR28], UR7 ;  /* 0x0000001a1c0073ba */ /* 0x0009e20008000207 */
[----:B------:R-:W-:Y:S01]  /*f590*/  NOP ;  /* 0x0000000000007918 */ /* 0x000fe20000000000 */
.L_x_3136:
[----:B----4-:R-:W4:Y:S01]  /*f5a0*/  LDL R0, [R1] ;  /* 0x0000000001007983 */ /* 0x010f220000100800 */
[----:B------:R-:W2:Y:S02]  /*f5b0*/  S2R R2, SR_TID.X ;  /* 0x0000000000027919 */ /* 0x000ea40000002100 */
[----:B--2---:R-:W-:-:S04]  /*f5c0*/  LOP3.LUT R2, R2, 0x7f, RZ, 0xc0, !PT ;  /* 0x0000007f02027812 */ /* 0x004fc800078ec0ff */
[----:B------:R-:W-:Y:S02]  /*f5d0*/  ISETP.NE.AND P1, PT, R2, RZ, PT ;  /* 0x000000ff0200720c */ /* 0x000fe40003f25270 */
[----:B----4-:R-:W-:Y:S02]  /*f5e0*/  LEA R3, R0, R15, 0x3 ;  /* 0x0000000f00037211 */ /* 0x010fe400078e18ff */
[----:B------:R-:W-:-:S04]  /*f5f0*/  SHF.L.U32 R0, R10, 0x1f, RZ ;  /* 0x0000001f0a007819 */ /* 0x000fc800000006ff */
[----:B------:R-:W2:Y:S02]  /*f600*/  SYNCS.PHASECHK.TRANS64.TRYWAIT P0, [R3+URZ+0x26840], R0 ;  /* 0x02684000030075a7 */ /* 0x000ea4000800017f */
[----:B--2---:R-:W-:Y:S05]  /*f610*/  @!P0 BRA `(.L_x_3151) ;  /* 0x0000000800588947 */ /* 0x004fea0003800000 */
.L_x_3170:
[----:B------:R-:W-:Y:S05]  /*f620*/  @P1 BRA `(.L_x_3152) ;  /* 0x0000000000181947 */ /* 0x000fea0003800000 */
[----:B------:R-:W4:Y:S01]  /*f630*/  S2R R2, SR_TID.X ;  /* 0x0000000000027919 */ /* 0x000f220000002100 */
[----:B--2---:R-:W-:-:S04]  /*f640*/  IMAD.MOV.U32 R0, RZ, RZ, 0x3180 ;  /* 0x00003180ff007424 */ /* 0x004fc800078e00ff */
[----:B------:R2:W-:Y:S01]  /*f650*/  SYNCS.ARRIVE.TRANS64 RZ, [R3+URZ+0x26830], R0 ;  /* 0x0268300003ff79a7 */ /* 0x0005e2000800003f */
[----:B----4-:R-:W-:-:S13]  /*f660*/  LOP3.LUT P0, RZ, R2, 0x1f, RZ, 0xc0, !PT ;  /* 0x0000001f02ff7812 */ /* 0x010fda000780c0ff */
[----:B--2---:R-:W-:Y:S05]  /*f670*/  @!P0 BRA `(.L_x_3152) ;  /* 0x0000000000048947 */ /* 0x004fea0003800000 */
[----:B-1----:R-:W-:Y:S01]  /*f680*/  BPT.TRAP 0x1 ;  /* 0x000000040000795c */ /* 0x002fe20000300000 */
.L_x_3152:
[----:B------:R-:W2:Y:S01]  /*f690*/  LDL.LU R2, [R1] ;  /* 0x0000000001027983 */ /* 0x000ea20000300800 */
[----:B-1---5:R-:W-:Y:S01]  /*f6a0*/  R2UR UR19, R4 ;  /* 0x00000000041372ca */ /* 0x022fe200000e0000 */
[----:B------:R-:W-:Y:S01]  /*f6b0*/  ULDC.64 UR26, c[0x0][0x728] ;  /* 0x0001ca00001a7ab9 */ /* 0x000fe20000000a00 */
[----:B------:R-:W-:Y:S01]  /*f6c0*/  R2UR UR9, R11 ;  /* 0x000000000b0972ca */ /* 0x000fe200000e0000 */
[----:B------:R-:W-:Y:S01]  /*f6d0*/  UMOV UR18, URZ ;  /* 0x0000003f00127c82 */ /* 0x000fe20008000000 */
[----:B------:R-:W-:Y:S02]  /*f6e0*/  R2UR UR17, R3 ;  /* 0x00000000031172ca */ /* 0x000fe400000e0000 */
[----:B------:R-:W-:-:S04]  /*f6f0*/  IADD3 R7, P0, R7, 0x1f0, RZ ;  /* 0x000001f007077810 */ /* 0x000fc80007f1e0ff */
[----:B------:R-:W-:Y:S02]  /*f700*/  IADD3.X R6, RZ, R6, RZ, P0, !PT ;  /* 0x00000006ff067210 */ /* 0x000fe400007fe4ff */
[----:B------:R-:W-:Y:S01]  /*f710*/  R2UR UR24, R7 ;  /* 0x00000000071872ca */ /* 0x000fe200000e0000 */
[----:B------:R-:W-:Y:S01]  /*f720*/  UIMAD UR19, UR19, 0x60, URZ ;  /* 0x00000060131378a4 */ /* 0x000fe2000f8e023f */
[----:B------:R-:W-:-:S03]  /*f730*/  R2UR UR25, R6 ;  /* 0x00000000061972ca */ /* 0x000fc600000e0000 */
[----:B------:R-:W-:Y:S02]  /*f740*/  UIADD3 UR10, UP0, UR19, UR14, URZ ;  /* 0x0000000e130a7290 */ /* 0x000fe4000ff1e03f */
[----:B------:R-:W-:Y:S02]  /*f750*/  UIADD3 UR17, UR17, 0x26830, URZ ;  /* 0x0002683011117890 */ /* 0x000fe4000fffe03f */
[----:B------:R-:W-:Y:S02]  /*f760*/  ULEA.HI.X.SX32 UR9, UR19, UR9, 0x1, UP0 ;  /* 0x0000000913097291 */ /* 0x000fe400080f0e3f */
[----:B------:R-:W-:Y:S02]  /*f770*/  ULEA UR8, UP0, UR10, UR26, 0x2 ;  /* 0x0000001a0a087291 */ /* 0x000fe4000f80103f */
[----:B------:R-:W-:Y:S02]  /*f780*/  UIADD3 UR19, UR19, UR6, URZ ;  /* 0x0000000613137290 */ /* 0x000fe4000fffe03f */
[----:B------:R-:W-:Y:S01]  /*f790*/  ULEA.HI.X UR9, UR10, UR27, UR9, 0x2, UP0 ;  /* 0x0000001b0a097291 */ /* 0x000fe200080f1409 */
[----:B------:R-:W-:-:S02]  /*f7a0*/  UMOV UR26, 0x0 ;  /* 0x00000000001a7882 */ /* 0x000fc40000000000 */
[----:B------:R-:W-:Y:S01]  /*f7b0*/  UMOV UR27, 0x14f00000 ;  /* 0x14f00000001b7882 */ /* 0x000fe20000000000 */
[----:B------:R-:W-:Y:S01]  /*f7c0*/  UMOV UR29, UR17 ;  /* 0x00000011001d7c82 */ /* 0x000fe20008000000 */
[C-C-:B--2---:R-:W-:Y:S02]  /*f7d0*/  IMAD R0, R2.reuse, 0x3000, R15.reuse ;  /* 0x0000300002007824 */ /* 0x144fe400078e020f */
[C---:B---3--:R-:W-:Y:S02]  /*f7e0*/  IMAD R15, R2.reuse, 0x200, R15 ;  /* 0x00000200020f7824 */ /* 0x048fe400078e020f */
[----:B------:R-:W-:Y:S01]  /*f7f0*/  VIADD R2, R2, 0x1 ;  /* 0x0000000102027836 */ /* 0x000fe20000000000 */
[----:B------:R-:W-:Y:S02]  /*f800*/  R2UR UR16, R0 ;  /* 0x00000000001072ca */ /* 0x000fe400000e0000 */
[----:B------:R-:W-:Y:S02]  /*f810*/  R2UR UR7, R15 ;  /* 0x000000000f0772ca */ /* 0x000fe400000e0000 */
[----:B------:R-:W-:-:S04]  /*f820*/  ISETP.NE.AND P0, PT, R2, 0x2, PT ;  /* 0x000000020200780c */ /* 0x000fc80003f05270 */
[----:B------:R-:W-:Y:S02]  /*f830*/  SEL R3, RZ, 0x1, P0 ;  /* 0x00000001ff037807 */ /* 0x000fe40000000000 */
[----:B------:R-:W-:Y:S02]  /*f840*/  SEL R2, R2, RZ, P0 ;  /* 0x000000ff02027207 */ /* 0x000fe40000000000 */
[----:B------:R-:W-:Y:S01]  /*f850*/  LOP3.LUT R10, R10, R3, RZ, 0x3c, !PT ;  /* 0x000000030a0a7212 */ /* 0x000fe200078e3cff */
[----:B------:R-:W-:Y:S02]  /*f860*/  UIADD3 UR16, UR16, 0x14000, URZ ;  /* 0x0001400010107890 */ /* 0x000fe4000fffe03f */
[----:B------:R-:W-:-:S03]  /*f870*/  UIADD3 UR28, UR7, 0x1a380, URZ ;  /* 0x0001a380071c7890 */ /* 0x000fc6000fffe03f */
[----:B------:R-:W-:-:S04]  /*f880*/  UMOV UR7, 0x18 ;  /* 0x0000001800077882 */ /* 0x000fc80000000000 */
[----:B------:R1:W-:Y:S02]  /*f890*/  UTMALDG.4D [UR16], [UR24], desc[UR26] ;  /* 0x00001a10180075b4 */ /* 0x0003e40008019000 */
[----:B------:R1:W-:Y:S02]  /*f8a0*/  UBLKCP.S.G [UR28], [UR8], UR7 ;  /* 0x0000001c080073ba */ /* 0x0003e40008000207 */
[----:B-1----:R-:W-:Y:S01]  /*f8b0*/  NOP ;  /* 0x0000000000007918 */ /* 0x002fe20000000000 */
.L_x_3133:
[----:B------:R-:W-:Y:S05]  /*f8c0*/  BSYNC B0 ;  /* 0x0000000000007941 */ /* 0x000fea0003800000 */
.L_x_3129:
[----:B------:R-:W-:-:S03]  /*f8d0*/  UMOV UR7, 0xffffffff ;  /* 0xffffffff00077882 */ /* 0x000fc60000000000 */
[----:B------:R-:W-:Y:S05]  /*f8e0*/  BRA.DIV UR7, `(.L_x_3153) ;  /* 0x0000000607b87947 */ /* 0x000fea000b800000 */
[----:B------:R-:W-:-:S13]  /*f8f0*/  ELECT P6, URZ, PT ;  /* 0x00000000003f782f */ /* 0x000fda00038c0000 */
.L_x_3173:
[----:B------:R-:W-:Y:S05]  /*f900*/  @!P6 BRA `(.L_x_3026) ;  /* 0x000000000084e947 */ /* 0x000fea0003800000 */
[----:B------:R-:W-:-:S06]  /*f910*/  ULOP3.LUT UR7, UR36, 0x2, URZ, 0xfc, !UPT ;  /* 0x0000000224077892 */ /* 0x000fcc000f8efc3f */
[----:B------:R-:W-:-:S05]  /*f920*/  IMAD.U32 R0, RZ, RZ, UR7 ;  /* 0x00000007ff007e24 */ /* 0x000fca000f8e00ff */
[----:B------:R-:W-:-:S13]  /*f930*/  ISETP.NE.AND P2, PT, R0, 0x3, PT ;  /* 0x000000030000780c */ /* 0x000fda0003f45270 */
[----:B------:R-:W-:Y:S05]  /*f940*/  @!P2 BRA `(.L_x_3154) ;  /* 0x000000000004a947 */ /* 0x000fea0003800000 */
[----:B------:R-:W-:Y:S01]  /*f950*/  BPT.TRAP 0x1 ;  /* 0x000000040000795c */ /* 0x000fe20000300000 */
.L_x_3154:
        /* <DEDUP_REMOVED lines=15> */
.L_x_3174:
[----:B------:R-:W2:Y:S02]  /*fa50*/  SYNCS.PHASECHK.TRANS64.TRYWAIT P0, [R3+URZ], R0 ;  /* 0x00000000030075a7 */ /* 0x000ea4000800017f */
[----:B--2---:R-:W-:Y:S05]  /*fa60*/  @!P0 BRA `(.L_x_3156) ;  /* 0x00000004008c8947 */ /* 0x004fea0003800000 */
.L_x_3175:
[----:B------:R-:W-:Y:S05]  /*fa70*/  @!P2 BRA `(.L_x_3157) ;  /* 0x000000000004a947 */ /* 0x000fea0003800000 */
[----:B------:R-:W-:Y:S01]  /*fa80*/  BPT.TRAP 0x1 ;  /* 0x000000040000795c */ /* 0x000fe20000300000 */
.L_x_3157:
[----:B--2---:R-:W-:-:S04]  /*fa90*/  VIADD R3, R8, 0x26840 ;  /* 0x0002684008037836 */ /* 0x004fc80000000000 */
[----:B------:R-:W-:-:S04]  /*faa0*/  IMAD R5, R2, 0x8, R3 ;  /* 0x0000000802057824 */ /* 0x000fc800078e0203 */
[----:B------:R-:W2:Y:S02]  /*fab0*/  SYNCS.PHASECHK.TRANS64.TRYWAIT P0, [R5+URZ], R4 ;  /* 0x00000004050075a7 */ /* 0x000ea4000800017f */
[----:B--2---:R-:W-:Y:S05]  /*fac0*/  @!P0 BRA `(.L_x_3158) ;  /* 0x0000000400888947 */ /* 0x004fea0003800000 */
.L_x_3176:
[----:B------:R-:W-:-:S07]  /*fad0*/  LEA R3, R6, R3, 0x3 ;  /* 0x0000000306037211 */ /* 0x000fce00078e18ff */
.L_x_3159:
[----:B---3--:R3:W4:Y:S02]  /*fae0*/  SYNCS.PHASECHK.TRANS64.TRYWAIT P0, [R3+URZ], R0 ;  /* 0x00000000030075a7 */ /* 0x008724000800017f */
[----:B----4-:R-:W-:Y:S05]  /*faf0*/  @!P0 NANOSLEEP.SYNCS 0x989680 ;  /* 0x009896800000895d */ /* 0x010fea0003900000 */
[----:B------:R-:W4:Y:S02]  /*fb00*/  @!P0 SYNCS.PHASECHK.TRANS64 P0, [R3+URZ], R0 ;  /* 0x00000000030085a7 */ /* 0x000f24000800007f */
[----:B----4-:R-:W-:Y:S05]  /*fb10*/  @!P0 BRA `(.L_x_3159) ;  /* 0xfffffffc00f08947 */ /* 0x010fea000383ffff */
.L_x_3026:
[----:B------:R-:W-:Y:S05]  /*fb20*/  BSYNC B6 ;  /* 0x0000000000067941 */ /* 0x000fea0003800000 */
.L_x_3018:
[----:B------:R-:W-:Y:S05]  /*fb30*/  EXIT ;  /* 0x000000000000794d */ /* 0x000fea0003800000 */
.L_x_3036:
[----:B------:R-:W-:Y:S01]  /*fb40*/  IMAD.MOV.U32 R12, RZ, RZ, RZ ;  /* 0x000000ffff0c7224 */ /* 0x000fe200078e00ff */
[----:B------:R-:W-:Y:S01]  /*fb50*/  MOV R15, 0xffffffff ;  /* 0xffffffff000f7802 */ /* 0x000fe20000000f00 */
[----:B------:R-:W-:-:S07]  /*fb60*/  IMAD.MOV.U32 R11, RZ, RZ, 0x1f ;  /* 0x0000001fff0b7424 */ /* 0x000fce00078e00ff */
[----:B------:R-:W-:Y:S05]  /*fb70*/  WARPSYNC.COLLECTIVE R15, `(.L_x_3160) ;  /* 0x000000000f087348 */ /* 0x000fea0003c00000 */
[----:B------:R1:W2:Y:S02]  /*fb80*/  SHFL.IDX P6, R14, R13, R12, R11 ;  /* 0x0000000c0d0e7389 */ /* 0x0002a400000c000b */
[----:B-12---:R-:W-:Y:S01]  /*fb90*/  ENDCOLLECTIVE ;  /* 0x000000000000791b */ /* 0x006fe20003800000 */
.L_x_3160:
[----:B------:R-:W-:Y:S05]  /*fba0*/  BRA `(.L_x_3161) ;  /* 0xffffff18009c7947 */ /* 0x000fea000383ffff */
.L_x_3038:
[----:B---3--:R3:W4:Y:S02]  /*fbb0*/  SYNCS.PHASECHK.TRANS64.TRYWAIT P0, [R16+URZ+0x26800], R3 ;  /* 0x02680003100075a7 */ /* 0x008724000800017f */
[----:B----4-:R-:W-:Y:S05]  /*fbc0*/  @!P0 NANOSLEEP.SYNCS 0x989680 ;  /* 0x009896800000895d */ /* 0x010fea0003900000 */
[----:B------:R-:W4:Y:S02]  /*fbd0*/  @!P0 SYNCS.PHASECHK.TRANS64 P0, [R16+URZ+0x26800], R3 ;  /* 0x02680003100085a7 */ /* 0x000f24000800007f */
[----:B----4-:R-:W-:Y:S05]  /*fbe0*/  @!P0 BRA `(.L_x_3038) ;  /* 0xfffffffc00f08947 */ /* 0x010fea000383ffff */
[----:B------:R-:W-:Y:S05]  /*fbf0*/  BRA `(.L_x_3037) ;  /* 0xffffff1800a07947 */ /* 0x000fea000383ffff */
.L_x_3043:
[----:B--2---:R2:W3:Y:S02]  /*fc00*/  SYNCS.PHASECHK.TRANS64.TRYWAIT P1, [R8+URZ+0x26810], R21 ;  /* 0x02681015080075a7 */ /* 0x0044e4000802017f */
[----:B---3--:R-:W-:Y:S05]  /*fc10*/  @!P1 NANOSLEEP.SYNCS 0x989680 ;  /* 0x009896800000995d */ /* 0x008fea0003900000 */
[----:B------:R-:W3:Y:S02]  /*fc20*/  @!P1 SYNCS.PHASECHK.TRANS64 P1, [R8+URZ+0x26810], R21 ;  /* 0x02681015080095a7 */ /* 0x000ee4000802007f */
[----:B---3--:R-:W-:Y:S05]  /*fc30*/  @!P1 BRA `(.L_x_3043) ;  /* 0xfffffffc00f09947 */ /* 0x008fea000383ffff */
[----:B------:R-:W-:Y:S05]  /*fc40*/  BRA `(.L_x_3042) ;  /* 0xffffff2000e47947 */ /* 0x000fea000383ffff */
.L_x_3047:
[----:B------:R1:W1:Y:S02]  /*fc50*/  SYNCS.PHASECHK.TRANS64.TRYWAIT P1, [R8+URZ+0x26830], R21 ;  /* 0x02683015080075a7 */ /* 0x000264000802017f */
[----:B-1----:R-:W-:Y:S05]  /*fc60*/  @!P1 NANOSLEEP.SYNCS 0x989680 ;  /* 0x009896800000995d */ /* 0x002fea0003900000 */
[----:B------:R-:W1:Y:S02]  /*fc70*/  @!P1 SYNCS.PHASECHK.TRANS64 P1, [R8+URZ+0x26830], R21 ;  /* 0x02683015080095a7 */ /* 0x000e64000802007f */
[----:B-1----:R-:W-:Y:S05]  /*fc80*/  @!P1 BRA `(.L_x_3047) ;  /* 0xfffffffc00f09947 */ /* 0x002fea000383ffff */
[----:B------:R-:W-:Y:S05]  /*fc90*/  BRA `(.L_x_3046) ;  /* 0xffffff2400dc7947 */ /* 0x000fea000383ffff */
.L_x_3055:
[----:B--2---:R2:W3:Y:S02]  /*fca0*/  SYNCS.PHASECHK.TRANS64.TRYWAIT P1, [R5+URZ+0x26810], R18 ;  /* 0x02681012050075a7 */ /* 0x0044e4000802017f */
[----:B---3--:R-:W-:Y:S05]  /*fcb0*/  @!P1 NANOSLEEP.SYNCS 0x989680 ;  /* 0x009896800000995d */ /* 0x008fea0003900000 */
[----:B------:R-:W3:Y:S02]  /*fcc0*/  @!P1 SYNCS.PHASECHK.TRANS64 P1, [R5+URZ+0x26810], R18 ;  /* 0x02681012050095a7 */ /* 0x000ee4000802007f */
[----:B---3--:R-:W-:Y:S05]  /*fcd0*/  @!P1 BRA `(.L_x_3055) ;  /* 0xfffffffc00f09947 */ /* 0x008fea000383ffff */
[----:B------:R-:W-:Y:S05]  /*fce0*/  BRA `(.L_x_3054) ;  /* 0xffffff6400e47947 */ /* 0x000fea000383ffff */
.L_x_3059:
[----:B------:R1:W1:Y:S02]  /*fcf0*/  SYNCS.PHASECHK.TRANS64.TRYWAIT P1, [R5+URZ+0x26830], R18 ;  /* 0x02683012050075a7 */ /* 0x000264000802017f */
[----:B-1----:R-:W-:Y:S05]  /*fd00*/  @!P1 NANOSLEEP.SYNCS 0x989680 ;  /* 0x009896800000995d */ /* 0x002fea0003900000 */
[----:B------:R-:W1:Y:S02]  /*fd10*/  @!P1 SYNCS.PHASECHK.TRANS64 P1, [R5+URZ+0x26830], R18 ;  /* 0x02683012050095a7 */ /* 0x000e64000802007f */
[----:B-1----:R-:W-:Y:S05]  /*fd20*/  @!P1 BRA `(.L_x_3059) ;  /* 0xfffffffc00f09947 */ /* 0x002fea000383ffff */
[----:B------:R-:W-:Y:S05]  /*fd30*/  BRA `(.L_x_3058) ;  /* 0xffffff6800d47947 */ /* 0x000fea000383ffff */
.L_x_3134:
[----:B-1----:R1:W2:Y:S02]  /*fd40*/  SYNCS.PHASECHK.TRANS64.TRYWAIT P0, [R15+URZ+0x26820], R2 ;  /* 0x026820020f0075a7 */ /* 0x0022a4000800017f */
[----:B--2---:R-:W-:Y:S05]  /*fd50*/  @!P0 NANOSLEEP.SYNCS 0x989680 ;  /* 0x009896800000895d */ /* 0x004fea0003900000 */
[----:B------:R-:W2:Y:S02]  /*fd60*/  @!P0 SYNCS.PHASECHK.TRANS64 P0, [R15+URZ+0x26820], R2 ;  /* 0x026820020f0085a7 */ /* 0x000ea4000800007f */
[----:B--2---:R-:W-:Y:S05]  /*fd70*/  @!P0 BRA `(.L_x_3134) ;  /* 0xfffffffc00f08947 */ /* 0x004fea000383ffff */
[----:B------:R-:W-:Y:S05]  /*fd80*/  BRA `(.L_x_3162) ;  /* 0xffffffe4001c7947 */ /* 0x000fea000383ffff */
.L_x_3138:
[----:B---3--:R3:W4:Y:S02]  /*fd90*/  SYNCS.PHASECHK.TRANS64.TRYWAIT P1, [R15+URZ+0x26840], R17 ;  /* 0x026840110f0075a7 */ /* 0x008724000802017f */
[----:B----4-:R-:W-:Y:S05]  /*fda0*/  @!P1 NANOSLEEP.SYNCS 0x989680 ;  /* 0x009896800000995d */ /* 0x010fea0003900000 */
[----:B------:R-:W4:Y:S02]  /*fdb0*/  @!P1 SYNCS.PHASECHK.TRANS64 P1, [R15+URZ+0x26840], R17 ;  /* 0x026840110f0095a7 */ /* 0x000f24000802007f */
[----:B----4-:R-:W-:Y:S05]  /*fdc0*/  @!P1 BRA `(.L_x_3138) ;  /* 0xfffffffc00f09947 */ /* 0x010fea000383ffff */
[----:B------:R-:W-:Y:S05]  /*fdd0*/  BRA `(.L_x_3163) ;  /* 0xffffffe800707947 */ /* 0x000fea000383ffff */
.L_x_3140:
[----:B-1----:R1:W2:Y:S02]  /*fde0*/  SYNCS.PHASECHK.TRANS64.TRYWAIT P1, [R15+URZ+0x26828], R17 ;  /* 0x026828110f0075a7 */ /* 0x0022a4000802017f */
[----:B--2---:R-:W-:Y:S05]  /*fdf0*/  @!P1 NANOSLEEP.SYNCS 0x989680 ;  /* 0x009896800000995d */ /* 0x004fea0003900000 */
[----:B------:R-:W2:Y:S02]  /*fe00*/  @!P1 SYNCS.PHASECHK.TRANS64 P1, [R15+URZ+0x26828], R17 ;  /* 0x026828110f0095a7 */ /* 0x000ea4000802007f */
[----:B--2---:R-:W-:Y:S05]  /*fe10*/  @!P1 BRA `(.L_x_3140) ;  /* 0xfffffffc00f09947 */ /* 0x004fea000383ffff */
[----:B------:R-:W-:Y:S05]  /*fe20*/  BRA `(.L_x_3164) ;  /* 0xffffffe800f47947 */ /* 0x000fea000383ffff */
.L_x_3142:
[----:B--2---:R2:W4:Y:S02]  /*fe30*/  SYNCS.PHASECHK.TRANS64.TRYWAIT P1, [R15+URZ+0x26848], R17 ;  /* 0x026848110f0075a7 */ /* 0x004524000802017f */
[----:B----4-:R-:W-:Y:S05]  /*fe40*/  @!P1 NANOSLEEP.SYNCS 0x989680 ;  /* 0x009896800000995d */ /* 0x010fea0003900000 */
[----:B------:R-:W4:Y:S02]  /*fe50*/  @!P1 SYNCS.PHASECHK.TRANS64 P1, [R15+URZ+0x26848], R17 ;  /* 0x026848110f0095a7 */ /* 0x000f24000802007f */
[----:B----4-:R-:W-:Y:S05]  /*fe60*/  @!P1 BRA `(.L_x_3142) ;  /* 0xfffffffc00f09947 */ /* 0x010fea000383ffff */
[----:B------:R-:W-:Y:S05]  /*fe70*/  BRA `(.L_x_3165) ;  /* 0xffffffec00787947 */ /* 0x000fea000383ffff */
.L_x_3144:
[----:B------:R-:W-:-:S07]  /*fe80*/  SHF.L.U32 R4, R10, 0x1f, RZ ;  /* 0x0000001f0a047819 */ /* 0x000fce00000006ff */
.L_x_3166:
[----:B----4-:R4:W1:Y:S02]  /*fe90*/  SYNCS.PHASECHK.TRANS64.TRYWAIT P1, [R15+URZ+0x26820], R4 ;  /* 0x026820040f0075a7 */ /* 0x010864000802017f */
[----:B-1----:R-:W-:Y:S05]  /*fea0*/  @!P1 NANOSLEEP.SYNCS 0x989680 ;  /* 0x009896800000995d */ /* 0x002fea0003900000 */
[----:B------:R-:W1:Y:S02]  /*feb0*/  @!P1 SYNCS.PHASECHK.TRANS64 P1, [R15+URZ+0x26820], R4 ;  /* 0x026820040f0095a7 */ /* 0x000e64000802007f */
[----:B-1----:R-:W-:Y:S05]  /*fec0*/  @!P1 BRA `(.L_x_3166) ;  /* 0xfffffffc00f09947 */ /* 0x002fea000383ffff */
[----:B------:R-:W-:Y:S05]  /*fed0*/  BRA `(.L_x_3167) ;  /* 0xffffffec00e07947 */ /* 0x000fea000383ffff */
.L_x_3147:
[----:B-1----:R1:W4:Y:S02]  /*fee0*/  SYNCS.PHASECHK.TRANS64.TRYWAIT P1, [R15+URZ+0x26840], R12 ;  /* 0x0268400c0f0075a7 */ /* 0x002324000802017f */
[----:B----4-:R-:W-:Y:S05]  /*fef0*/  @!P1 NANOSLEEP.SYNCS 0x989680 ;  /* 0x009896800000995d */ /* 0x010fea0003900000 */
[----:B------:R-:W4:Y:S02]  /*ff00*/  @!P1 SYNCS.PHASECHK.TRANS64 P1, [R15+URZ+0x26840], R12 ;  /* 0x0268400c0f0095a7 */ /* 0x000f24000802007f */
[----:B----4-:R-:W-:Y:S05]  /*ff10*/  @!P1 BRA `(.L_x_3147) ;  /* 0xfffffffc00f09947 */ /* 0x010fea000383ffff */
[----:B------:R-:W-:Y:S05]  /*ff20*/  BRA `(.L_x_3168) ;  /* 0xfffffff0007c7947 */ /* 0x000fea000383ffff */
.L_x_3149:
[----:B--2---:R2:W4:Y:S02]  /*ff30*/  SYNCS.PHASECHK.TRANS64.TRYWAIT P1, [R15+URZ+0x26828], R12 ;  /* 0x0268280c0f0075a7 */ /* 0x004524000802017f */
[----:B----4-:R-:W-:Y:S05]  /*ff40*/  @!P1 NANOSLEEP.SYNCS 0x989680 ;  /* 0x009896800000995d */ /* 0x010fea0003900000 */
[----:B------:R-:W4:Y:S02]  /*ff50*/  @!P1 SYNCS.PHASECHK.TRANS64 P1, [R15+URZ+0x26828], R12 ;  /* 0x0268280c0f0095a7 */ /* 0x000f24000802007f */
[----:B----4-:R-:W-:Y:S05]  /*ff60*/  @!P1 BRA `(.L_x_3149) ;  /* 0xfffffffc00f09947 */ /* 0x010fea000383ffff */
[----:B------:R-:W-:Y:S05]  /*ff70*/  BRA `(.L_x_3169) ;  /* 0xfffffff000f47947 */ /* 0x000fea000383ffff */
.L_x_3151:
[----:B--2---:R2:W4:Y:S02]  /*ff80*/  SYNCS.PHASECHK.TRANS64.TRYWAIT P0, [R3+URZ+0x26840], R0 ;  /* 0x02684000030075a7 */ /* 0x004524000800017f */
[----:B----4-:R-:W-:Y:S05]  /*ff90*/  @!P0 NANOSLEEP.SYNCS 0x989680 ;  /* 0x009896800000895d */ /* 0x010fea0003900000 */
[----:B------:R-:W4:Y:S02]  /*ffa0*/  @!P0 SYNCS.PHASECHK.TRANS64 P0, [R3+URZ+0x26840], R0 ;  /* 0x02684000030085a7 */ /* 0x000f24000800007f */
[----:B----4-:R-:W-:Y:S05]  /*ffb0*/  @!P0 BRA `(.L_x_3151) ;  /* 0xfffffffc00f08947 */ /* 0x010fea000383ffff */
[----:B------:R-:W-:Y:S05]  /*ffc0*/  BRA `(.L_x_3170) ;  /* 0xfffffff400947947 */ /* 0x000fea000383ffff */
.L_x_3153:
[----:B------:R-:W-:Y:S01]  /*ffd0*/  BSSY B0, `(.L_x_3171) ;  /* 0x0000006000007945 */ /* 0x000fe20003800000 */
[----:B------:R-:W-:-:S07]  /*ffe0*/  IMAD.MOV.U32 R15, RZ, RZ, -0x1 ;  /* 0xffffffffff0f7424 */ /* 0x000fce00078e00ff */
[----:B------:R-:W-:Y:S05]  /*fff0*/  WARPSYNC.COLLECTIVE R15, `(.L_x_3172) ;  /* 0x000000000f0c7348 */ /* 0x000fea0003c00000 */
[----:B------:R-:W-:Y:S02]  /*10000*/  ELECT P6, UR62, PT ;  /* 0x00000000003e782f */ /* 0x000fe400038c0000 */
[----:B------:R-:W-:Y:S01]  /*10010*/  MOV R14, UR62 ;  /* 0x0000003e000e7c02 */ /* 0x000fe20008000f00 */
[----:B------:R-:W-:Y:S10]  /*10020*/  ENDCOLLECTIVE ;  /* 0x000000000000791b */ /* 0x000ff40003800000 */
.L_x_3172:
[----:B------:R-:W-:Y:S05]  /*10030*/  BSYNC B0 ;  /* 0x0000000000007941 */ /* 0x000fea0003800000 */
.L_x_3171:
[----:B------:R-:W-:Y:S05]  /*10040*/  BRA `(.L_x_3173) ;  /* 0xfffffff8002c7947 */ /* 0x000fea000383ffff */
.L_x_3155:
[----:B-1----:R1:W2:Y:S02]  /*10050*/  SYNCS.PHASECHK.TRANS64.TRYWAIT P0, [R7+URZ], R4 ;  /* 0x00000004070075a7 */ /* 0x0022a4000800017f */
[----:B--2---:R-:W-:Y:S05]  /*10060*/  @!P0 NANOSLEEP.SYNCS 0x989680 ;  /* 0x009896800000895d */ /* 0x004fea0003900000 */
[----:B------:R-:W2:Y:S02]  /*10070*/  @!P0 SYNCS.PHASECHK.TRANS64 P0, [R7+URZ], R4 ;  /* 0x00000004070085a7 */ /* 0x000ea4000800007f */
[----:B--2---:R-:W-:Y:S05]  /*10080*/  @!P0 BRA `(.L_x_3155) ;  /* 0xfffffffc00f08947 */ /* 0x004fea000383ffff */
[----:B------:R-:W-:Y:S05]  /*10090*/  BRA `(.L_x_3174) ;  /* 0xfffffff8006c7947 */ /* 0x000fea000383ffff */
.L_x_3156:
[----:B--2---:R2:W3:Y:S02]  /*100a0*/  SYNCS.PHASECHK.TRANS64.TRYWAIT P0, [R3+URZ], R0 ;  /* 0x00000000030075a7 */ /* 0x0044e4000800017f */
[----:B---3--:R-:W-:Y:S05]  /*100b0*/  @!P0 NANOSLEEP.SYNCS 0x989680 ;  /* 0x009896800000895d */ /* 0x008fea0003900000 */
[----:B------:R-:W3:Y:S02]  /*100c0*/  @!P0 SYNCS.PHASECHK.TRANS64 P0, [R3+URZ], R0 ;  /* 0x00000000030085a7 */ /* 0x000ee4000800007f */
[----:B---3--:R-:W-:Y:S05]  /*100d0*/  @!P0 BRA `(.L_x_3156) ;  /* 0xfffffffc00f08947 */ /* 0x008fea000383ffff */
[----:B------:R-:W-:Y:S05]  /*100e0*/  BRA `(.L_x_3175) ;  /* 0xfffffff800607947 */ /* 0x000fea000383ffff */
.L_x_3158:
[----:B--2---:R2:W3:Y:S02]  /*100f0*/  SYNCS.PHASECHK.TRANS64.TRYWAIT P0, [R5+URZ], R4 ;  /* 0x00000004050075a7 */ /* 0x0044e4000800017f */
[----:B---3--:R-:W-:Y:S05]  /*10100*/  @!P0 NANOSLEEP.SYNCS 0x989680 ;  /* 0x009896800000895d */ /* 0x008fea0003900000 */
[----:B------:R-:W3:Y:S02]  /*10110*/  @!P0 SYNCS.PHASECHK.TRANS64 P0, [R5+URZ], R4 ;  /* 0x00000004050085a7 */ /* 0x000ee4000800007f */
[----:B---3--:R-:W-:Y:S05]  /*10120*/  @!P0 BRA `(.L_x_3158) ;  /* 0xfffffffc00f08947 */ /* 0x008fea000383ffff */
[----:B------:R-:W-:Y:S05]  /*10130*/  BRA `(.L_x_3176) ;  /* 0xfffffff800647947 */ /* 0x000fea000383ffff */
.L_x_3177:
        /* <DEDUP_REMOVED lines=12> */
.L_x_3742:


//--------------------- .text._ZN7cutlass13device_kernelIN5flash11enable_sm90INS1_16FlashAttnBwdSm90INS1_25CollectiveMainloopBwdSm90ILi2ELi2ELi2EN4cute5tupleIJNS5_1CILi1EEES8_S8_EEENS6_IJNS7_ILi96EEENS7_ILi128EEENS7_ILi64EEEEEENS_10bfloat16_tEfNS_4arch4Sm90ELb1ELb0ELb1ELb1ELb1ELb1ELb0ELb1ELi2ELi1ELi2ELi2ELb0EEENS1_21CollectiveEpilogueBwdISD_SE_SG_Li256ELb1ELb0ELi1EEENS1_25SingleTileBwdLPTSchedulerILb1ELi128ELb1EEEEEEEEEvNT_6ParamsE --------------------------
	.section	.text._ZN7cutlass13device_kernelIN5flash11enable_sm90INS1_16FlashAttnBwdSm90INS1_25CollectiveMainloopBwdSm90ILi2ELi2ELi2EN4cute5tupleIJNS5_1CILi1EEES8_S8_EEENS6_IJNS7_ILi96EEENS7_ILi128EEENS7_ILi64EEEEEENS_10bfloat16_tEfNS_4arch4Sm90ELb1ELb0ELb1ELb1ELb1ELb1ELb0ELb1ELi2ELi1ELi2ELi2ELb0EEENS1_21CollectiveEpilogueBwdISD_SE_SG_Li256ELb1ELb0ELi1EEENS1_25SingleTileBwdLPTSchedulerILb1ELi128ELb1EEEEEEEEEvNT_6ParamsE,"ax",@progbits
	.align	128
.text._ZN7cutlass13device_kernelIN5flash11enable_sm90INS1_16FlashAttnBwdSm90INS1_25CollectiveMainloopBwdSm90ILi2ELi2ELi2EN4cute5tupleIJNS5_1CILi1EEES8_S8_EEENS6_IJNS7_ILi96EEENS7_ILi128EEENS7_ILi64EEEEEENS_10bfloat16_tEfNS_4arch4Sm90ELb1ELb0ELb1ELb1ELb1ELb1ELb0ELb1ELi2ELi1ELi2ELi2ELb0EEENS1_21CollectiveEpilogueBwdISD_SE_SG_Li256ELb1ELb0ELi1EEENS1_25SingleTileBwdLPTSchedulerILb1ELi128ELb1EEEEEEEEEvNT_6ParamsE:
        .type           _ZN7cutlass13device_kernelIN5flash11enable_sm90INS1_16FlashAttnBwdSm90INS1_25CollectiveMainloopBwdSm90ILi2ELi2ELi2EN4cute5tupleIJNS5_1CILi1EEES8_S8_EEENS6_IJNS7_ILi96EEENS7_ILi128EEENS7_ILi64EEEEEENS_10bfloat16_tEfNS_4arch4Sm90ELb1ELb0ELb1ELb1ELb1ELb1ELb0ELb1ELi2ELi1ELi2ELi2ELb0EEENS1_21CollectiveEpilogueBwdISD_SE_SG_Li256ELb1ELb0ELi1EEENS1_25SingleTileBwdLPTSchedulerILb1ELi128ELb1EEEEEEEEEvNT_6ParamsE,@function
        .size           _ZN7cutlass13device_kernelIN5flash11enable_sm90INS1_16FlashAttnBwdSm90INS1_25CollectiveMainloopBwdSm90ILi2ELi2ELi2EN4cute5tupleIJNS5_1CILi1EEES8_S8_EEENS6_IJNS7_ILi96EEENS7_ILi128EEENS7_ILi64EEEEEENS_10bfloat16_tEfNS_4arch4Sm90ELb1ELb0ELb1ELb1ELb1ELb1ELb0ELb1ELi2ELi1ELi2ELi2ELb0EEENS1_21CollectiveEpilogueBwdISD_SE_SG_Li256ELb1ELb0ELi1EEENS1_25SingleTileBwdLPTSchedulerILb1ELi128ELb1EEEEEEEEEvNT_6ParamsE,(.L_x_3743 - _ZN7cutlass13device_kernelIN5flash11enable_sm90INS1_16FlashAttnBwdSm90INS1_25CollectiveMainloopBwdSm90ILi2ELi2ELi2EN4cute5tupleIJNS5_1CILi1EEES8_S8_EEENS6_IJNS7_ILi96EEENS7_ILi128EEENS7_ILi64EEEEEENS_10bfloat16_tEfNS_4arch4Sm90ELb1ELb0ELb1ELb1ELb1ELb1ELb0ELb1ELi2ELi1ELi2ELi2ELb0EEENS1_21CollectiveEpilogueBwdISD_SE_SG_Li256ELb1ELb0ELi1EEENS1_25SingleTileBwdLPTSchedulerILb1ELi128ELb1EEEEEEEEEvNT_6ParamsE)
        .other          _ZN7cutlass13device_kernelIN5flash11enable_sm90INS1_16FlashAttnBwdSm90INS1_25CollectiveMainloopBwdSm90ILi2ELi2ELi2EN4cute5tupleIJNS5_1CILi1EEES8_S8_EEENS6_IJNS7_ILi96EEENS7_ILi128EEENS7_ILi64EEEEEENS_10bfloat16_tEfNS_4arch4Sm90ELb1ELb0ELb1ELb1ELb1ELb1ELb0ELb1ELi2ELi1ELi2ELi2ELb0EEENS1_21CollectiveEpilogueBwdISD_SE_SG_Li256ELb1ELb0ELi1EEENS1_25SingleTileBwdLPTSchedulerILb1ELi128ELb1EEEEEEEEEvNT_6ParamsE,@"STO_CUDA_ENTRY STV_DEFAULT"
_ZN7cutlass13device_kernelIN5flash11enable_sm90INS1_16FlashAttnBwdSm90INS1_25CollectiveMainloopBwdSm90ILi2ELi2ELi2EN4cute5tupleIJNS5_1CILi1EEES8_S8_EEENS6_IJNS7_ILi96EEENS7_ILi128EEENS7_ILi64EEEEEENS_10bfloat16_tEfNS_4arch4Sm90ELb1ELb0ELb1ELb1ELb1ELb1ELb0ELb1ELi2ELi1ELi2ELi2ELb0EEENS1_21CollectiveEpilogueBwdISD_SE_SG_Li256ELb1ELb0ELi1EEENS1_25SingleTileBwdLPTSchedulerILb1ELi128ELb1EEEEEEEEEvNT_6ParamsE:
        /* <DEDUP_REMOVED lines=24> */
.L_x_3179:
[----:B------:R-:W-:Y:S05]  /*0180*/  BSYNC B0 ;  /* 0x0000000000007941 */ /* 0x000fea0003800000 */
.L_x_3178:
        /* <DEDUP_REMOVED lines=37> */
.L_x_3180:
        /* <DEDUP_REMOVED lines=22> */
.L_x_3181:
[----:B------:R-:W-:Y:S01]  /*0540*/  PLOP3.LUT P0, PT, PT, PT, UP0, 0x80, 0x0 ;  /* 0x000000000000781c */ /* 0x000fe20003f0f008 */
[----:B------:R-:W-:Y:S01]  /*0550*/  NOP ;  /* 0x0000000000007918 */ /* 0x000fe20000000000 */
[----:B------:R-:W-:Y:S01]  /*0560*/  ULDC.64 UR38, c[0x0][0x208] ;  /* 0x0000820000267ab9 */ /* 0x000fe20000000a00 */
[----:B------:R-:W-:Y:S01]  /*0570*/  BSSY B6, `(.L_x_3182) ;  /* 0x0000fec000067945 */ /* 0x000fe20003800000 */
[----:B-12-4-:R-:W-:Y:S09]  /*0580*/  BAR.SYNC.DEFER_BLOCKING 0x0 ;  /* 0x0000000000007b1d */ /* 0x016ff20000010000 */
[----:B------:R-:W-:Y:S05]  /*0590*/  @!P0 BRA `(.L_x_3183) ;  /* 0x000000b800b48947 */ /* 0x000fea0003800000 */
.L_x_3184:
        /* <DEDUP_REMOVED lines=32> */
.L_x_3185:
[----:B------:R-:W-:Y:S01]  /*07a0*/  ULDC UR8, c[0x0][0x8c4] ;  /* 0x0002310000087ab9 */ /* 0x000fe20000000800 */
[----:B------:R-:W-:Y:S01]  /*07b0*/  UMOV UR7, UR9 ;  /* 0x0000000900077c82 */ /* 0x000fe20008000000 */
[----:B------:R-:W-:-:S11]  /*07c0*/  UISETP.NE.AND UP0, UPT, UR8, 0x1, UPT ;  /* 0x000000010800788c */ /* 0x000fd6000bf05270 */
[----:B------:R-:W-:Y:S02]  /*07d0*/  @UP0 ULDC.64 UR10, c[0x0][0x8c8] ;  /* 0x00023200000a0ab9 */ /* 0x000fe40000000a00 */
[----:B------:R-:W-:-:S04]  /*07e0*/  UIMAD.WIDE.U32 UR4, UR9, UR10, URZ ;  /* 0x0000000a090472a5 */ /* 0x000fc8000f8e003f */
[----:B------:R-:W-:-:S04]  /*07f0*/  @UP0 USHF.R.U32.HI UR7, URZ, UR11, UR5 ;  /* 0x0000000b3f070299 */ /* 0x000fc80008011605 */
[----:B------:R-:W-:-:S12]  /*0800*/  UIMAD UR4, UR7, UR8, URZ ;  /* 0x00000008070472a4 */ /* 0x000fd8000f8e023f */
.L_x_3186:
        /* <DEDUP_REMOVED lines=23> */
.L_x_3187:
        /* <DEDUP_REMOVED lines=14> */
.L_x_3189:
[----:B------:R-:W-:-:S05]  /*0a60*/  ULDC UR4, c[0x0][0x8ec] ;  /* 0x00023b0000047ab9 */ /* 0x000fca0000000800 */
.L_x_3188:
[----:B------:R-:W-:Y:S02]  /*0a70*/  UIADD3 UR4, UR4, 0x7f, URZ ;  /* 0x0000007f04047890 */ /* 0x000fe4000fffe03f */
[----:B------:R-:W-:Y:S02]  /*0a80*/  ULOP3.LUT UR41, URZ, UR7, URZ, 0x33, !UPT ;  /* 0x000000073f297292 */ /* 0x000fe4000f8e333f */
[----:B------:R-:W-:-:S04]  /*0a90*/  USHF.R.S32.HI UR5, URZ, 0x1f, UR4 ;  /* 0x0000001f3f057899 */ /* 0x000fc80008011404 */
[----:B------:R-:W-:-:S04]  /*0aa0*/  ULEA.HI UR5, UR5, UR4, URZ, 0x7 ;  /* 0x0000000405057291 */ /* 0x000fc8000f8f383f */
[----:B------:R-:W-:-:S04]  /*0ab0*/  USHF.R.S32.HI UR5, URZ, 0x7, UR5 ;  /* 0x000000073f057899 */ /* 0x000fc80008011405 */
[----:B------:R-:W-:Y:S02]  /*0ac0*/  UISETP.GT.AND UP0, UPT, UR5, UR7, UPT ;  /* 0x000000070500728c */ /* 0x000fe4000bf04270 */
[----:B------:R-:W-:Y:S02]  /*0ad0*/  UIADD3 UR41, UR5, UR41, URZ ;  /* 0x0000002905297290 */ /* 0x000fe4000fffe03f */
[----:B------:R-:W-:-:S06]  /*0ae0*/  USEL UR40, UR40, 0xffffffff, UP0 ;  /* 0xffffffff28287887 */ /* 0x000fcc0008000000 */
        /* <DEDUP_REMOVED lines=17> */
.L_x_3191:
        /* <DEDUP_REMOVED lines=14> */
.L_x_3192:
        /* <DEDUP_REMOVED lines=11> */
.L_x_3193:
        /* <DEDUP_REMOVED lines=13> */
.L_x_3194:
        /* <DEDUP_REMOVED lines=68> */
.L_x_3197:
        /* <DEDUP_REMOVED lines=15> */
.L_x_3196:
        /* <DEDUP_REMOVED lines=22> */
.L_x_3199:
        /* <DEDUP_REMOVED lines=15> */
.L_x_3198:
[----:B------:R-:W-:Y:S01]  /*15e0*/  SHF.R.S32.HI R6, RZ, 0x1f, R17 ;  /* 0x0000001fff067819 */ /* 0x000fe20000011411 */
[----:B------:R-:W-:-:S03]  /*15f0*/  UMOV UR4, 0xffffffff ;  /* 0xffffffff00047882 */ /* 0x000fc60000000000 */
[----:B------:R-:W-:-:S04]  /*1600*/  LEA.HI R0, R6, R17, RZ, 0x7 ;  /* 0x0000001106007211 */ /* 0x000fc800078f38ff */
[----:B------:R-:W-:Y:S01]  /*1610*/  SHF.R.S32.HI R13, RZ, 0x7, R0 ;  /* 0x00000007ff0d7819 */ /* 0x000fe20000011400 */
[----:B------:R-:W-:Y:S06]  /*1620*/  BRA.DIV UR4, `(.L_x_3200) ;  /* 0x000000ee04887947 */ /* 0x000fec000b800000 */
[----:B------:R1:W2:Y:S02]  /*1630*/  SHFL.IDX PT, R14, R13, RZ, 0x1f ;  /* 0x00001fff0d0e7589 */ /* 0x0002a400000e0000 */
.L_x_3343:
[----:B------:R-:W-:Y:S01]  /*1640*/  SHF.L.U32 R3, RZ, 0x1f, RZ ;  /* 0x0000001fff037819 */ /* 0x000fe200000006ff */
[----:B------:R-:W-:-:S03]  /*1650*/  IMAD.SHL.U32 R2, R17, 0x40, RZ ;  /* 0x0000004011027824 */ /* 0x000fc600078e00ff */
[----:B------:R-:W3:Y:S02]  /*1660*/  SYNCS.PHASECHK.TRANS64.TRYWAIT P0, [R16+URZ+0x26800], R3 ;  /* 0x02680003100075a7 */ /* 0x000ee4000800017f */
[----:B---3--:R-:W-:Y:S05]  /*1670*/  @P0 BRA `(.L_x_3201) ;  /* 0x0000000000080947 */ /* 0x008fea0003800000 */
[----:B------:R-:W3:Y:S02]  /*1680*/  SYNCS.PHASECHK.TRANS64.TRYWAIT P0, [R16+URZ+0x26800], R3 ;  /* 0x02680003100075a7 */ /* 0x000ee4000800017f */
[----:B---3--:R-:W-:Y:S05]  /*1690*/  @!P0 BRA `(.L_x_3202) ;  /* 0x000000ec00888947 */ /* 0x008fea0003800000 */
.L_x_3201:
        /* <DEDUP_REMOVED lines=134> */
.L_x_3214:
[----:B------:R-:W-:-:S06]  /*1f00*/  ULOP3.LUT UR4, UR36, 0x1, URZ, 0xfc, !UPT ;  /* 0x0000000124047892 */ /* 0x000fcc000f8efc3f */
[----:B--2---:R-:W-:-:S05]  /*1f10*/  IMAD.U32 R8, RZ, RZ, UR4 ;  /* 0x00000004ff087e24 */ /* 0x004fca000f8e00ff */
[----:B------:R-:W-:-:S13]  /*1f20*/  ISETP.NE.AND P0, PT, R8, 0x3, PT ;  /* 0x000000030800780c */ /* 0x000fda0003f05270 */
[----:B------:R-:W-:Y:S05]  /*1f30*/  @!P0 BRA `(.L_x_3204) ;  /* 0x0000000000048947 */ /* 0x000fea0003800000 */
[----:B------:R-:W-:Y:S01]  /*1f40*/  BPT.TRAP 0x1 ;  /* 0x000000040000795c */ /* 0x000fe20000300000 */
.L_x_3204:
[----:B------:R-:W-:Y:S01]  /*1f50*/  IMAD R8, R0, 0x8, R16 ;  /* 0x0000000800087824 */ /* 0x000fe200078e0210 */
[----:B------:R-:W-:-:S04]  /*1f60*/  SHF.L.U32 R21, R4, 0x1f, RZ ;  /* 0x0000001f04157819 */ /* 0x000fc800000006ff */
[----:B------:R1:W2:Y:S01]  /*1f70*/  SYNCS.PHASECHK.TRANS64.TRYWAIT P1, [R8+URZ+0x26810], R21 ;  /* 0x02681015080075a7 */ /* 0x0002a2000802017f */
[----:B------:R-:W-:Y:S05]  /*1f80*/  @!P0 BRA `(.L_x_3205) ;  /* 0x0000000000048947 */ /* 0x000fea0003800000 */
[----:B------:R-:W-:Y:S01]  /*1f90*/  BPT.TRAP 0x1 ;  /* 0x000000040000795c */ /* 0x000fe20000300000 */
.L_x_3205:
[----:B------:R-:W-:-:S05]  /*1fa0*/  VIADD R9, R16, 0xe000 ;  /* 0x0000e00010097836 */ /* 0x000fca0000000000 */
[----:B------:R-:W-:-:S04]  /*1fb0*/  SHF.R.U32.HI R9, RZ, 0x4, R9 ;  /* 0x00000004ff097819 */ /* 0x000fc80000011609 */
[----:B------:R-:W-:Y:S01]  /*1fc0*/  LOP3.LUT R9, R9, 0x3fff, RZ, 0xc0, !PT ;  /* 0x00003fff09097812 */ /* 0x000fe200078ec0ff */
[----:B--2---:R-:W-:Y:S06]  /*1fd0*/  @P1 BRA `(.L_x_3206) ;  /* 0x0000000000081947 */ /* 0x004fec0003800000 */
[----:B------:R-:W2:Y:S02]  /*1fe0*/  SYNCS.PHASECHK.TRANS64.TRYWAIT P1, [R8+URZ+0x26810], R21 ;  /* 0x02681015080075a7 */ /* 0x000ea4000802017f */
[----:B--2---:R-:W-:Y:S05]  /*1ff0*/  @!P1 BRA `(.L_x_3207) ;  /* 0x000000e400449947 */ /* 0x004fea0003800000 */
.L_x_3206:
        /* <DEDUP_REMOVED lines=57> */
.L_x_3208:
[----:B------:R1:W1:Y:S01]  /*2390*/  SYNCS.PHASECHK.TRANS64.TRYWAIT P1, [R8+URZ+0x26830], R21 ;  /* 0x02683015080075a7 */ /* 0x000262000802017f */
[----:B------:R-:W-:Y:S05]  /*23a0*/  @!P0 BRA `(.L_x_3209) ;  /* 0x0000000000048947 */ /* 0x000fea0003800000 */
[----:B------:R-:W-:Y:S01]  /*23b0*/  BPT.TRAP 0x1 ;  /* 0x000000040000795c */ /* 0x000fe20000300000 */
.L_x_3209:
[----:B------:R-:W-:-:S05]  /*23c0*/  VIADD R13, R16, 0x14000 ;  /* 0x00014000100d7836 */ /* 0x000fca0000000000 */
[----:B------:R-:W-:-:S04]  /*23d0*/  SHF.R.U32.HI R13, RZ, 0x4, R13 ;  /* 0x00000004ff0d7819 */ /* 0x000fc8000001160d */
[----:B------:R-:W-:-:S04]  /*23e0*/  LOP3.LUT R13, R13, 0x3fff, RZ, 0xc0, !PT ;  /* 0x00003fff0d0d7812 */ /* 0x000fc800078ec0ff */
[----:B------:R-:W-:Y:S01]  /*23f0*/  LOP3.LUT R19, R13, 0x10000, RZ, 0xfc, !PT ;  /* 0x000100000d137812 */ /* 0x000fe200078efcff */
[----:B-1----:R-:W-:Y:S06]  /*2400*/  @P1 BRA `(.L_x_3210) ;  /* 0x0000000000081947 */ /* 0x002fec0003800000 */
[----:B------:R-:W1:Y:S02]  /*2410*/  SYNCS.PHASECHK.TRANS64.TRYWAIT P1, [R8+URZ+0x26830], R21 ;  /* 0x02683015080075a7 */ /* 0x000e64000802017f */
[----:B-1----:R-:W-:Y:S05]  /*2420*/  @!P1 BRA `(.L_x_3211) ;  /* 0x000000e0004c9947 */ /* 0x002fea0003800000 */
.L_x_3210:
        /* <DEDUP_REMOVED lines=844> */
.L_x_3212:
        /* <DEDUP_REMOVED lines=56> */
.L_x_3213:
        /* <DEDUP_REMOVED lines=11> */
.L_x_3203:
        /* <DEDUP_REMOVED lines=88> */
[----:B------:R-:W-:Y:S01]  /*62a0*/  VIADD R9, R7, 0x8 ;  /* 0x0000000807097836 */ /* 0x000fe20000000000 */
[C---:B------:R-:W-:Y:S01]  /*62b0*/  IADD3 R184, R11.reuse, 0x4, RZ ;  /* 0x000000040bb87810 */ /* 0x040fe20007ffe0ff */
[----:B------:R-:W-:Y:S01]  /*62c0*/  VIADD R22, R11, 0x2 ;  /* 0x000000020b167836 */ /* 0x000fe20000000000 */
[----:B------:R1:W-:Y:S01]  /*62d0*/  STL [R1+0x18], R6 ;  /* 0x0000180601007387 */ /* 0x0003e20000100800 */
[C---:B------:R-:W-:Y:S01]  /*62e0*/  VIADD R188, R5.reuse, 0x2 ;  /* 0x0000000205bc7836 */ /* 0x040fe20000000000 */
[C---:B------:R-:W-:Y:S01]  /*62f0*/  IADD3 R192, R5.reuse, 0x6, RZ ;  /* 0x0000000605c07810 */ /* 0x040fe20007ffe0ff */
[----:B------:R-:W-:Y:S01]  /*6300*/  VIADD R190, R5, 0x4 ;  /* 0x0000000405be7836 */ /* 0x000fe20000000000 */
[----:B------:R2:W-:Y:S01]  /*6310*/  STL [R1+0x8], R5 ;  /* 0x0000080501007387 */ /* 0x0005e20000100800 */
[----:B------:R-:W-:-:S02]  /*6320*/  VIADD R186, R11, 0x6 ;  /* 0x000000060bba7836 */ /* 0x000fc40000000000 */
[C---:B------:R-:W-:Y:S02]  /*6330*/  VIADD R9, R7.reuse, 0x14 ;  /* 0x0000001407097836 */ /* 0x040fe40000000000 */
[C---:B-1----:R-:W-:Y:S02]  /*6340*/  VIADD R6, R7.reuse, 0xc ;  /* 0x0000000c07067836 */ /* 0x042fe40000000000 */
[C---:B------:R-:W-:Y:S02]  /*6350*/  VIADD R6, R7.reuse, 0x18 ;  /* 0x0000001807067836 */ /* 0x040fe40000000000 */
[C---:B--2---:R-:W-:Y:S01]  /*6360*/  VIADD R5, R7.reuse, 0x4 ;  /* 0x0000000407057836 */ /* 0x044fe20000000000 */
[C---:B------:R-:W-:Y:S01]  /*6370*/  IADD3 R5, R7.reuse, 0x10, RZ ;  /* 0x0000001007057810 */ /* 0x040fe20007ffe0ff */
[----:B------:R-:W-:-:S07]  /*6380*/  VIADD R5, R7, 0x1c ;  /* 0x0000001c07057836 */ /* 0x000fce0000000000 */
.L_x_3226:
[----:B------:R-:W-:-:S05]  /*6390*/  IMAD.U32 R5, RZ, RZ, UR36 ;  /* 0x00000024ff057e24 */ /* 0x000fca000f8e00ff */
[----:B------:R-:W-:-:S04]  /*63a0*/  LOP3.LUT R5, R5, 0x1, RZ, 0xfc, !PT ;  /* 0x0000000105057812 */ /* 0x000fc800078efcff */
[----:B------:R-:W-:-:S13]  /*63b0*/  ISETP.NE.AND P0, PT, R5, 0x3, PT ;  /* 0x000000030500780c */ /* 0x000fda0003f05270 */
[----:B--2---:R-:W-:Y:S05]  /*63c0*/  @!P0 BRA `(.L_x_3216) ;  /* 0x0000000000048947 */ /* 0x004fea0003800000 */
[----:B------:R-:W-:Y:S01]  /*63d0*/  BPT.TRAP 0x1 ;  /* 0x000000040000795c */ /* 0x000fe20000300000 */
.L_x_3216:
[----:B------:R-:W-:Y:S01]  /*63e0*/  IMAD R5, R0, 0x8, R16 ;  /* 0x0000000800057824 */ /* 0x000fe200078e0210 */
[----:B------:R-:W-:-:S04]  /*63f0*/  SHF.L.U32 R18, R4, 0x1f, RZ ;  /* 0x0000001f04127819 */ /* 0x000fc800000006ff */
[----:B------:R1:W2:Y:S01]  /*6400*/  SYNCS.PHASECHK.TRANS64.TRYWAIT P1, [R5+URZ+0x26810], R18 ;  /* 0x02681012050075a7 */ /* 0x0002a2000802017f */
[----:B------:R-:W-:Y:S05]  /*6410*/  @!P0 BRA `(.L_x_3217) ;  /* 0x0000000000048947 */ /* 0x000fea0003800000 */
[----:B------:R-:W-:Y:S01]  /*6420*/  BPT.TRAP 0x1 ;  /* 0x000000040000795c */ /* 0x000fe20000300000 */
.L_x_3217:
[----:B------:R-:W-:-:S04]  /*6430*/  IADD3 R6, R16, 0xe000, RZ ;  /* 0x0000e00010067810 */ /* 0x000fc80007ffe0ff */
[----:B------:R-:W-:-:S04]  /*6440*/  SHF.R.U32.HI R6, RZ, 0x4, R6 ;  /* 0x00000004ff067819 */ /* 0x000fc80000011606 */
[----:B------:R-:W-:-:S04]  /*6450*/  LOP3.LUT R6, R6, 0x3fff, RZ, 0xc0, !PT ;  /* 0x00003fff06067812 */ /* 0x000fc800078ec0ff */
[----:B------:R-:W-:Y:S01]  /*6460*/  LOP3.LUT R9, R6, 0x10000, RZ, 0xfc, !PT ;  /* 0x0001000006097812 */ /* 0x000fe200078efcff */
[----:B--2---:R-:W-:Y:S06]  /*6470*/  @P1 BRA `(.L_x_3218) ;  /* 0x0000000000081947 */ /* 0x004fec0003800000 */
[----:B------:R-:W2:Y:S02]  /*6480*/  SYNCS.PHASECHK.TRANS64.TRYWAIT P1, [R5+URZ+0x26810], R18 ;  /* 0x02681012050075a7 */ /* 0x000ea4000802017f */
[----:B--2---:R-:W-:Y:S05]  /*6490*/  @!P1 BRA `(.L_x_3219) ;  /* 0x000000a000449947 */ /* 0x004fea0003800000 */
.L_x_3218:
        /* <DEDUP_REMOVED lines=13> */
[----:B---3--:R-:W-:Y:S01]  /*6570*/  R2UR UR4, R13 ;  /* 0x000000000d0472ca */ /* 0x008fe200000e0000 */
[----:B----4-:R-:W-:-:S12]  /*6580*/  IMAD R10, R0, 0x80, R10 ;  /* 0x00000080000a7824 */ /* 0x010fd800078e020a */
        /* <DEDUP_REMOVED lines=11> */
[----:B------:R-:W-:-:S02]  /*6640*/  IMAD R11, R3, 0x2, R14 ;  /* 0x00000002030b7824 */ /* 0x000fc400078e020e */
[--C-:B------:R-:W-:Y:S01]  /*6650*/  IMAD R198, R227, 0x4, R16.reuse ;  /* 0x00000004e3c67824 */ /* 0x100fe200078e0210 */
[----:B------:R-:W-:Y:S01]  /*6660*/  LEA R13, R9, R16, 0x2 ;  /* 0x00000010090d7211 */ /* 0x000fe200078e10ff */
[----:B------:R-:W-:Y:S02]  /*6670*/  IMAD R12, R11, 0x4, R16 ;  /* 0x000000040b0c7824 */ /* 0x000fe400078e0210 */
[----:B------:R-:W-:-:S04]  /*6680*/  VIADD R10, R16, 0x1a000 ;  /* 0x0001a000100a7836 */ /* 0x000fc80000000000 */
[--C-:B------:R-:W-:Y:S01]  /*6690*/  IMAD R227, R227, 0x4, R10.reuse ;  /* 0x00000004e3e37824 */ /* 0x100fe200078e020a */
[----:B------:R-:W-:Y:S01]  /*66a0*/  LEA R9, R9, R10, 0x2 ;  /* 0x0000000a09097211 */ /* 0x000fe200078e10ff */
        /* <DEDUP_REMOVED lines=21> */
.L_x_3220:
[----:B------:R1:W1:Y:S01]  /*6800*/  SYNCS.PHASECHK.TRANS64.TRYWAIT P1, [R5+URZ+0x26830], R18 ;  /* 0x02683012050075a7 */ /* 0x000262000802017f */
[----:B------:R-:W-:Y:S05]  /*6810*/  @!P0 BRA `(.L_x_3221) ;  /* 0x0000000000048947 */ /* 0x000fea0003800000 */
[----:B------:R-:W-:Y:S01]  /*6820*/  BPT.TRAP 0x1 ;  /* 0x000000040000795c */ /* 0x000fe20000300000 */
.L_x_3221:
        /* <DEDUP_REMOVED lines=8> */
.L_x_3222:
        /* <DEDUP_REMOVED lines=317> */
[C---:B------:R-:W-:Y:S02]  /*7c80*/  VIADD R228, R7.reuse, 0x10 ;  /* 0x0000001007e47836 */ /* 0x040fe40000000000 */
[----:B------:R-:W-:Y:S01]  /*7c90*/  FMUL.FTZ R33, R20, R33 ;  /* 0x0000002114217220 */ /* 0x000fe20000410000 */
[C---:B------:R-:W-:Y:S01]  /*7ca0*/  VIADD R231, R7.reuse, 0x8 ;  /* 0x0000000807e77836 */ /* 0x040fe20000000000 */
[----:B------:R-:W-:Y:S01]  /*7cb0*/  IADD3 R229, R7, 0x14, RZ ;  /* 0x0000001407e57810 */ /* 0x000fe20007ffe0ff */
[----:B------:R-:W-:Y:S01]  /*7cc0*/  FMUL.FTZ R36, R26, R36 ;  /* 0x000000241a247220 */ /* 0x000fe20000410000 */
[----:B------:R-:W-:Y:S01]  /*7cd0*/  FMUL.FTZ R30, R85, R30 ;  /* 0x0000001e551e7220 */ /* 0x000fe20000410000 */
[----:B------:R-:W1:Y:S01]  /*7ce0*/  SHFL.IDX PT, R228, R227, R228, 0x1f ;  /* 0x00001fe4e3e47589 */ /* 0x000e6200000e0000 */
[----:B------:R-:W-:-:S02]  /*7cf0*/  VIADD R233, R7, 0x18 ;  /* 0x0000001807e97836 */ /* 0x000fc40000000000 */
[----:B------:R-:W-:Y:S01]  /*7d00*/  FFMA.FTZ R78, -R78, R78, 1 ;  /* 0x3f8000004e4e7423 */ /* 0x000fe2000001014e */
[----:B------:R-:W-:Y:S01]  /*7d10*/  FFMA.FTZ R79, -R79, R79, 1 ;  /* 0x3f8000004f4f7423 */ /* 0x000fe2000001014f */
[----:B------:R3:W4:Y:S01]  /*7d20*/  SHFL.IDX PT, R227, R227, R11, 0x1f ;  /* 0x00001f0be3e37589 */ /* 0x00072200000e0000 */
[----:B------:R-:W-:Y:S01]  /*7d30*/  FFMA.FTZ R80, -R80, R80, 1 ;  /* 0x3f80000050507423 */ /* 0x000fe20000010150 */
[----:B------:R-:W-:Y:S01]  /*7d40*/  FFMA.FTZ R74, -R74, R74, 1 ;  /* 0x3f8000004a4a7423 */ /* 0x000fe2000001014a */
[----:B------:R-:W-:Y:S01]  /*7d50*/  MUFU.EX2 R201, R201 ;  /* 0x000000c900c97308 */ /* 0x000fe20000000800 */
[----:B------:R-:W-:-:S07]  /*7d60*/  FFMA.FTZ R195, -R195, R195, 1 ;  /* 0x3f800000c3c37423 */ /* 0x000fce00000101c3 */
[----:B------:R-:W-:Y:S08]  /*7d70*/  MUFU.EX2 R210, R210 ;  /* 0x000000d200d27308 */ /* 0x000ff00000000800 */
[----:B------:R-:W-:Y:S01]  /*7d80*/  MUFU.EX2 R209, R209 ;  /* 0x000000d100d17308 */ /* 0x000fe20000000800 */
[----:B------:R-:W-:Y:S01]  /*7d90*/  FMUL.FTZ R20, R72, R35 ;  /* 0x0000002348147220 */ /* 0x000fe20000410000 */
[----:B-1----:R-:W-:-:S06]  /*7da0*/  FADD.FTZ R34, R34, -R228 ;  /* 0x800000e422227221 */ /* 0x002fcc0000010000 */
        /* <DEDUP_REMOVED lines=48> */
[C---:B------:R-:W-:Y:S01]  /*80b0*/  IADD3 R232, R7.reuse, 0x4, RZ ;  /* 0x0000000407e87810 */ /* 0x040fe20007ffe0ff */
[----:B------:R-:W-:-:S02]  /*80c0*/  VIADD R228, R7, 0x10 ;  /* 0x0000001007e47836 */ /* 0x000fc40000000000 */
[----:B------:R-:W-:Y:S01]  /*80d0*/  FMUL.FTZ R35, R35, R36 ;  /* 0x0000002423237220 */ /* 0x000fe20000410000 */
        /* <DEDUP_REMOVED lines=89> */
[----:B------:R-:W-:Y:S01]  /*8670*/  FADD.FTZ R55, R58, -R79 ;  /* 0x8000004f3a377221 */ /* 0x000fe20000010000 */
[--C-:B---3--:R-:W-:Y:S01]  /*8680*/  FADD.FTZ R56, R57, -R76.reuse ;  /* 0x8000004c39387221 */ /* 0x108fe20000010000 */
[----:B------:R-:W-:Y:S01]  /*8690*/  FADD.FTZ R59, R59, -R76 ;  /* 0x8000004c3b3b7221 */ /* 0x000fe20000010000 */
[----:B-1----:R-:W1:Y:S01]  /*86a0*/  MUFU.EX2 R42, R216 ;  /* 0x000000d8002a7308 */ /* 0x002e620000000800 */
[--C-:B------:R-:W-:Y:S01]  /*86b0*/  FADD.FTZ R58, R61, -R74.reuse ;  /* 0x8000004a3d3a7221 */ /* 0x100fe20000010000 */
[--C-:B------:R-:W-:Y:S01]  /*86c0*/  FADD.FTZ R60, R60, -R77.reuse ;  /* 0x8000004d3c3c7221 */ /* 0x100fe20000010000 */
[----:B------:R-:W-:Y:S01]  /*86d0*/  FADD.FTZ R77, R62, -R77 ;  /* 0x8000004d3e4d7221 */ /* 0x000fe20000010000 */
[--C-:B------:R-:W-:Y:S01]  /*86e0*/  FADD.FTZ R57, R68, -R73.reuse ;  /* 0x8000004944397221 */ /* 0x100fe20000010000 */
[----:B------:R-:W-:Y:S01]  /*86f0*/  FADD.FTZ R70, R70, -R73 ;  /* 0x8000004946467221 */ /* 0x000fe20000010000 */
[----:B------:R-:W-:Y:S01]  /*8700*/  FMUL.FTZ R48, R48, R51 ;  /* 0x0000003330307220 */ /* 0x000fe20000410000 */
[----:B------:R-:W-:Y:S01]  /*8710*/  FFMA.FTZ R73, -R105, R105, 1 ;  /* 0x3f80000069497423 */ /* 0x000fe20000010169 */
[----:B------:R-:W-:Y:S01]  /*8720*/  FMUL.FTZ R56, R205, R56 ;  /* 0x00000038cd387220 */ /* 0x000fe20000410000 */
[----:B------:R-:W-:Y:S01]  /*8730*/  FMUL.FTZ R62, R212, R59 ;  /* 0x0000003bd43e7220 */ /* 0x000fe20000410000 */
[----:B------:R-:W-:Y:S01]  /*8740*/  FFMA.FTZ R51, -R103, R103, 1 ;  /* 0x3f80000067337423 */ /* 0x000fe20000010167 */
[----:B------:R-:W-:Y:S01]  /*8750*/  FADD.FTZ R63, R63, -R74 ;  /* 0x8000004a3f3f7221 */ /* 0x000fe20000010000 */
[----:B------:R-:W-:Y:S01]  /*8760*/  FFMA.FTZ R76, -R109, R109, 1 ;  /* 0x3f8000006d4c7423 */ /* 0x000fe2000001016d */
[----:B------:R-:W-:Y:S01]  /*8770*/  FMUL.FTZ R59, R207, R58 ;  /* 0x0000003acf3b7220 */ /* 0x000fe20000410000 */
[--C-:B------:R-:W-:Y:S01]  /*8780*/  FADD.FTZ R64, R64, -R75.reuse ;  /* 0x8000004b40407221 */ /* 0x100fe20000010000 */
[----:B------:R-:W-:Y:S01]  /*8790*/  FMUL.FTZ R73, R73, R56 ;  /* 0x0000003849497220 */ /* 0x000fe20000410000 */
[----:B------:R-:W-:Y:S01]  /*87a0*/  FFMA.FTZ R74, -R110, R110, 1 ;  /* 0x3f8000006e4a7423 */ /* 0x000fe2000001016e */
[----:B------:R-:W-:Y:S01]  /*87b0*/  FMUL.FTZ R77, R208, R77 ;  /* 0x0000004dd04d7220 */ /* 0x000fe20000410000 */
[----:B------:R-:W-:Y:S01]  /*87c0*/  FFMA.FTZ R45, -R98, R98, 1 ;  /* 0x3f800000622d7423 */ /* 0x000fe20000010162 */
        /* <DEDUP_REMOVED lines=8> */
[--C-:B------:R-:W-:Y:S01]  /*8850*/  FADD.FTZ R28, R69, -R72.reuse ;  /* 0x80000048451c7221 */ /* 0x100fe20000010000 */
        /* <DEDUP_REMOVED lines=16> */
[----:B------:R-:W-:Y:S01]  /*8960*/  F2FP.BF16.F32.PACK_AB R65, R20, R19 ;  /* 0x000000131441723e */ /* 0x000fe200000010ff */
        /* <DEDUP_REMOVED lines=270> */
.L_x_3224:
        /* <DEDUP_REMOVED lines=58> */
.L_x_3225:
[----:B------:R-:W-:Y:S01]  /*9df0*/  UIADD3 UR45, UR45, 0x1, URZ ;  /* 0x000000012d2d7890 */ /* 0x000fe2000fffe03f */
[----:B------:R-:W-:Y:S01]  /*9e00*/  VIADD R5, R5, 0x26820 ;  /* 0x0002682005057836 */ /* 0x000fe20000000000 */
[----:B------:R-:W-:Y:S02]  /*9e10*/  IADD3 R0, R0, 0x1, RZ ;  /* 0x0000000100007810 */ /* 0x000fe40007ffe0ff */
        /* <DEDUP_REMOVED lines=9> */
.L_x_3215:
        /* <DEDUP_REMOVED lines=34> */
.L_x_3195:
        /* <DEDUP_REMOVED lines=24> */
[----:B-1----:R-:W-:Y:S01]  /*a250*/  VIADD R13, R0, 0xffffff80 ;  /* 0xffffff80000d7836 */ /* 0x002fe20000000000 */
[----:B------:R-:W-:-:S02]  /*a260*/  F2FP.BF16.F32.PACK_AB R120, R121, R120 ;  /* 0x000000787978723e */ /* 0x000fc400000010ff */
[----:B------:R-:W-:Y:S02]  /*a270*/  F2FP.BF16.F32.PACK_AB R178, R181, R180 ;  /* 0x000000b4b5b2723e */ /* 0x000fe400000010ff */
[----:B--2---:R-:W-:Y:S02]  /*a280*/  SHF.R.S32.HI R10, RZ, 0x1f, R13 ;  /* 0x0000001fff0a7819 */ /* 0x004fe4000001140d */
        /* <DEDUP_REMOVED lines=47> */
[----:B------:R-:W-:Y:S01]  /*a580*/  ISETP.NE.U32.AND P4, PT, RZ, UR4, PT ;  /* 0x00000004ff007c0c */ /* 0x000fe2000bf85070 */
[----:B------:R-:W-:Y:S01]  /*a590*/  STSM.16.M88.4 [R3], R176 ;  /* 0x000000b003007844 */ /* 0x000fe20000000200 */
[----:B------:R-:W-:Y:S02]  /*a5a0*/  PLOP3.LUT P1, PT, PT, PT, UP0, 0x80, 0x0 ;  /* 0x000000000000781c */ /* 0x000fe40003f2f008 */
[----:B------:R-:W-:Y:S01]  /*a5b0*/  ISETP.NE.AND.EX P4, PT, RZ, UR5, PT, P4 ;  /* 0x00000005ff007c0c */ /* 0x000fe2000bf85340 */
[----:B------:R1:W-:Y:S01]  /*a5c0*/  STSM.16.M88.4 [R0], R120 ;  /* 0x0000007800007844 */ /* 0x0003e20000000200 */
[----:B------:R-:W-:-:S02]  /*a5d0*/  ULDC.64 UR4, c[0x0][0x870] ;  /* 0x00021c0000047ab9 */ /* 0x000fc40000000a00 */
[----:B------:R-:W-:Y:S01]  /*a5e0*/  UIMAD.WIDE UR4, UR40, 0x4, UR4 ;  /* 0x00000004280478a5 */ /* 0x000fe2000f8e0204 */
[----:B------:R2:W-:Y:S04]  /*a5f0*/  STSM.16.M88.4 [R2+-0x4000], R128 ;  /* 0xffc0008002007844 */ /* 0x0005e80000000200 */
[----:B------:R-:W-:Y:S01]  /*a600*/  STSM.16.M88.4 [R8+-0x4000], R136 ;  /* 0xffc0008808007844 */ /* 0x000fe20000000200 */
[----:B------:R-:W-:Y:S02]  /*a610*/  IMAD.U32 R4, RZ, RZ, UR4 ;  /* 0x00000004ff047e24 */ /* 0x000fe4000f8e00ff */
[----:B------:R-:W-:Y:S01]  /*a620*/  IMAD.U32 R5, RZ, RZ, UR5 ;  /* 0x00000005ff057e24 */ /* 0x000fe2000f8e00ff */
[----:B------:R3:W-:Y:S01]  /*a630*/  STSM.16.M88.4 [R3+-0x4000], R144 ;  /* 0xffc0009003007844 */ /* 0x0007e20000000200 */
[----:B------:R-:W-:Y:S01]  /*a640*/  @UP0 ULDC.64 UR4, c[0x0][0x878] ;  /* 0x00021e0000040ab9 */ /* 0x000fe20000000a00 */
[----:B------:R-:W-:Y:S01]  /*a650*/  BAR.SYNC.DEFER_BLOCKING 0x1, 0x100 ;  /* 0x0044000000007b1d */ /* 0x000fe20000010000 */
[----:B------:R-:W-:-:S06]  /*a660*/  @UP0 UIMAD.WIDE UR4, UR40, 0x4, UR4 ;  /* 0x00000004280408a5 */ /* 0x000fcc000f8e0204 */
[----:B------:R-:W-:Y:S01]  /*a670*/  MOV R6, UR4 ;  /* 0x0000000400067c02 */ /* 0x000fe20008000f00 */
[----:B------:R-:W-:Y:S01]  /*a680*/  IMAD.U32 R7, RZ, RZ, UR5 ;  /* 0x00000005ff077e24 */ /* 0x000fe2000f8e00ff */
        /* <DEDUP_REMOVED lines=28> */
.L_x_3228:
[----:B------:R-:W-:Y:S01]  /*a850*/  LEA R0, R0, UR6, 0x1 ;  /* 0x0000000600007c11 */ /* 0x000fe2000f8e08ff */
[----:B------:R-:W1:Y:S01]  /*a860*/  LDC R31, c[0x0][0x83c] ;  /* 0x00020f00ff1f7b82 */ /* 0x000e620000000800 */
[----:B------:R-:W-:Y:S01]  /*a870*/  UIMAD UR4, UR41, -0x80, UR4 ;  /* 0xffffff80290478a4 */ /* 0x000fe2000f8e0204 */
[C---:B------:R-:W-:Y:S01]  /*a880*/  LEA.HI.X.SX32 R17, R19.reuse, R3, 0x1, P0 ;  /* 0x0000000313117211 */ /* 0x040fe200000f0eff */
[----:B------:R-:W-:Y:S01]  /*a890*/  ULDC.64 UR6, c[0x0][0x850] ;  /* 0x0002140000067ab9 */ /* 0x000fe20000000a00 */
[----:B------:R2:W3:Y:S01]  /*a8a0*/  LDS.128 R12, [R0+0x1000] ;  /* 0x00100000000c7984 */ /* 0x0004e20000000c00 */
[----:B------:R-:W-:Y:S01]  /*a8b0*/  USHF.R.S32.HI UR5, URZ, 0x1f, UR40 ;  /* 0x0000001f3f057899 */ /* 0x000fe20008011428 */
[C---:B------:R-:W-:Y:S01]  /*a8c0*/  IADD3 R2, R19.reuse, 0x20, RZ ;  /* 0x0000002013027810 */ /* 0x040fe20007ffe0ff */
[----:B------:R-:W-:Y:S01]  /*a8d0*/  IMAD.U32 R22, RZ, RZ, UR4 ;  /* 0x00000004ff167e24 */ /* 0x000fe2000f8e00ff */
[----:B------:R2:W4:Y:S01]  /*a8e0*/  LDS.128 R8, [R0+0x2000] ;  /* 0x0020000000087984 */ /* 0x0005220000000c00 */
[----:B------:R-:W-:Y:S01]  /*a8f0*/  UIMAD UR4, UR46, UR6, URZ ;  /* 0x000000062e0472a4 */ /* 0x000fe2000f8e023f */
[--C-:B------:R-:W-:Y:S01]  /*a900*/  SHF.R.S32.HI R21, RZ, 0x1f, R20.reuse ;  /* 0x0000001fff157819 */ /* 0x100fe20000011414 */
[----:B------:R-:W2:Y:S01]  /*a910*/  LDC R33, c[0x0][0x80c] ;  /* 0x00020300ff217b82 */ /* 0x000ea20000000800 */
[----:B------:R1:W2:Y:S01]  /*a920*/  LDS.128 R4, [R0+0x3000] ;  /* 0x0030000000047984 */ /* 0x0002a20000000c00 */
[----:B------:R-:W-:Y:S01]  /*a930*/  VIMNMX R22, R22, 0x80, PT ;  /* 0x0000008016167848 */ /* 0x000fe20003fe0100 */
[----:B------:R-:W-:Y:S01]  /*a940*/  IMAD.U32 R3, RZ, RZ, UR6 ;  /* 0x00000006ff037e24 */ /* 0x000fe2000f8e00ff */
[----:B------:R-:W-:Y:S01]  /*a950*/  UIMAD UR4, UR37, UR7, UR4 ;  /* 0x00000007250472a4 */ /* 0x000fe2000f8e0204 */
[----:B------:R-:W-:Y:S01]  /*a960*/  MOV R30, UR5 ;  /* 0x00000005001e7c02 */ /* 0x000fe20008000f00 */
[C---:B------:R-:W-:Y:S01]  /*a970*/  VIADD R18, R19.reuse, 0x40 ;  /* 0x0000004013127836 */ /* 0x040fe20000000000 */
[CC--:B------:R-:W-:Y:S01]  /*a980*/  ISETP.GE.AND P3, PT, R19.reuse, R22.reuse, PT ;  /* 0x000000161300720c */ /* 0x0c0fe20003f66270 */
[----:B------:R-:W-:Y:S01]  /*a990*/  VIADD R19, R19, 0x60 ;  /* 0x0000006013137836 */ /* 0x000fe20000000000 */
[-C--:B------:R-:W-:Y:S01]  /*a9a0*/  ISETP.GE.AND P2, PT, R2, R22.reuse, PT ;  /* 0x000000160200720c */ /* 0x080fe20003f46270 */
[----:B------:R-:W-:Y:S01]  /*a9b0*/  IMAD.WIDE.U32 R2, R3, UR37, R20 ;  /* 0x0000002503027c25 */ /* 0x000fe2000f8e0014 */
[----:B------:R-:W-:Y:S01]  /*a9c0*/  SEL R30, R30, RZ, !P4 ;  /* 0x000000ff1e1e7207 */ /* 0x000fe20006000000 */
[----:B------:R-:W-:Y:S01]  /*a9d0*/  BSSY B0, `(.L_x_3229) ;  /* 0x000001b000007945 */ /* 0x000fe20003800000 */
[----:B-1----:R-:W-:Y:S01]  /*a9e0*/  ISETP.GE.OR P6, PT, R20, R31, P3 ;  /* 0x0000001f1400720c */ /* 0x002fe20001fc6670 */
[----:B------:R-:W-:Y:S01]  /*a9f0*/  VIADD R3, R3, UR4 ;  /* 0x0000000403037c36 */ /* 0x000fe20008000000 */
[----:B------:R-:W-:Y:S01]  /*aa00*/  ULDC.64 UR4, c[0x0][0x858] ;  /* 0x0002160000047ab9 */ /* 0x000fe20000000a00 */
[-C--:B------:R-:W-:Y:S01]  /*aa10*/  ISETP.GE.AND P1, PT, R18, R22.reuse, PT ;  /* 0x000000161200720c */ /* 0x080fe20003f26270 */
[----:B------:R-:W-:Y:S01]  /*aa20*/  IMAD R18, R30, UR4, RZ ;  /* 0x000000041e127c24 */ /* 0x000fe2000f8e02ff */
[----:B------:R-:W-:Y:S01]  /*aa30*/  SEL R35, RZ, UR40, P4 ;  /* 0x00000028ff237c07 */ /* 0x000fe2000a000000 */
[----:B------:R-:W-:Y:S01]  /*aa40*/  IMAD.U32 R27, RZ, RZ, UR41 ;  /* 0x00000029ff1b7e24 */ /* 0x000fe2000f8e00ff */
[----:B------:R-:W-:-:S02]  /*aa50*/  ISETP.GE.AND P0, PT, R19, R22, PT ;  /* 0x000000161300720c */ /* 0x000fc40003f06270 */
[CC--:B------:R-:W-:Y:S01]  /*aa60*/  ISETP.GE.OR P5, PT, R20.reuse, R31.reuse, P2 ;  /* 0x0000001f1400720c */ /* 0x0c0fe200017a6670 */
[C---:B------:R-:W-:Y:S01]  /*aa70*/  IMAD R23, R35.reuse, UR5, R18 ;  /* 0x0000000523177c24 */ /* 0x040fe2000f8e0212 */
[----:B------:R-:W-:Y:S01]  /*aa80*/  ISETP.GE.OR P4, PT, R20, R31, P1 ;  /* 0x0000001f1400720c */ /* 0x000fe20000f86670 */
[----:B------:R-:W-:-:S04]  /*aa90*/  IMAD.WIDE.U32 R28, R35, UR4, R2 ;  /* 0x00000004231c7c25 */ /* 0x000fc8000f8e0002 */
[----:B------:R-:W-:-:S04]  /*aaa0*/  IMAD.WIDE R26, R27, 0x80, R16 ;  /* 0x000000801b1a7825 */ /* 0x000fc800078e0210 */
[----:B------:R-:W-:Y:S01]  /*aab0*/  IMAD.IADD R23, R29, 0x1, R23 ;  /* 0x000000011d177824 */ /* 0x000fe200078e0217 */
[----:B--234-:R-:W-:Y:S06]  /*aac0*/  @P6 BRA `(.L_x_3230) ;  /* 0x00000000002c6947 */ /* 0x01cfec0003800000 */
        /* <DEDUP_REMOVED lines=11> */
.L_x_3230:
[----:B------:R-:W-:Y:S05]  /*ab80*/  BSYNC B0 ;  /* 0x0000000000007941 */ /* 0x000fea0003800000 */
.L_x_3229:
[----:B-1----:R1:W2:Y:S01]  /*ab90*/  LDS.128 R16, [R0+0x5000] ;  /* 0x0050000000107984 */ /* 0x0022a20000000c00 */
[----:B------:R-:W-:Y:S01]  /*aba0*/  BSSY B0, `(.L_x_3231) ;  /* 0x0000010000007945 */ /* 0x000fe20003800000 */
[----:B------:R-:W-:-:S03]  /*abb0*/  ISETP.GE.OR P6, PT, R20, R31, P0 ;  /* 0x0000001f1400720c */ /* 0x000fc600007c6670 */
[----:B------:R-:W-:Y:S10]  /*abc0*/  @P5 BRA `(.L_x_3232) ;  /* 0x0000000000345947 */ /* 0x000ff40003800000 */
        /* <DEDUP_REMOVED lines=12> */
[----:B--2---:R3:W-:Y:S02]  /*ac90*/  STG.E.128 desc[UR38][R24.64], R16 ;  /* 0x0000001018007986 */ /* 0x0047e4000c101d26 */
.L_x_3232:
[----:B------:R-:W-:Y:S05]  /*aca0*/  BSYNC B0 ;  /* 0x0000000000007941 */ /* 0x000fea0003800000 */
.L_x_3231:
[----:B--23--:R2:W3:Y:S01]  /*acb0*/  LDS.128 R16, [R0+0x6000] ;  /* 0x0060000000107984 */ /* 0x00c4e20000000c00 */
        /* <DEDUP_REMOVED lines=14> */
[----:B---3--:R4:W-:Y:S02]  /*ada0*/  STG.E.128 desc[UR38][R24.64], R16 ;  /* 0x0000001018007986 */ /* 0x0089e4000c101d26 */
.L_x_3234:
[----:B------:R-:W-:Y:S05]  /*adb0*/  BSYNC B0 ;  /* 0x0000000000007941 */ /* 0x000fea0003800000 */
.L_x_3233:
        /* <DEDUP_REMOVED lines=16> */
.L_x_3236:
[----:B------:R-:W-:Y:S05]  /*aec0*/  BSYNC B0 ;  /* 0x0000000000007941 */ /* 0x000fea0003800000 */
.L_x_3235:
        /* <DEDUP_REMOVED lines=15> */
[----:B------:R-:W-:-:S05]  /*afc0*/  IMAD R21, R35, UR5, R21 ;  /* 0x0000000523157c24 */ /* 0x000fca000f8e0215 */
[----:B------:R-:W-:Y:S01]  /*afd0*/  IADD3 R21, R25, R21, RZ ;  /* 0x0000001519157210 */ /* 0x000fe20007ffe0ff */
[----:B----4-:R-:W-:Y:S06]  /*afe0*/  @P3 BRA `(.L_x_3238) ;  /* 0x0000000000283947 */ /* 0x010fec0003800000 */
        /* <DEDUP_REMOVED lines=10> */
.L_x_3238:
[----:B------:R-:W-:Y:S05]  /*b090*/  BSYNC B0 ;  /* 0x0000000000007941 */ /* 0x000fea0003800000 */
.L_x_3237:
        /* <DEDUP_REMOVED lines=15> */
.L_x_3240:
[----:B------:R-:W-:Y:S05]  /*b190*/  BSYNC B0 ;  /* 0x0000000000007941 */ /* 0x000fea0003800000 */
.L_x_3239:
        /* <DEDUP_REMOVED lines=15> */
.L_x_3242:
[----:B------:R-:W-:Y:S05]  /*b290*/  BSYNC B0 ;  /* 0x0000000000007941 */ /* 0x000fea0003800000 */
.L_x_3241:
        /* <DEDUP_REMOVED lines=15> */
.L_x_3227:
        /* <DEDUP_REMOVED lines=9> */
[----:B------:R-:W-:-:S04]  /*b420*/  UISETP.NE.AND.EX UP0, UPT, UR5, URZ, UPT, UP0 ;  /* 0x0000003f0500728c */ /* 0x000fc8000bf05300 */
[----:B--2---:R-:W2:Y:S01]  /*b430*/  @P4 LDG.E R9, desc[UR38][R4.64] ;  /* 0x0000002604094981 */ /* 0x004ea2000c1e1900 */
[----:B------:R-:W-:Y:S01]  /*b440*/  ULDC UR6, c[0x0][0x808] ;  /* 0x0002020000067ab9 */ /* 0x000fe20000000800 */
[----:B------:R-:W-:Y:S01]  /*b450*/  PLOP3.LUT P1, PT, PT, PT, UP0, 0x80, 0x0 ;  /* 0x000000000000781c */ /* 0x000fe20003f2f008 */
[----:B------:R-:W-:-:S04]  /*b460*/  IMAD.U32 R0, RZ, RZ, UR6 ;  /* 0x00000006ff007e24 */ /* 0x000fc8000f8e00ff */
        /* <DEDUP_REMOVED lines=14> */
[----:B------:R-:W-:Y:S01]  /*b550*/  @P4 SHF.R.S32.HI R3, RZ, 0x1f, R9 ;  /* 0x0000001fff034819 */ /* 0x000fe20000011409 */
[----:B------:R-:W-:-:S03]  /*b560*/  IMAD.U32 R9, RZ, RZ, UR41 ;  /* 0x00000029ff097e24 */ /* 0x000fc6000f8e00ff */
[----:B------:R-:W-:-:S04]  /*b570*/  IADD3 R2, P0, R13, R2, RZ ;  /* 0x000000020d027210 */ /* 0x000fc80007f1e0ff */
[----:B------:R-:W-:Y:S01]  /*b580*/  LEA.HI.X.SX32 R3, R13, R3, 0x1, P0 ;  /* 0x000000030d037211 */ /* 0x000fe200000f0eff */
[----:B---3--:R-:W-:Y:S08]  /*b590*/  @P1 BRA `(.L_x_3243) ;  /* 0x0000000000101947 */ /* 0x008ff00003800000 */
[----:B------:R-:W-:Y:S05]  /*b5a0*/  @!P4 BRA `(.L_x_3243) ;  /* 0x00000000000cc947 */ /* 0x000fea0003800000 */
[----:B------:R-:W2:Y:S04]  /*b5b0*/  LDG.E R7, desc[UR38][R4.64] ;  /* 0x0000002604077981 */ /* 0x000ea8000c1e1900 */
[----:B-----5:R-:W2:Y:S02]  /*b5c0*/  LDG.E R0, desc[UR38][R4.64+0x4] ;  /* 0x0000042604007981 */ /* 0x020ea4000c1e1900 */
[----:B--2---:R-:W-:-:S07]  /*b5d0*/  IADD3 R0, -R7, R0, RZ ;  /* 0x0000000007007210 */ /* 0x004fce0007ffe1ff */
.L_x_3243:
[----:B------:R-:W1:Y:S01]  /*b5e0*/  LDC R17, c[0x0][0x80c] ;  /* 0x00020300ff117b82 */ /* 0x000e620000000800 */
[----:B------:R-:W-:Y:S01]  /*b5f0*/  IMAD.SHL.U32 R10, R11, 0x8, RZ ;  /* 0x000000080b0a7824 */ /* 0x000fe200078e00ff */
[----:B------:R-:W-:Y:S01]  /*b600*/  USHF.R.S32.HI UR5, URZ, 0x1f, UR40 ;  /* 0x0000001f3f057899 */ /* 0x000fe20008011428 */
[----:B-----5:R-:W-:Y:S01]  /*b610*/  IMAD R0, R9, -0x80, R0 ;  /* 0xffffff8009007824 */ /* 0x020fe200078e0200 */
[----:B------:R-:W-:Y:S01]  /*b620*/  ULDC.64 UR6, c[0x0][0x820] ;  /* 0x0002080000067ab9 */ /* 0x000fe20000000a00 */
[C---:B------:R-:W-:Y:S01]  /*b630*/  VIADD R5, R13.reuse, 0x20 ;  /* 0x000000200d057836 */ /* 0x040fe20000000000 */
[----:B------:R-:W-:Y:S01]  /*b640*/  UIMAD UR4, UR46, UR6, URZ ;  /* 0x000000062e0472a4 */ /* 0x000fe2000f8e023f */
[--C-:B------:R-:W-:Y:S01]  /*b650*/  SHF.R.S32.HI R11, RZ, 0x1f, R10.reuse ;  /* 0x0000001fff0b7819 */ /* 0x100fe2000001140a */
[----:B------:R-:W-:Y:S01]  /*b660*/  IMAD.U32 R7, RZ, RZ, UR6 ;  /* 0x00000006ff077e24 */ /* 0x000fe2000f8e00ff */
[----:B------:R-:W2:Y:S01]  /*b670*/  LDC R19, c[0x0][0x83c] ;  /* 0x00020f00ff137b82 */ /* 0x000ea20000000800 */
[-C--:B------:R-:W-:Y:S01]  /*b680*/  ISETP.GE.AND P3, PT, R13, R0.reuse, PT ;  /* 0x000000000d00720c */ /* 0x080fe20003f66270 */
[----:B------:R-:W-:Y:S01]  /*b690*/  IMAD.U32 R12, RZ, RZ, UR5 ;  /* 0x00000005ff0c7e24 */ /* 0x000fe2000f8e00ff */
[----:B------:R-:W-:Y:S01]  /*b6a0*/  UIMAD UR4, UR37, UR7, UR4 ;  /* 0x00000007250472a4 */ /* 0x000fe2000f8e0204 */
[-C--:B------:R-:W-:Y:S01]  /*b6b0*/  ISETP.GE.AND P2, PT, R5, R0.reuse, PT ;  /* 0x000000000500720c */ /* 0x080fe20003f46270 */
[----:B------:R-:W-:Y:S01]  /*b6c0*/  IMAD.WIDE.U32 R4, R7, UR37, R10 ;  /* 0x0000002507047c25 */ /* 0x000fe2000f8e000a */
[C---:B------:R-:W-:Y:S01]  /*b6d0*/  IADD3 R7, R13.reuse, 0x40, RZ ;  /* 0x000000400d077810 */ /* 0x040fe20007ffe0ff */
[----:B------:R-:W-:Y:S01]  /*b6e0*/  BSSY B0, `(.L_x_3244) ;  /* 0x000001c000007945 */ /* 0x000fe20003800000 */
[----:B------:R-:W-:Y:S01]  /*b6f0*/  SEL R12, R12, RZ, !P4 ;  /* 0x000000ff0c0c7207 */ /* 0x000fe20006000000 */
[----:B------:R-:W-:Y:S01]  /*b700*/  VIADD R13, R13, 0x60 ;  /* 0x000000600d0d7836 */ /* 0x000fe20000000000 */
[----:B------:R-:W-:Y:S01]  /*b710*/  ISETP.GE.AND P1, PT, R7, R0, PT ;  /* 0x000000000700720c */ /* 0x000fe20003f26270 */
[----:B------:R-:W-:Y:S01]  /*b720*/  VIADD R5, R5, UR4 ;  /* 0x0000000405057c36 */ /* 0x000fe20008000000 */
[----:B------:R-:W-:Y:S01]  /*b730*/  ULDC.64 UR4, c[0x0][0x828] ;  /* 0x00020a0000047ab9 */ /* 0x000fe20000000a00 */
[----:B------:R-:W-:-:S02]  /*b740*/  SEL R15, RZ, UR40, P4 ;  /* 0x00000028ff0f7c07 */ /* 0x000fc4000a000000 */
[-C--:B-1----:R-:W-:Y:S02]  /*b750*/  ISETP.GE.OR P6, PT, R10, R17.reuse, P3 ;  /* 0x000000110a00720c */ /* 0x082fe40001fc6670 */
[----:B------:R-:W-:Y:S01]  /*b760*/  ISETP.GE.AND P0, PT, R13, R0, PT ;  /* 0x000000000d00720c */ /* 0x000fe20003f06270 */
[----:B------:R-:W-:Y:S01]  /*b770*/  IMAD R0, R12, UR4, RZ ;  /* 0x000000040c007c24 */ /* 0x000fe2000f8e02ff */
[----:B------:R-:W-:Y:S01]  /*b780*/  MOV R7, UR41 ;  /* 0x0000002900077c02 */ /* 0x000fe20008000f00 */
[C---:B------:R-:W-:Y:S01]  /*b790*/  IMAD.WIDE.U32 R8, R15.reuse, UR4, R4 ;  /* 0x000000040f087c25 */ /* 0x040fe2000f8e0004 */
[CC--:B------:R-:W-:Y:S02]  /*b7a0*/  ISETP.GE.OR P5, PT, R10.reuse, R17.reuse, P2 ;  /* 0x000000110a00720c */ /* 0x0c0fe400017a6670 */
[----:B------:R-:W-:Y:S01]  /*b7b0*/  ISETP.GE.OR P4, PT, R10, R17, P1 ;  /* 0x000000110a00720c */ /* 0x000fe20000f86670 */
[----:B------:R-:W-:Y:S02]  /*b7c0*/  IMAD R13, R15, UR5, R0 ;  /* 0x000000050f0d7c24 */ /* 0x000fe4000f8e0200 */
[----:B------:R-:W-:-:S04]  /*b7d0*/  IMAD.WIDE R6, R7, 0x80, R2 ;  /* 0x0000008007067825 */ /* 0x000fc800078e0202 */
[----:B------:R-:W-:Y:S01]  /*b7e0*/  IMAD.IADD R5, R9, 0x1, R13 ;  /* 0x0000000109057824 */ /* 0x000fe200078e020d */
        /* <DEDUP_REMOVED lines=11> */
.L_x_3245:
[----:B------:R-:W-:Y:S05]  /*b8a0*/  BSYNC B0 ;  /* 0x0000000000007941 */ /* 0x000fea0003800000 */
.L_x_3244:
        /* <DEDUP_REMOVED lines=16> */
.L_x_3247:
[----:B------:R-:W-:Y:S05]  /*b9b0*/  BSYNC B0 ;  /* 0x0000000000007941 */ /* 0x000fea0003800000 */
.L_x_3246:
        /* <DEDUP_REMOVED lines=11> */
[----:B--2---:R-:W-:Y:S01]  /*ba70*/  LEA R16, P4, R2, UR4, 0x1 ;  /* 0x0000000402107c11 */ /* 0x004fe2000f8808ff */
[----:B------:R-:W-:-:S05]  /*ba80*/  IMAD.IADD R3, R3, 0x1, R13 ;  /* 0x0000000103037824 */ /* 0x000fca00078e020d */
[----:B------:R-:W-:-:S05]  /*ba90*/  LEA.HI.X R17, R2, UR5, R3, 0x1, P4 ;  /* 0x0000000502117c11 */ /* 0x000fca000a0f0c03 */
[----:B------:R3:W-:Y:S02]  /*baa0*/  STG.E.128 desc[UR38][R16.64], RZ ;  /* 0x000000ff10007986 */ /* 0x0007e4000c101d26 */
.L_x_3249:
[----:B------:R-:W-:Y:S05]  /*bab0*/  BSYNC B0 ;  /* 0x0000000000007941 */ /* 0x000fea0003800000 */
.L_x_3248:
        /* <DEDUP_REMOVED lines=15> */
.L_x_3251:
[----:B------:R-:W-:Y:S05]  /*bbb0*/  BSYNC B0 ;  /* 0x0000000000007941 */ /* 0x000fea0003800000 */
.L_x_3250:
[----:B------:R-:W-:Y:S01]  /*bbc0*/  ULDC.64 UR6, c[0x0][0x850] ;  /* 0x0002140000067ab9 */ /* 0x000fe20000000a00 */
[CC--:B------:R-:W-:Y:S01]  /*bbd0*/  ISETP.GE.OR P3, PT, R10.reuse, R19.reuse, P3 ;  /* 0x000000130a00720c */ /* 0x0c0fe20001f66670 */
[----:B------:R-:W-:Y:S02]  /*bbe0*/  UIMAD UR4, UR46, UR6, URZ ;  /* 0x000000062e0472a4 */ /* 0x000fe4000f8e023f */
[----:B------:R-:W-:Y:S01]  /*bbf0*/  MOV R3, UR6 ;  /* 0x0000000600037c02 */ /* 0x000fe20008000f00 */
[----:B------:R-:W-:Y:S01]  /*bc00*/  BSSY B0, `(.L_x_3252) ;  /* 0x0000017000007945 */ /* 0x000fe20003800000 */
[CC--:B------:R-:W-:Y:S01]  /*bc10*/  ISETP.GE.OR P2, PT, R10.reuse, R19.reuse, P2 ;  /* 0x000000130a00720c */ /* 0x0c0fe20001746670 */
[----:B------:R-:W-:Y:S01]  /*bc20*/  UIMAD UR4, UR37, UR7, UR4 ;  /* 0x00000007250472a4 */ /* 0x000fe2000f8e0204 */
[CC--:B------:R-:W-:Y:S01]  /*bc30*/  ISETP.GE.OR P1, PT, R10.reuse, R19.reuse, P1 ;  /* 0x000000130a00720c */ /* 0x0c0fe20000f26670 */
[----:B------:R-:W-:Y:S01]  /*bc40*/  IMAD.WIDE.U32 R2, R3, UR37, R10 ;  /* 0x0000002503027c25 */ /* 0x000fe2000f8e000a */
[----:B------:R-:W-:-:S03]  /*bc50*/  ISETP.GE.OR P0, PT, R10, R19, P0 ;  /* 0x000000130a00720c */ /* 0x000fc60000706670 */
[----:B------:R-:W-:Y:S01]  /*bc60*/  VIADD R3, R3, UR4 ;  /* 0x0000000403037c36 */ /* 0x000fe20008000000 */
[----:B------:R-:W-:Y:S02]  /*bc70*/  ULDC.64 UR4, c[0x0][0x858] ;  /* 0x0002160000047ab9 */ /* 0x000fe40000000a00 */
[----:B------:R-:W-:Y:S02]  /*bc80*/  IMAD R0, R12, UR4, RZ ;  /* 0x000000040c007c24 */ /* 0x000fe4000f8e02ff */
[----:B------:R-:W-:-:S04]  /*bc90*/  IMAD.WIDE.U32 R8, R15, UR4, R2 ;  /* 0x000000040f087c25 */ /* 0x000fc8000f8e0002 */
[----:B----4-:R-:W-:-:S04]  /*bca0*/  IMAD R5, R15, UR5, R0 ;  /* 0x000000050f057c24 */ /* 0x010fc8000f8e0200 */
        /* <DEDUP_REMOVED lines=12> */
.L_x_3253:
[----:B------:R-:W-:Y:S05]  /*bd70*/  BSYNC B0 ;  /* 0x0000000000007941 */ /* 0x000fea0003800000 */
.L_x_3252:
[----:B------:R-:W-:Y:S04]  /*bd80*/  BSSY B0, `(.L_x_3254) ;  /* 0x000000f000007945 */ /* 0x000fe80003800000 */
[----:B------:R-:W-:Y:S05]  /*bd90*/  @P2 BRA `(.L_x_3255) ;  /* 0x0000000000342947 */ /* 0x000fea0003800000 */
[----:B----4-:R-:W-:Y:S01]  /*bda0*/  IADD3 R11, P2, R6, 0x20, RZ ;  /* 0x00000020060b7810 */ /* 0x010fe20007f5e0ff */
        /* <DEDUP_REMOVED lines=12> */
.L_x_3255:
[----:B------:R-:W-:Y:S05]  /*be70*/  BSYNC B0 ;  /* 0x0000000000007941 */ /* 0x000fea0003800000 */
.L_x_3254:
        /* <DEDUP_REMOVED lines=15> */
.L_x_3257:
[----:B------:R-:W-:Y:S05]  /*bf70*/  BSYNC B0 ;  /* 0x0000000000007941 */ /* 0x000fea0003800000 */
.L_x_3256:
        /* <DEDUP_REMOVED lines=15> */
.L_x_3183:
        /* <DEDUP_REMOVED lines=29> */
.L_x_3259:
[----:B------:R-:W-:Y:S01]  /*c240*/  ULDC UR9, c[0x0][0x8c4] ;  /* 0x0002310000097ab9 */ /* 0x000fe20000000800 */
[----:B------:R-:W-:Y:S01]  /*c250*/  UMOV UR7, UR8 ;  /* 0x0000000800077c82 */ /* 0x000fe20008000000 */
[----:B------:R-:W-:-:S11]  /*c260*/  UISETP.NE.AND UP0, UPT, UR9, 0x1, UPT ;  /* 0x000000010900788c */ /* 0x000fd6000bf05270 */
[----:B------:R-:W-:Y:S02]  /*c270*/  @UP0 ULDC.64 UR10, c[0x0][0x8c8] ;  /* 0x00023200000a0ab9 */ /* 0x000fe40000000a00 */
[----:B------:R-:W-:-:S04]  /*c280*/  UIMAD.WIDE.U32 UR4, UR8, UR10, URZ ;  /* 0x0000000a080472a5 */ /* 0x000fc8000f8e003f */
[----:B------:R-:W-:-:S04]  /*c290*/  @UP0 USHF.R.U32.HI UR7, URZ, UR11, UR5 ;  /* 0x0000000b3f070299 */ /* 0x000fc80008011605 */
[----:B------:R-:W-:-:S12]  /*c2a0*/  UIMAD UR4, UR7, UR9, URZ ;  /* 0x00000009070472a4 */ /* 0x000fd8000f8e023f */
.L_x_3260:
        /* <DEDUP_REMOVED lines=23> */
.L_x_3261:
        /* <DEDUP_REMOVED lines=9> */
[----:B------:R-:W2:Y:S02]  /*c4b0*/  LDG.E R5, desc[UR38][R2.64+0x4] ;  /* 0x0000042602057981 */ /* 0x000ea4000c1e1900 */
[----:B--2---:R-:W-:-:S04]  /*c4c0*/  IADD3 R0, -R0, R5, RZ ;  /* 0x0000000500007210 */ /* 0x004fc80007ffe1ff */
[----:B------:R-:W-:Y:S01]  /*c4d0*/  R2UR UR4, R0 ;  /* 0x00000000000472ca */ /* 0x000fe200000e0000 */
[----:B------:R-:W-:-:S14]  /*c4e0*/  BRA `(.L_x_3262) ;  /* 0x0000000000047947 */ /* 0x000fdc0003800000 */
.L_x_3263:
[----:B------:R-:W-:-:S05]  /*c4f0*/  ULDC UR4, c[0x0][0x8ec] ;  /* 0x00023b0000047ab9 */ /* 0x000fca0000000800 */
.L_x_3262:
[----:B------:R-:W-:-:S04]  /*c500*/  UIADD3 UR4, UR4, 0x7f, URZ ;  /* 0x0000007f04047890 */ /* 0x000fc8000fffe03f */
[----:B------:R-:W-:-:S04]  /*c510*/  USHF.R.S32.HI UR5, URZ, 0x1f, UR4 ;  /* 0x0000001f3f057899 */ /* 0x000fc80008011404 */
[----:B------:R-:W-:-:S04]  /*c520*/  ULEA.HI UR5, UR5, UR4, URZ, 0x7 ;  /* 0x0000000405057291 */ /* 0x000fc8000f8f383f */
[----:B------:R-:W-:-:S04]  /*c530*/  USHF.R.S32.HI UR5, URZ, 0x7, UR5 ;  /* 0x000000073f057899 */ /* 0x000fc80008011405 */
[----:B------:R-:W-:Y:S02]  /*c540*/  UISETP.GT.AND UP0, UPT, UR5, UR7, UPT ;  /* 0x000000070500728c */ /* 0x000fe4000bf04270 */
[----:B------:R-:W-:Y:S02]  /*c550*/  ULOP3.LUT UR7, URZ, UR7, URZ, 0x33, !UPT ;  /* 0x000000073f077292 */ /* 0x000fe4000f8e333f */
[----:B------:R-:W-:Y:S02]  /*c560*/  USEL UR10, UR10, 0xffffffff, UP0 ;  /* 0xffffffff0a0a7887 */ /* 0x000fe40008000000 */
[----:B------:R-:W-:-:S04]  /*c570*/  UIADD3 UR7, UR5, UR7, URZ ;  /* 0x0000000705077290 */ /* 0x000fc8000fffe03f */
        /* <DEDUP_REMOVED lines=13> */
[----:B------:R-:W-:-:S04]  /*c650*/  UISETP.NE.U32.AND UP1, UPT, UR4, URZ, UPT ;  /* 0x0000003f0400728c */ /* 0x000fc8000bf25070 */
        /* <DEDUP_REMOVED lines=16> */
[----:B------:R-:W-:-:S04]  /*c760*/  @UP0 ULEA.HI.SX32 UR4, UR5, UR4, 0x1c ;  /* 0x0000000405040291 */ /* 0x000fc8000f8fe23f */
[----:B------:R-:W-:Y:S01]  /*c770*/  @UP0 UIMAD UR8, UR4, 0x1800, URZ ;  /* 0x00001800040808a4 */ /* 0x000fe2000f8e023f */
[----:B---3--:R-:W-:-:S03]  /*c780*/  @P2 R2UR UR14, R4 ;  /* 0x00000000040e22ca */ /* 0x008fc600000e0000 */
[----:B------:R-:W-:Y:S01]  /*c790*/  @UP0 USHF.R.S32.HI UR9, URZ, 0x1f, UR8 ;  /* 0x0000001f3f090899 */ /* 0x000fe20008011408 */
[----:B------:R-:W-:Y:S11]  /*c7a0*/  @P2 BRA `(.L_x_3264) ;  /* 0x0000000000142947 */ /* 0x000ff60003800000 */
[----:B------:R-:W-:Y:S05]  /*c7b0*/  @!P1 BRA `(.L_x_3264) ;  /* 0x0000000000109947 */ /* 0x000fea0003800000 */
[----:B------:R-:W2:Y:S04]  /*c7c0*/  LDG.E R5, desc[UR38][R2.64] ;  /* 0x0000002602057981 */ /* 0x000ea8000c1e1900 */
[----:B------:R-:W2:Y:S02]  /*c7d0*/  LDG.E R0, desc[UR38][R2.64+0x4] ;  /* 0x0000042602007981 */ /* 0x000ea4000c1e1900 */
[----:B--2---:R-:W-:-:S05]  /*c7e0*/  IMAD.IADD R0, R0, 0x1, -R5 ;  /* 0x0000000100007824 */ /* 0x004fca00078e0a05 */
[----:B------:R-:W-:-:S15]  /*c7f0*/  R2UR UR14, R0 ;  /* 0x00000000000e72ca */ /* 0x000fde00000e0000 */
.L_x_3264:
        /* <DEDUP_REMOVED lines=13> */
.L_x_3265:
        /* <DEDUP_REMOVED lines=12> */
.L_x_3266:
[----:B------:R-:W-:Y:S01]  /*c990*/  ULEA UR8, UR7, UR14, 0x7 ;  /* 0x0000000e07087291 */ /* 0x000fe2000f8e383f */
[----:B------:R-:W-:-:S03]  /*c9a0*/  ULDC UR9, c[0x0][0x74c] ;  /* 0x0001d30000097ab9 */ /* 0x000fc60000000800 */
[----:B------:R-:W-:-:S04]  /*c9b0*/  UIADD3 UR8, UR8, -UR9, -UR11 ;  /* 0x8000000908087290 */ /* 0x000fc8000fffe80b */
        /* <DEDUP_REMOVED lines=12> */
[----:B------:R-:W-:Y:S01]  /*ca80*/  ULDC.64 UR18, c[0x0][0x2d8] ;  /* 0x0000b60000127ab9 */ /* 0x000fe20000000a00 */
[----:B------:R-:W1:Y:S01]  /*ca90*/  S2R R0, SR_TID.X ;  /* 0x0000000000007919 */ /* 0x000e620000002100 */
[----:B------:R-:W-:Y:S01]  /*caa0*/  UIMAD UR16, UR20, UR18, URZ ;  /* 0x00000012141072a4 */ /* 0x000fe2000f8e023f */
[----:B------:R-:W-:Y:S01]  /*cab0*/  LOP3.LUT R8, RZ, UR7, RZ, 0x33, !PT ;  /* 0x00000007ff087c12 */ /* 0x000fe2000f8e33ff */
[----:B------:R-:W-:Y:S02]  /*cac0*/  USHF.R.S32.HI UR15, URZ, 0x1f, UR10 ;  /* 0x0000001f3f0f7899 */ /* 0x000fe4000801140a */
[----:B------:R-:W-:Y:S02]  /*cad0*/  UIMAD UR17, UR6, UR19, UR16 ;  /* 0x00000013061172a4 */ /* 0x000fe4000f8e0210 */
[----:B------:R-:W-:Y:S02]  /*cae0*/  UIADD3 UR19, UR11, 0x7f, URZ ;  /* 0x0000007f0b137890 */ /* 0x000fe4000fffe03f */
[----:B------:R-:W-:Y:S01]  /*caf0*/  UIMAD.WIDE.U32 UR8, UR6, UR18, URZ ;  /* 0x00000012060872a5 */ /* 0x000fe2000f8e003f */
[----:B------:R-:W-:Y:S01]  /*cb00*/  ULDC UR21, c[0x0][0x288] ;  /* 0x0000a20000157ab9 */ /* 0x000fe20000000800 */
[----:B------:R-:W-:-:S02]  /*cb10*/  UIADD3 UR16, UR12, -UR13, URZ ;  /* 0x8000000d0c107290 */ /* 0x000fc4000fffe03f */
[----:B------:R-:W-:Y:S01]  /*cb20*/  UIADD3 UR14, UR11, 0xdf, -UR14 ;  /* 0x000000df0b0e7890 */ /* 0x000fe2000fffe80e */
[----:B------:R-:W-:Y:S01]  /*cb30*/  ULDC UR22, c[0x0][0x760] ;  /* 0x0001d80000167ab9 */ /* 0x000fe20000000800 */
[----:B------:R-:W-:Y:S02]  /*cb40*/  USEL UR29, UR10, URZ, !UP0 ;  /* 0x0000003f0a1d7287 */ /* 0x000fe4000c000000 */
[----:B------:R-:W-:Y:S02]  /*cb50*/  USEL UR23, UR15, URZ, !UP0 ;  /* 0x0000003f0f177287 */ /* 0x000fe4000c000000 */
[----:B------:R-:W-:Y:S02]  /*cb60*/  UIMAD UR18, UR10, UR21, URZ ;  /* 0x000000150a1272a4 */ /* 0x000fe4000f8e023f */
[----:B------:R-:W-:Y:S02]  /*cb70*/  USHF.R.S32.HI UR11, URZ, 0x1f, UR19 ;  /* 0x0000001f3f0b7899 */ /* 0x000fe40008011413 */
[----:B------:R-:W-:-:S02]  /*cb80*/  UIMAD UR15, UR21, UR22, URZ ;  /* 0x00000016150f72a4 */ /* 0x000fc4000f8e023f */
[----:B------:R-:W-:Y:S02]  /*cb90*/  UIADD3 UR10, UP0, UR4, UR8, URZ ;  /* 0x00000008040a7290 */ /* 0x000fe4000ff1e03f */
[----:B------:R-:W-:Y:S02]  /*cba0*/  UIADD3 UR17, UR9, UR17, URZ ;  /* 0x0000001109117290 */ /* 0x000fe4000fffe03f */
[----:B------:R-:W-:Y:S01]  /*cbb0*/  ULOP3.LUT UR21, UR16, 0x1, URZ, 0xc0, !UPT ;  /* 0x0000000110157892 */ /* 0x000fe2000f8ec03f */
[----:B-1----:R-:W-:Y:S01]  /*cbc0*/  LOP3.LUT R0, R0, 0x1f, RZ, 0xc0, !PT ;  /* 0x0000001f00007812 */ /* 0x002fe200078ec0ff */
[----:B------:R-:W-:Y:S02]  /*cbd0*/  ULEA.HI UR22, UR11, UR19, URZ, 0x7 ;  /* 0x000000130b167291 */ /* 0x000fe4000f8f383f */
[----:B------:R-:W-:Y:S02]  /*cbe0*/  UIADD3.X UR11, UR5, UR17, URZ, UP0, !UPT ;  /* 0x00000011050b7290 */ /* 0x000fe400087fe43f */
[----:B------:R-:W-:Y:S01]  /*cbf0*/  UISETP.NE.U32.AND UP0, UPT, UR21, 0x1, UPT ;  /* 0x000000011500788c */ /* 0x000fe2000bf05070 */
[----:B------:R-:W-:Y:S01]  /*cc00*/  ULDC.64 UR30, c[0x0][0x2e0] ;  /* 0x0000b800001e7ab9 */ /* 0x000fe20000000a00 */
[----:B------:R-:W-:-:S02]  /*cc10*/  UIADD3 UR16, UP1, UR6, UR18, URZ ;  /* 0x0000001206107290 */ /* 0x000fc4000ff3e03f */
[----:B------:R-:W-:Y:S02]  /*cc20*/  UIMAD UR6, UR23, UR30, URZ ;  /* 0x0000001e170672a4 */ /* 0x000fe4000f8e023f */
[----:B------:R-:W-:Y:S01]  /*cc30*/  PLOP3.LUT P1, PT, PT, PT, UP0, 0x80, 0x0 ;  /* 0x000000000000781c */ /* 0x000fe20003f2f008 */
[----:B------:R-:W-:Y:S02]  /*cc40*/  UIMAD.WIDE.U32 UR10, UR29, UR30, UR10 ;  /* 0x0000001e1d0a72a5 */ /* 0x000fe4000f8e000a */
[----:B------:R-:W-:Y:S01]  /*cc50*/  UIMAD UR21, UR29, UR31, UR6 ;  /* 0x0000001f1d1572a4 */ /* 0x000fe2000f8e0206 */
[----:B------:R-:W-:Y:S01]  /*cc60*/  ELECT P0, URZ, PT ;  /* 0x00000000003f782f */ /* 0x000fe20003800000 */
[----:B------:R-:W-:Y:S02]  /*cc70*/  ULEA.HI.X.SX32 UR20, UR18, UR20, 0x1, UP1 ;  /* 0x0000001412147291 */ /* 0x000fe400088f0e3f */
[----:B------:R-:W-:Y:S02]  /*cc80*/  USHF.R.S32.HI UR22, URZ, 0x7, UR22 ;  /* 0x000000073f167899 */ /* 0x000fe40008011416 */
[----:B------:R-:W-:-:S04]  /*cc90*/  UIADD3 UR32, UR11, UR21, URZ ;  /* 0x000000150b207290 */ /* 0x000fc8000fffe03f */
[----:B------:R-:W-:Y:S08]  /*cca0*/  @P1 BRA `(.L_x_3267) ;  /* 0x0000000400881947 */ /* 0x000ff00003800000 */
        /* <DEDUP_REMOVED lines=18> */
.L_x_3270:
[----:B------:R-:W2:Y:S04]  /*cdd0*/  LDG.E.STRONG.GPU R4, desc[UR38][R2.64] ;  /* 0x0000002602047981 */ /* 0x000ea8000c1ef900 */
[----:B--2---:R-:W-:Y:S01]  /*cde0*/  CCTL.IVALL ;  /* 0x00000000ff00798f */ /* 0x004fe20002000000 */
[----:B------:R-:W-:Y:S05]  /*cdf0*/  YIELD ;  /* 0x0000000000007946 */ /* 0x000fea0003800000 */
[----:B------:R-:W-:-:S13]  /*ce00*/  ISETP.NE.AND P1, PT, R4, R5, PT ;  /* 0x000000050400720c */ /* 0x000fda0003f25270 */
[----:B------:R-:W-:Y:S05]  /*ce10*/  @P1 BRA `(.L_x_3270) ;  /* 0xfffffffc00ec1947 */ /* 0x000fea000383ffff */
.L_x_3269:
[----:B------:R-:W-:Y:S05]  /*ce20*/  BSYNC B0 ;  /* 0x0000000000007941 */ /* 0x000fea0003800000 */
.L_x_3268:
[----:B------:R-:W-:-:S03]  /*ce30*/  UMOV UR6, 0xffffffff ;  /* 0xffffffff00067882 */ /* 0x000fc60000000000 */
[----:B------:R-:W-:Y:S05]  /*ce40*/  BRA.DIV UR6, `(.L_x_3271) ;  /* 0x0000003a06007947 */ /* 0x000fea000b800000 */
[----:B------:R-:W-:Y:S01]  /*ce50*/  NOP ;  /* 0x0000000000007918 */ /* 0x000fe20000000000 */
.L_x_3346:
        /* <DEDUP_REMOVED lines=22> */
.L_x_3273:
[----:B------:R-:W-:Y:S05]  /*cfc0*/  BSYNC B0 ;  /* 0x0000000000007941 */ /* 0x000fea0003800000 */
.L_x_3272:
        /* <DEDUP_REMOVED lines=9> */
[----:B------:R-:W-:Y:S02]  /*d060*/  UIADD3 UR24, UP0, UR6, UR10, URZ ;  /* 0x0000000a06187290 */ /* 0x000fe4000ff1e03f */
[----:B-1----:R-:W-:Y:S02]  /*d070*/  ULEA UR23, UR23, UR7, 0x18 ;  /* 0x0000000717177291 */ /* 0x002fe4000f8ec03f */
[----:B------:R-:W-:Y:S02]  /*d080*/  ULEA.HI.X.SX32 UR7, UR6, UR32, 0x1, UP0 ;  /* 0x0000002006077291 */ /* 0x000fe400080f0e3f */
        /* <DEDUP_REMOVED lines=8> */
.L_x_3275:
[----:B------:R-:W-:Y:S05]  /*d110*/  BSYNC B0 ;  /* 0x0000000000007941 */ /* 0x000fea0003800000 */
.L_x_3274:
[----:B------:R-:W-:Y:S06]  /*d120*/  BAR.ARV 0xa, 0xa0 ;  /* 0x0282800000007b1d */ /* 0x000fec0000002000 */
[----:B------:R-:W-:Y:S04]  /*d130*/  BSSY B0, `(.L_x_3276) ;  /* 0x0000003000007945 */ /* 0x000fe80003800000 */
[----:B------:R-:W-:Y:S05]  /*d140*/  @!P0 BRA `(.L_x_3277) ;  /* 0x0000000000048947 */ /* 0x000fea0003800000 */
[----:B------:R-:W-:-:S04]  /*d150*/  DEPBAR.LE SB0, 0x0 ;  /* 0x000080000000791a */ /* 0x000fc80000000000 */
.L_x_3277:
[----:B------:R-:W-:Y:S05]  /*d160*/  BSYNC B0 ;  /* 0x0000000000007941 */ /* 0x000fea0003800000 */
.L_x_3276:
        /* <DEDUP_REMOVED lines=19> */
.L_x_3279:
[----:B------:R-:W-:Y:S05]  /*d2a0*/  BSYNC B0 ;  /* 0x0000000000007941 */ /* 0x000fea0003800000 */
.L_x_3278:
[----:B------:R-:W-:Y:S01]  /*d2b0*/  UIADD3 UR7, UR13, 0x1, URZ ;  /* 0x000000010d077890 */ /* 0x000fe2000fffe03f */
[----:B------:R-:W-:Y:S11]  /*d2c0*/  BRA `(.L_x_3280) ;  /* 0x0000000000047947 */ /* 0x000ff60003800000 */
.L_x_3267:
[----:B------:R-:W-:-:S05]  /*d2d0*/  UMOV UR7, UR13 ;  /* 0x0000000d00077c82 */ /* 0x000fca0008000000 */
.L_x_3280:
[----:B------:R-:W-:-:S04]  /*d2e0*/  UIADD3 UR6, UR13, 0x1, URZ ;  /* 0x000000010d067890 */ /* 0x000fc8000fffe03f */
[----:B------:R-:W-:-:S06]  /*d2f0*/  UISETP.NE.AND UP0, UPT, UR12, UR6, UPT ;  /* 0x000000060c00728c */ /* 0x000fcc000bf05270 */
[----:B------:R-:W-:-:S13]  /*d300*/  PLOP3.LUT P1, PT, PT, PT, UP0, 0x80, 0x0 ;  /* 0x000000000000781c */ /* 0x000fda0003f2f008 */
[----:B------:R-:W-:Y:S05]  /*d310*/  @!P1 BRA `(.L_x_3190) ;  /* 0x0000003000449947 */ /* 0x000fea0003800000 */
[----:B------:R-:W-:Y:S01]  /*d320*/  UMOV UR18, UR8 ;  /* 0x0000000800127c82 */ /* 0x000fe20008000000 */
[----:B------:R-:W-:Y:S01]  /*d330*/  UMOV UR19, UR17 ;  /* 0x0000001100137c82 */ /* 0x000fe20008000000 */
[----:B------:R-:W-:Y:S01]  /*d340*/  ULDC.64 UR24, c[0x0][0x2c0] ;  /* 0x0000b00000187ab9 */ /* 0x000fe20000000a00 */
[----:B------:R-:W-:Y:S01]  /*d350*/  UIMAD.WIDE.U32 UR18, UR29, UR30, UR18 ;  /* 0x0000001e1d1272a5 */ /* 0x000fe2000f8e0012 */
[----:B------:R-:W-:Y:S01]  /*d360*/  UMOV UR23, UR7 ;  /* 0x0000000700177c82 */ /* 0x000fe20008000000 */
[----:B------:R-:W-:Y:S02]  /*d370*/  UMOV UR6, URZ ;  /* 0x0000003f00067c82 */ /* 0x000fe40008000000 */
[----:B------:R-:W-:-:S04]  /*d380*/  UIADD3 UR27, UP0, UR4, UR18, URZ ;  /* 0x00000012041b7290 */ /* 0x000fc8000ff1e03f */
[----:B------:R-:W-:Y:S02]  /*d390*/  UIADD3.X UR18, UR5, UR21, UR19, UP0, !UPT ;  /* 0x0000001505127290 */ /* 0x000fe400087fe413 */
[----:B------:R-:W-:-:S04]  /*d3a0*/  ULEA UR26, UP0, UR27, UR24, 0x2 ;  /* 0x000000181b1a7291 */ /* 0x000fc8000f80103f */
[----:B------:R-:W-:Y:S02]  /*d3b0*/  ULEA.HI.X UR27, UR27, UR25, UR18, 0x2, UP0 ;  /* 0x000000191b1b7291 */ /* 0x000fe400080f1412 */
[----:B------:R-:W-:-:S04]  /*d3c0*/  UIADD3 UR26, UP0, UR26, 0x3000, URZ ;  /* 0x000030001a1a7890 */ /* 0x000fc8000ff1e03f */
[----:B------:R-:W-:-:S12]  /*d3d0*/  UIADD3.X UR27, URZ, UR27, URZ, UP0, !UPT ;  /* 0x0000001b3f1b7290 */ /* 0x000fd800087fe43f */
.L_x_3305:
        /* <DEDUP_REMOVED lines=18> */
.L_x_3283:
[----:B------:R-:W2:Y:S04]  /*d500*/  LDG.E.STRONG.GPU R4, desc[UR38][R2.64] ;  /* 0x0000002602047981 */ /* 0x000ea8000c1ef900 */
[----:B--2---:R-:W-:Y:S01]  /*d510*/  CCTL.IVALL ;  /* 0x00000000ff00798f */ /* 0x004fe20002000000 */
[----:B------:R-:W-:Y:S05]  /*d520*/  YIELD ;  /* 0x0000000000007946 */ /* 0x000fea0003800000 */
[----:B------:R-:W-:-:S13]  /*d530*/  ISETP.NE.AND P1, PT, R4, R5, PT ;  /* 0x000000050400720c */ /* 0x000fda0003f25270 */
[----:B------:R-:W-:Y:S05]  /*d540*/  @P1 BRA `(.L_x_3283) ;  /* 0xfffffffc00ec1947 */ /* 0x000fea000383ffff */
.L_x_3282:
[----:B------:R-:W-:Y:S05]  /*d550*/  BSYNC B0 ;  /* 0x0000000000007941 */ /* 0x000fea0003800000 */
.L_x_3281:
[----:B------:R-:W-:-:S03]  /*d560*/  UMOV UR24, 0xffffffff ;  /* 0xffffffff00187882 */ /* 0x000fc60000000000 */
[----:B------:R-:W-:Y:S05]  /*d570*/  BRA.DIV UR24, `(.L_x_3284) ;  /* 0x0000003218507947 */ /* 0x000fea000b800000 */
[----:B------:R-:W-:Y:S01]  /*d580*/  NOP ;  /* 0x0000000000007918 */ /* 0x000fe20000000000 */
.L_x_3349:
        /* <DEDUP_REMOVED lines=17> */
[----:B------:R1:W-:Y:S02]  /*d6a0*/  UBLKRED.G.S.ADD.F32.RN [UR24], [UR33], UR31, desc[UR40] ;  /* 0x00002818210073bb */ /* 0x0003e400080a141f */
[----:B-1----:R0:W-:Y:S02]  /*d6b0*/  UTMACMDFLUSH ;  /* 0x00000000000079b7 */ /* 0x0021e40000000000 */
.L_x_3286:
[----:B------:R-:W-:Y:S05]  /*d6c0*/  BSYNC B0 ;  /* 0x0000000000007941 */ /* 0x000fea0003800000 */
.L_x_3285:
        /* <DEDUP_REMOVED lines=15> */
.L_x_3288:
[----:B------:R-:W-:Y:S05]  /*d7c0*/  BSYNC B0 ;  /* 0x0000000000007941 */ /* 0x000fea0003800000 */
.L_x_3287:
[----:B------:R-:W-:Y:S06]  /*d7d0*/  BAR.ARV 0xa, 0xa0 ;  /* 0x0282800000007b1d */ /* 0x000fec0000002000 */
[----:B------:R-:W-:Y:S04]  /*d7e0*/  BSSY B0, `(.L_x_3289) ;  /* 0x0000003000007945 */ /* 0x000fe80003800000 */
[----:B------:R-:W-:Y:S05]  /*d7f0*/  @!P0 BRA `(.L_x_3290) ;  /* 0x0000000000048947 */ /* 0x000fea0003800000 */
[----:B------:R-:W-:-:S04]  /*d800*/  DEPBAR.LE SB0, 0x0 ;  /* 0x000080000000791a */ /* 0x000fc80000000000 */
.L_x_3290:
[----:B------:R-:W-:Y:S05]  /*d810*/  BSYNC B0 ;  /* 0x0000000000007941 */ /* 0x000fea0003800000 */
.L_x_3289:
        /* <DEDUP_REMOVED lines=19> */
.L_x_3292:
[----:B------:R-:W-:Y:S05]  /*d950*/  BSYNC B0 ;  /* 0x0000000000007941 */ /* 0x000fea0003800000 */
.L_x_3291:
        /* <DEDUP_REMOVED lines=16> */
.L_x_3295:
[----:B------:R-:W2:Y:S04]  /*da60*/  LDG.E.STRONG.GPU R4, desc[UR38][R2.64] ;  /* 0x0000002602047981 */ /* 0x000ea8000c1ef900 */
[----:B--2---:R-:W-:Y:S01]  /*da70*/  CCTL.IVALL ;  /* 0x00000000ff00798f */ /* 0x004fe20002000000 */
[----:B------:R-:W-:Y:S05]  /*da80*/  YIELD ;  /* 0x0000000000007946 */ /* 0x000fea0003800000 */
[----:B------:R-:W-:-:S13]  /*da90*/  ISETP.NE.AND P1, PT, R4, R5, PT ;  /* 0x000000050400720c */ /* 0x000fda0003f25270 */
[----:B------:R-:W-:Y:S05]  /*daa0*/  @P1 BRA `(.L_x_3295) ;  /* 0xfffffffc00ec1947 */ /* 0x000fea000383ffff */
.L_x_3294:
[----:B------:R-:W-:Y:S05]  /*dab0*/  BSYNC B0 ;  /* 0x0000000000007941 */ /* 0x000fea0003800000 */
.L_x_3293:
[----:B------:R-:W-:-:S03]  /*dac0*/  UMOV UR18, 0xffffffff ;  /* 0xffffffff00127882 */ /* 0x000fc60000000000 */
[----:B------:R-:W-:Y:S05]  /*dad0*/  BRA.DIV UR18, `(.L_x_3296) ;  /* 0x0000002e12147947 */ /* 0x000fea000b800000 */
[----:B------:R-:W-:Y:S01]  /*dae0*/  NOP ;  /* 0x0000000000007918 */ /* 0x000fe20000000000 */
.L_x_3352:
        /* <DEDUP_REMOVED lines=15> */
.L_x_3298:
[----:B------:R-:W-:Y:S05]  /*dbe0*/  BSYNC B0 ;  /* 0x0000000000007941 */ /* 0x000fea0003800000 */
.L_x_3297:
        /* <DEDUP_REMOVED lines=15> */
.L_x_3300:
[----:B------:R-:W-:Y:S05]  /*dce0*/  BSYNC B0 ;  /* 0x0000000000007941 */ /* 0x000fea0003800000 */
.L_x_3299:
[----:B------:R-:W-:Y:S06]  /*dcf0*/  BAR.ARV 0xa, 0xa0 ;  /* 0x0282800000007b1d */ /* 0x000fec0000002000 */
[----:B------:R-:W-:Y:S04]  /*dd00*/  BSSY B0, `(.L_x_3301) ;  /* 0x0000003000007945 */ /* 0x000fe80003800000 */
[----:B------:R-:W-:Y:S05]  /*dd10*/  @!P0 BRA `(.L_x_3302) ;  /* 0x0000000000048947 */ /* 0x000fea0003800000 */
[----:B------:R-:W-:-:S04]  /*dd20*/  DEPBAR.LE SB0, 0x0 ;  /* 0x000080000000791a */ /* 0x000fc80000000000 */
.L_x_3302:
[----:B------:R-:W-:Y:S05]  /*dd30*/  BSYNC B0 ;  /* 0x0000000000007941 */ /* 0x000fea0003800000 */
.L_x_3301:
        /* <DEDUP_REMOVED lines=19> */
.L_x_3304:
[----:B------:R-:W-:Y:S05]  /*de70*/  BSYNC B0 ;  /* 0x0000000000007941 */ /* 0x000fea0003800000 */
.L_x_3303:
[----:B------:R-:W-:Y:S02]  /*de80*/  UIADD3 UR7, UR7, 0x2, URZ ;  /* 0x0000000207077890 */ /* 0x000fe4000fffe03f */
[----:B------:R-:W-:Y:S02]  /*de90*/  UIADD3 UR6, UR6, 0x3000, URZ ;  /* 0x0000300006067890 */ /* 0x000fe4000fffe03f */
[----:B------:R-:W-:-:S06]  /*dea0*/  UISETP.GE.AND UP0, UPT, UR7, UR12, UPT ;  /* 0x0000000c0700728c */ /* 0x000fcc000bf06270 */
[----:B------:R-:W-:-:S13]  /*deb0*/  PLOP3.LUT P1, PT, PT, PT, UP0, 0x80, 0x0 ;  /* 0x000000000000781c */ /* 0x000fda0003f2f008 */
[----:B------:R-:W-:Y:S05]  /*dec0*/  @!P1 BRA `(.L_x_3305) ;  /* 0xfffffff400449947 */ /* 0x000fea000383ffff */
[----:B------:R-:W-:Y:S05]  /*ded0*/  BRA `(.L_x_3190) ;  /* 0x0000002400547947 */ /* 0x000fea0003800000 */
.L_x_3258:
[----:B------:R-:W1:Y:S01]  /*dee0*/  LDC R5, c[0x0][0x8d0] ;  /* 0x00023400ff057b82 */ /* 0x000e620000000800 */
[----:B------:R-:W2:Y:S01]  /*def0*/  S2R R3, SR_CTAID.X ;  /* 0x0000000000037919 */ /* 0x000ea20000002500 */
[----:B------:R-:W-:Y:S01]  /*df00*/  ULDC UR4, c[0x0][0x8e8] ;  /* 0x00023a0000047ab9 */ /* 0x000fe20000000800 */
[----:B-1----:R-:W-:Y:S02]  /*df10*/  ISETP.NE.AND P0, PT, R5, 0x1, PT ;  /* 0x000000010500780c */ /* 0x002fe40003f05270 */
[----:B--2---:R-:W-:-:S11]  /*df20*/  MOV R2, R3 ;  /* 0x0000000300027202 */ /* 0x004fd60000000f00 */
[----:B------:R-:W1:Y:S08]  /*df30*/  @P0 LDC R0, c[0x0][0x8d4] ;  /* 0x00023500ff000b82 */ /* 0x000e700000000800 */
[----:B------:R-:W2:Y:S01]  /*df40*/  @P0 LDC R7, c[0x0][0x8d8] ;  /* 0x00023600ff070b82 */ /* 0x000ea20000000800 */
[----:B-1----:R-:W-:-:S05]  /*df50*/  @P0 IMAD.HI.U32 R0, R3, R0, RZ ;  /* 0x0000000003000227 */ /* 0x002fca00078e00ff */
[----:B--2---:R-:W-:-:S04]  /*df60*/  @P0 SHF.R.U32.HI R2, RZ, R7, R0 ;  /* 0x00000007ff020219 */ /* 0x004fc80000011600 */
[----:B------:R-:W-:Y:S01]  /*df70*/  ISETP.GE.AND P0, PT, R2, UR4, PT ;  /* 0x0000000402007c0c */ /* 0x000fe2000bf06270 */
[----:B------:R-:W-:-:S04]  /*df80*/  IMAD.MOV R0, RZ, RZ, -R2 ;  /* 0x000000ffff007224 */ /* 0x000fc800078e0a02 */
[----:B------:R-:W-:-:S08]  /*df90*/  IMAD R5, R5, R0, R3 ;  /* 0x0000000005057224 */ /* 0x000fd000078e0203 */
[----:B------:R-:W-:Y:S05]  /*dfa0*/  @!P0 BRA `(.L_x_3306) ;  /* 0x0000000000208947 */ /* 0x000fea0003800000 */
[----:B------:R-:W1:Y:S01]  /*dfb0*/  LDC R3, c[0x0][0x8dc] ;  /* 0x00023700ff037b82 */ /* 0x000e620000000800 */
[----:B------:R-:W-:Y:S01]  /*dfc0*/  IMAD.MOV.U32 R0, RZ, RZ, R5 ;  /* 0x000000ffff007224 */ /* 0x000fe200078e0005 */
[----:B-1----:R-:W-:-:S13]  /*dfd0*/  ISETP.NE.AND P0, PT, R3, 0x1, PT ;  /* 0x000000010300780c */ /* 0x002fda0003f05270 */
[----:B------:R-:W1:Y:S02]  /*dfe0*/  @P0 LDC.64 R6, c[0x0][0x8e0] ;  /* 0x00023800ff060b82 */ /* 0x000e640000000a00 */
[----:B-1----:R-:W-:-:S05]  /*dff0*/  @P0 IMAD.HI.U32 R4, R5, R6, RZ ;  /* 0x0000000605040227 */ /* 0x002fca00078e00ff */
[----:B------:R-:W-:-:S05]  /*e000*/  @P0 SHF.R.U32.HI R0, RZ, R7, R4 ;  /* 0x00000007ff000219 */ /* 0x000fca0000011604 */
[----:B------:R-:W-:Y:S01]  /*e010*/  IMAD R3, R0, R3, RZ ;  /* 0x0000000300037224 */ /* 0x000fe200078e02ff */
[----:B------:R-:W-:Y:S06]  /*e020*/  BRA `(.L_x_3307) ;  /* 0x00000000001c7947 */ /* 0x000fec0003800000 */
.L_x_3306:
[----:B------:R-:W1:Y:S01]  /*e030*/  LDC R3, c[0x0][0x8c4] ;  /* 0x00023100ff037b82 */ /* 0x000e620000000800 */
[----:B------:R-:W-:Y:S02]  /*e040*/  MOV R0, R5 ;  /* 0x0000000500007202 */ /* 0x000fe40000000f00 */
[----:B-1----:R-:W-:-:S13]  /*e050*/  ISETP.NE.AND P0, PT, R3, 0x1, PT ;  /* 0x000000010300780c */ /* 0x002fda0003f05270 */
[----:B------:R-:W1:Y:S02]  /*e060*/  @P0 LDC.64 R6, c[0x0][0x8c8] ;  /* 0x00023200ff060b82 */ /* 0x000e640000000a00 */
[----:B-1----:R-:W-:-:S05]  /*e070*/  @P0 IMAD.HI.U32 R4, R5, R6, RZ ;  /* 0x0000000605040227 */ /* 0x002fca00078e00ff */
[----:B------:R-:W-:-:S05]  /*e080*/  @P0 SHF.R.U32.HI R0, RZ, R7, R4 ;  /* 0x00000007ff000219 */ /* 0x000fca0000011604 */
[----:B------:R-:W-:-:S07]  /*e090*/  IMAD R3, R0, R3, RZ ;  /* 0x0000000300037224 */ /* 0x000fce00078e02ff */
.L_x_3307:
[----:B------:R-:W1:Y:S01]  /*e0a0*/  LDC R8, c[0x0][0x8b8] ;  /* 0x00022e00ff087b82 */ /* 0x000e620000000800 */
[----:B------:R-:W-:Y:S01]  /*e0b0*/  IMAD.IADD R3, R5, 0x1, -R3 ;  /* 0x0000000105037824 */ /* 0x000fe200078e0a03 */
[----:B------:R-:W-:-:S06]  /*e0c0*/  ULDC.64 UR6, c[0x0][0x8f8] ;  /* 0x00023e0000067ab9 */ /* 0x000fcc0000000a00 */
[----:B------:R-:W2:Y:S01]  /*e0d0*/  LDC R4, c[0x0][0x8c4] ;  /* 0x00023100ff047b82 */ /* 0x000ea20000000800 */
[C---:B-1----:R-:W-:Y:S02]  /*e0e0*/  ISETP.NE.AND P0, PT, R8.reuse, 0x1, PT ;  /* 0x000000010800780c */ /* 0x042fe40003f05270 */
[----:B------:R-:W-:Y:S01]  /*e0f0*/  R2UR UR20, R8 ;  /* 0x00000000081472ca */ /* 0x000fe200000e0000 */
[----:B--2---:R-:W-:-:S04]  /*e100*/  IMAD R3, R2, R4, R3 ;  /* 0x0000000402037224 */ /* 0x004fc800078e0203 */
[----:B------:R-:W-:-:S06]  /*e110*/  IMAD.MOV.U32 R13, RZ, RZ, R3 ;  /* 0x000000ffff0d7224 */ /* 0x000fcc00078e0003 */
[----:B------:R-:W1:Y:S01]  /*e120*/  @P0 LDC R6, c[0x0][0x8bc] ;  /* 0x00022f00ff060b82 */ /* 0x000e620000000800 */
[----:B------:R-:W-:-:S07]  /*e130*/  R2UR UR5, R3 ;  /* 0x00000000030572ca */ /* 0x000fce00000e0000 */
[----:B------:R-:W2:Y:S01]  /*e140*/  @P0 LDC R7, c[0x0][0x8c0] ;  /* 0x00023000ff070b82 */ /* 0x000ea20000000800 */
[----:B-1----:R-:W-:-:S05]  /*e150*/  @P0 IMAD.HI.U32 R2, R3, R6, RZ ;  /* 0x0000000603020227 */ /* 0x002fca00078e00ff */
[----:B--2---:R-:W-:Y:S02]  /*e160*/  @P0 SHF.R.U32.HI R13, RZ, R7, R2 ;  /* 0x00000007ff0d0219 */ /* 0x004fe40000011602 */
[----:B------:R-:W-:Y:S02]  /*e170*/  ISETP.NE.U32.AND P0, PT, RZ, UR6, PT ;  /* 0x00000006ff007c0c */ /* 0x000fe4000bf05070 */
[----:B------:R-:W-:Y:S02]  /*e180*/  IADD3 R2, -R13, RZ, RZ ;  /* 0x000000ff0d027210 */ /* 0x000fe40007ffe1ff */
[----:B------:R-:W-:Y:S02]  /*e190*/  ISETP.NE.AND.EX P0, PT, RZ, UR7, PT, P0 ;  /* 0x00000007ff007c0c */ /* 0x000fe4000bf05300 */
[----:B------:R-:W-:-:S13]  /*e1a0*/  R2UR UR4, R2 ;  /* 0x00000000020472ca */ /* 0x000fda00000e0000 */
[----:B------:R-:W-:Y:S01]  /*e1b0*/  UIMAD UR20, UR20, UR4, UR5 ;  /* 0x00000004141472a4 */ /* 0x000fe2000f8e0205 */
[----:B------:R-:W-:Y:S11]  /*e1c0*/  @!P0 BRA `(.L_x_3308) ;  /* 0x0000000000108947 */ /* 0x000ff60003800000 */
[----:B------:R-:W1:Y:S02]  /*e1d0*/  LDC.64 R2, c[0x0][0x8f8] ;  /* 0x00023e00ff027b82 */ /* 0x000e640000000a00 */
[----:B-1----:R-:W-:-:S05]  /*e1e0*/  IMAD.WIDE R2, R13, 0x4, R2 ;  /* 0x000000040d027825 */ /* 0x002fca00078e0202 */
[----:B------:R2:W5:Y:S01]  /*e1f0*/  LDG.E R4, desc[UR38][R2.64] ;  /* 0x0000002602047981 */ /* 0x000562000c1e1900 */
[----:B------:R-:W-:Y:S05]  /*e200*/  BRA `(.L_x_3309) ;  /* 0x00000000002c7947 */ /* 0x000fea0003800000 */
.L_x_3308:
        /* <DEDUP_REMOVED lines=8> */
[----:B--2---:R-:W-:Y:S01]  /*e290*/  IMAD.IADD R4, R5, 0x1, -R4 ;  /* 0x0000000105047824 */ /* 0x004fe200078e0a04 */
[----:B------:R-:W-:Y:S06]  /*e2a0*/  BRA `(.L_x_3309) ;  /* 0x0000000000047947 */ /* 0x000fec0003800000 */
.L_x_3310:
[----:B------:R-:W1:Y:S02]  /*e2b0*/  LDC R4, c[0x0][0x8ec] ;  /* 0x00023b00ff047b82 */ /* 0x000e640000000800 */
.L_x_3309:
[----:B-1---5:R-:W-:Y:S01]  /*e2c0*/  VIADD R4, R4, 0x7f ;  /* 0x0000007f04047836 */ /* 0x022fe20000000000 */
[----:B------:R-:W-:Y:S01]  /*e2d0*/  LOP3.LUT R12, R0, 0x1ffffff, RZ, 0x3c, !PT ;  /* 0x01ffffff000c7812 */ /* 0x000fe200078e3cff */
[----:B------:R-:W-:Y:S02]  /*e2e0*/  IMAD.MOV.U32 R10, RZ, RZ, 0x1 ;  /* 0x00000001ff0a7424 */ /* 0x000fe400078e00ff */
[----:B--2---:R-:W-:Y:S01]  /*e2f0*/  IMAD.MOV.U32 R2, RZ, RZ, RZ ;  /* 0x000000ffff027224 */ /* 0x004fe200078e00ff */
[----:B------:R-:W-:-:S04]  /*e300*/  SHF.R.S32.HI R3, RZ, 0x1f, R4 ;  /* 0x0000001fff037819 */ /* 0x000fc80000011404 */
[----:B------:R-:W-:-:S04]  /*e310*/  LEA.HI R3, R3, R4, RZ, 0x7 ;  /* 0x0000000403037211 */ /* 0x000fc800078f38ff */
[----:B------:R-:W-:-:S04]  /*e320*/  SHF.R.S32.HI R3, RZ, 0x7, R3 ;  /* 0x00000007ff037819 */ /* 0x000fc80000011403 */
[C---:B------:R-:W-:Y:S02]  /*e330*/  ISETP.GT.AND P0, PT, R3.reuse, R0, PT ;  /* 0x000000000300720c */ /* 0x040fe40003f04270 */
[----:B------:R-:W-:Y:S02]  /*e340*/  IADD3 R12, R3, R12, RZ ;  /* 0x0000000c030c7210 */ /* 0x000fe40007ffe0ff */
[----:B------:R-:W-:-:S04]  /*e350*/  SEL R13, R13, 0xffffffff, P0 ;  /* 0xffffffff0d0d7807 */ /* 0x000fc80000000000 */
[----:B------:R-:W-:-:S13]  /*e360*/  ISETP.GE.AND P0, PT, R13, RZ, PT ;  /* 0x000000ff0d00720c */ /* 0x000fda0003f06270 */
[----:B------:R-:W-:Y:S05]  /*e370*/  @!P0 BRA `(.L_x_3311) ;  /* 0x0000001c00988947 */ /* 0x000fea0003800000 */
[----:B------:R-:W1:Y:S08]  /*e380*/  LDC.64 R8, c[0x0][0x770] ;  /* 0x0001dc00ff087b82 */ /* 0x000e700000000a00 */
[----:B------:R-:W2:Y:S08]  /*e390*/  LDC.64 R6, c[0x0][0x780] ;  /* 0x0001e000ff067b82 */ /* 0x000eb00000000a00 */
[----:B------:R-:W3:Y:S01]  /*e3a0*/  LDC.64 R4, c[0x0][0x770] ;  /* 0x0001dc00ff047b82 */ /* 0x000ee20000000a00 */
[----:B-1----:R-:W-:-:S07]  /*e3b0*/  ISETP.NE.U32.AND P0, PT, R8, RZ, PT ;  /* 0x000000ff0800720c */ /* 0x002fce0003f05070 */
[----:B------:R-:W1:Y:S01]  /*e3c0*/  LDC.64 R2, c[0x0][0x778] ;  /* 0x0001de00ff027b82 */ /* 0x000e620000000a00 */
[----:B------:R-:W-:Y:S02]  /*e3d0*/  ISETP.NE.AND.EX P0, PT, R9, RZ, PT, P0 ;  /* 0x000000ff0900720c */ /* 0x000fe40003f05300 */
[----:B--2---:R-:W-:-:S05]  /*e3e0*/  ISETP.NE.U32.AND P1, PT, R6, RZ, PT ;  /* 0x000000ff0600720c */ /* 0x004fca0003f25070 */
[----:B------:R-:W2:Y:S01]  /*e3f0*/  LDC.64 R16, c[0x0][0x778] ;  /* 0x0001de00ff107b82 */ /* 0x000ea20000000a00 */
[----:B------:R-:W-:Y:S01]  /*e400*/  ISETP.NE.AND.EX P1, PT, R7, RZ, PT, P1 ;  /* 0x000000ff0700720c */ /* 0x000fe20003f25310 */
[----:B---3--:R-:W-:-:S04]  /*e410*/  IMAD.WIDE R4, R13, 0x4, R4 ;  /* 0x000000040d047825 */ /* 0x008fc800078e0204 */
[----:B------:R-:W-:Y:S01]  /*e420*/  VOTEU.ANY UP0, P0 ;  /* 0x00000000003f7886 */ /* 0x000fe20000000100 */
[----:B------:R-:W-:Y:S01]  /*e430*/  PLOP3.LUT P2, PT, PT, PT, UP0, 0x80, 0x0 ;  /* 0x000000000000781c */ /* 0x000fe20003f4f008 */
[----:B------:R-:W3:Y:S08]  /*e440*/  LDC R0, c[0x0][0x280] ;  /* 0x0000a000ff007b82 */ /* 0x000ef00000000800 */
[----:B------:R-:W4:Y:S04]  /*e450*/  @P1 LDC.64 R6, c[0x0][0x780] ;  /* 0x0001e000ff061b82 */ /* 0x000f280000000a00 */
[----:B------:R-:W3:Y:S01]  /*e460*/  @P2 LDG.E R14, desc[UR38][R4.64] ;  /* 0x00000026040e2981 */ /* 0x000ee2000c1e1900 */
[----:B-1----:R-:W-:-:S02]  /*e470*/  ISETP.NE.U32.AND P0, PT, R2, RZ, PT ;  /* 0x000000ff0200720c */ /* 0x002fc40003f05070 */
[----:B------:R-:W-:Y:S01]  /*e480*/  MOV R11, RZ ;  /* 0x000000ff000b7202 */ /* 0x000fe20000000f00 */
[----:B------:R1:W5:Y:S01]  /*e490*/  @P2 LDG.E R15, desc[UR38][R4.64] ;  /* 0x00000026040f2981 */ /* 0x000362000c1e1900 */
[----:B------:R-:W-:Y:S01]  /*e4a0*/  ISETP.NE.AND.EX P0, PT, R3, RZ, PT, P0 ;  /* 0x000000ff0300720c */ /* 0x000fe20003f05300 */
[----:B--2---:R-:W-:-:S12]  /*e4b0*/  IMAD.WIDE R2, R13, 0x4, R16 ;  /* 0x000000040d027825 */ /* 0x004fd800078e0210 */
[----:B------:R1:W5:Y:S01]  /*e4c0*/  @P0 LDG.E R11, desc[UR38][R2.64] ;  /* 0x00000026020b0981 */ /* 0x000362000c1e1900 */
[----:B----4-:R-:W-:-:S05]  /*e4d0*/  @P1 IMAD.WIDE R6, R13, 0x4, R6 ;  /* 0x000000040d061825 */ /* 0x010fca00078e0206 */
[----:B---3--:R1:W5:Y:S01]  /*e4e0*/  @P1 LDG.E R0, desc[UR38][R6.64] ;  /* 0x0000002606001981 */ /* 0x008362000c1e1900 */
[----:B------:R-:W-:-:S05]  /*e4f0*/  @P2 IMAD R14, R13, 0x60, R14 ;  /* 0x000000600d0e2824 */ /* 0x000fca00078e020e */
[----:B------:R-:W-:-:S13]  /*e500*/  @P2 R2UR UR4, R14 ;  /* 0x000000000e0422ca */ /* 0x000fda00000e0000 */
[----:B------:R-:W-:Y:S01]  /*e510*/  UIMAD.WIDE UR4, UR4, 0x2aaaaaab, URZ ;  /* 0x2aaaaaab040478a5 */ /* 0x000fe2000f8e023f */
[----:B-1----:R-:W-:Y:S11]  /*e520*/  @P1 BRA `(.L_x_3312) ;  /* 0x0000000000101947 */ /* 0x002ff60003800000 */
[----:B------:R-:W-:Y:S05]  /*e530*/  @!P2 BRA `(.L_x_3312) ;  /* 0x00000000000ca947 */ /* 0x000fea0003800000 */
[----:B------:R-:W2:Y:S04]  /*e540*/  LDG.E R7, desc[UR38][R4.64] ;  /* 0x0000002604077981 */ /* 0x000ea8000c1e1900 */
[----:B-----5:R-:W2:Y:S02]  /*e550*/  LDG.E R0, desc[UR38][R4.64+0x4] ;  /* 0x0000042604007981 */ /* 0x020ea4000c1e1900 */
[----:B--2---:R-:W-:-:S07]  /*e560*/  IMAD.IADD R0, R0, 0x1, -R7 ;  /* 0x0000000100007824 */ /* 0x004fce00078e0a07 */
.L_x_3312:
[----:B------:R-:W-:Y:S01]  /*e570*/  @UP0 USHF.R.U32.HI UR4, URZ, 0x1f, UR5 ;  /* 0x0000001f3f040899 */ /* 0x000fe20008011605 */
[----:B------:R-:W-:Y:S01]  /*e580*/  ULDC.64 UR8, c[0x0][0x788] ;  /* 0x0001e20000087ab9 */ /* 0x000fe20000000a00 */
[----:B------:R-:W-:Y:S01]  /*e590*/  UMOV UR6, URZ ;  /* 0x0000003f00067c82 */ /* 0x000fe20008000000 */
[----:B------:R-:W-:Y:S01]  /*e5a0*/  ISETP.NE.U32.AND P1, PT, RZ, UR8, PT ;  /* 0x00000008ff007c0c */ /* 0x000fe2000bf25070 */
[----:B------:R-:W-:Y:S01]  /*e5b0*/  @UP0 ULEA.HI.SX32 UR4, UR5, UR4, 0x1c ;  /* 0x0000000405040291 */ /* 0x000fe2000f8fe23f */
[----:B-----5:R-:W-:Y:S02]  /*e5c0*/  @P2 R2UR UR6, R15 ;  /* 0x000000000f0622ca */ /* 0x020fe400000e0000 */
[----:B------:R-:W-:Y:S01]  /*e5d0*/  ISETP.NE.AND.EX P1, PT, RZ, UR9, PT, P1 ;  /* 0x00000009ff007c0c */ /* 0x000fe2000bf25310 */
[----:B------:R-:W-:Y:S01]  /*e5e0*/  @UP0 UIMAD UR7, UR4, 0x60, URZ ;  /* 0x00000060040708a4 */ /* 0x000fe2000f8e023f */
[----:B------:R-:W-:Y:S02]  /*e5f0*/  ULDC UR9, c[0x0][0x290] ;  /* 0x0000a40000097ab9 */ /* 0x000fe40000000800 */
[----:B------:R-:W-:Y:S01]  /*e600*/  UMOV UR4, URZ ;  /* 0x0000003f00047c82 */ /* 0x000fe20008000000 */
[----:B------:R-:W-:Y:S01]  /*e610*/  @UP0 USHF.R.S32.HI UR8, URZ, 0x1f, UR7 ;  /* 0x0000001f3f080899 */ /* 0x000fe20008011407 */
[----:B------:R-:W-:Y:S01]  /*e620*/  IMAD.U32 R4, RZ, RZ, UR9 ;  /* 0x00000009ff047e24 */ /* 0x000fe2000f8e00ff */
[----:B------:R-:W-:Y:S01]  /*e630*/  UMOV UR5, URZ ;  /* 0x0000003f00057c82 */ /* 0x000fe20008000000 */
[----:B------:R-:W-:-:S04]  /*e640*/  @UP0 UMOV UR4, UR7 ;  /* 0x0000000700040c82 */ /* 0x000fc80008000000 */
[----:B------:R-:W-:Y:S01]  /*e650*/  @UP0 UMOV UR5, UR8 ;  /* 0x0000000800050c82 */ /* 0x000fe20008000000 */
[----:B------:R-:W-:Y:S05]  /*e660*/  @!P1 BRA `(.L_x_3313) ;  /* 0x0000000000109947 */ /* 0x000fea0003800000 */
[----:B------:R-:W1:Y:S02]  /*e670*/  LDC.64 R2, c[0x0][0x788] ;  /* 0x0001e200ff027b82 */ /* 0x000e640000000a00 */
[----:B-1----:R-:W-:-:S05]  /*e680*/  IMAD.WIDE R2, R13, 0x4, R2 ;  /* 0x000000040d027825 */ /* 0x002fca00078e0202 */
[----:B------:R1:W5:Y:S01]  /*e690*/  LDG.E R4, desc[UR38][R2.64] ;  /* 0x0000002602047981 */ /* 0x000362000c1e1900 */
[----:B------:R-:W-:Y:S05]  /*e6a0*/  BRA `(.L_x_3314) ;  /* 0x0000000000107947 */ /* 0x000fea0003800000 */
.L_x_3313:
[----:B------:R-:W-:Y:S05]  /*e6b0*/  @!P0 BRA `(.L_x_3314) ;  /* 0x00000000000c8947 */ /* 0x000fea0003800000 */
[----:B------:R-:W2:Y:S04]  /*e6c0*/  LDG.E R5, desc[UR38][R2.64] ;  /* 0x0000002602057981 */ /* 0x000ea8000c1e1900 */
[----:B------:R-:W2:Y:S02]  /*e6d0*/  LDG.E R4, desc[UR38][R2.64+0x4] ;  /* 0x0000042602047981 */ /* 0x000ea4000c1e1900 */
[----:B--2---:R-:W-:-:S07]  /*e6e0*/  IADD3 R4, -R5, R4, RZ ;  /* 0x0000000405047210 */ /* 0x004fce0007ffe1ff */
.L_x_3314:
[----:B-1----:R-:W-:Y:S01]  /*e6f0*/  IMAD R3, R12, 0x80, R0 ;  /* 0x000000800c037824 */ /* 0x002fe200078e0200 */
[----:B------:R-:W-:Y:S01]  /*e700*/  ULDC UR7, c[0x0][0x74c] ;  /* 0x0001d30000077ab9 */ /* 0x000fe20000000800 */
[----:B------:R-:W-:-:S03]  /*e710*/  VIADD R0, R0, 0x5f ;  /* 0x0000005f00007836 */ /* 0x000fc60000000000 */
[----:B-----5:R-:W-:Y:S01]  /*e720*/  IADD3 R3, R3, -UR7, -R4 ;  /* 0x8000000703037c10 */ /* 0x020fe2000fffe804 */
        /* <DEDUP_REMOVED lines=10> */
[----:B------:R-:W-:Y:S01]  /*e7d0*/  ISETP.NE.U32.AND P1, PT, R8, RZ, PT ;  /* 0x000000ff0800720c */ /* 0x000fe20003f25070 */
[----:B------:R-:W-:Y:S01]  /*e7e0*/  USHF.R.S32.HI UR7, URZ, 0x1f, UR20 ;  /* 0x0000001f3f077899 */ /* 0x000fe20008011414 */
[----:B------:R-:W-:Y:S01]  /*e7f0*/  SHF.R.S32.HI R2, RZ, 0x1f, R13 ;  /* 0x0000001fff027819 */ /* 0x000fe2000001140d */
[----:B------:R-:W-:Y:S01]  /*e800*/  ULDC.64 UR10, c[0x0][0x718] ;  /* 0x0001c600000a7ab9 */ /* 0x000fe20000000a00 */
[----:B------:R-:W-:Y:S01]  /*e810*/  ISETP.NE.AND.EX P1, PT, R9, RZ, PT, P1 ;  /* 0x000000ff0900720c */ /* 0x000fe20003f25310 */
[----:B------:R-:W-:Y:S01]  /*e820*/  UMOV UR8, UR4 ;  /* 0x0000000400087c82 */ /* 0x000fe20008000000 */
[----:B------:R-:W-:Y:S01]  /*e830*/  UMOV UR9, UR5 ;  /* 0x0000000500097c82 */ /* 0x000fe20008000000 */
[----:B------:R-:W-:Y:S01]  /*e840*/  R2UR UR21, R13 ;  /* 0x000000000d1572ca */ /* 0x000fe200000e0000 */
[----:B------:R-:W-:Y:S01]  /*e850*/  UIMAD.WIDE.U32 UR4, UR20, UR10, UR8 ;  /* 0x0000000a140472a5 */ /* 0x000fe2000f8e0008 */
[----:B------:R-:W-:Y:S01]  /*e860*/  SEL R2, R2, RZ, !P1 ;  /* 0x000000ff02027207 */ /* 0x000fe20004800000 */
[----:B------:R-:W-:Y:S01]  /*e870*/  UIMAD UR10, UR7, UR10, URZ ;  /* 0x0000000a070a72a4 */ /* 0x000fe2000f8e023f */
[----:B------:R-:W-:Y:S01]  /*e880*/  R2UR UR18, R12 ;  /* 0x000000000c1272ca */ /* 0x000fe200000e0000 */
[----:B------:R-:W-:Y:S01]  /*e890*/  ULDC.64 UR14, c[0x0][0x730] ;  /* 0x0001cc00000e7ab9 */ /* 0x000fe20000000a00 */
[----:B------:R-:W-:Y:S01]  /*e8a0*/  R2UR UR12, R2 ;  /* 0x00000000020c72ca */ /* 0x000fe200000e0000 */
[----:B------:R-:W-:Y:S01]  /*e8b0*/  UIMAD UR7, UR7, UR14, URZ ;  /* 0x0000000e070772a4 */ /* 0x000fe2000f8e023f */
[----:B------:R-:W-:Y:S01]  /*e8c0*/  R2UR UR19, R11 ;  /* 0x000000000b1372ca */ /* 0x000fe200000e0000 */
[----:B------:R-:W-:Y:S01]  /*e8d0*/  UIMAD UR10, UR20, UR11, UR10 ;  /* 0x0000000b140a72a4 */ /* 0x000fe2000f8e020a */
[----:B------:R-:W-:Y:S01]  /*e8e0*/  SEL R13, R13, RZ, !P0 ;  /* 0x000000ff0d0d7207 */ /* 0x000fe20004000000 */
[----:B------:R-:W-:Y:S01]  /*e8f0*/  UIMAD.WIDE.U32 UR8, UR20, UR14, UR8 ;  /* 0x0000000e140872a5 */ /* 0x000fe2000f8e0008 */
[----:B------:R-:W-:Y:S01]  /*e900*/  BSSY B0, `(.L_x_3311) ;  /* 0x000018d000007945 */ /* 0x000fe20003800000 */
[----:B------:R-:W-:Y:S01]  /*e910*/  ULDC UR11, c[0x0][0x2e8] ;  /* 0x0000ba00000b7ab9 */ /* 0x000fe20000000800 */
[----:B------:R-:W-:Y:S01]  /*e920*/  UIMAD UR7, UR20, UR15, UR7 ;  /* 0x0000000f140772a4 */ /* 0x000fe2000f8e0207 */
[----:B------:R-:W-:Y:S01]  /*e930*/  R2UR UR13, R13 ;  /* 0x000000000d0d72ca */ /* 0x000fe200000e0000 */
[----:B------:R-:W-:Y:S01]  /*e940*/  UISETP.NE.AND UP0, UPT, UR11, 0x1, UPT ;  /* 0x000000010b00788c */ /* 0x000fe2000bf05270 */
[----:B------:R-:W-:Y:S01]  /*e950*/  IMAD.MOV.U32 R2, RZ, RZ, RZ ;  /* 0x000000ffff027224 */ /* 0x000fe200078e00ff */
[----:B------:R-:W-:Y:S01]  /*e960*/  ULDC.64 UR14, c[0x0][0x720] ;  /* 0x0001c800000e7ab9 */ /* 0x000fe20000000a00 */
[----:B------:R-:W-:Y:S01]  /*e970*/  VOTEU.ANY UP1, P1 ;  /* 0x00000000003f7886 */ /* 0x000fe20000820100 */
[----:B------:R-:W-:-:S02]  /*e980*/  UIADD3 UR5, UR5, UR10, URZ ;  /* 0x0000000a05057290 */ /* 0x000fc4000fffe03f */
[----:B------:R-:W-:Y:S02]  /*e990*/  UIADD3 UR9, UR9, UR7, URZ ;  /* 0x0000000709097290 */ /* 0x000fe4000fffe03f */
[----:B------:R-:W-:Y:S02]  /*e9a0*/  USEL UR21, UR21, URZ, !UP1 ;  /* 0x0000003f15157287 */ /* 0x000fe4000c800000 */
[----:B------:R-:W-:Y:S01]  /*e9b0*/  UIMAD UR7, UR12, UR14, URZ ;  /* 0x0000000e0c0772a4 */ /* 0x000fe2000f8e023f */
[----:B------:R-:W-:Y:S01]  /*e9c0*/  ELECT P0, URZ, PT ;  /* 0x00000000003f782f */ /* 0x000fe20003800000 */
[----:B------:R-:W-:Y:S01]  /*e9d0*/  ULDC.64 UR16, c[0x0][0x738] ;  /* 0x0001ce0000107ab9 */ /* 0x000fe20000000a00 */
[----:B------:R-:W-:Y:S02]  /*e9e0*/  UIMAD.WIDE.U32 UR22, UR14, UR21, UR4 ;  /* 0x000000150e1672a5 */ /* 0x000fe4000f8e0004 */
[----:B------:R-:W-:Y:S02]  /*e9f0*/  UIMAD UR5, UR15, UR21, UR7 ;  /* 0x000000150f0572a4 */ /* 0x000fe4000f8e0207 */
[----:B------:R-:W-:-:S02]  /*ea00*/  UIMAD.WIDE.U32 UR14, UR16, UR21, UR8 ;  /* 0x00000015100e72a5 */ /* 0x000fc4000f8e0008 */
[----:B------:R-:W-:Y:S01]  /*ea10*/  UIMAD UR10, UR12, UR16, URZ ;  /* 0x000000100c0a72a4 */ /* 0x000fe2000f8e023f */
[----:B------:R-:W-:Y:S01]  /*ea20*/  @UP0 ULDC UR8, c[0x0][0x2ec] ;  /* 0x0000bb0000080ab9 */ /* 0x000fe20000000800 */
[----:B------:R-:W-:Y:S01]  /*ea30*/  @UP0 ULDC UR7, c[0x0][0x2f0] ;  /* 0x0000bc0000070ab9 */ /* 0x000fe20000000800 */
[----:B------:R-:W-:Y:S02]  /*ea40*/  UIMAD.WIDE.U32 UR8, UR20, UR8, URZ ;  /* 0x00000008140872a5 */ /* 0x000fe4000f8e003f */
[----:B------:R-:W-:Y:S01]  /*ea50*/  UMOV UR12, UR20 ;  /* 0x00000014000c7c82 */ /* 0x000fe20008000000 */
[----:B------:R-:W-:Y:S02]  /*ea60*/  UIMAD UR4, UR17, UR21, UR10 ;  /* 0x00000015110472a4 */ /* 0x000fe4000f8e020a */
[----:B------:R-:W-:Y:S02]  /*ea70*/  ULEA UR11, UR18, UR19, 0x7 ;  /* 0x00000013120b7291 */ /* 0x000fe4000f8e383f */
        /* <DEDUP_REMOVED lines=9> */
.L_x_3353:
        /* <DEDUP_REMOVED lines=15> */
.L_x_3317:
        /* <DEDUP_REMOVED lines=72> */
.L_x_3328:
[----:B-123--:R-:W-:-:S04]  /*f080*/  SHF.L.U32 R17, R10, 0x1f, RZ ;  /* 0x0000001f0a117819 */ /* 0x00efc800000006ff */
[----:B------:R-:W3:Y:S02]  /*f090*/  SYNCS.PHASECHK.TRANS64.TRYWAIT P1, [R15+URZ+0x26840], R17 ;  /* 0x026840110f0075a7 */ /* 0x000ee4000802017f */
[----:B---3--:R-:W-:Y:S05]  /*f0a0*/  @!P1 BRA `(.L_x_3320) ;  /* 0x0000001400d09947 */ /* 0x008fea0003800000 */
.L_x_3354:
        /* <DEDUP_REMOVED lines=8> */
.L_x_3321:
        /* <DEDUP_REMOVED lines=30> */
.L_x_3355:
        /* <DEDUP_REMOVED lines=8> */
.L_x_3323:
        /* <DEDUP_REMOVED lines=30> */
.L_x_3356:
        /* <DEDUP_REMOVED lines=8> */
.L_x_3325:
        /* <DEDUP_REMOVED lines=24> */
.L_x_3358:
        /* <DEDUP_REMOVED lines=8> */
.L_x_3327:
        /* <DEDUP_REMOVED lines=14> */
[----:B----4-:R-:W-:Y:S01]  /*f8d0*/  IMAD.U32 R4, RZ, RZ, UR7 ;  /* 0x00000007ff047e24 */ /* 0x010fe2000f8e00ff */
[----:B------:R-:W-:Y:S01]  /*f8e0*/  PLOP3.LUT P2, PT, PT, PT, UP0, 0x80, 0x0 ;  /* 0x000000000000781c */ /* 0x000fe20003f4f008 */
[----:B------:R-:W-:Y:S01]  /*f8f0*/  UMOV UR7, 0x18 ;  /* 0x0000001800077882 */ /* 0x000fe20000000000 */
[----:B------:R-:W-:-:S02]  /*f900*/  UMOV UR27, UR17 ;  /* 0x00000011001b7c82 */ /* 0x000fc40008000000 */
[----:B------:R-:W-:-:S04]  /*f910*/  LEA R5, P1, R4, R9, 0x2 ;  /* 0x0000000904057211 */ /* 0x000fc800078210ff */
        /* <DEDUP_REMOVED lines=10> */
.L_x_3319:
[----:B------:R-:W4:Y:S02]  /*f9c0*/  LDL.LU R4, [R1+0xc] ;  /* 0x00000c0001047983 */ /* 0x000f240000300800 */
[----:B----4-:R-:W-:Y:S02]  /*f9d0*/  ISETP.NE.AND P1, PT, R4, RZ, PT ;  /* 0x000000ff0400720c */ /* 0x010fe40003f25270 */
[----:B------:R4:W5:Y:S11]  /*f9e0*/  LDL R4, [R1+0x8] ;  /* 0x0000080001047983 */ /* 0x0009760000100800 */
[----:B----4-:R-:W-:Y:S05]  /*f9f0*/  @!P1 BRA `(.L_x_3318) ;  /* 0x00000004002c9947 */ /* 0x010fea0003800000 */
[----:B-1----:R-:W-:-:S04]  /*fa00*/  SHF.L.U32 R12, R10, 0x1f, RZ ;  /* 0x0000001f0a0c7819 */ /* 0x002fc800000006ff */
[----:B------:R-:W1:Y:S02]  /*fa10*/  SYNCS.PHASECHK.TRANS64.TRYWAIT P1, [R15+URZ+0x26840], R12 ;  /* 0x0268400c0f0075a7 */ /* 0x000e64000802017f */
[----:B-1----:R-:W-:Y:S05]  /*fa20*/  @!P1 BRA `(.L_x_3329) ;  /* 0x0000000c00c49947 */ /* 0x002fea0003800000 */
.L_x_3359:
        /* <DEDUP_REMOVED lines=8> */
.L_x_3330:
        /* <DEDUP_REMOVED lines=27> */
.L_x_3360:
        /* <DEDUP_REMOVED lines=8> */
.L_x_3332:
        /* <DEDUP_REMOVED lines=29> */
.L_x_3318:
        /* <DEDUP_REMOVED lines=8> */
.L_x_3361:
[----:B------:R-:W-:Y:S05]  /*ff30*/  @P1 BRA `(.L_x_3334) ;  /* 0x0000000000181947 */ /* 0x000fea0003800000 */
[----:B------:R-:W4:Y:S01]  /*ff40*/  S2R R2, SR_TID.X ;  /* 0x0000000000027919 */ /* 0x000f220000002100 */
[----:B--2---:R-:W-:-:S04]  /*ff50*/  IMAD.MOV.U32 R0, RZ, RZ, 0x3180 ;  /* 0x00003180ff007424 */ /* 0x004fc800078e00ff */
[----:B------:R2:W-:Y:S01]  /*ff60*/  SYNCS.ARRIVE.TRANS64 RZ, [R3+URZ+0x26830], R0 ;  /* 0x0268300003ff79a7 */ /* 0x0005e2000800003f */
[----:B----4-:R-:W-:-:S13]  /*ff70*/  LOP3.LUT P0, RZ, R2, 0x1f, RZ, 0xc0, !PT ;  /* 0x0000001f02ff7812 */ /* 0x010fda000780c0ff */
[----:B--2---:R-:W-:Y:S05]  /*ff80*/  @!P0 BRA `(.L_x_3334) ;  /* 0x0000000000048947 */ /* 0x004fea0003800000 */
[----:B-1----:R-:W-:Y:S01]  /*ff90*/  BPT.TRAP 0x1 ;  /* 0x000000040000795c */ /* 0x002fe20000300000 */
.L_x_3334:
        /* <DEDUP_REMOVED lines=35> */
.L_x_3315:
[----:B------:R-:W-:Y:S05]  /*101d0*/  BSYNC B0 ;  /* 0x0000000000007941 */ /* 0x000fea0003800000 */
.L_x_3311:
[----:B------:R-:W-:-:S03]  /*101e0*/  UMOV UR7, 0xffffffff ;  /* 0xffffffff00077882 */ /* 0x000fc60000000000 */
[----:B------:R-:W-:Y:S05]  /*101f0*/  BRA.DIV UR7, `(.L_x_3335) ;  /* 0x0000000a070c7947 */ /* 0x000fea000b800000 */
[----:B------:R-:W-:-:S13]  /*10200*/  ELECT P6, URZ, PT ;  /* 0x00000000003f782f */ /* 0x000fda00038c0000 */
.L_x_3364:
[----:B------:R-:W-:Y:S05]  /*10210*/  @!P6 BRA `(.L_x_3190) ;  /* 0x000000000084e947 */ /* 0x000fea0003800000 */
[----:B------:R-:W-:-:S06]  /*10220*/  ULOP3.LUT UR7, UR36, 0x2, URZ, 0xfc, !UPT ;  /* 0x0000000224077892 */ /* 0x000fcc000f8efc3f */
[----:B------:R-:W-:-:S05]  /*10230*/  IMAD.U32 R0, RZ, RZ, UR7 ;  /* 0x00000007ff007e24 */ /* 0x000fca000f8e00ff */
[----:B------:R-:W-:-:S13]  /*10240*/  ISETP.NE.AND P2, PT, R0, 0x3, PT ;  /* 0x000000030000780c */ /* 0x000fda0003f45270 */
[----:B------:R-:W-:Y:S05]  /*10250*/  @!P2 BRA `(.L_x_3336) ;  /* 0x000000000004a947 */ /* 0x000fea0003800000 */
[----:B------:R-:W-:Y:S01]  /*10260*/  BPT.TRAP 0x1 ;  /* 0x000000040000795c */ /* 0x000fe20000300000 */
.L_x_3336:
        /* <DEDUP_REMOVED lines=15> */
.L_x_3365:
[----:B------:R-:W2:Y:S02]  /*10360*/  SYNCS.PHASECHK.TRANS64.TRYWAIT P0, [R3+URZ], R0 ;  /* 0x00000000030075a7 */ /* 0x000ea4000800017f */
[----:B--2---:R-:W-:Y:S05]  /*10370*/  @!P0 BRA `(.L_x_3338) ;  /* 0x0000000400e08947 */ /* 0x004fea0003800000 */
.L_x_3366:
[----:B------:R-:W-:Y:S05]  /*10380*/  @!P2 BRA `(.L_x_3339) ;  /* 0x000000000004a947 */ /* 0x000fea0003800000 */
[----:B------:R-:W-:Y:S01]  /*10390*/  BPT.TRAP 0x1 ;  /* 0x000000040000795c */ /* 0x000fe20000300000 */
.L_x_3339:
[----:B--2---:R-:W-:-:S04]  /*103a0*/  VIADD R3, R8, 0x26840 ;  /* 0x0002684008037836 */ /* 0x004fc80000000000 */
[----:B------:R-:W-:-:S04]  /*103b0*/  IMAD R5, R2, 0x8, R3 ;  /* 0x0000000802057824 */ /* 0x000fc800078e0203 */
[----:B------:R-:W2:Y:S02]  /*103c0*/  SYNCS.PHASECHK.TRANS64.TRYWAIT P0, [R5+URZ], R4 ;  /* 0x00000004050075a7 */ /* 0x000ea4000800017f */
[----:B--2---:R-:W-:Y:S05]  /*103d0*/  @!P0 BRA `(.L_x_3340) ;  /* 0x0000000400dc8947 */ /* 0x004fea0003800000 */
.L_x_3367:
[----:B------:R-:W-:-:S07]  /*103e0*/  LEA R3, R6, R3, 0x3 ;  /* 0x0000000306037211 */ /* 0x000fce00078e18ff */
.L_x_3341:
[----:B---3--:R3:W4:Y:S02]  /*103f0*/  SYNCS.PHASECHK.TRANS64.TRYWAIT P0, [R3+URZ], R0 ;  /* 0x00000000030075a7 */ /* 0x008724000800017f */
[----:B----4-:R-:W-:Y:S05]  /*10400*/  @!P0 NANOSLEEP.SYNCS 0x989680 ;  /* 0x009896800000895d */ /* 0x010fea0003900000 */
[----:B------:R-:W4:Y:S02]  /*10410*/  @!P0 SYNCS.PHASECHK.TRANS64 P0, [R3+URZ], R0 ;  /* 0x00000000030085a7 */ /* 0x000f24000800007f */
[----:B----4-:R-:W-:Y:S05]  /*10420*/  @!P0 BRA `(.L_x_3341) ;  /* 0xfffffffc00f08947 */ /* 0x010fea000383ffff */
.L_x_3190:
[----:B------:R-:W-:Y:S05]  /*10430*/  BSYNC B6 ;  /* 0x0000000000067941 */ /* 0x000fea0003800000 */
.L_x_3182:
[----:B------:R-:W-:Y:S05]  /*10440*/  EXIT ;  /* 0x000000000000794d */ /* 0x000fea0003800000 */
.L_x_3200:
[----:B------:R-:W-:Y:S01]  /*10450*/  IMAD.MOV.U32 R12, RZ, RZ, RZ ;  /* 0x000000ffff0c7224 */ /* 0x000fe200078e00ff */
[----:B------:R-:W-:Y:S01]  /*10460*/  MOV R15, 0xffffffff ;  /* 0xffffffff000f7802 */ /* 0x000fe20000000f00 */
[----:B------:R-:W-:-:S07]  /*10470*/  IMAD.MOV.U32 R11, RZ, RZ, 0x1f ;  /* 0x0000001fff0b7424 */ /* 0x000fce00078e00ff */
[----:B------:R-:W-:Y:S05]  /*10480*/  WARPSYNC.COLLECTIVE R15, `(.L_x_3342) ;  /* 0x000000000f087348 */ /* 0x000fea0003c00000 */
[----:B------:R1:W2:Y:S02]  /*10490*/  SHFL.IDX P6, R14, R13, R12, R11 ;  /* 0x0000000c0d0e7389 */ /* 0x0002a400000c000b */
[----:B-12---:R-:W-:Y:S01]  /*104a0*/  ENDCOLLECTIVE ;  /* 0x000000000000791b */ /* 0x006fe20003800000 */
.L_x_3342:
[----:B------:R-:W-:Y:S05]  /*104b0*/  BRA `(.L_x_3343) ;  /* 0xffffff1000607947 */ /* 0x000fea000383ffff */
.L_x_3202:
[----:B---3--:R3:W4:Y:S02]  /*104c0*/  SYNCS.PHASECHK.TRANS64.TRYWAIT P0, [R16+URZ+0x26800], R3 ;  /* 0x02680003100075a7 */ /* 0x008724000800017f */
[----:B----4-:R-:W-:Y:S05]  /*104d0*/  @!P0 NANOSLEEP.SYNCS 0x989680 ;  /* 0x009896800000895d */ /* 0x010fea0003900000 */
[----:B------:R-:W4:Y:S02]  /*104e0*/  @!P0 SYNCS.PHASECHK.TRANS64 P0, [R16+URZ+0x26800], R3 ;  /* 0x02680003100085a7 */ /* 0x000f24000800007f */
[----:B----4-:R-:W-:Y:S05]  /*104f0*/  @!P0 BRA `(.L_x_3202) ;  /* 0xfffffffc00f08947 */ /* 0x010fea000383ffff */
[----:B------:R-:W-:Y:S05]  /*10500*/  BRA `(.L_x_3201) ;  /* 0xffffff1000647947 */ /* 0x000fea000383ffff */
.L_x_3207:
[----:B--2---:R2:W3:Y:S02]  /*10510*/  SYNCS.PHASECHK.TRANS64.TRYWAIT P1, [R8+URZ+0x26810], R21 ;  /* 0x02681015080075a7 */ /* 0x0044e4000802017f */
[----:B---3--:R-:W-:Y:S05]  /*10520*/  @!P1 NANOSLEEP.SYNCS 0x989680 ;  /* 0x009896800000995d */ /* 0x008fea0003900000 */
[----:B------:R-:W3:Y:S02]  /*10530*/  @!P1 SYNCS.PHASECHK.TRANS64 P1, [R8+URZ+0x26810], R21 ;  /* 0x02681015080095a7 */ /* 0x000ee4000802007f */
[----:B---3--:R-:W-:Y:S05]  /*10540*/  @!P1 BRA `(.L_x_3207) ;  /* 0xfffffffc00f09947 */ /* 0x008fea000383ffff */
[----:B------:R-:W-:Y:S05]  /*10550*/  BRA `(.L_x_3206) ;  /* 0xffffff1800a87947 */ /* 0x000fea000383ffff */
.L_x_3211:
[----:B------:R1:W1:Y:S02]  /*10560*/  SYNCS.PHASECHK.TRANS64.TRYWAIT P1, [R8+URZ+0x26830], R21 ;  /* 0x02683015080075a7 */ /* 0x000264000802017f */
[----:B-1----:R-:W-:Y:S05]  /*10570*/  @!P1 NANOSLEEP.SYNCS 0x989680 ;  /* 0x009896800000995d */ /* 0x002fea0003900000 */
[----:B------:R-:W1:Y:S02]  /*10580*/  @!P1 SYNCS.PHASECHK.TRANS64 P1, [R8+URZ+0x26830], R21 ;  /* 0x02683015080095a7 */ /* 0x000e64000802007f */
[----:B-1----:R-:W-:Y:S05]  /*10590*/  @!P1 BRA `(.L_x_3211) ;  /* 0xfffffffc00f09947 */ /* 0x002fea000383ffff */
[----:B------:R-:W-:Y:S05]  /*105a0*/  BRA `(.L_x_3210) ;  /* 0xffffff1c00a07947 */ /* 0x000fea000383ffff */
.L_x_3219:
[----:B--2---:R2:W3:Y:S02]  /*105b0*/  SYNCS.PHASECHK.TRANS64.TRYWAIT P1, [R5+URZ+0x26810], R18 ;  /* 0x02681012050075a7 */ /* 0x0044e4000802017f */
[----:B---3--:R-:W-:Y:S05]  /*105c0*/  @!P1 NANOSLEEP.SYNCS 0x989680 ;  /* 0x009896800000995d */ /* 0x008fea0003900000 */
[----:B------:R-:W3:Y:S02]  /*105d0*/  @!P1 SYNCS.PHASECHK.TRANS64 P1, [R5+URZ+0x26810], R18 ;  /* 0x02681012050095a7 */ /* 0x000ee4000802007f */
[----:B---3--:R-:W-:Y:S05]  /*105e0*/  @!P1 BRA `(.L_x_3219) ;  /* 0xfffffffc00f09947 */ /* 0x008fea000383ffff */
[----:B------:R-:W-:Y:S05]  /*105f0*/  BRA `(.L_x_3218) ;  /* 0xffffff5c00a87947 */ /* 0x000fea000383ffff */
.L_x_3223:
[----:B------:R1:W1:Y:S02]  /*10600*/  SYNCS.PHASECHK.TRANS64.TRYWAIT P1, [R5+URZ+0x26830], R18 ;  /* 0x02683012050075a7 */ /* 0x000264000802017f */
[----:B-1----:R-:W-:Y:S05]  /*10610*/  @!P1 NANOSLEEP.SYNCS 0x989680 ;  /* 0x009896800000995d */ /* 0x002fea0003900000 */
[----:B------:R-:W1:Y:S02]  /*10620*/  @!P1 SYNCS.PHASECHK.TRANS64 P1, [R5+URZ+0x26830], R18 ;  /* 0x02683012050095a7 */ /* 0x000e64000802007f */
[----:B-1----:R-:W-:Y:S05]  /*10630*/  @!P1 BRA `(.L_x_3223) ;  /* 0xfffffffc00f09947 */ /* 0x002fea000383ffff */
[----:B------:R-:W-:Y:S05]  /*10640*/  BRA `(.L_x_3222) ;  /* 0xffffff6000987947 */ /* 0x000fea000383ffff */
.L_x_3271:
[----:B------:R-:W-:Y:S01]  /*10650*/  BSSY B0, `(.L_x_3344) ;  /* 0x0000005000007945 */ /* 0x000fe20003800000 */
[----:B------:R-:W-:-:S07]  /*10660*/  IMAD.MOV.U32 R15, RZ, RZ, -0x1 ;  /* 0xffffffffff0f7424 */ /* 0x000fce00078e00ff */
[----:B------:R-:W-:Y:S05]  /*10670*/  WARPSYNC.COLLECTIVE R15, `(.L_x_3345) ;  /* 0x000000000f087348 */ /* 0x000fea0003c00000 */
[----:B------:R-:W-:Y:S01]  /*10680*/  NOP ;  /* 0x0000000000007918 */ /* 0x000fe20000000000 */
[----:B------:R-:W-:Y:S01]  /*10690*/  ENDCOLLECTIVE ;  /* 0x000000000000791b */ /* 0x000fe20003800000 */
.L_x_3345:
[----:B------:R-:W-:Y:S05]  /*106a0*/  BSYNC B0 ;  /* 0x0000000000007941 */ /* 0x000fea0003800000 */
.L_x_3344:
[----:B------:R-:W-:Y:S05]  /*106b0*/  BRA `(.L_x_3346) ;  /* 0xffffffc400e87947 */ /* 0x000fea000383ffff */
.L_x_3284:
[----:B------:R-:W-:Y:S01]  /*106c0*/  BSSY B0, `(.L_x_3347) ;  /* 0x0000005000007945 */ /* 0x000fe20003800000 */
[----:B------:R-:W-:-:S07]  /*106d0*/  IMAD.MOV.U32 R15, RZ, RZ, -0x1 ;  /* 0xffffffffff0f7424 */ /* 0x000fce00078e00ff */
[----:B------:R-:W-:Y:S05]  /*106e0*/  WARPSYNC.COLLECTIVE R15, `(.L_x_3348) ;  /* 0x000000000f087348 */ /* 0x000fea0003c00000 */
[----:B------:R-:W-:Y:S01]  /*106f0*/  NOP ;  /* 0x0000000000007918 */ /* 0x000fe20000000000 */
[----:B------:R-:W-:Y:S01]  /*10700*/  ENDCOLLECTIVE ;  /* 0x000000000000791b */ /* 0x000fe20003800000 */
.L_x_3348:
[----:B------:R-:W-:Y:S05]  /*10710*/  BSYNC B0 ;  /* 0x0000000000007941 */ /* 0x000fea0003800000 */
.L_x_3347:
[----:B------:R-:W-:Y:S05]  /*10720*/  BRA `(.L_x_3349) ;  /* 0xffffffcc00987947 */ /* 0x000fea000383ffff */
.L_x_3296:
[----:B------:R-:W-:Y:S01]  /*10730*/  BSSY B0, `(.L_x_3350) ;  /* 0x0000005000007945 */ /* 0x000fe20003800000 */
[----:B------:R-:W-:-:S07]  /*10740*/  MOV R15, 0xffffffff ;  /* 0xffffffff000f7802 */ /* 0x000fce0000000f00 */
[----:B------:R-:W-:Y:S05]  /*10750*/  WARPSYNC.COLLECTIVE R15, `(.L_x_3351) ;  /* 0x000000000f087348 */ /* 0x000fea0003c00000 */
[----:B------:R-:W-:Y:S01]  /*10760*/  NOP ;  /* 0x0000000000007918 */ /* 0x000fe20000000000 */
[----:B------:R-:W-:Y:S01]  /*10770*/  ENDCOLLECTIVE ;  /* 0x000000000000791b */ /* 0x000fe20003800000 */
.L_x_3351:
[----:B------:R-:W-:Y:S05]  /*10780*/  BSYNC B0 ;  /* 0x0000000000007941 */ /* 0x000fea0003800000 */
.L_x_3350:
[----:B------:R-:W-:Y:S05]  /*10790*/  BRA `(.L_x_3352) ;  /* 0xffffffd000d47947 */ /* 0x000fea000383ffff */
.L_x_3316:
[----:B-1----:R1:W2:Y:S02]  /*107a0*/  SYNCS.PHASECHK.TRANS64.TRYWAIT P0, [R15+URZ+0x26820], R2 ;  /* 0x026820020f0075a7 */ /* 0x0022a4000800017f */
[----:B--2---:R-:W-:Y:S05]  /*107b0*/  @!P0 NANOSLEEP.SYNCS 0x989680 ;  /* 0x009896800000895d */ /* 0x004fea0003900000 */
[----:B------:R-:W2:Y:S02]  /*107c0*/  @!P0 SYNCS.PHASECHK.TRANS64 P0, [R15+URZ+0x26820], R2 ;  /* 0x026820020f0085a7 */ /* 0x000ea4000800007f */
[----:B--2---:R-:W-:Y:S05]  /*107d0*/  @!P0 BRA `(.L_x_3316) ;  /* 0xfffffffc00f08947 */ /* 0x004fea000383ffff */
[----:B------:R-:W-:Y:S05]  /*107e0*/  BRA `(.L_x_3353) ;  /* 0xffffffe000c87947 */ /* 0x000fea000383ffff */
.L_x_3320:
[----:B---3--:R3:W4:Y:S02]  /*107f0*/  SYNCS.PHASECHK.TRANS64.TRYWAIT P1, [R15+URZ+0x26840], R17 ;  /* 0x026840110f0075a7 */ /* 0x008724000802017f */
[----:B----4-:R-:W-:Y:S05]  /*10800*/  @!P1 NANOSLEEP.SYNCS 0x989680 ;  /* 0x009896800000995d */ /* 0x010fea0003900000 */
[----:B------:R-:W4:Y:S02]  /*10810*/  @!P1 SYNCS.PHASECHK.TRANS64 P1, [R15+URZ+0x26840], R17 ;  /* 0x026840110f0095a7 */ /* 0x000f24000802007f */
[----:B----4-:R-:W-:Y:S05]  /*10820*/  @!P1 BRA `(.L_x_3320) ;  /* 0xfffffffc00f09947 */ /* 0x010fea000383ffff */
[----:B------:R-:W-:Y:S05]  /*10830*/  BRA `(.L_x_3354) ;  /* 0xffffffe8001c7947 */ /* 0x000fea000383ffff */
.L_x_3322:
[----:B-1----:R1:W2:Y:S02]  /*10840*/  SYNCS.PHASECHK.TRANS64.TRYWAIT P1, [R15+URZ+0x26828], R17 ;  /* 0x026828110f0075a7 */ /* 0x0022a4000802017f */
[----:B--2---:R-:W-:Y:S05]  /*10850*/  @!P1 NANOSLEEP.SYNCS 0x989680 ;  /* 0x009896800000995d */ /* 0x004fea0003900000 */
[----:B------:R-:W2:Y:S02]  /*10860*/  @!P1 SYNCS.PHASECHK.TRANS64 P1, [R15+URZ+0x26828], R17 ;  /* 0x026828110f0095a7 */ /* 0x000ea4000802007f */
[----:B--2---:R-:W-:Y:S05]  /*10870*/  @!P1 BRA `(.L_x_3322) ;  /* 0xfffffffc00f09947 */ /* 0x004fea000383ffff */
[----:B------:R-:W-:Y:S05]  /*10880*/  BRA `(.L_x_3355) ;  /* 0xffffffe800a07947 */ /* 0x000fea000383ffff */
.L_x_3324:
[----:B--2---:R2:W4:Y:S02]  /*10890*/  SYNCS.PHASECHK.TRANS64.TRYWAIT P1, [R15+URZ+0x26848], R17 ;  /* 0x026848110f0075a7 */ /* 0x004524000802017f */
[----:B----4-:R-:W-:Y:S05]  /*108a0*/  @!P1 NANOSLEEP.SYNCS 0x989680 ;  /* 0x009896800000995d */ /* 0x010fea0003900000 */
[----:B------:R-:W4:Y:S02]  /*108b0*/  @!P1 SYNCS.PHASECHK.TRANS64 P1, [R15+URZ+0x26848], R17 ;  /* 0x026848110f0095a7 */ /* 0x000f24000802007f */
[----:B----4-:R-:W-:Y:S05]  /*108c0*/  @!P1 BRA `(.L_x_3324) ;  /* 0xfffffffc00f09947 */ /* 0x010fea000383ffff */
[----:B------:R-:W-:Y:S05]  /*108d0*/  BRA `(.L_x_3356) ;  /* 0xffffffec00247947 */ /* 0x000fea000383ffff */
.L_x_3326:
[----:B------:R-:W-:-:S07]  /*108e0*/  SHF.L.U32 R4, R10, 0x1f, RZ ;  /* 0x0000001f0a047819 */ /* 0x000fce00000006ff */
.L_x_3357:
[----:B----4-:R4:W1:Y:S02]  /*108f0*/  SYNCS.PHASECHK.TRANS64.TRYWAIT P1, [R15+URZ+0x26820], R4 ;  /* 0x026820040f0075a7 */ /* 0x010864000802017f */
[----:B-1----:R-:W-:Y:S05]  /*10900*/  @!P1 NANOSLEEP.SYNCS 0x989680 ;  /* 0x009896800000995d */ /* 0x002fea0003900000 */
[----:B------:R-:W1:Y:S02]  /*10910*/  @!P1 SYNCS.PHASECHK.TRANS64 P1, [R15+URZ+0x26820], R4 ;  /* 0x026820040f0095a7 */ /* 0x000e64000802007f */
[----:B-1----:R-:W-:Y:S05]  /*10920*/  @!P1 BRA `(.L_x_3357) ;  /* 0xfffffffc00f09947 */ /* 0x002fea000383ffff */
[----:B------:R-:W-:Y:S05]  /*10930*/  BRA `(.L_x_3358) ;  /* 0xffffffec008c7947 */ /* 0x000fea000383ffff */
.L_x_3329:
[----:B-1----:R1:W4:Y:S02]  /*10940*/  SYNCS.PHASECHK.TRANS64.TRYWAIT P1, [R15+URZ+0x26840], R12 ;  /* 0x0268400c0f0075a7 */ /* 0x002324000802017f */
[----:B----4-:R-:W-:Y:S05]  /*10950*/  @!P1 NANOSLEEP.SYNCS 0x989680 ;  /* 0x009896800000995d */ /* 0x010fea0003900000 */
[----:B------:R-:W4:Y:S02]  /*10960*/  @!P1 SYNCS.PHASECHK.TRANS64 P1, [R15+URZ+0x26840], R12 ;  /* 0x0268400c0f0095a7 */ /* 0x000f24000802007f */
[----:B----4-:R-:W-:Y:S05]  /*10970*/  @!P1 BRA `(.L_x_3329) ;  /* 0xfffffffc00f09947 */ /* 0x010fea000383ffff */
[----:B------:R-:W-:Y:S05]  /*10980*/  BRA `(.L_x_3359) ;  /* 0xfffffff000287947 */ /* 0x000fea000383ffff */
.L_x_3331:
[----:B--2---:R2:W4:Y:S02]  /*10990*/  SYNCS.PHASECHK.TRANS64.TRYWAIT P1, [R15+URZ+0x26828], R12 ;  /* 0x0268280c0f0075a7 */ /* 0x004524000802017f */
[----:B----4-:R-:W-:Y:S05]  /*109a0*/  @!P1 NANOSLEEP.SYNCS 0x989680 ;  /* 0x009896800000995d */ /* 0x010fea0003900000 */
[----:B------:R-:W4:Y:S02]  /*109b0*/  @!P1 SYNCS.PHASECHK.TRANS64 P1, [R15+URZ+0x26828], R12 ;  /* 0x0268280c0f0095a7 */ /* 0x000f24000802007f */
[----:B----4-:R-:W-:Y:S05]  /*109c0*/  @!P1 BRA `(.L_x_3331) ;  /* 0xfffffffc00f09947 */ /* 0x010fea000383ffff */
[----:B------:R-:W-:Y:S05]  /*109d0*/  BRA `(.L_x_3360) ;  /* 0xfffffff000a07947 */ /* 0x000fea000383ffff */
.L_x_3333:
[----:B--2---:R2:W4:Y:S02]  /*109e0*/  SYNCS.PHASECHK.TRANS64.TRYWAIT P0, [R3+URZ+0x26840], R0 ;  /* 0x02684000030075a7 */ /* 0x004524000800017f */
[----:B----4-:R-:W-:Y:S05]  /*109f0*/  @!P0 NANOSLEEP.SYNCS 0x989680 ;  /* 0x009896800000895d */ /* 0x010fea0003900000 */
[----:B------:R-:W4:Y:S02]  /*10a00*/  @!P0 SYNCS.PHASECHK.TRANS64 P0, [R3+URZ+0x26840], R0 ;  /* 0x02684000030085a7 */ /* 0x000f24000800007f */
[----:B----4-:R-:W-:Y:S05]  /*10a10*/  @!P0 BRA `(.L_x_3333) ;  /* 0xfffffffc00f08947 */ /* 0x010fea000383ffff */
[----:B------:R-:W-:Y:S05]  /*10a20*/  BRA `(.L_x_3361) ;  /* 0xfffffff400407947 */ /* 0x000fea000383ffff */
.L_x_3335:
[----:B------:R-:W-:Y:S01]  /*10a30*/  BSSY B0, `(.L_x_3362) ;  /* 0x0000006000007945 */ /* 0x000fe20003800000 */
[----:B------:R-:W-:-:S07]  /*10a40*/  IMAD.MOV.U32 R15, RZ, RZ, -0x1 ;  /* 0xffffffffff0f7424 */ /* 0x000fce00078e00ff */
[----:B------:R-:W-:Y:S05]  /*10a50*/  WARPSYNC.COLLECTIVE R15, `(.L_x_3363) ;  /* 0x000000000f0c7348 */ /* 0x000fea0003c00000 */
[----:B------:R-:W-:Y:S02]  /*10a60*/  ELECT P6, UR62, PT ;  /* 0x00000000003e782f */ /* 0x000fe400038c0000 */
[----:B------:R-:W-:Y:S01]  /*10a70*/  MOV R14, UR62 ;  /* 0x0000003e000e7c02 */ /* 0x000fe20008000f00 */
[----:B------:R-:W-:Y:S10]  /*10a80*/  ENDCOLLECTIVE ;  /* 0x000000000000791b */ /* 0x000ff40003800000 */
.L_x_3363:
[----:B------:R-:W-:Y:S05]  /*10a90*/  BSYNC B0 ;  /* 0x0000000000007941 */ /* 0x000fea0003800000 */
.L_x_3362:
[----:B------:R-:W-:Y:S05]  /*10aa0*/  BRA `(.L_x_3364) ;  /* 0xfffffff400d87947 */ /* 0x000fea000383ffff */
.L_x_3337:
[----:B-1----:R1:W2:Y:S02]  /*10ab0*/  SYNCS.PHASECHK.TRANS64.TRYWAIT P0, [R7+URZ], R4 ;  /* 0x00000004070075a7 */ /* 0x0022a4000800017f */
[----:B--2---:R-:W-:Y:S05]  /*10ac0*/  @!P0 NANOSLEEP.SYNCS 0x989680 ;  /* 0x009896800000895d */ /* 0x004fea0003900000 */
[----:B------:R-:W2:Y:S02]  /*10ad0*/  @!P0 SYNCS.PHASECHK.TRANS64 P0, [R7+URZ], R4 ;  /* 0x00000004070085a7 */ /* 0x000ea4000800007f */
[----:B--2---:R-:W-:Y:S05]  /*10ae0*/  @!P0 BRA `(.L_x_3337) ;  /* 0xfffffffc00f08947 */ /* 0x004fea000383ffff */
[----:B------:R-:W-:Y:S05]  /*10af0*/  BRA `(.L_x_3365) ;  /* 0xfffffff800187947 */ /* 0x000fea000383ffff */
.L_x_3338:
[----:B--2---:R2:W3:Y:S02]  /*10b00*/  SYNCS.PHASECHK.TRANS64.TRYWAIT P0, [R3+URZ], R0 ;  /* 0x00000000030075a7 */ /* 0x0044e4000800017f */
[----:B---3--:R-:W-:Y:S05]  /*10b10*/  @!P0 NANOSLEEP.SYNCS 0x989680 ;  /* 0x009896800000895d */ /* 0x008fea0003900000 */
[----:B------:R-:W3:Y:S02]  /*10b20*/  @!P0 SYNCS.PHASECHK.TRANS64 P0, [R3+URZ], R0 ;  /* 0x00000000030085a7 */ /* 0x000ee4000800007f */
[----:B---3--:R-:W-:Y:S05]  /*10b30*/  @!P0 BRA `(.L_x_3338) ;  /* 0xfffffffc00f08947 */ /* 0x008fea000383ffff */
[----:B------:R-:W-:Y:S05]  /*10b40*/  BRA `(.L_x_3366) ;  /* 0xfffffff8000c7947 */ /* 0x000fea000383ffff */
.L_x_3340:
[----:B--2---:R2:W3:Y:S02]  /*10b50*/  SYNCS.PHASECHK.TRANS64.TRYWAIT P0, [R5+URZ], R4 ;  /* 0x00000004050075a7 */ /* 0x0044e4000800017f */
[----:B---3--:R-:W-:Y:S05]  /*10b60*/  @!P0 NANOSLEEP.SYNCS 0x989680 ;  /* 0x009896800000895d */ /* 0x008fea0003900000 */
[----:B------:R-:W3:Y:S02]  /*10b70*/  @!P0 SYNCS.PHASECHK.TRANS64 P0, [R5+URZ], R4 ;  /* 0x00000004050085a7 */ /* 0x000ee4000800007f */
[----:B---3--:R-:W-:Y:S05]  /*10b80*/  @!P0 BRA `(.L_x_3340) ;  /* 0xfffffffc00f08947 */ /* 0x008fea000383ffff */
[----:B------:R-:W-:Y:S05]  /*10b90*/  BRA `(.L_x_3367) ;  /* 0xfffffff800107947 */ /* 0x000fea000383ffff */
.L_x_3368:
        /* <DEDUP_REMOVED lines=14> */
.L_x_3743:


//--------------------- .text._ZN7cutlass13device_kernelIN5flash11enable_sm90INS1_16FlashAttnBwdSm90INS1_25CollectiveMainloopBwdSm90ILi2ELi2ELi2EN4cute5tupleIJNS5_1CILi1EEES8_S8_EEENS6_IJNS7_ILi96EEENS7_ILi128EEENS7_ILi64EEEEEENS_10bfloat16_tEfNS_4arch4Sm90ELb1ELb0ELb1ELb1ELb0ELb1ELb0ELb1ELi2ELi1ELi2ELi2ELb0EEENS1_24CollectiveEpilogueBwdGQAISD_fSG_Li256ELb1ELb0EEENS1_25SingleTileBwdLPTSchedulerILb1ELi128ELb0EEEEEEEEEvNT_6ParamsE --------------------------
	.section	.text._ZN7cutlass13device_kernelIN5flash11enable_sm90INS1_16FlashAttnBwdSm90INS1_25CollectiveMainloopBwdSm90ILi2ELi2ELi2EN4cute5tupleIJNS5_1CILi1EEES8_S8_EEENS6_IJNS7_ILi96EEENS7_ILi128EEENS7_ILi64EEEEEENS_10bfloat16_tEfNS_4arch4Sm90ELb1ELb0ELb1ELb1ELb0ELb1ELb0ELb1ELi2ELi1ELi2ELi2ELb0EEENS1_24CollectiveEpilogueBwdGQAISD_fSG_Li256ELb1ELb0EEENS1_25SingleTileBwdLPTSchedulerILb1ELi128ELb0EEEEEEEEEvNT_6ParamsE,"ax",@progbits
	.align	128
.text._ZN7cutlass13device_kernelIN5flash11enable_sm90INS1_16FlashAttnBwdSm90INS1_25CollectiveMainloopBwdSm90ILi2ELi2ELi2EN4cute5tupleIJNS5_1CILi1EEES8_S8_EEENS6_IJNS7_ILi96EEENS7_ILi128EEENS7_ILi64EEEEEENS_10bfloat16_tEfNS_4arch4Sm90ELb1ELb0ELb1ELb1ELb0ELb1ELb0ELb1ELi2ELi1ELi2ELi2ELb0EEENS1_24CollectiveEpilogueBwdGQAISD_fSG_Li256ELb1ELb0EEENS1_25SingleTileBwdLPTSchedulerILb1ELi128ELb0EEEEEEEEEvNT_6ParamsE:
        .type           _ZN7cutlass13device_kernelIN5flash11enable_sm90INS1_16FlashAttnBwdSm90INS1_25CollectiveMainloopBwdSm90ILi2ELi2ELi2EN4cute5tupleIJNS5_1CILi1EEES8_S8_EEENS6_IJNS7_ILi96EEENS7_ILi128EEENS7_ILi64EEEEEENS_10bfloat16_tEfNS_4arch4Sm90ELb1ELb0ELb1ELb1ELb0ELb1ELb0ELb1ELi2ELi1ELi2ELi2ELb0EEENS1_24CollectiveEpilogueBwdGQAISD_fSG_Li256ELb1ELb0EEENS1_25SingleTileBwdLPTSchedulerILb1ELi128ELb0EEEEEEEEEvNT_6ParamsE,@function
        .size           _ZN7cutlass13device_kernelIN5flash11enable_sm90INS1_16FlashAttnBwdSm90INS1_25CollectiveMainloopBwdSm90ILi2ELi2ELi2EN4cute5tupleIJNS5_1CILi1EEES8_S8_EEENS6_IJNS7_ILi96EEENS7_ILi128EEENS7_ILi64EEEEEENS_10bfloat16_tEfNS_4arch4Sm90ELb1ELb0ELb1ELb1ELb0ELb1ELb0ELb1ELi2ELi1ELi2ELi2ELb0EEENS1_24CollectiveEpilogueBwdGQAISD_fSG_Li256ELb1ELb0EEENS1_25SingleTileBwdLPTSchedulerILb1ELi128ELb0EEEEEEEEEvNT_6ParamsE,(.L_x_3744 - _ZN7cutlass13device_kernelIN5flash11enable_sm90INS1_16FlashAttnBwdSm90INS1_25CollectiveMainloopBwdSm90ILi2ELi2ELi2EN4cute5tupleIJNS5_1CILi1EEES8_S8_EEENS6_IJNS7_ILi96EEENS7_ILi128EEENS7_ILi64EEEEEENS_10bfloat16_tEfNS_4arch4Sm90ELb1ELb0ELb1ELb1ELb0ELb1ELb0ELb1ELi2ELi1ELi2ELi2ELb0EEENS1_24CollectiveEpilogueBwdGQAISD_fSG_Li256ELb1ELb0EEENS1_25SingleTileBwdLPTSchedulerILb1ELi128ELb0EEEEEEEEEvNT_6ParamsE)
        .other          _ZN7cutlass13device_kernelIN5flash11enable_sm90INS1_16FlashAttnBwdSm90INS1_25CollectiveMainloopBwdSm90ILi2ELi2ELi2EN4cute5tupleIJNS5_1CILi1EEES8_S8_EEENS6_IJNS7_ILi96EEENS7_ILi128EEENS7_ILi64EEEEEENS_10bfloat16_tEfNS_4arch4Sm90ELb1ELb0ELb1ELb1ELb0ELb1ELb0ELb1ELi2ELi1ELi2ELi2ELb0EEENS1_24CollectiveEpilogueBwdGQAISD_fSG_Li256ELb1ELb0EEENS1_25SingleTileBwdLPTSchedulerILb1ELi128ELb0EEEEEEEEEvNT_6ParamsE,@"STO_CUDA_ENTRY STV_DEFAULT"
_ZN7cutlass13device_kernelIN5flash11enable_sm90INS1_16FlashAttnBwdSm90INS1_25CollectiveMainloopBwdSm90ILi2ELi2ELi2EN4cute5tupleIJNS5_1CILi1EEES8_S8_EEENS6_IJNS7_ILi96EEENS7_ILi128EEENS7_ILi64EEEEEENS_10bfloat16_tEfNS_4arch4Sm90ELb1ELb0ELb1ELb1ELb0ELb1ELb0ELb1ELi2ELi1ELi2ELi2ELb0EEENS1_24CollectiveEpilogueBwdGQAISD_fSG_Li256ELb1ELb0EEENS1_25SingleTileBwdLPTSchedulerILb1ELi128ELb0EEEEEEEEEvNT_6ParamsE:
        /* <DEDUP_REMOVED lines=23> */
.L_x_3370:
[----:B------:R-:W-:Y:S05]  /*0170*/  BSYNC B0 ;  /* 0x0000000000007941 */ /* 0x000fea0003800000 */
.L_x_3369:
        /* <DEDUP_REMOVED lines=34> */
.L_x_3371:
        /* <DEDUP_REMOVED lines=22> */
.L_x_3372:
        /* <DEDUP_REMOVED lines=9> */
.L_x_3375:
        /* <DEDUP_REMOVED lines=24> */
[----:B------:R-:W1:Y:S01]  /*0710*/  LDC R2, c[0x0][0x8e4] ;  /* 0x00023900ff027b82 */ /* 0x000e620000000800 */
[----:B------:R-:W-:Y:S02]  /*0720*/  MOV R3, UR4 ;  /* 0x0000000400037c02 */ /* 0x000fe40008000f00 */
[----:B-1----:R-:W-:-:S13]  /*0730*/  ISETP.NE.AND P0, PT, R2, 0x1, PT ;  /* 0x000000010200780c */ /* 0x002fda0003f05270 */
[----:B------:R-:W1:Y:S02]  /*0740*/  @P0 LDC.64 R4, c[0x0][0x8e8] ;  /* 0x00023a00ff040b82 */ /* 0x000e640000000a00 */
[----:B-1----:R-:W-:-:S05]  /*0750*/  @P0 IMAD.HI.U32 R0, R4, UR4, RZ ;  /* 0x0000000404000c27 */ /* 0x002fca000f8e00ff */
[----:B------:R-:W-:-:S05]  /*0760*/  @P0 SHF.R.U32.HI R3, RZ, R5, R0 ;  /* 0x00000005ff030219 */ /* 0x000fca0000011600 */
[----:B------:R1:W-:Y:S01]  /*0770*/  STL [R1+0x30], R3 ;  /* 0x0000300301007387 */ /* 0x0003e20000100800 */
[----:B------:R-:W-:Y:S01]  /*0780*/  IMAD R0, R3, R2, RZ ;  /* 0x0000000203007224 */ /* 0x000fe200078e02ff */
[----:B------:R-:W-:Y:S06]  /*0790*/  BRA `(.L_x_3377) ;  /* 0x0000000000207947 */ /* 0x000fec0003800000 */
.L_x_3376:
        /* <DEDUP_REMOVED lines=8> */
.L_x_3377:
[----:B------:R-:W3:Y:S01]  /*0820*/  LDC R2, c[0x0][0x8c0] ;  /* 0x00023000ff027b82 */ /* 0x000ee20000000800 */
[----:B------:R-:W-:Y:S01]  /*0830*/  IADD3 R0, -R0, UR4, RZ ;  /* 0x0000000400007c10 */ /* 0x000fe2000fffe1ff */
[----:B------:R-:W-:Y:S02]  /*0840*/  ULDC.64 UR4, c[0x0][0x900] ;  /* 0x0002400000047ab9 */ /* 0x000fe40000000a00 */
[----:B------:R-:W-:-:S04]  /*0850*/  ISETP.NE.U32.AND P0, PT, RZ, UR4, PT ;  /* 0x00000004ff007c0c */ /* 0x000fc8000bf05070 */
[----:B------:R-:W4:Y:S01]  /*0860*/  LDC R5, c[0x0][0x8cc] ;  /* 0x00023300ff057b82 */ /* 0x000f220000000800 */
[----:B------:R-:W-:Y:S02]  /*0870*/  ISETP.NE.AND.EX P0, PT, RZ, UR5, PT, P0 ;  /* 0x00000005ff007c0c */ /* 0x000fe4000bf05300 */
[----:B---3--:R-:W-:Y:S01]  /*0880*/  ISETP.NE.AND P1, PT, R2, 0x1, PT ;  /* 0x000000010200780c */ /* 0x008fe20003f25270 */
[----:B----4-:R-:W-:-:S04]  /*0890*/  IMAD R4, R5, UR6, R0 ;  /* 0x0000000605047c24 */ /* 0x010fc8000f8e0200 */
[----:B------:R-:W-:-:S08]  /*08a0*/  IMAD.MOV.U32 R5, RZ, RZ, R4 ;  /* 0x000000ffff057224 */ /* 0x000fd000078e0004 */
[----:B-12---:R-:W1:Y:S08]  /*08b0*/  @P1 LDC R3, c[0x0][0x8c4] ;  /* 0x00023100ff031b82 */ /* 0x006e700000000800 */
[----:B------:R-:W2:Y:S01]  /*08c0*/  @P1 LDC R7, c[0x0][0x8c8] ;  /* 0x00023200ff071b82 */ /* 0x000ea20000000800 */
[----:B-1----:R-:W-:-:S05]  /*08d0*/  @P1 IMAD.HI.U32 R0, R4, R3, RZ ;  /* 0x0000000304001227 */ /* 0x002fca00078e00ff */
[----:B--2---:R-:W-:-:S05]  /*08e0*/  @P1 SHF.R.U32.HI R5, RZ, R7, R0 ;  /* 0x00000007ff051219 */ /* 0x004fca0000011600 */
[----:B------:R-:W-:-:S04]  /*08f0*/  IMAD.MOV R3, RZ, RZ, -R5 ;  /* 0x000000ffff037224 */ /* 0x000fc800078e0a05 */
[----:B------:R-:W-:-:S05]  /*0900*/  IMAD R0, R2, R3, R4 ;  /* 0x0000000302007224 */ /* 0x000fca00078e0204 */
[----:B------:R1:W-:Y:S01]  /*0910*/  STL [R1+0x38], R0 ;  /* 0x0000380001007387 */ /* 0x0003e20000100800 */
[----:B------:R-:W-:Y:S05]  /*0920*/  @!P0 BRA `(.L_x_3378) ;  /* 0x0000000000108947 */ /* 0x000fea0003800000 */
[----:B------:R-:W2:Y:S02]  /*0930*/  LDC.64 R2, c[0x0][0x900] ;  /* 0x00024000ff027b82 */ /* 0x000ea40000000a00 */
[----:B--2---:R-:W-:-:S05]  /*0940*/  IMAD.WIDE R2, R5, 0x4, R2 ;  /* 0x0000000405027825 */ /* 0x004fca00078e0202 */
[----:B-1----:R2:W5:Y:S01]  /*0950*/  LDG.E R0, desc[UR36][R2.64] ;  /* 0x0000002402007981 */ /* 0x002562000c1e1900 */
[----:B------:R-:W-:Y:S05]  /*0960*/  BRA `(.L_x_3379) ;  /* 0x00000000002c7947 */ /* 0x000fea0003800000 */
.L_x_3378:
[----:B------:R-:W-:Y:S02]  /*0970*/  ULDC.64 UR4, c[0x0][0x8f8] ;  /* 0x00023e0000047ab9 */ /* 0x000fe40000000a00 */
[----:B------:R-:W-:-:S04]  /*0980*/  ISETP.NE.U32.AND P0, PT, RZ, UR4, PT ;  /* 0x00000004ff007c0c */ /* 0x000fc8000bf05070 */
[----:B------:R-:W-:-:S13]  /*0990*/  ISETP.NE.AND.EX P0, PT, RZ, UR5, PT, P0 ;  /* 0x00000005ff007c0c */ /* 0x000fda000bf05300 */
[----:B------:R-:W-:Y:S05]  /*09a0*/  @!P0 BRA `(.L_x_3380) ;  /* 0x0000000000188947 */ /* 0x000fea0003800000 */
[----:B------:R-:W2:Y:S02]  /*09b0*/  LDC.64 R2, c[0x0][0x8f8] ;  /* 0x00023e00ff027b82 */ /* 0x000ea40000000a00 */
[----:B--2---:R-:W-:-:S05]  /*09c0*/  IMAD.WIDE R2, R5, 0x4, R2 ;  /* 0x0000000405027825 */ /* 0x004fca00078e0202 */
[----:B-1----:R-:W2:Y:S04]  /*09d0*/  LDG.E R0, desc[UR36][R2.64] ;  /* 0x0000002402007981 */ /* 0x002ea8000c1e1900 */
[----:B------:R-:W2:Y:S02]  /*09e0*/  LDG.E R7, desc[UR36][R2.64+0x4] ;  /* 0x0000042402077981 */ /* 0x000ea4000c1e1900 */
[----:B--2---:R-:W-:Y:S01]  /*09f0*/  IADD3 R0, -R0, R7, RZ ;  /* 0x0000000700007210 */ /* 0x004fe20007ffe1ff */
[----:B------:R-:W-:Y:S06]  /*0a00*/  BRA `(.L_x_3379) ;  /* 0x0000000000047947 */ /* 0x000fec0003800000 */
.L_x_3380:
[----:B-1----:R-:W1:Y:S02]  /*0a10*/  LDC R0, c[0x0][0x8f4] ;  /* 0x00023d00ff007b82 */ /* 0x002e640000000800 */
.L_x_3379:
[----:B------:R-:W3:Y:S01]  /*0a20*/  LDL R4, [R1+0x30] ;  /* 0x0000300001047983 */ /* 0x000ee20000100800 */
[----:B-1---5:R-:W-:-:S05]  /*0a30*/  VIADD R0, R0, 0x7f ;  /* 0x0000007f00007836 */ /* 0x022fca0000000000 */
[----:B--2---:R-:W-:-:S04]  /*0a40*/  SHF.R.S32.HI R3, RZ, 0x1f, R0 ;  /* 0x0000001fff037819 */ /* 0x004fc80000011400 */
[----:B------:R-:W-:-:S04]  /*0a50*/  LEA.HI R3, R3, R0, RZ, 0x7 ;  /* 0x0000000003037211 */ /* 0x000fc800078f38ff */
[----:B------:R-:W-:-:S04]  /*0a60*/  SHF.R.S32.HI R3, RZ, 0x7, R3 ;  /* 0x00000007ff037819 */ /* 0x000fc80000011403 */
[----:B---3--:R-:W-:-:S04]  /*0a70*/  ISETP.GE.AND P0, PT, R4, R3, PT ;  /* 0x000000030400720c */ /* 0x008fc80003f06270 */
[----:B------:R-:W-:-:S04]  /*0a80*/  SEL R6, R5, 0xffffffff, !P0 ;  /* 0xffffffff05067807 */ /* 0x000fc80004000000 */
[----:B------:R-:W-:Y:S01]  /*0a90*/  ISETP.GE.AND P0, PT, R6, RZ, PT ;  /* 0x000000ff0600720c */ /* 0x000fe20003f06270 */
[----:B------:R1:W-:-:S12]  /*0aa0*/  STL [R1+0x34], R6 ;  /* 0x0000340601007387 */ /* 0x0003d80000100800 */
[----:B-1----:R-:W-:Y:S05]  /*0ab0*/  @!P0 BRA `(.L_x_3381) ;  /* 0x000000d800748947 */ /* 0x002fea0003800000 */
[----:B------:R-:W1:Y:S01]  /*0ac0*/  LDC R0, c[0x0][0x290] ;  /* 0x0000a400ff007b82 */ /* 0x000e620000000800 */
[----:B------:R-:W2:Y:S01]  /*0ad0*/  S2R R2, SR_TID.X ;  /* 0x0000000000027919 */ /* 0x000ea20000002100 */
[----:B------:R-:W-:Y:S02]  /*0ae0*/  ULDC.64 UR4, c[0x0][0x780] ;  /* 0x0001e00000047ab9 */ /* 0x000fe40000000a00 */
[----:B------:R-:W-:-:S04]  /*0af0*/  ISETP.NE.U32.AND P0, PT, RZ, UR4, PT ;  /* 0x00000004ff007c0c */ /* 0x000fc8000bf05070 */
[----:B------:R-:W-:Y:S01]  /*0b00*/  ISETP.NE.AND.EX P0, PT, RZ, UR5, PT, P0 ;  /* 0x00000005ff007c0c */ /* 0x000fe2000bf05300 */
[----:B-1----:R1:W-:Y:S01]  /*0b10*/  STL [R1+0x10], R0 ;  /* 0x0000100001007387 */ /* 0x0023e20000100800 */
[----:B--2---:R-:W-:-:S11]  /*0b20*/  VIADD R18, R2, 0xffffff80 ;  /* 0xffffff8002127836 */ /* 0x004fd60000000000 */
[----:B------:R-:W-:Y:S05]  /*0b30*/  @!P0 BRA `(.L_x_3382) ;  /* 0x0000000000108947 */ /* 0x000fea0003800000 */
[----:B------:R-:W2:Y:S02]  /*0b40*/  LDC.64 R236, c[0x0][0x780] ;  /* 0x0001e000ffec7b82 */ /* 0x000ea40000000a00 */
[----:B--2---:R-:W-:-:S06]  /*0b50*/  IMAD.WIDE R236, R6, 0x4, R236 ;  /* 0x0000000406ec7825 */ /* 0x004fcc00078e02ec */
[----:B------:R2:W5:Y:S01]  /*0b60*/  LDG.E R236, desc[UR36][R236.64] ;  /* 0x00000024ecec7981 */ /* 0x000562000c1e1900 */
[----:B------:R-:W-:Y:S05]  /*0b70*/  BRA `(.L_x_3383) ;  /* 0x0000000000287947 */ /* 0x000fea0003800000 */
.L_x_3382:
[----:B------:R-:W-:Y:S01]  /*0b80*/  ULDC.64 UR4, c[0x0][0x770] ;  /* 0x0001dc0000047ab9 */ /* 0x000fe20000000a00 */
[----:B------:R-:W3:Y:S01]  /*0b90*/  LDC R236, c[0x0][0x280] ;  /* 0x0000a000ffec7b82 */ /* 0x000ee20000000800 */
[----:B------:R-:W-:-:S04]  /*0ba0*/  ISETP.NE.U32.AND P0, PT, RZ, UR4, PT ;  /* 0x00000004ff007c0c */ /* 0x000fc8000bf05070 */
[----:B------:R-:W-:-:S13]  /*0bb0*/  ISETP.NE.AND.EX P0, PT, RZ, UR5, PT, P0 ;  /* 0x00000005ff007c0c */ /* 0x000fda000bf05300 */
[----:B------:R-:W-:Y:S05]  /*0bc0*/  @!P0 BRA `(.L_x_3383) ;  /* 0x0000000000148947 */ /* 0x000fea0003800000 */
[----:B------:R-:W2:Y:S02]  /*0bd0*/  LDC.64 R2, c[0x0][0x770] ;  /* 0x0001dc00ff027b82 */ /* 0x000ea40000000a00 */
[----:B--2---:R-:W-:-:S05]  /*0be0*/  IMAD.WIDE R2, R6, 0x4, R2 ;  /* 0x0000000406027825 */ /* 0x004fca00078e0202 */
[----:B---3--:R-:W2:Y:S04]  /*0bf0*/  LDG.E R236, desc[UR36][R2.64] ;  /* 0x0000002402ec7981 */ /* 0x008ea8000c1e1900 */
[----:B------:R-:W2:Y:S02]  /*0c00*/  LDG.E R5, desc[UR36][R2.64+0x4] ;  /* 0x0000042402057981 */ /* 0x000ea4000c1e1900 */
[----:B--2---:R-:W-:-:S07]  /*0c10*/  IMAD.IADD R236, R5, 0x1, -R236 ;  /* 0x0000000105ec7824 */ /* 0x004fce00078e0aec */
.L_x_3383:
[----:B------:R-:W-:Y:S02]  /*0c20*/  ULDC.64 UR4, c[0x0][0x788] ;  /* 0x0001e20000047ab9 */ /* 0x000fe40000000a00 */
[----:B------:R-:W-:-:S04]  /*0c30*/  ISETP.NE.U32.AND P0, PT, RZ, UR4, PT ;  /* 0x00000004ff007c0c */ /* 0x000fc8000bf05070 */
[----:B------:R-:W-:-:S13]  /*0c40*/  ISETP.NE.AND.EX P0, PT, RZ, UR5, PT, P0 ;  /* 0x00000005ff007c0c */ /* 0x000fda000bf05300 */
[----:B------:R-:W-:Y:S05]  /*0c50*/  @!P0 BRA `(.L_x_3384) ;  /* 0x0000000000148947 */ /* 0x000fea0003800000 */
[----:B------:R-:W4:Y:S02]  /*0c60*/  LDC.64 R2, c[0x0][0x788] ;  /* 0x0001e200ff027b82 */ /* 0x000f240000000a00 */
[----:B----4-:R-:W-:-:S05]  /*0c70*/  IMAD.WIDE R2, R6, 0x4, R2 ;  /* 0x0000000406027825 */ /* 0x010fca00078e0202 */
[----:B-1----:R-:W4:Y:S04]  /*0c80*/  LDG.E R0, desc[UR36][R2.64] ;  /* 0x0000002402007981 */ /* 0x002f28000c1e1900 */
[----:B----4-:R1:W-:Y:S01]  /*0c90*/  STL [R1+0x10], R0 ;  /* 0x0000100001007387 */ /* 0x0103e20000100800 */
[----:B------:R-:W-:Y:S05]  /*0ca0*/  BRA `(.L_x_3385) ;  /* 0x0000000000287947 */ /* 0x000fea0003800000 */
.L_x_3384:
[----:B------:R-:W-:Y:S02]  /*0cb0*/  ULDC.64 UR4, c[0x0][0x778] ;  /* 0x0001de0000047ab9 */ /* 0x000fe40000000a00 */
[----:B------:R-:W-:-:S04]  /*0cc0*/  ISETP.NE.U32.AND P0, PT, RZ, UR4, PT ;  /* 0x00000004ff007c0c */ /* 0x000fc8000bf05070 */
[----:B------:R-:W-:-:S13]  /*0cd0*/  ISETP.NE.AND.EX P0, PT, RZ, UR5, PT, P0 ;  /* 0x00000005ff007c0c */ /* 0x000fda000bf05300 */
[----:B------:R-:W-:Y:S05]  /*0ce0*/  @!P0 BRA `(.L_x_3385) ;  /* 0x0000000000188947 */ /* 0x000fea0003800000 */
[----:B------:R-:W4:Y:S02]  /*0cf0*/  LDC.64 R2, c[0x0][0x778] ;  /* 0x0001de00ff027b82 */ /* 0x000f240000000a00 */
[----:B----4-:R-:W-:-:S05]  /*0d00*/  IMAD.WIDE R2, R6, 0x4, R2 ;  /* 0x0000000406027825 */ /* 0x010fca00078e0202 */
[----:B-1----:R-:W4:Y:S04]  /*0d10*/  LDG.E R0, desc[UR36][R2.64] ;  /* 0x0000002402007981 */ /* 0x002f28000c1e1900 */
[----:B------:R-:W4:Y:S02]  /*0d20*/  LDG.E R5, desc[UR36][R2.64+0x4] ;  /* 0x0000042402057981 */ /* 0x000f24000c1e1900 */
[----:B----4-:R-:W-:-:S05]  /*0d30*/  IADD3 R0, -R0, R5, RZ ;  /* 0x0000000500007210 */ /* 0x010fca0007ffe1ff */
[----:B------:R4:W-:Y:S02]  /*0d40*/  STL [R1+0x10], R0 ;  /* 0x0000100001007387 */ /* 0x0009e40000100800 */
.L_x_3385:
[----:B-1--4-:R-:W3:Y:S01]  /*0d50*/  LDL R0, [R1+0x10] ;  /* 0x0000100001007983 */ /* 0x012ee20000100800 */
[----:B------:R-:W1:Y:S01]  /*0d60*/  LDC R3, c[0x0][0x74c] ;  /* 0x0001d300ff037b82 */ /* 0x000e620000000800 */
[----:B------:R-:W-:Y:S02]  /*0d70*/  PLOP3.LUT P0, PT, PT, PT, PT, 0x80, 0x0 ;  /* 0x000000000000781c */ /* 0x000fe40003f0f070 */
        /* <DEDUP_REMOVED lines=32> */
[----:B---3-5:R-:W-:-:S04]  /*0f80*/  IMAD.IADD R0, R236, 0x1, -R0 ;  /* 0x00000001ec007824 */ /* 0x028fc800078e0a00 */
[----:B------:R-:W-:Y:S02]  /*0f90*/  IMAD R2, R4, 0x80, R0 ;  /* 0x0000008004027824 */ /* 0x000fe400078e0200 */
[----:B------:R-:W-:-:S03]  /*0fa0*/  VIADD R0, R236, 0x5f ;  /* 0x0000005fec007836 */ /* 0x000fc60000000000 */
[----:B-1----:R-:W-:Y:S01]  /*0fb0*/  IADD3 R2, R2, -R3, RZ ;  /* 0x8000000302027210 */ /* 0x002fe20007ffe0ff */
        /* <DEDUP_REMOVED lines=10> */
[----:B------:R-:W-:-:S04]  /*1060*/  MOV R0, RZ ;  /* 0x000000ff00007202 */ /* 0x000fc80000000f00 */
[----:B------:R-:W-:-:S13]  /*1070*/  LOP3.LUT P0, RZ, R0, 0x3ff, RZ, 0xc0, !PT ;  /* 0x000003ff00ff7812 */ /* 0x000fda000780c0ff */
[----:B------:R-:W-:Y:S05]  /*1080*/  @!P0 BRA `(.L_x_3387) ;  /* 0x00000000007c8947 */ /* 0x000fea0003800000 */
[----:B------:R-:W-:Y:S01]  /*1090*/  MOV R2, 0x0 ;  /* 0x0000000000027802 */ /* 0x000fe20000000f00 */
[----:B------:R-:W-:Y:S01]  /*10a0*/  ULDC.64 UR4, c[0x4][0x90] ;  /* 0x0100240000047ab9 */ /* 0x000fe20000000a00 */
[----:B------:R-:W-:Y:S01]  /*10b0*/  ULDC.64 UR6, c[0x4][0x8] ;  /* 0x0100020000067ab9 */ /* 0x000fe20000000a00 */
[----:B------:R-:W-:Y:S01]  /*10c0*/  IMAD.U32 R4, RZ, RZ, UR4 ;  /* 0x00000004ff047e24 */ /* 0x000fe2000f8e00ff */
[----:B------:R1:W3:Y:S01]  /*10d0*/  LDC.64 R14, c[0x4][R2] ;  /* 0x01000000020e7b82 */ /* 0x0002e20000000a00 */
        /* <DEDUP_REMOVED lines=10> */
[----:B--23--:R-:W-:Y:S05]  /*1180*/  CALL.ABS.NOINC R14 ;  /* 0x000000000e007343 */ /* 0x00cfea0003c00000 */
.L_x_3388:
        /* <DEDUP_REMOVED lines=15> */
.L_x_3387:
        /* <DEDUP_REMOVED lines=21> */
[----:B--23--:R-:W-:Y:S05]  /*13d0*/  CALL.ABS.NOINC R14 ;  /* 0x000000000e007343 */ /* 0x00cfea0003c00000 */
.L_x_3390:
        /* <DEDUP_REMOVED lines=15> */
.L_x_3389:
[----:B------:R-:W-:Y:S01]  /*14d0*/  SHF.R.S32.HI R7, RZ, 0x1f, R18 ;  /* 0x0000001fff077819 */ /* 0x000fe20000011412 */
[----:B------:R-:W-:-:S03]  /*14e0*/  UMOV UR4, 0xffffffff ;  /* 0xffffffff00047882 */ /* 0x000fc60000000000 */
[----:B------:R-:W-:-:S04]  /*14f0*/  LEA.HI R0, R7, R18, RZ, 0x7 ;  /* 0x0000001207007211 */ /* 0x000fc800078f38ff */
[----:B------:R-:W-:Y:S01]  /*1500*/  SHF.R.S32.HI R13, RZ, 0x7, R0 ;  /* 0x00000007ff0d7819 */ /* 0x000fe20000011400 */
[----:B------:R-:W-:Y:S06]  /*1510*/  BRA.DIV UR4, `(.L_x_3391) ;  /* 0x000000ce04e47947 */ /* 0x000fec000b800000 */
[----:B------:R1:W3:Y:S02]  /*1520*/  SHFL.IDX PT, R14, R13, RZ, 0x1f ;  /* 0x00001fff0d0e7589 */ /* 0x0002e400000e0000 */
.L_x_3489:
[----:B------:R-:W-:Y:S02]  /*1530*/  SHF.L.U32 R2, RZ, 0x1f, RZ ;  /* 0x0000001fff027819 */ /* 0x000fe400000006ff */
[CC--:B------:R-:W-:Y:S02]  /*1540*/  LEA.HI R8, R7.reuse, R18.reuse, RZ, 0x5 ;  /* 0x0000001207087211 */ /* 0x0c0fe400078f28ff */
[----:B------:R-:W4:Y:S01]  /*1550*/  SYNCS.PHASECHK.TRANS64.TRYWAIT P0, [R17+URZ+0x26800], R2 ;  /* 0x02680002110075a7 */ /* 0x000f22000800017f */
[----:B------:R-:W-:Y:S01]  /*1560*/  LEA.HI R5, R7, R18, RZ, 0x4 ;  /* 0x0000001207057211 */ /* 0x000fe200078f20ff */
[----:B----4-:R-:W-:Y:S06]  /*1570*/  @P0 BRA `(.L_x_3392) ;  /* 0x0000000000080947 */ /* 0x010fec0003800000 */
[----:B------:R-:W4:Y:S02]  /*1580*/  SYNCS.PHASECHK.TRANS64.TRYWAIT P0, [R17+URZ+0x26800], R2 ;  /* 0x02680002110075a7 */ /* 0x000f24000800017f */
[----:B----4-:R-:W-:Y:S05]  /*1590*/  @!P0 BRA `(.L_x_3393) ;  /* 0x000000cc00e08947 */ /* 0x010fea0003800000 */
.L_x_3392:
[----:B------:R-:W5:Y:S04]  /*15a0*/  LDL R12, [R1+0x10] ;  /* 0x00001000010c7983 */ /* 0x000f680000100800 */
[----:B------:R-:W2:Y:S01]  /*15b0*/  LDL R11, [R1+0x30] ;  /* 0x00003000010b7983 */ /* 0x000ea20000100800 */
[----:B----4-:R-:W-:Y:S01]  /*15c0*/  SHF.R.S32.HI R2, RZ, 0x5, R8 ;  /* 0x00000005ff027819 */ /* 0x010fe20000011408 */
[----:B------:R-:W-:Y:S01]  /*15d0*/  IMAD.SHL.U32 R3, R18, 0x40, RZ ;  /* 0x0000004012037824 */ /* 0x000fe200078e00ff */
[----:B------:R-:W-:Y:S01]  /*15e0*/  SHF.R.S32.HI R6, RZ, 0x4, R5 ;  /* 0x00000004ff067819 */ /* 0x000fe20000011405 */
[----:B------:R-:W4:Y:S01]  /*15f0*/  LDL R15, [R1+0x2c] ;  /* 0x00002c00010f7983 */ /* 0x000f220000100800 */
[----:B------:R-:W-:Y:S01]  /*1600*/  ULDC UR4, c[0x0][0x74c] ;  /* 0x0001d30000047ab9 */ /* 0x000fe20000000800 */
[----:B------:R-:W-:Y:S01]  /*1610*/  IMAD.SHL.U32 R4, R2, 0x10, RZ ;  /* 0x0000001002047824 */ /* 0x000fe200078e00ff */
[----:B------:R-:W-:-:S02]  /*1620*/  LEA.HI R9, R5, R6, RZ, 0x1 ;  /* 0x0000000605097211 */ /* 0x000fc400078f08ff */
[----:B------:R-:W-:Y:S02]  /*1630*/  LOP3.LUT R3, R3, 0x1c0, RZ, 0xc0, !PT ;  /* 0x000001c003037812 */ /* 0x000fe400078ec0ff */
[----:B------:R-:W-:Y:S02]  /*1640*/  LOP3.LUT R9, R9, 0x7ffffe, RZ, 0xc0, !PT ;  /* 0x007ffffe09097812 */ /* 0x000fe400078ec0ff */
[----:B------:R-:W-:Y:S02]  /*1650*/  LEA.HI R2, R7, R18, RZ, 0x3 ;  /* 0x0000001207027211 */ /* 0x000fe400078f18ff */
[----:B------:R-:W-:Y:S01]  /*1660*/  LOP3.LUT R5, R3, 0x30, R4, 0xf8, !PT ;  /* 0x0000003003057812 */ /* 0x000fe200078ef804 */
[----:B------:R-:W-:Y:S01]  /*1670*/  IMAD.IADD R6, R6, 0x1, -R9 ;  /* 0x0000000106067824 */ /* 0x000fe200078e0a09 */
[----:B------:R-:W-:Y:S02]  /*1680*/  SHF.R.U32.HI R3, RZ, 0x3, R3 ;  /* 0x00000003ff037819 */ /* 0x000fe40000011603 */
[----:B------:R-:W-:Y:S01]  /*1690*/  LOP3.LUT R4, R5, 0x8, R2, 0xf8, !PT ;  /* 0x0000000805047812 */ /* 0x000fe200078ef802 */
[----:B------:R-:W-:Y:S01]  /*16a0*/  IMAD R6, R13, 0xc, R6 ;  /* 0x0000000c0d067824 */ /* 0x000fe200078e0206 */
[----:B---3--:R-:W-:-:S02]  /*16b0*/  LEA.HI R2, R14, R14, RZ, 0x1 ;  /* 0x0000000e0e027211 */ /* 0x008fc400078f08ff */
[----:B------:R-:W-:Y:S02]  /*16c0*/  LOP3.LUT R3, R4, R3, RZ, 0x3c, !PT ;  /* 0x0000000304037212 */ /* 0x000fe400078e3cff */
[----:B------:R-:W-:Y:S02]  /*16d0*/  LOP3.LUT R5, R2, 0xfffffffe, RZ, 0xc0, !PT ;  /* 0xfffffffe02057812 */ /* 0x000fe400078ec0ff */
[----:B------:R-:W-:Y:S02]  /*16e0*/  LEA R2, R6, R3, 0x9 ;  /* 0x0000000306027211 */ /* 0x000fe400078e48ff */
[----:B------:R-:W-:Y:S01]  /*16f0*/  LOP3.LUT R3, R0, 0xffffff80, RZ, 0xc0, !PT ;  /* 0xffffff8000037812 */ /* 0x000fe200078ec0ff */
[----:B------:R-:W-:-:S04]  /*1700*/  IMAD.IADD R5, R14, 0x1, -R5 ;  /* 0x000000010e057824 */ /* 0x000fc800078e0a05 */
[----:B------:R-:W-:-:S05]  /*1710*/  IMAD.IADD R6, R18, 0x1, -R3 ;  /* 0x0000000112067824 */ /* 0x000fca00078e0a03 */
[--C-:B------:R-:W-:Y:S01]  /*1720*/  SHF.R.S32.HI R14, RZ, 0x1f, R6.reuse ;  /* 0x0000001fff0e7819 */ /* 0x100fe20000011406 */
[----:B------:R3:W-:Y:S04]  /*1730*/  STL [R1+0x18], R2 ;  /* 0x0000180201007387 */ /* 0x0007e80000100800 */
[----:B------:R1:W-:Y:S01]  /*1740*/  STL [R1+0x20], R14 ;  /* 0x0000200e01007387 */ /* 0x0003e20000100800 */
[----:B---3--:R-:W-:-:S05]  /*1750*/  IMAD R2, R13, 0x300, R6 ;  /* 0x000003000d027824 */ /* 0x008fca00078e0206 */
[----:B------:R-:W-:Y:S01]  /*1760*/  SHF.L.U32 R2, R2, 0x2, RZ ;  /* 0x0000000202027819 */ /* 0x000fe200000006ff */
        /* <DEDUP_REMOVED lines=34> */
[----:B------:R-:W-:Y:S01]  /*1990*/  IMAD R2, R2, 0x4, R17 ;  /* 0x0000000402027824 */ /* 0x000fe200078e0211 */
[----:B-----5:R-:W-:-:S04]  /*19a0*/  IADD3 R10, -R12, 0x7f, R236 ;  /* 0x0000007f0c0a7810 */ /* 0x020fc80007ffe1ec */
[----:B--2---:R-:W-:-:S05]  /*19b0*/  LEA R10, R11, R10, 0x7 ;  /* 0x0000000a0b0a7211 */ /* 0x004fca00078e38ff */
[----:B------:R-:W-:-:S04]  /*19c0*/  VIADD R10, R10, -UR4 ;  /* 0x800000040a0a7c36 */ /* 0x000fc80008000000 */
[----:B------:R-:W-:-:S05]  /*19d0*/  IMAD.HI R10, R10, 0x2aaaaaab, RZ ;  /* 0x2aaaaaab0a0a7827 */ /* 0x000fca00078e02ff */
[----:B------:R-:W-:-:S04]  /*19e0*/  SHF.R.U32.HI R9, RZ, 0x1f, R10 ;  /* 0x0000001fff097819 */ /* 0x000fc8000001160a */
[----:B------:R-:W-:Y:S02]  /*19f0*/  LEA.HI.SX32 R9, R10, R9, 0x1c ;  /* 0x000000090a097211 */ /* 0x000fe400078fe2ff */
[----:B------:R-:W-:Y:S02]  /*1a00*/  LEA.HI R10, R14, R6, RZ, 0x2 ;  /* 0x000000060e0a7211 */ /* 0x000fe400078f10ff */
[----:B----4-:R-:W-:-:S03]  /*1a10*/  VIADDMNMX R237, R9, 0x1, R15, PT ;  /* 0x0000000109ed7846 */ /* 0x010fc6000380010f */
[----:B------:R1:W-:Y:S01]  /*1a20*/  STL [R1+0x14], R10 ;  /* 0x0000140a01007387 */ /* 0x0003e20000100800 */
[----:B------:R-:W-:Y:S02]  /*1a30*/  ISETP.GE.AND P0, PT, R16, R237, PT ;  /* 0x000000ed1000720c */ /* 0x000fe40003f06270 */
[----:B------:R-:W-:-:S05]  /*1a40*/  LOP3.LUT R3, R10, 0xfffffffc, RZ, 0xc0, !PT ;  /* 0xfffffffc0a037812 */ /* 0x000fca00078ec0ff */
[----:B------:R-:W-:-:S06]  /*1a50*/  IMAD.IADD R3, R6, 0x1, -R3 ;  /* 0x0000000106037824 */ /* 0x000fcc00078e0a03 */
[----:B-1----:R-:W-:Y:S05]  /*1a60*/  @P0 BRA `(.L_x_3394) ;  /* 0x0000004000e80947 */ /* 0x002fea0003800000 */
        /* <DEDUP_REMOVED lines=12> */
[----:B------:R-:W-:Y:S02]  /*1b30*/  IADD3 R22, R13, -R6, RZ ;  /* 0x800000060d167210 */ /* 0x000fe40007ffe0ff */
[----:B------:R-:W-:Y:S02]  /*1b40*/  CS2R R144, SRZ ;  /* 0x0000000000907805 */ /* 0x000fe4000001ff00 */
        /* <DEDUP_REMOVED lines=8> */
[----:B------:R-:W-:Y:S01]  /*1bd0*/  LOP3.LUT R9, R6, 0xfffffffc, RZ, 0xc0, !PT ;  /* 0xfffffffc06097812 */ /* 0x000fe200078ec0ff */
[C---:B------:R-:W-:Y:S01]  /*1be0*/  VIADD R8, R11.reuse, 0x8 ;  /* 0x000000080b087836 */ /* 0x040fe20000000000 */
[--C-:B------:R-:W-:Y:S01]  /*1bf0*/  SHF.R.S32.HI R14, RZ, 0x2, R10.reuse ;  /* 0x00000002ff0e7819 */ /* 0x100fe2000001140a */
[----:B------:R-:W-:Y:S01]  /*1c00*/  VIADD R15, R11, 0x10 ;  /* 0x000000100b0f7836 */ /* 0x000fe20000000000 */
        /* <DEDUP_REMOVED lines=18> */
[----:B------:R-:W-:Y:S01]  /*1d30*/  IADD3 R23, R23, R21, -R14 ;  /* 0x0000001517177210 */ /* 0x000fe20007ffe80e */
[----:B------:R-:W-:Y:S01]  /*1d40*/  IMAD.HI R20, R19, 0x2aaaaaab, RZ ;  /* 0x2aaaaaab13147827 */ /* 0x000fe200078e02ff */
[----:B------:R-:W-:Y:S02]  /*1d50*/  LOP3.LUT R4, R4, 0xfffffffe, RZ, 0xc0, !PT ;  /* 0xfffffffe04047812 */ /* 0x000fe400078ec0ff */
[----:B------:R-:W-:Y:S02]  /*1d60*/  CS2R R122, SRZ ;  /* 0x00000000007a7805 */ /* 0x000fe4000001ff00 */
[----:B------:R-:W-:Y:S02]  /*1d70*/  SHF.R.U32.HI R7, RZ, 0x1, R6 ;  /* 0x00000001ff077819 */ /* 0x000fe40000011606 */
[----:B------:R-:W-:Y:S02]  /*1d80*/  CS2R R120, SRZ ;  /* 0x0000000000787805 */ /* 0x000fe4000001ff00 */
[----:B------:R-:W-:-:S02]  /*1d90*/  SHF.R.U32.HI R14, RZ, 0x1, R13 ;  /* 0x00000001ff0e7819 */ /* 0x000fc4000001160d */
[----:B------:R-:W-:Y:S02]  /*1da0*/  CS2R R182, SRZ ;  /* 0x0000000000b67805 */ /* 0x000fe4000001ff00 */
[----:B------:R-:W-:Y:S02]  /*1db0*/  SHF.R.U32.HI R21, RZ, 0x1, R20 ;  /* 0x00000001ff157819 */ /* 0x000fe40000011614 */
[----:B------:R-:W-:Y:S02]  /*1dc0*/  CS2R R180, SRZ ;  /* 0x0000000000b47805 */ /* 0x000fe4000001ff00 */
[----:B------:R-:W-:Y:S02]  /*1dd0*/  IADD3 R4, R11, -R4, RZ ;  /* 0x800000040b047210 */ /* 0x000fe40007ffe0ff */
[----:B------:R-:W-:Y:S02]  /*1de0*/  CS2R R178, SRZ ;  /* 0x0000000000b27805 */ /* 0x000fe4000001ff00 */
[----:B------:R-:W-:-:S02]  /*1df0*/  LEA.HI R7, R6, R7, RZ, 0x1 ;  /* 0x0000000706077211 */ /* 0x000fc400078f08ff */
[----:B------:R-:W-:Y:S02]  /*1e00*/  CS2R R176, SRZ ;  /* 0x0000000000b07805 */ /* 0x000fe4000001ff00 */
[----:B------:R-:W-:Y:S02]  /*1e10*/  LEA.HI R13, R13, R14, RZ, 0x1 ;  /* 0x0000000e0d0d7211 */ /* 0x000fe400078f08ff */
[----:B------:R-:W-:Y:S02]  /*1e20*/  CS2R R174, SRZ ;  /* 0x0000000000ae7805 */ /* 0x000fe4000001ff00 */
[----:B------:R-:W-:Y:S01]  /*1e30*/  LOP3.LUT R11, R10, 0xfffffffe, RZ, 0xc0, !PT ;  /* 0xfffffffe0a0b7812 */ /* 0x000fe200078ec0ff */
[----:B------:R-:W-:Y:S01]  /*1e40*/  IMAD R7, R7, -0xc, R0 ;  /* 0xfffffff407077824 */ /* 0x000fe200078e0200 */
[----:B------:R-:W-:Y:S01]  /*1e50*/  LEA.HI R20, R20, R21, RZ, 0x1 ;  /* 0x0000001514147211 */ /* 0x000fe200078f08ff */
[----:B------:R-:W-:Y:S01]  /*1e60*/  IMAD R12, R13, -0xc, R12 ;  /* 0xfffffff40d0c7824 */ /* 0x000fe200078e020c */
[----:B------:R-:W-:Y:S01]  /*1e70*/  LOP3.LUT R18, R18, 0xfffffffe, RZ, 0xc0, !PT ;  /* 0xfffffffe12127812 */ /* 0x000fe200078ec0ff */
[----:B------:R-:W-:Y:S01]  /*1e80*/  IMAD.IADD R11, R8, 0x1, -R11 ;  /* 0x00000001080b7824 */ /* 0x000fe200078e0a0b */
[----:B------:R-:W-:Y:S01]  /*1e90*/  CS2R R172, SRZ ;  /* 0x0000000000ac7805 */ /* 0x000fe2000001ff00 */
[----:B------:R-:W-:Y:S01]  /*1ea0*/  IMAD R19, R20, -0xc, R19 ;  /* 0xfffffff414137824 */ /* 0x000fe200078e0213 */
[----:B------:R-:W-:Y:S01]  /*1eb0*/  CS2R R170, SRZ ;  /* 0x0000000000aa7805 */ /* 0x000fe2000001ff00 */
[----:B------:R-:W-:Y:S01]  /*1ec0*/  IMAD.IADD R18, R15, 0x1, -R18 ;  /* 0x000000010f127824 */ /* 0x000fe200078e0a12 */
[----:B------:R-:W-:Y:S01]  /*1ed0*/  LEA R0, R12, R11, 0x3 ;  /* 0x0000000b0c007211 */ /* 0x000fe200078e18ff */
[----:B------:R-:W-:Y:S01]  /*1ee0*/  IMAD R4, R7, 0x8, R4 ;  /* 0x0000000807047824 */ /* 0x000fe200078e0204 */
[----:B------:R-:W-:Y:S01]  /*1ef0*/  CS2R R168, SRZ ;  /* 0x0000000000a87805 */ /* 0x000fe2000001ff00 */
[----:B------:R-:W-:Y:S01]  /*1f00*/  IMAD R6, R19, 0x8, R18 ;  /* 0x0000000813067824 */ /* 0x000fe200078e0212 */
[----:B------:R-:W-:Y:S01]  /*1f10*/  CS2R R166, SRZ ;  /* 0x0000000000a67805 */ /* 0x000fe2000001ff00 */
[----:B------:R-:W-:Y:S01]  /*1f20*/  IMAD R8, R22, -0x40, R23 ;  /* 0xffffffc016087824 */ /* 0x000fe200078e0217 */
[----:B------:R1:W-:Y:S01]  /*1f30*/  STL [R1+0x8], R4 ;  /* 0x0000080401007387 */ /* 0x0003e20000100800 */
[----:B------:R-:W-:-:S02]  /*1f40*/  CS2R R164, SRZ ;  /* 0x0000000000a47805 */ /* 0x000fc4000001ff00 */
[----:B------:R-:W-:Y:S02]  /*1f50*/  CS2R R162, SRZ ;  /* 0x0000000000a27805 */ /* 0x000fe4000001ff00 */
[----:B------:R-:W-:Y:S01]  /*1f60*/  CS2R R160, SRZ ;  /* 0x0000000000a07805 */ /* 0x000fe2000001ff00 */
[----:B------:R2:W-:Y:S01]  /*1f70*/  STL [R1+0x4], R0 ;  /* 0x0000040001007387 */ /* 0x0005e20000100800 */
[----:B------:R-:W-:Y:S02]  /*1f80*/  CS2R R158, SRZ ;  /* 0x00000000009e7805 */ /* 0x000fe4000001ff00 */
[----:B------:R-:W-:Y:S02]  /*1f90*/  CS2R R156, SRZ ;  /* 0x00000000009c7805 */ /* 0x000fe4000001ff00 */
[----:B------:R-:W-:Y:S01]  /*1fa0*/  CS2R R154, SRZ ;  /* 0x00000000009a7805 */ /* 0x000fe2000001ff00 */
[----:B------:R3:W-:Y:S01]  /*1fb0*/  STL [R1], R6 ;  /* 0x0000000601007387 */ /* 0x0007e20000100800 */
[----:B------:R-:W-:Y:S01]  /*1fc0*/  CS2R R152, SRZ ;  /* 0x0000000000987805 */ /* 0x000fe2000001ff00 */
[----:B-1----:R-:W-:-:S02]  /*1fd0*/  IMAD.MOV.U32 R4, RZ, RZ, RZ ;  /* 0x000000ffff047224 */ /* 0x002fc400078e00ff */
[----:B--2---:R-:W-:-:S07]  /*1fe0*/  IMAD.MOV.U32 R0, RZ, RZ, RZ ;  /* 0x000000ffff007224 */ /* 0x004fce00078e00ff */
.L_x_3405:
[----:B-1-3--:R-:W2:Y:S02]  /*1ff0*/  LDL R6, [R1+0xc] ;  /* 0x00000c0001067983 */ /* 0x00aea40000100800 */
[----:B--2---:R-:W-:-:S04]  /*2000*/  LOP3.LUT R6, R6, 0x1, RZ, 0xfc, !PT ;  /* 0x0000000106067812 */ /* 0x004fc800078efcff */
[----:B------:R-:W-:-:S13]  /*2010*/  ISETP.NE.AND P0, PT, R6, 0x3, PT ;  /* 0x000000030600780c */ /* 0x000fda0003f05270 */
[----:B------:R-:W-:Y:S05]  /*2020*/  @!P0 BRA `(.L_x_3395) ;  /* 0x0000000000048947 */ /* 0x000fea0003800000 */
[----:B------:R-:W-:Y:S01]  /*2030*/  BPT.TRAP 0x1 ;  /* 0x000000040000795c */ /* 0x000fe20000300000 */
.L_x_3395:
[----:B------:R-:W-:Y:S02]  /*2040*/  LEA R6, R0, R17, 0x3 ;  /* 0x0000001100067211 */ /* 0x000fe400078e18ff */
[----:B------:R-:W-:-:S04]  /*2050*/  SHF.L.U32 R19, R4, 0x1f, RZ ;  /* 0x0000001f04137819 */ /* 0x000fc800000006ff */
[----:B------:R1:W2:Y:S01]  /*2060*/  SYNCS.PHASECHK.TRANS64.TRYWAIT P1, [R6+URZ+0x26810], R19 ;  /* 0x02681013060075a7 */ /* 0x0002a2000802017f */
[----:B------:R-:W-:Y:S05]  /*2070*/  @!P0 BRA `(.L_x_3396) ;  /* 0x0000000000048947 */ /* 0x000fea0003800000 */
[----:B------:R-:W-:Y:S01]  /*2080*/  BPT.TRAP 0x1 ;  /* 0x000000040000795c */ /* 0x000fe20000300000 */
.L_x_3396:
[----:B------:R-:W-:-:S05]  /*2090*/  VIADD R7, R17, 0xe000 ;  /* 0x0000e00011077836 */ /* 0x000fca0000000000 */
[----:B------:R-:W-:-:S04]  /*20a0*/  SHF.R.U32.HI R7, RZ, 0x4, R7 ;  /* 0x00000004ff077819 */ /* 0x000fc80000011607 */
[----:B------:R-:W-:Y:S01]  /*20b0*/  LOP3.LUT R7, R7, 0x3fff, RZ, 0xc0, !PT ;  /* 0x00003fff07077812 */ /* 0x000fe200078ec0ff */
[----:B--2---:R-:W-:Y:S06]  /*20c0*/  @P1 BRA `(.L_x_3397) ;  /* 0x0000000000081947 */ /* 0x004fec0003800000 */
[----:B------:R-:W2:Y:S02]  /*20d0*/  SYNCS.PHASECHK.TRANS64.TRYWAIT P1, [R6+URZ+0x26810], R19 ;  /* 0x02681013060075a7 */ /* 0x000ea4000802017f */
[----:B--2---:R-:W-:Y:S05]  /*20e0*/  @!P1 BRA `(.L_x_3398) ;  /* 0x000000c400209947 */ /* 0x004fea0003800000 */
.L_x_3397:
[----:B------:R-:W-:Y:S05]  /*20f0*/  WARPSYNC.ALL ;  /* 0x0000000000007948 */ /* 0x000fea0003800000 */
[----:B------:R-:W-:Y:S01]  /*2100*/  LOP3.LUT R11, R7, 0x10000, RZ, 0xfc, !PT ;  /* 0x00010000070b7812 */ /* 0x000fe200078efcff */
[----:B------:R-:W-:Y:S01]  /*2110*/  IMAD R10, R5, 0x2000, R17 ;  /* 0x00002000050a7824 */ /* 0x000fe200078e0211 */
[----:B------:R-:W3:Y:S04]  /*2120*/  LDL R14, [R1+0x8] ;  /* 0x00000800010e7983 */ /* 0x000ee80000100800 */
[----:B------:R-:W-:Y:S01]  /*2130*/  R2UR UR9, R10 ;  /* 0x000000000a0972ca */ /* 0x000fe200000e0000 */
[----:B------:R-:W-:Y:S01]  /*2140*/  IMAD R11, R0, 0x300, R11 ;  /* 0x00000300000b7824 */ /* 0x000fe200078e020b */
[----:B------:R-:W4:Y:S04]  /*2150*/  LDL R13, [R1] ;  /* 0x00000000010d7983 */ /* 0x000f280000100800 */
[----:B------:R-:W-:Y:S01]  /*2160*/  R2UR UR8, R11 ;  /* 0x000000000b0872ca */ /* 0x000fe200000e0000 */
[----:B------:R-:W5:Y:S06]  /*2170*/  LDL R12, [R1+0x4] ;  /* 0x00000400010c7983 */ /* 0x000f6c0000100800 */
        /* <DEDUP_REMOVED lines=30> */
[C---:B---3--:R-:W-:Y:S01]  /*2360*/  IMAD R10, R0.reuse, 0x80, R14 ;  /* 0x00000080000a7824 */ /* 0x048fe200078e020e */
[C---:B-----5:R-:W-:Y:S01]  /*2370*/  LEA R12, R0.reuse, R12, 0x7 ;  /* 0x0000000c000c7211 */ /* 0x060fe200078e38ff */
[----:B----4-:R-:W-:Y:S02]  /*2380*/  IMAD R14, R0, 0x80, R13 ;  /* 0x00000080000e7824 */ /* 0x010fe400078e020d */
[C---:B------:R-:W-:Y:S02]  /*2390*/  IMAD R10, R3.reuse, 0x2, R10 ;  /* 0x00000002030a7824 */ /* 0x040fe400078e020a */
[C---:B------:R-:W-:Y:S01]  /*23a0*/  IMAD R18, R3.reuse, 0x2, R12 ;  /* 0x0000000203127824 */ /* 0x040fe200078e020c */
[----:B------:R-:W-:Y:S01]  /*23b0*/  LEA R20, R3, R14, 0x1 ;  /* 0x0000000e03147211 */ /* 0x000fe200078e08ff */
[--C-:B------:R-:W-:Y:S02]  /*23c0*/  IMAD R14, R10, 0x4, R17.reuse ;  /* 0x000000040a0e7824 */ /* 0x100fe400078e0211 */
[----:B------:R-:W-:-:S02]  /*23d0*/  IMAD R12, R18, 0x4, R17 ;  /* 0x00000004120c7824 */ /* 0x000fc400078e0211 */
[----:B------:R-:W-:Y:S01]  /*23e0*/  IMAD R15, R20, 0x4, R17 ;  /* 0x00000004140f7824 */ /* 0x000fe200078e0211 */
[----:B------:R-:W-:-:S05]  /*23f0*/  IADD3 R13, R17, 0x1a000, RZ ;  /* 0x0001a000110d7810 */ /* 0x000fca0007ffe0ff */
[--C-:B------:R-:W-:Y:S02]  /*2400*/  IMAD R184, R10, 0x4, R13.reuse ;  /* 0x000000040ab87824 */ /* 0x100fe400078e020d */
[--C-:B------:R-:W-:Y:S02]  /*2410*/  IMAD R11, R18, 0x4, R13.reuse ;  /* 0x00000004120b7824 */ /* 0x100fe400078e020d */
[----:B------:R-:W-:Y:S01]  /*2420*/  IMAD R13, R20, 0x4, R13 ;  /* 0x00000004140d7824 */ /* 0x000fe200078e020d */
[----:B------:R-:W-:Y:S02]  /*2430*/  WARPGROUP.DEPBAR.LE gsb0, 0x0 ;  /* 0x00008000000079c5 */ /* 0x000fe40000010000 */
[----:B------:R-:W3:Y:S04]  /*2440*/  LDS R14, [R14+0x1a000] ;  /* 0x01a000000e0e7984 */ /* 0x000ee80000000800 */
[----:B------:R-:W4:Y:S04]  /*2450*/  LDS R12, [R12+0x1a000] ;  /* 0x01a000000c0c7984 */ /* 0x000f280000000800 */
[----:B------:R-:W1:Y:S01]  /*2460*/  LDS R15, [R15+0x1a000] ;  /* 0x01a000000f0f7984 */ /* 0x000e620000000800 */
[----:B------:R-:W-:Y:S05]  /*2470*/  @!P0 BRA `(.L_x_3399) ;  /* 0x0000000000048947 */ /* 0x000fea0003800000 */
[----:B------:R-:W-:Y:S01]  /*2480*/  BPT.TRAP 0x1 ;  /* 0x000000040000795c */ /* 0x000fe20000300000 */
.L_x_3399:
[----:B------:R1:W1:Y:S01]  /*2490*/  SYNCS.PHASECHK.TRANS64.TRYWAIT P1, [R6+URZ+0x26830], R19 ;  /* 0x02683013060075a7 */ /* 0x000262000802017f */
[----:B------:R-:W-:Y:S05]  /*24a0*/  @!P0 BRA `(.L_x_3400) ;  /* 0x0000000000048947 */ /* 0x000fea0003800000 */
[----:B------:R-:W-:Y:S01]  /*24b0*/  BPT.TRAP 0x1 ;  /* 0x000000040000795c */ /* 0x000fe20000300000 */
.L_x_3400:
[----:B------:R-:W-:-:S04]  /*24c0*/  IADD3 R10, R17, 0x14000, RZ ;  /* 0x00014000110a7810 */ /* 0x000fc80007ffe0ff */
[----:B------:R-:W-:-:S04]  /*24d0*/  SHF.R.U32.HI R10, RZ, 0x4, R10 ;  /* 0x00000004ff0a7819 */ /* 0x000fc8000001160a */
[----:B------:R-:W-:-:S04]  /*24e0*/  LOP3.LUT R10, R10, 0x3fff, RZ, 0xc0, !PT ;  /* 0x00003fff0a0a7812 */ /* 0x000fc800078ec0ff */
[----:B------:R-:W-:Y:S01]  /*24f0*/  LOP3.LUT R21, R10, 0x10000, RZ, 0xfc, !PT ;  /* 0x000100000a157812 */ /* 0x000fe200078efcff */
[----:B-1----:R-:W-:Y:S06]  /*2500*/  @P1 BRA `(.L_x_3401) ;  /* 0x0000000000081947 */ /* 0x002fec0003800000 */
[----:B------:R-:W1:Y:S02]  /*2510*/  SYNCS.PHASECHK.TRANS64.TRYWAIT P1, [R6+URZ+0x26830], R19 ;  /* 0x02683013060075a7 */ /* 0x000e64000802017f */
[----:B-1----:R-:W-:Y:S05]  /*2520*/  @!P1 BRA `(.L_x_3402) ;  /* 0x000000c000249947 */ /* 0x002fea0003800000 */
.L_x_3401:
        /* <DEDUP_REMOVED lines=11> */
[----:B---3--:R-:W1:Y:S01]  /*25e0*/  SHFL.IDX PT, R227, R14, R9, 0x1f ;  /* 0x00001f090ee37589 */ /* 0x008e6200000e0000 */
[----:B------:R-:W-:Y:S01]  /*25f0*/  ULOP3.LUT UR9, UR9, 0x10000, URZ, 0xfc, !UPT ;  /* 0x0001000009097892 */ /* 0x000fe2000f8efc3f */
[----:B------:R-:W-:Y:S01]  /*2600*/  FMUL.FTZ R22, R77, UR10 ;  /* 0x0000000a4d167c20 */ /* 0x000fe20008410000 */
[----:B------:R-:W-:Y:S01]  /*2610*/  FMUL.FTZ R77, R84, UR10 ;  /* 0x0000000a544d7c20 */ /* 0x000fe20008410000 */
[----:B------:R-:W-:Y:S01]  /*2620*/  FMUL.FTZ R84, R91, UR10 ;  /* 0x0000000a5b547c20 */ /* 0x000fe20008410000 */
[----:B------:R-:W-:Y:S01]  /*2630*/  FMUL.FTZ R91, R98, UR10 ;  /* 0x0000000a625b7c20 */ /* 0x000fe20008410000 */
[----:B------:R-:W-:Y:S01]  /*2640*/  FMUL.FTZ R23, R78, UR10 ;  /* 0x0000000a4e177c20 */ /* 0x000fe20008410000 */
[----:B------:R-:W-:Y:S01]  /*2650*/  IMAD R98, R16, -0x60, R236 ;  /* 0xffffffa010627824 */ /* 0x000fe200078e02ec */
        /* <DEDUP_REMOVED lines=10> */
[----:B------:R-:W-:-:S02]  /*2700*/  IMAD R99, R3, -0x2, R98 ;  /* 0xfffffffe03637824 */ /* 0x000fc400078e0262 */
[----:B------:R-:W-:Y:S01]  /*2710*/  FMUL.FTZ R235, R73, UR10 ;  /* 0x0000000a49eb7c20 */ /* 0x000fe20008410000 */
[----:B------:R-:W-:Y:S01]  /*2720*/  FMUL.FTZ R18, R72, UR10 ;  /* 0x0000000a48127c20 */ /* 0x000fe20008410000 */
[----:B------:R-:W-:Y:S01]  /*2730*/  FMUL.FTZ R73, R80, UR10 ;  /* 0x0000000a50497c20 */ /* 0x000fe20008410000 */
[----:B------:R-:W-:Y:S02]  /*2740*/  IMAD.IADD R99, R99, 0x1, -R8 ;  /* 0x0000000163637824 */ /* 0x000fe400078e0a08 */
[----:B------:R-:W-:Y:S01]  /*2750*/  FMUL.FTZ R20, R75, UR10 ;  /* 0x0000000a4b147c20 */ /* 0x000fe20008410000 */
[----:B--2---:R-:W-:Y:S01]  /*2760*/  FMUL.FTZ R19, R74, UR10 ;  /* 0x0000000a4a137c20 */ /* 0x004fe20008410000 */
[----:B------:R-:W-:Y:S01]  /*2770*/  FMUL.FTZ R75, R82, UR10 ;  /* 0x0000000a524b7c20 */ /* 0x000fe20008410000 */
[C---:B------:R-:W-:Y:S01]  /*2780*/  VIADD R222, R99.reuse, 0x8 ;  /* 0x0000000863de7836 */ /* 0x040fe20000000000 */
[----:B------:R-:W-:Y:S01]  /*2790*/  SEL R208, R99, 0x60, P2 ;  /* 0x0000006063d07807 */ /* 0x000fe20001000000 */
        /* <DEDUP_REMOVED lines=11> */
[----:B------:R-:W-:Y:S01]  /*2850*/  ISETP.GT.AND P6, PT, R208, RZ, PT ;  /* 0x000000ffd000720c */ /* 0x000fe20003fc4270 */
[----:B------:R-:W-:Y:S01]  /*2860*/  FMUL.FTZ R21, R76, UR10 ;  /* 0x0000000a4c157c20 */ /* 0x000fe20008410000 */
[C---:B------:R-:W-:Y:S01]  /*2870*/  ISETP.GT.AND P4, PT, R208.reuse, 0x10, PT ;  /* 0x00000010d000780c */ /* 0x040fe20003f84270 */
[----:B------:R-:W-:Y:S01]  /*2880*/  FMUL.FTZ R76, R83, UR10 ;  /* 0x0000000a534c7c20 */ /* 0x000fe20008410000 */
[----:B------:R-:W-:Y:S01]  /*2890*/  ISETP.GT.AND P5, PT, R208, 0x1, PT ;  /* 0x00000001d000780c */ /* 0x000fe20003fa4270 */
[----:B------:R-:W-:Y:S01]  /*28a0*/  FMUL.FTZ R81, R88, UR10 ;  /* 0x0000000a58517c20 */ /* 0x000fe20008410000 */
[----:B------:R-:W-:Y:S01]  /*28b0*/  FMUL.FTZ R83, R90, UR10 ;  /* 0x0000000a5a537c20 */ /* 0x000fe20008410000 */
[----:B------:R-:W5:Y:S01]  /*28c0*/  MUFU.TANH R235, R235 ;  /* 0x000000eb00eb7308 */ /* 0x000f620000002400 */
[----:B--2---:R-:W-:Y:S01]  /*28d0*/  FSEL R210, R18, -INF , !P6 ;  /* 0xff80000012d27808 */ /* 0x004fe20007000000 */
[----:B------:R-:W-:Y:S01]  /*28e0*/  FMUL.FTZ R191, R110, UR10 ;  /* 0x0000000a6ebf7c20 */ /* 0x000fe20008410000 */
[----:B------:R-:W-:Y:S01]  /*28f0*/  ISETP.GT.AND P6, PT, R208, 0x11, PT ;  /* 0x00000011d000780c */ /* 0x000fe20003fc4270 */
[----:B------:R-:W-:Y:S01]  /*2900*/  FMUL.FTZ R88, R95, UR10 ;  /* 0x0000000a5f587c20 */ /* 0x000fe20008410000 */
[----:B------:R-:W-:Y:S01]  /*2910*/  SEL R222, R222, 0x60, P1 ;  /* 0x00000060dede7807 */ /* 0x000fe20000800000 */
[----:B------:R-:W-:Y:S01]  /*2920*/  FMUL.FTZ R90, R97, UR10 ;  /* 0x0000000a615a7c20 */ /* 0x000fe20008410000 */
[----:B------:R-:W-:Y:S01]  /*2930*/  FMUL.FTZ R193, R109, UR10 ;  /* 0x0000000a6dc17c20 */ /* 0x000fe20008410000 */
[----:B------:R-:W2:Y:S01]  /*2940*/  MUFU.TANH R74, R74 ;  /* 0x0000004a004a7308 */ /* 0x000ea20000002400 */
[----:B---3--:R-:W-:Y:S01]  /*2950*/  FSEL R188, R73, -INF , !P4 ;  /* 0xff80000049bc7808 */ /* 0x008fe20006000000 */
[----:B------:R-:W-:Y:S01]  /*2960*/  FMUL.FTZ R89, R96, UR10 ;  /* 0x0000000a60597c20 */ /* 0x000fe20008410000 */
[----:B------:R-:W-:Y:S01]  /*2970*/  ISETP.GT.AND P4, PT, R208, 0x21, PT ;  /* 0x00000021d000780c */ /* 0x000fe20003f84270 */
[----:B------:R-:W-:Y:S01]  /*2980*/  FMUL.FTZ R96, R103, UR10 ;  /* 0x0000000a67607c20 */ /* 0x000fe20008410000 */
[----:B------:R-:W-:Y:S01]  /*2990*/  FMUL.FTZ R95, R102, UR10 ;  /* 0x0000000a665f7c20 */ /* 0x000fe20008410000 */
[----:B------:R-:W-:Y:S01]  /*29a0*/  FMUL.FTZ R103, R108, UR10 ;  /* 0x0000000a6c677c20 */ /* 0x000fe20008410000 */
[----:B------:R-:W-:Y:S01]  /*29b0*/  FMUL.FTZ R215, R114, UR10 ;  /* 0x0000000a72d77c20 */ /* 0x000fe20008410000 */
[----:B------:R-:W3:Y:S01]  /*29c0*/  MUFU.TANH R82, R82 ;  /* 0x0000005200527308 */ /* 0x000ee20000002400 */
[----:B-----5:R-:W-:Y:S01]  /*29d0*/  FSEL R220, R235, -INF , !P5 ;  /* 0xff800000ebdc7808 */ /* 0x020fe20006800000 */
[----:B------:R-:W-:Y:S01]  /*29e0*/  VIADD R114, R9, 0x4 ;  /* 0x0000000409727836 */ /* 0x000fe20000000000 */
[----:B------:R-:W-:Y:S01]  /*29f0*/  ISETP.GT.AND P5, PT, R208, 0x18, PT ;  /* 0x00000018d000780c */ /* 0x000fe20003fa4270 */
[----:B------:R-:W-:Y:S01]  /*2a00*/  FMUL.FTZ R97, R104, UR10 ;  /* 0x0000000a68617c20 */ /* 0x000fe20008410000 */
[----:B------:R-:W-:Y:S01]  /*2a10*/  FMUL.FTZ R98, R105, UR10 ;  /* 0x0000000a69627c20 */ /* 0x000fe20008410000 */
[----:B------:R-:W-:Y:S01]  /*2a20*/  ISETP.GT.AND P2, PT, R208, 0x9, PT ;  /* 0x00000009d000780c */ /* 0x000fe20003f44270 */
[----:B------:R-:W-:Y:S01]  /*2a30*/  FMUL.FTZ R194, R106, UR10 ;  /* 0x0000000a6ac27c20 */ /* 0x000fe20008410000 */
[----:B------:R-:W-:Y:S01]  /*2a40*/  MUFU.TANH R77, R77 ;  /* 0x0000004d004d7308 */ /* 0x000fe20000002400 */
[----:B--2---:R-:W-:Y:S01]  /*2a50*/  FSEL R187, R74, -INF , !P6 ;  /* 0xff8000004abb7808 */ /* 0x004fe20007000000 */
[----:B------:R-:W-:Y:S01]  /*2a60*/  FMUL.FTZ R195, R107, UR10 ;  /* 0x0000000a6bc37c20 */ /* 0x000fe20008410000 */
[----:B------:R-:W-:Y:S01]  /*2a70*/  ISETP.GT.AND P6, PT, R208, 0x28, PT ;  /* 0x00000028d000780c */ /* 0x000fe20003fc4270 */
[----:B------:R-:W-:Y:S01]  /*2a80*/  FMUL.FTZ R102, R112, UR10 ;  /* 0x0000000a70667c20 */ /* 0x000fe20008410000 */
[C---:B------:R-:W-:Y:S01]  /*2a90*/  ISETP.GT.AND P3, PT, R208.reuse, 0x8, PT ;  /* 0x00000008d000780c */ /* 0x040fe20003f64270 */
[----:B------:R-:W-:Y:S01]  /*2aa0*/  FMUL.FTZ R192, R111, UR10 ;  /* 0x0000000a6fc07c20 */ /* 0x000fe20008410000 */
[----:B------:R-:W-:Y:S01]  /*2ab0*/  ISETP.GT.AND P1, PT, R208, 0x40, PT ;  /* 0x00000040d000780c */ /* 0x000fe20003f24270 */
[----:B------:R-:W2:Y:S01]  /*2ac0*/  MUFU.TANH R85, R85 ;  /* 0x0000005500557308 */ /* 0x000ea20000002400 */
[----:B---3--:R-:W-:Y:S01]  /*2ad0*/  FSEL R199, R82, -INF , !P4 ;  /* 0xff80000052c77808 */ /* 0x008fe20006000000 */
[----:B------:R-:W-:Y:S01]  /*2ae0*/  FMUL.FTZ R113, R113, UR10 ;  /* 0x0000000a71717c20 */ /* 0x000fe20008410000 */
[----:B------:R-:W-:Y:S01]  /*2af0*/  ISETP.GT.AND P4, PT, R208, 0x38, PT ;  /* 0x00000038d000780c */ /* 0x000fe20003f84270 */
[----:B------:R-:W3:Y:S01]  /*2b00*/  SHFL.IDX PT, R218, R14, R114, 0x1f ;  /* 0x00001f720eda7589 */ /* 0x000ee200000e0000 */
[----:B------:R-:W-:Y:S01]  /*2b10*/  FMUL.FTZ R224, R119, UR10 ;  /* 0x0000000a77e07c20 */ /* 0x000fe20008410000 */
[----:B------:R-:W-:Y:S01]  /*2b20*/  IADD3 R119, R9, 0x18, RZ ;  /* 0x0000001809777810 */ /* 0x000fe20007ffe0ff */
[----:B------:R-:W-:Y:S01]  /*2b30*/  IMAD R10, R0, 0x300, R10 ;  /* 0x00000300000a7824 */ /* 0x000fe200078e020a */
[----:B------:R-:W5:Y:S03]  /*2b40*/  MUFU.TANH R93, R93 ;  /* 0x0000005d005d7308 */ /* 0x000f660000002400 */
[----:B------:R-:W4:Y:S05]  /*2b50*/  SHFL.IDX PT, R225, R14, R119, 0x1f ;  /* 0x00001f770ee17589 */ /* 0x000f2a00000e0000 */
[----:B------:R-:W-:Y:S01]  /*2b60*/  MUFU.TANH R86, R86 ;  /* 0x0000005600567308 */ /* 0x000fe20000002400 */
[----:B--2---:R-:W-:-:S02]  /*2b70*/  FSEL R110, R85, -INF , !P6 ;  /* 0xff800000556e7808 */ /* 0x004fc40007000000 */
[----:B------:R-:W-:-:S05]  /*2b80*/  ISETP.GT.AND P6, PT, R208, 0x39, PT ;  /* 0x00000039d000780c */ /* 0x000fca0003fc4270 */
[----:B------:R-:W2:Y:S01]  /*2b90*/  MUFU.TANH R20, R20 ;  /* 0x0000001400147308 */ /* 0x000ea20000002400 */
[----:B-----5:R-:W-:Y:S02]  /*2ba0*/  FSEL R189, R93, -INF , !P4 ;  /* 0xff8000005dbd7808 */ /* 0x020fe40006000000 */
[----:B------:R-:W-:-:S05]  /*2bb0*/  ISETP.GT.AND P4, PT, R222, 0x1, PT ;  /* 0x00000001de00780c */ /* 0x000fca0003f84270 */
[----:B------:R-:W5:Y:S01]  /*2bc0*/  MUFU.TANH R94, R94 ;  /* 0x0000005e005e7308 */ /* 0x000f620000002400 */
[----:B------:R-:W-:Y:S02]  /*2bd0*/  WARPGROUP.DEPBAR.LE gsb0, 0x0 ;  /* 0x00008000000079c5 */ /* 0x000fe40000010000 */
[----:B------:R-:W-:-:S05]  /*2be0*/  WARPGROUP.ARRIVE ;  /* 0x00000000000079c5 */ /* 0x000fca0000000000 */
[----:B------:R-:W-:Y:S01]  /*2bf0*/  MUFU.TANH R19, R19 ;  /* 0x0000001300137308 */ /* 0x000fe20000002400 */
[----:B--2---:R-:W-:Y:S01]  /*2c00*/  FSEL R219, R20, -INF , !P4 ;  /* 0xff80000014db7808 */ /* 0x004fe20006000000 */
[----:B------:R-:W-:Y:S01]  /*2c10*/  HGMMA.64x96x16.F32.BF16 R24, gdesc[UR4], R24, gsb0 ;  /* 0x01600000041879f0 */ /* 0x000fe20008001818 */
[----:B------:R-:W-:Y:S01]  /*2c20*/  UIADD3 UR6, UR8, 0x4, URZ ;  /* 0x0000000408067890 */ /* 0x000fe2000fffe03f */
[----:B------:R-:W-:Y:S01]  /*2c30*/  ISETP.GT.AND P4, PT, R222, 0x10, PT ;  /* 0x00000010de00780c */ /* 0x000fe20003f84270 */
[----:B------:R-:W-:Y:S01]  /*2c40*/  UIADD3 UR4, UR9, 0x4, URZ ;  /* 0x0000000409047890 */ /* 0x000fe2000fffe03f */
[----:B------:R-:W-:Y:S01]  /*2c50*/  UMOV UR7, 0x40000040 ;  /* 0x4000004000077882 */ /* 0x000fe20000000000 */
[----:B------:R-:W-:Y:S01]  /*2c60*/  UMOV UR5, 0x40000040 ;  /* 0x4000004000057882 */ /* 0x000fe20000000000 */
[----:B------:R-:W2:Y:S01]  /*2c70*/  MUFU.TANH R23, R23 ;  /* 0x0000001700177308 */ /* 0x000ea20000002400 */
[----:B-----5:R-:W-:Y:S02]  /*2c80*/  FSEL R109, R94, -INF , !P6 ;  /* 0xff8000005e6d7808 */ /* 0x020fe40007000000 */
[----:B------:R-:W-:-:S05]  /*2c90*/  ISETP.GT.AND P6, PT, R222, 0x8, PT ;  /* 0x00000008de00780c */ /* 0x000fca0003fc4270 */
[----:B------:R-:W5:Y:S08]  /*2ca0*/  MUFU.TANH R75, R75 ;  /* 0x0000004b004b7308 */ /* 0x000f700000002400 */
[----:B------:R-:W-:Y:S01]  /*2cb0*/  MUFU.TANH R72, R72 ;  /* 0x0000004800487308 */ /* 0x000fe20000002400 */
[----:B--2---:R-:W-:Y:S02]  /*2cc0*/  FSEL R206, R23, -INF , !P6 ;  /* 0xff80000017ce7808 */ /* 0x004fe40007000000 */
[----:B------:R-:W-:-:S05]  /*2cd0*/  ISETP.GT.AND P6, PT, R222, 0x11, PT ;  /* 0x00000011de00780c */ /* 0x000fca0003fc4270 */
[----:B------:R-:W2:Y:S01]  /*2ce0*/  MUFU.TANH R22, R22 ;  /* 0x0000001600167308 */ /* 0x000ea20000002400 */
[----:B-----5:R-:W-:Y:S02]  /*2cf0*/  FSEL R201, R75, -INF , !P4 ;  /* 0xff8000004bc97808 */ /* 0x020fe40006000000 */
[----:B------:R-:W-:-:S05]  /*2d00*/  ISETP.GT.AND P4, PT, R222, 0x19, PT ;  /* 0x00000019de00780c */ /* 0x000fca0003f84270 */
[----:B------:R-:W5:Y:S08]  /*2d10*/  MUFU.TANH R76, R76 ;  /* 0x0000004c004c7308 */ /* 0x000f700000002400 */
[----:B------:R-:W1:Y:S01]  /*2d20*/  MUFU.TANH R80, R80 ;  /* 0x0000005000507308 */ /* 0x000e620000002400 */
[----:B--2---:R-:W-:Y:S02]  /*2d30*/  FSEL R106, R22, -INF , !P2 ;  /* 0xff800000166a7808 */ /* 0x004fe40005000000 */
[----:B------:R-:W-:-:S05]  /*2d40*/  ISETP.GT.AND P2, PT, R208, 0x20, PT ;  /* 0x00000020d000780c */ /* 0x000fca0003f44270 */
[----:B------:R-:W2:Y:S01]  /*2d50*/  MUFU.TANH R21, R21 ;  /* 0x0000001500157308 */ /* 0x000ea20000002400 */
[----:B-----5:R-:W-:Y:S02]  /*2d60*/  FSEL R186, R76, -INF , !P6 ;  /* 0xff8000004cba7808 */ /* 0x020fe40007000000 */
[----:B------:R-:W-:-:S05]  /*2d70*/  ISETP.GT.AND P6, PT, R222, 0x20, PT ;  /* 0x00000020de00780c */ /* 0x000fca0003fc4270 */
[----:B------:R-:W-:Y:S01]  /*2d80*/  MUFU.TANH R79, R79 ;  /* 0x0000004f004f7308 */ /* 0x000fe20000002400 */
[----:B-1----:R-:W-:Y:S02]  /*2d90*/  FSEL R112, R80, -INF , !P4 ;  /* 0xff80000050707808 */ /* 0x002fe40006000000 */
[----:B------:R-:W-:-:S05]  /*2da0*/  ISETP.GT.AND P4, PT, R222, 0x28, PT ;  /* 0x00000028de00780c */ /* 0x000fca0003f84270 */
[----:B------:R-:W1:Y:S01]  /*2db0*/  MUFU.TANH R81, R81 ;  /* 0x0000005100517308 */ /* 0x000e620000002400 */
[----:B--2---:R-:W-:Y:S02]  /*2dc0*/  FSEL R207, R21, -INF , !P3 ;  /* 0xff80000015cf7808 */ /* 0x004fe40005800000 */
[----:B------:R-:W-:-:S05]  /*2dd0*/  ISETP.GT.AND P3, PT, R208, 0x19, PT ;  /* 0x00000019d000780c */ /* 0x000fca0003f64270 */
[----:B------:R-:W2:Y:S08]  /*2de0*/  MUFU.TANH R83, R83 ;  /* 0x0000005300537308 */ /* 0x000eb00000002400 */
[----:B------:R-:W5:Y:S01]  /*2df0*/  MUFU.TANH R87, R87 ;  /* 0x0000005700577308 */ /* 0x000f620000002400 */
[----:B-1----:R-:W-:Y:S02]  /*2e00*/  FSEL R111, R81, -INF , !P2 ;  /* 0xff800000516f7808 */ /* 0x002fe40005000000 */
[----:B------:R-:W-:-:S05]  /*2e10*/  ISETP.GT.AND P2, PT, R208, 0x31, PT ;  /* 0x00000031d000780c */ /* 0x000fca0003f44270 */
[----:B------:R-:W1:Y:S01]  /*2e20*/  MUFU.TANH R78, R78 ;  /* 0x0000004e004e7308 */ /* 0x000e620000002400 */
[----:B--2---:R-:W-:Y:S02]  /*2e30*/  FSEL R190, R83, -INF , !P6 ;  /* 0xff80000053be7808 */ /* 0x004fe40007000000 */
[C---:B------:R-:W-:Y:S01]  /*2e40*/  ISETP.GT.AND P6, PT, R222.reuse, 0x29, PT ;  /* 0x00000029de00780c */ /* 0x040fe20003fc4270 */
[----:B------:R-:W-:Y:S02]  /*2e50*/  WARPGROUP.DEPBAR.LE gsb0, 0x0 ;  /* 0x00008000000079c5 */ /* 0x000fe40000010000 */
[----:B------:R-:W-:Y:S02]  /*2e60*/  WARPGROUP.ARRIVE ;  /* 0x00000000000079c5 */ /* 0x000fe40000000000 */
[----:B------:R-:W-:Y:S01]  /*2e70*/  MUFU.TANH R84, R84 ;  /* 0x0000005400547308 */ /* 0x000fe20000002400 */
[----:B-----5:R-:W-:Y:S02]  /*2e80*/  FSEL R200, R87, -INF , !P4 ;  /* 0xff80000057c87808 */ /* 0x020fe40006000000 */
[----:B------:R-:W-:Y:S01]  /*2e90*/  ISETP.GT.AND P4, PT, R222, 0x31, PT ;  /* 0x00000031de00780c */ /* 0x000fe20003f84270 */
[----:B------:R-:W-:Y:S01]  /*2ea0*/  HGMMA.64x96x16.F32.BF16 R24, gdesc[UR4], R24, gsb0 ;  /* 0x01600000041879f0 */ /* 0x000fe20008001818 */
[----:B------:R-:W-:Y:S01]  /*2eb0*/  UIADD3 UR6, UR8, 0x6, URZ ;  /* 0x0000000608067890 */ /* 0x000fe2000fffe03f */
[----:B-1----:R-:W-:Y:S01]  /*2ec0*/  FSEL R101, R78, -INF , !P3 ;  /* 0xff8000004e657808 */ /* 0x002fe20005800000 */
[----:B------:R-:W-:Y:S01]  /*2ed0*/  UIADD3 UR4, UR9, 0x6, URZ ;  /* 0x0000000609047890 */ /* 0x000fe2000fffe03f */
[----:B------:R-:W1:Y:S01]  /*2ee0*/  MUFU.TANH R88, R88 ;  /* 0x0000005800587308 */ /* 0x000e620000002400 */
[----:B------:R-:W-:Y:S01]  /*2ef0*/  UMOV UR7, 0x40000040 ;  /* 0x4000004000077882 */ /* 0x000fe20000000000 */
[----:B------:R-:W-:Y:S01]  /*2f00*/  UMOV UR5, 0x40000040 ;  /* 0x4000004000057882 */ /* 0x000fe20000000000 */
[----:B------:R-:W-:-:S05]  /*2f10*/  ISETP.GT.AND P3, PT, R208, 0x30, PT ;  /* 0x00000030d000780c */ /* 0x000fca0003f64270 */
[----:B------:R-:W2:Y:S08]  /*2f20*/  MUFU.TANH R90, R90 ;  /* 0x0000005a005a7308 */ /* 0x000eb00000002400 */
[----:B------:R-:W5:Y:S01]  /*2f30*/  MUFU.TANH R92, R92 ;  /* 0x0000005c005c7308 */ /* 0x000f620000002400 */
[----:B-1----:R-:W-:Y:S02]  /*2f40*/  FSEL R203, R88, -INF , !P6 ;  /* 0xff80000058cb7808 */ /* 0x002fe40007000000 */
[----:B------:R-:W-:-:S05]  /*2f50*/  ISETP.GT.AND P6, PT, R222, 0x38, PT ;  /* 0x00000038de00780c */ /* 0x000fca0003fc4270 */
[----:B------:R-:W1:Y:S01]  /*2f60*/  MUFU.TANH R89, R89 ;  /* 0x0000005900597308 */ /* 0x000e620000002400 */
[----:B--2---:R-:W-:Y:S02]  /*2f70*/  FSEL R198, R90, -INF , !P2 ;  /* 0xff8000005ac67808 */ /* 0x004fe40005000000 */
[----:B------:R-:W-:-:S05]  /*2f80*/  ISETP.GT.AND P2, PT, R208, 0x48, PT ;  /* 0x00000048d000780c */ /* 0x000fca0003f44270 */
[----:B------:R-:W-:Y:S01]  /*2f90*/  MUFU.TANH R91, R91 ;  /* 0x0000005b005b7308 */ /* 0x000fe20000002400 */
[----:B-----5:R-:W-:Y:S02]  /*2fa0*/  FSEL R104, R92, -INF , !P4 ;  /* 0xff8000005c687808 */ /* 0x020fe40006000000 */
[----:B------:R-:W-:-:S05]  /*2fb0*/  ISETP.GT.AND P4, PT, R208, 0x49, PT ;  /* 0x00000049d000780c */ /* 0x000fca0003f84270 */
[----:B------:R-:W2:Y:S01]  /*2fc0*/  MUFU.TANH R95, R95 ;  /* 0x0000005f005f7308 */ /* 0x000ea20000002400 */
[----:B-1----:R-:W-:Y:S02]  /*2fd0*/  FSEL R105, R89, -INF , !P3 ;  /* 0xff80000059697808 */ /* 0x002fe40005800000 */
[----:B------:R-:W-:-:S05]  /*2fe0*/  ISETP.GT.AND P3, PT, R208, 0x41, PT ;  /* 0x00000041d000780c */ /* 0x000fca0003f64270 */
[----:B------:R-:W1:Y:S08]  /*2ff0*/  MUFU.TANH R103, R103 ;  /* 0x0000006700677308 */ /* 0x000e700000002400 */
[----:B------:R-:W5:Y:S01]  /*3000*/  MUFU.TANH R193, R193 ;  /* 0x000000c100c17308 */ /* 0x000f620000002400 */
[----:B--2---:R-:W-:Y:S02]  /*3010*/  FSEL R185, R95, -INF , !P6 ;  /* 0xff8000005fb97808 */ /* 0x004fe40007000000 */
[----:B------:R-:W-:-:S05]  /*3020*/  ISETP.GT.AND P6, PT, R208, 0x50, PT ;  /* 0x00000050d000780c */ /* 0x000fca0003fc4270 */
[----:B------:R-:W-:Y:S01]  /*3030*/  MUFU.TANH R96, R96 ;  /* 0x0000006000607308 */ /* 0x000fe20000002400 */
[----:B-1----:R-:W-:Y:S02]  /*3040*/  FSEL R216, R103, -INF , !P2 ;  /* 0xff80000067d87808 */ /* 0x002fe40005000000 */
[----:B------:R-:W-:-:S05]  /*3050*/  ISETP.GT.AND P2, PT, R222, 0x40, PT ;  /* 0x00000040de00780c */ /* 0x000fca0003f44270 */
[----:B------:R-:W1:Y:S01]  /*3060*/  MUFU.TANH R97, R97 ;  /* 0x0000006100617308 */ /* 0x000e620000002400 */
[----:B-----5:R-:W-:Y:S02]  /*3070*/  FSEL R211, R193, -INF , !P4 ;  /* 0xff800000c1d37808 */ /* 0x020fe40006000000 */
[----:B------:R-:W-:-:S05]  /*3080*/  ISETP.GT.AND P4, PT, R222, 0x41, PT ;  /* 0x00000041de00780c */ /* 0x000fca0003f84270 */
[----:B------:R-:W2:Y:S08]  /*3090*/  MUFU.TANH R98, R98 ;  /* 0x0000006200627308 */ /* 0x000eb00000002400 */
[----:B------:R-:W5:Y:S01]  /*30a0*/  MUFU.TANH R194, R194 ;  /* 0x000000c200c27308 */ /* 0x000f620000002400 */
[----:B-1----:R-:W-:Y:S02]  /*30b0*/  FSEL R196, R97, -INF , !P1 ;  /* 0xff80000061c47808 */ /* 0x002fe40004800000 */
[----:B------:R-:W-:-:S05]  /*30c0*/  ISETP.GT.AND P1, PT, R208, 0x58, PT ;  /* 0x00000058d000780c */ /* 0x000fca0003f24270 */
[----:B------:R-:W1:Y:S01]  /*30d0*/  MUFU.TANH R195, R195 ;  /* 0x000000c300c37308 */ /* 0x000e620000002400 */
[----:B--2---:R-:W-:Y:S01]  /*30e0*/  FSEL R107, R98, -INF , !P3 ;  /* 0xff800000626b7808 */ /* 0x004fe20005800000 */
[----:B------:R-:W-:Y:S02]  /*30f0*/  WARPGROUP.DEPBAR.LE gsb0, 0x0 ;  /* 0x00008000000079c5 */ /* 0x000fe40000010000 */
[----:B------:R2:W4:Y:S01]  /*3100*/  LDS R99, [R184+0x380] ;  /* 0x00038000b8637984 */ /* 0x0005220000000800 */
[----:B------:R-:W-:Y:S01]  /*3110*/  WARPGROUP.ARRIVE ;  /* 0x00000000000079c5 */ /* 0x000fe20000000000 */
[----:B------:R-:W-:Y:S02]  /*3120*/  ISETP.GT.AND P3, PT, R208, 0x59, PT ;  /* 0x00000059d000780c */ /* 0x000fe40003f64270 */
[----:B------:R-:W-:Y:S01]  /*3130*/  MUFU.TANH R102, R102 ;  /* 0x0000006600667308 */ /* 0x000fe20000002400 */
[----:B-----5:R-:W-:Y:S02]  /*3140*/  FSEL R212, R194, -INF , !P2 ;  /* 0xff800000c2d47808 */ /* 0x020fe40005000000 */
[----:B------:R-:W-:Y:S01]  /*3150*/  HGMMA.64x96x16.F32.BF16 R24, gdesc[UR4], R24, gsb0 ;  /* 0x01600000041879f0 */ /* 0x000fe20008001818 */
[----:B--2---:R-:W-:Y:S01]  /*3160*/  FSEL R184, R77, -INF , !P5 ;  /* 0xff8000004db87808 */ /* 0x004fe20006800000 */
[----:B------:R-:W-:Y:S01]  /*3170*/  ULDC UR4, c[0x0][0x744] ;  /* 0x0001d10000047ab9 */ /* 0x000fe20000000800 */
[----:B------:R-:W-:Y:S01]  /*3180*/  ISETP.GT.AND P5, PT, R208, 0x29, PT ;  /* 0x00000029d000780c */ /* 0x000fe20003fa4270 */
[----:B------:R-:W-:Y:S01]  /*3190*/  FFMA.FTZ R214, R210, UR4, -R227 ;  /* 0x00000004d2d67c23 */ /* 0x000fe200080108e3 */
[----:B------:R-:W-:Y:S01]  /*31a0*/  MUFU.TANH R191, R191 ;  /* 0x000000bf00bf7308 */ /* 0x000fe20000002400 */
[----:B-1----:R-:W-:Y:S01]  /*31b0*/  FSEL R209, R195, -INF , !P4 ;  /* 0xff800000c3d17808 */ /* 0x002fe20006000000 */
[--C-:B---3--:R-:W-:Y:S01]  /*31c0*/  FFMA.FTZ R220, R220, UR4, -R218.reuse ;  /* 0x00000004dcdc7c23 */ /* 0x108fe200080108da */
[----:B------:R-:W-:Y:S01]  /*31d0*/  FSEL R202, R86, -INF , !P5 ;  /* 0xff80000056ca7808 */ /* 0x000fe20006800000 */
[----:B------:R-:W-:Y:S01]  /*31e0*/  FFMA.FTZ R219, R219, UR4, -R218 ;  /* 0x00000004dbdb7c23 */ /* 0x000fe200080108da */
[----:B------:R-:W-:Y:S01]  /*31f0*/  ISETP.GT.AND P5, PT, R222, RZ, PT ;  /* 0x000000ffde00720c */ /* 0x000fe20003fa4270 */
[----:B----4-:R-:W-:Y:S01]  /*3200*/  FFMA.FTZ R184, R184, UR4, -R225 ;  /* 0x00000004b8b87c23 */ /* 0x010fe200080108e1 */
[C---:B------:R-:W-:Y:S01]  /*3210*/  ISETP.GT.AND P2, PT, R222.reuse, 0x49, PT ;  /* 0x00000049de00780c */ /* 0x040fe20003f44270 */
[----:B------:R-:W1:Y:S01]  /*3220*/  MUFU.TANH R192, R192 ;  /* 0x000000c000c07308 */ /* 0x000e620000002400 */
[C---:B------:R-:W-:Y:S01]  /*3230*/  FSEL R221, R19.reuse, -INF , !P5 ;  /* 0xff80000013dd7808 */ /* 0x040fe20006800000 */
[----:B------:R-:W-:Y:S01]  /*3240*/  FFMA.FTZ R19, -R19, R19, 1 ;  /* 0x3f80000013137423 */ /* 0x000fe20000010113 */
[----:B------:R-:W-:-:S02]  /*3250*/  ISETP.GT.AND P5, PT, R222, 0x9, PT ;  /* 0x00000009de00780c */ /* 0x000fc40003fa4270 */
[----:B------:R-:W-:Y:S01]  /*3260*/  ISETP.GT.AND P4, PT, R222, 0x50, PT ;  /* 0x00000050de00780c */ /* 0x000fe20003f84270 */
[----:B------:R-:W-:Y:S01]  /*3270*/  FFMA.FTZ R227, R221, UR4, -R227 ;  /* 0x00000004dde37c23 */ /* 0x000fe200080108e3 */
[----:B------:R-:W-:Y:S01]  /*3280*/  FSEL R205, R72, -INF , !P5 ;  /* 0xff80000048cd7808 */ /* 0x000fe20006800000 */
[----:B------:R-:W2:Y:S01]  /*3290*/  MUFU.TANH R215, R215 ;  /* 0x000000d700d77308 */ /* 0x000ea20000002400 */
[C---:B------:R-:W-:Y:S01]  /*32a0*/  ISETP.GT.AND P5, PT, R222.reuse, 0x18, PT ;  /* 0x00000018de00780c */ /* 0x040fe20003fa4270 */
[----:B------:R-:W-:Y:S01]  /*32b0*/  FMUL.FTZ R221, R117, UR10 ;  /* 0x0000000a75dd7c20 */ /* 0x000fe20008410000 */
[C---:B------:R-:W-:Y:S01]  /*32c0*/  IADD3 R218, R9.reuse, 0x8, RZ ;  /* 0x0000000809da7810 */ /* 0x040fe20007ffe0ff */
[----:B------:R-:W-:Y:S01]  /*32d0*/  VIADD R117, R9, 0x10 ;  /* 0x0000001009757836 */ /* 0x000fe20000000000 */
[----:B------:R-:W-:Y:S02]  /*32e0*/  FSEL R100, R79, -INF , !P5 ;  /* 0xff8000004f647808 */ /* 0x000fe40006800000 */
[----:B------:R-:W-:Y:S01]  /*32f0*/  ISETP.GT.AND P5, PT, R222, 0x21, PT ;  /* 0x00000021de00780c */ /* 0x000fe20003fa4270 */
[----:B------:R-:W3:Y:S01]  /*3300*/  MUFU.EX2 R214, R214 ;  /* 0x000000d600d67308 */ /* 0x000ee20000000800 */
[----:B-1----:R-:W-:Y:S01]  /*3310*/  FSEL R213, R192, -INF , !P2 ;  /* 0xff800000c0d57808 */ /* 0x002fe20005000000 */
[----:B------:R-:W1:Y:S01]  /*3320*/  SHFL.IDX PT, R229, R14, R218, 0x1f ;  /* 0x00001fda0ee57589 */ /* 0x000e6200000e0000 */
[----:B------:R-:W-:Y:S01]  /*3330*/  FSEL R204, R84, -INF , !P5 ;  /* 0xff80000054cc7808 */ /* 0x000fe20006800000 */
[----:B------:R-:W-:Y:S01]  /*3340*/  FFMA.FTZ R100, R100, UR4, -R225 ;  /* 0x0000000464647c23 */ /* 0x000fe200080108e1 */
[C---:B------:R-:W-:Y:S01]  /*3350*/  ISETP.GT.AND P5, PT, R222.reuse, 0x30, PT ;  /* 0x00000030de00780c */ /* 0x040fe20003fa4270 */
[----:B------:R-:W-:Y:S01]  /*3360*/  SHFL.IDX PT, R234, R99, R114, 0x1f ;  /* 0x00001f7263ea7589 */ /* 0x000fe200000e0000 */
[C---:B------:R-:W-:Y:S01]  /*3370*/  ISETP.GT.AND P2, PT, R222.reuse, 0x58, PT ;  /* 0x00000058de00780c */ /* 0x040fe20003f44270 */
[----:B------:R-:W-:Y:S01]  /*3380*/  MUFU.TANH R221, R221 ;  /* 0x000000dd00dd7308 */ /* 0x000fe20000002400 */
[----:B------:R-:W-:Y:S01]  /*3390*/  FSEL R197, R91, -INF , !P5 ;  /* 0xff8000005bc57808 */ /* 0x000fe20006800000 */
[----:B------:R-:W-:Y:S01]  /*33a0*/  SHFL.IDX PT, R223, R99, R9, 0x1f ;  /* 0x00001f0963df7589 */ /* 0x000fe200000e0000 */
[----:B------:R-:W-:-:S02]  /*33b0*/  ISETP.GT.AND P5, PT, R222, 0x39, PT ;  /* 0x00000039de00780c */ /* 0x000fc40003fa4270 */
[----:B--2---:R-:W-:Y:S01]  /*33c0*/  FSEL R217, R215, -INF , !P4 ;  /* 0xff800000d7d97808 */ /* 0x004fe20006000000 */
[----:B------:R-:W2:Y:S01]  /*33d0*/  SHFL.IDX PT, R230, R14, R117, 0x1f ;  /* 0x00001f750ee67589 */ /* 0x000ea200000e0000 */
[----:B------:R-:W-:Y:S01]  /*33e0*/  FSEL R108, R96, -INF , !P5 ;  /* 0xff800000606c7808 */ /* 0x000fe20006800000 */
[----:B------:R-:W4:Y:S01]  /*33f0*/  MUFU.EX2 R227, R227 ;  /* 0x000000e300e37308 */ /* 0x000f220000000800 */
[----:B------:R-:W-:-:S07]  /*3400*/  ISETP.GT.AND P5, PT, R208, 0x51, PT ;  /* 0x00000051d000780c */ /* 0x000fce0003fa4270 */
[----:B------:R-:W-:Y:S01]  /*3410*/  MUFU.TANH R224, R224 ;  /* 0x000000e000e07308 */ /* 0x000fe20000002400 */
[----:B------:R-:W-:Y:S01]  /*3420*/  FSEL R208, R102, -INF , !P6 ;  /* 0xff80000066d07808 */ /* 0x000fe20007000000 */
[--C-:B-1----:R-:W-:Y:S01]  /*3430*/  FFMA.FTZ R207, R207, UR4, -R229.reuse ;  /* 0x00000004cfcf7c23 */ /* 0x102fe200080108e5 */
[----:B------:R-:W-:Y:S01]  /*3440*/  ISETP.GT.AND P6, PT, R222, 0x48, PT ;  /* 0x00000048de00780c */ /* 0x000fe20003fc4270 */
[----:B------:R-:W-:Y:S01]  /*3450*/  FFMA.FTZ R206, R206, UR4, -R229 ;  /* 0x00000004cece7c23 */ /* 0x000fe200080108e5 */
[C---:B------:R-:W-:Y:S01]  /*3460*/  ISETP.GT.AND P4, PT, R222.reuse, 0x59, PT ;  /* 0x00000059de00780c */ /* 0x040fe20003f84270 */
[----:B------:R-:W1:Y:S01]  /*3470*/  SHFL.IDX PT, R229, R12, R9, 0x1f ;  /* 0x00001f090ce57589 */ /* 0x000e6200000e0000 */
[----:B------:R-:W-:Y:S01]  /*3480*/  FSEL R210, R191, -INF , !P6 ;  /* 0xff800000bfd27808 */ /* 0x000fe20007000000 */
[----:B------:R-:W5:Y:S01]  /*3490*/  MUFU.EX2 R219, R219 ;  /* 0x000000db00db7308 */ /* 0x000f620000000800 */
[----:B------:R-:W-:Y:S01]  /*34a0*/  ISETP.GT.AND P6, PT, R222, 0x51, PT ;  /* 0x00000051de00780c */ /* 0x000fe20003fc4270 */
[----:B------:R-:W-:Y:S01]  /*34b0*/  FFMA.FTZ R23, -R23, R23, 1 ;  /* 0x3f80000017177423 */ /* 0x000fe20000010117 */
[----:B------:R-:W-:Y:S01]  /*34c0*/  R2UR UR6, R10 ;  /* 0x000000000a0672ca */ /* 0x000fe200000e0000 */
[----:B------:R-:W-:Y:S01]  /*34d0*/  SHFL.IDX PT, R232, R99, R117, 0x1f ;  /* 0x00001f7563e87589 */ /* 0x000fe200000e0000 */
[--C-:B--2---:R-:W-:Y:S01]  /*34e0*/  FFMA.FTZ R188, R188, UR4, -R230.reuse ;  /* 0x00000004bcbc7c23 */ /* 0x104fe200080108e6 */
[----:B------:R-:W-:-:S02]  /*34f0*/  FFMA.FTZ R201, R201, UR4, -R230 ;  /* 0x00000004c9c97c23 */ /* 0x000fc400080108e6 */
[----:B------:R-:W-:Y:S01]  /*3500*/  MUFU.EX2 R206, R206 ;  /* 0x000000ce00ce7308 */ /* 0x000fe20000000800 */
[----:B------:R-:W2:Y:S07]  /*3510*/  SHFL.IDX PT, R230, R12, R218, 0x1f ;  /* 0x00001fda0ce67589 */ /* 0x000eae00000e0000 */
[----:B------:R-:W-:Y:S01]  /*3520*/  MUFU.EX2 R207, R207 ;  /* 0x000000cf00cf7308 */ /* 0x000fe20000000800 */
[--C-:B-1----:R-:W-:Y:S01]  /*3530*/  FFMA.FTZ R111, R111, UR4, -R229.reuse ;  /* 0x000000046f6f7c23 */ /* 0x102fe200080108e5 */
[----:B------:R-:W-:-:S06]  /*3540*/  FFMA.FTZ R190, R190, UR4, -R229 ;  /* 0x00000004bebe7c23 */ /* 0x000fcc00080108e5 */
[----:B------:R-:W-:Y:S01]  /*3550*/  MUFU.EX2 R184, R184 ;  /* 0x000000b800b87308 */ /* 0x000fe20000000800 */
[----:B------:R-:W1:Y:S07]  /*3560*/  SHFL.IDX PT, R229, R15, R117, 0x1f ;  /* 0x00001f750fe57589 */ /* 0x000e6e00000e0000 */
[----:B------:R-:W-:Y:S01]  /*3570*/  MUFU.EX2 R188, R188 ;  /* 0x000000bc00bc7308 */ /* 0x000fe20000000800 */
[--C-:B--2---:R-:W-:Y:S01]  /*3580*/  FFMA.FTZ R110, R110, UR4, -R230.reuse ;  /* 0x000000046e6e7c23 */ /* 0x104fe200080108e6 */
[----:B------:R-:W-:-:S06]  /*3590*/  FFMA.FTZ R200, R200, UR4, -R230 ;  /* 0x00000004c8c87c23 */ /* 0x000fcc00080108e6 */
[----:B------:R-:W-:Y:S01]  /*35a0*/  MUFU.EX2 R100, R100 ;  /* 0x0000006400647308 */ /* 0x000fe20000000800 */
[----:B------:R-:W-:Y:S02]  /*35b0*/  WARPGROUP.DEPBAR.LE gsb0, 0x0 ;  /* 0x00008000000079c5 */ /* 0x000fe40000010000 */
[--C-:B------:R-:W-:Y:S01]  /*35c0*/  FADD.FTZ R25, R25, -R234.reuse ;  /* 0x800000ea19197221 */ /* 0x100fe20000010000 */
[----:B------:R-:W-:Y:S01]  /*35d0*/  FADD.FTZ R27, R27, -R234 ;  /* 0x800000ea1b1b7221 */ /* 0x000fe20000010000 */
[--C-:B------:R-:W-:Y:S01]  /*35e0*/  FADD.FTZ R222, R24, -R223.reuse ;  /* 0x800000df18de7221 */ /* 0x100fe20000010000 */
[----:B------:R-:W2:Y:S01]  /*35f0*/  LDL R234, [R1+0x18] ;  /* 0x0000180001ea7983 */ /* 0x000ea20000100800 */
[----:B------:R-:W-:Y:S01]  /*3600*/  FADD.FTZ R26, R26, -R223 ;  /* 0x800000df1a1a7221 */ /* 0x000fe20000010000 */
[----:B------:R5:W-:Y:S01]  /*3610*/  MUFU.TANH R24, R113 ;  /* 0x0000007100187308 */ /* 0x000be20000002400 */
[----:B---3--:R-:W-:Y:S01]  /*3620*/  FMUL.FTZ R222, R214, R222 ;  /* 0x000000ded6de7220 */ /* 0x008fe20000410000 */
[----:B------:R-:W-:-:S02]  /*3630*/  VIADD R223, R9, 0x1c ;  /* 0x0000001c09df7836 */ /* 0x000fc40000000000 */
[----:B----4-:R-:W-:Y:S01]  /*3640*/  FMUL.FTZ R26, R227, R26 ;  /* 0x0000001ae31a7220 */ /* 0x010fe20000410000 */
[--C-:B-1----:R-:W-:Y:S01]  /*3650*/  FFMA.FTZ R208, R208, UR4, -R229.reuse ;  /* 0x00000004d0d07c23 */ /* 0x102fe200080108e5 */
[----:B------:R-:W-:Y:S01]  /*3660*/  FFMA.FTZ R217, R217, UR4, -R229 ;  /* 0x00000004d9d97c23 */ /* 0x000fe200080108e5 */
[----:B------:R-:W1:Y:S01]  /*3670*/  SHFL.IDX PT, R225, R12, R223, 0x1f ;  /* 0x00001fdf0ce17589 */ /* 0x000e6200000e0000 */
[----:B------:R-:W-:Y:S01]  /*3680*/  FMUL.FTZ R10, R19, R26 ;  /* 0x0000001a130a7220 */ /* 0x000fe20000410000 */
[----:B-----5:R-:W-:Y:S01]  /*3690*/  FFMA.FTZ R113, -R18, R18, 1 ;  /* 0x3f80000012717423 */ /* 0x020fe20000010112 */
[----:B------:R-:W-:Y:S01]  /*36a0*/  FMUL.FTZ R18, R115, UR10 ;  /* 0x0000000a73127c20 */ /* 0x000fe20008410000 */
[----:B------:R-:W-:Y:S01]  /*36b0*/  FMUL.FTZ R115, R116, UR10 ;  /* 0x0000000a74737c20 */ /* 0x000fe20008410000 */
[----:B------:R-:W-:Y:S02]  /*36c0*/  VIADD R116, R9, 0xc ;  /* 0x0000000c09747836 */ /* 0x000fe40000000000 */
[----:B------:R-:W-:Y:S01]  /*36d0*/  FMUL.FTZ R113, R113, R222 ;  /* 0x000000de71717220 */ /* 0x000fe20000410000 */
[----:B------:R-:W-:Y:S01]  /*36e0*/  FMUL.FTZ R222, R118, UR10 ;  /* 0x0000000a76de7c20 */ /* 0x000fe20008410000 */
[----:B------:R-:W-:Y:S01]  /*36f0*/  VIADD R118, R9, 0x14 ;  /* 0x0000001409767836 */ /* 0x000fe20000000000 */
[----:B------:R-:W-:Y:S01]  /*3700*/  MUFU.TANH R18, R18 ;  /* 0x0000001200127308 */ /* 0x000fe20000002400 */
[----:B------:R-:W3:Y:S04]  /*3710*/  SHFL.IDX PT, R228, R14, R116, 0x1f ;  /* 0x00001f740ee47589 */ /* 0x000ee800000e0000 */
[----:B------:R-:W4:Y:S03]  /*3720*/  SHFL.IDX PT, R226, R14, R118, 0x1f ;  /* 0x00001f760ee27589 */ /* 0x000f2600000e0000 */
[----:B------:R-:W5:Y:S01]  /*3730*/  MUFU.TANH R115, R115 ;  /* 0x0000007300737308 */ /* 0x000f620000002400 */
[----:B------:R-:W5:Y:S04]  /*3740*/  SHFL.IDX PT, R14, R14, R223, 0x1f ;  /* 0x00001fdf0e0e7589 */ /* 0x000f6800000e0000 */
[----:B------:R-:W5:Y:S01]  /*3750*/  SHFL.IDX PT, R231, R12, R116, 0x1f ;  /* 0x00001f740ce77589 */ /* 0x000f6200000e0000 */
[--C-:B-1----:R-:W-:Y:S01]  /*3760*/  FFMA.FTZ R109, R109, UR4, -R225.reuse ;  /* 0x000000046d6d7c23 */ /* 0x102fe200080108e1 */
[----:B------:R-:W-:Y:S01]  /*3770*/  FFMA.FTZ R108, R108, UR4, -R225 ;  /* 0x000000046c6c7c23 */ /* 0x000fe200080108e1 */
[----:B------:R-:W-:Y:S01]  /*3780*/  MUFU.TANH R222, R222 ;  /* 0x000000de00de7308 */ /* 0x000fe20000002400 */
[----:B------:R-:W-:Y:S04]  /*3790*/  SHFL.IDX PT, R225, R15, R119, 0x1f ;  /* 0x00001f770fe17589 */ /* 0x000fe800000e0000 */
[----:B------:R-:W-:Y:S01]  /*37a0*/  LDS R26, [R11+0x380] ;  /* 0x000380000b1a7984 */ /* 0x000fe20000000800 */
[--C-:B---3--:R-:W-:Y:S01]  /*37b0*/  FFMA.FTZ R106, R106, UR4, -R228.reuse ;  /* 0x000000046a6a7c23 */ /* 0x108fe200080108e4 */
[----:B------:R-:W-:-:S02]  /*37c0*/  FFMA.FTZ R205, R205, UR4, -R228 ;  /* 0x00000004cdcd7c23 */ /* 0x000fc400080108e4 */
[----:B------:R-:W1:Y:S01]  /*37d0*/  SHFL.IDX PT, R233, R99, R116, 0x1f ;  /* 0x00001f7463e97589 */ /* 0x000e6200000e0000 */
[----:B------:R-:W-:Y:S01]  /*37e0*/  MUFU.EX2 R201, R201 ;  /* 0x000000c900c97308 */ /* 0x000fe20000000800 */
[--C-:B----4-:R-:W-:Y:S01]  /*37f0*/  FFMA.FTZ R187, R187, UR4, -R226.reuse ;  /* 0x00000004bbbb7c23 */ /* 0x110fe200080108e2 */
[----:B------:R-:W-:Y:S01]  /*3800*/  FFMA.FTZ R186, R186, UR4, -R226 ;  /* 0x00000004baba7c23 */ /* 0x000fe200080108e2 */
[----:B------:R-:W3:Y:S01]  /*3810*/  SHFL.IDX PT, R228, R12, R114, 0x1f ;  /* 0x00001f720ce47589 */ /* 0x000ee200000e0000 */
[--C-:B-----5:R-:W-:Y:S01]  /*3820*/  FFMA.FTZ R101, R101, UR4, -R14.reuse ;  /* 0x0000000465657c23 */ /* 0x120fe2000801080e */
[----:B------:R-:W-:Y:S02]  /*3830*/  FFMA.FTZ R112, R112, UR4, -R14 ;  /* 0x0000000470707c23 */ /* 0x000fe4000801080e */
[----:B------:R-:W4:Y:S01]  /*3840*/  SHFL.IDX PT, R226, R15, R218, 0x1f ;  /* 0x00001fda0fe27589 */ /* 0x000f2200000e0000 */
[----:B------:R-:W5:Y:S01]  /*3850*/  MUFU.EX2 R205, R205 ;  /* 0x000000cd00cd7308 */ /* 0x000f620000000800 */
[--C-:B------:R-:W-:Y:S01]  /*3860*/  FFMA.FTZ R202, R202, UR4, -R231.reuse ;  /* 0x00000004caca7c23 */ /* 0x100fe200080108e7 */
[----:B------:R-:W-:Y:S01]  /*3870*/  FFMA.FTZ R231, R203, UR4, -R231 ;  /* 0x00000004cbe77c23 */ /* 0x000fe200080108e7 */
[----:B------:R-:W5:Y:S04]  /*3880*/  SHFL.IDX PT, R14, R12, R117, 0x1f ;  /* 0x00001f750c0e7589 */ /* 0x000f6800000e0000 */
[----:B------:R-:W5:Y:S01]  /*3890*/  SHFL.IDX PT, R203, R12, R119, 0x1f ;  /* 0x00001f770ccb7589 */ /* 0x000f6200000e0000 */
[----:B------:R-:W5:Y:S03]  /*38a0*/  MUFU.EX2 R186, R186 ;  /* 0x000000ba00ba7308 */ /* 0x000f660000000800 */
[----:B------:R-:W5:Y:S01]  /*38b0*/  SHFL.IDX PT, R230, R99, R118, 0x1f ;  /* 0x00001f7663e67589 */ /* 0x000f6200000e0000 */
[----:B------:R-:W-:Y:S01]  /*38c0*/  FFMA.FTZ R19, -R21, R21, 1 ;  /* 0x3f80000015137423 */ /* 0x000fe20000010115 */
[----:B------:R-:W-:Y:S01]  /*38d0*/  FMUL.FTZ R27, R219, R27 ;  /* 0x0000001bdb1b7220 */ /* 0x000fe20000410000 */
[----:B-1----:R-:W-:Y:S01]  /*38e0*/  FADD.FTZ R31, R31, -R233 ;  /* 0x800000e91f1f7221 */ /* 0x002fe20000010000 */
[----:B------:R-:W1:Y:S01]  /*38f0*/  SHFL.IDX PT, R229, R99, R119, 0x1f ;  /* 0x00001f7763e57589 */ /* 0x000e6200000e0000 */
[----:B------:R-:W1:Y:S01]  /*3900*/  MUFU.EX2 R101, R101 ;  /* 0x0000006500657308 */ /* 0x000e620000000800 */
[--C-:B---3--:R-:W-:Y:S01]  /*3910*/  FFMA.FTZ R199, R199, UR4, -R228.reuse ;  /* 0x00000004c7c77c23 */ /* 0x108fe200080108e4 */
[----:B------:R-:W-:-:S02]  /*3920*/  FFMA.FTZ R228, R204, UR4, -R228 ;  /* 0x00000004cce47c23 */ /* 0x000fc400080108e4 */
[----:B------:R-:W3:Y:S01]  /*3930*/  SHFL.IDX PT, R204, R12, R118, 0x1f ;  /* 0x00001f760ccc7589 */ /* 0x000ee200000e0000 */
[--C-:B----4-:R-:W-:Y:S01]  /*3940*/  FFMA.FTZ R216, R216, UR4, -R226.reuse ;  /* 0x00000004d8d87c23 */ /* 0x110fe200080108e2 */
[----:B------:R-:W-:Y:S01]  /*3950*/  FFMA.FTZ R210, R210, UR4, -R226 ;  /* 0x00000004d2d27c23 */ /* 0x000fe200080108e2 */
[----:B------:R-:W-:Y:S01]  /*3960*/  FSEL R226, R224, -INF , !P4 ;  /* 0xff800000e0e27808 */ /* 0x000fe20006000000 */
[----:B------:R-:W4:Y:S01]  /*3970*/  SHFL.IDX PT, R12, R15, R9, 0x1f ;  /* 0x00001f090f0c7589 */ /* 0x000f2200000e0000 */
[--C-:B-----5:R-:W-:Y:S01]  /*3980*/  FFMA.FTZ R105, R105, UR4, -R14.reuse ;  /* 0x0000000469697c23 */ /* 0x120fe2000801080e */
[----:B------:R-:W-:Y:S01]  /*3990*/  FFMA.FTZ R197, R197, UR4, -R14 ;  /* 0x00000004c5c57c23 */ /* 0x000fe2000801080e */
[----:B------:R-:W5:Y:S01]  /*39a0*/  MUFU.EX2 R106, R106 ;  /* 0x0000006a006a7308 */ /* 0x000f620000000800 */
[----:B------:R-:W5:Y:S01]  /*39b0*/  SHFL.IDX PT, R14, R15, R114, 0x1f ;  /* 0x00001f720f0e7589 */ /* 0x000f6200000e0000 */
[--C-:B------:R-:W-:Y:S01]  /*39c0*/  FFMA.FTZ R189, R189, UR4, -R203.reuse ;  /* 0x00000004bdbd7c23 */ /* 0x100fe200080108cb */
[----:B------:R-:W-:Y:S01]  /*39d0*/  FFMA.FTZ R185, R185, UR4, -R203 ;  /* 0x00000004b9b97c23 */ /* 0x000fe200080108cb */
[----:B------:R-:W-:Y:S01]  /*39e0*/  FSEL R203, R115, -INF , !P1 ;  /* 0xff80000073cb7808 */ /* 0x000fe20004800000 */
[----:B------:R-:W-:Y:S01]  /*39f0*/  FFMA.FTZ R21, -R20, R20, 1 ;  /* 0x3f80000014157423 */ /* 0x000fe20000010114 */
[----:B------:R-:W-:Y:S01]  /*3a00*/  FADD.FTZ R35, R35, -R230 ;  /* 0x800000e623237221 */ /* 0x000fe20000010000 */
[----:B------:R-:W-:Y:S01]  /*3a10*/  FMUL.FTZ R31, R205, R31 ;  /* 0x0000001fcd1f7220 */ /* 0x000fe20000410000 */
[----:B------:R-:W5:Y:S01]  /*3a20*/  MUFU.EX2 R187, R187 ;  /* 0x000000bb00bb7308 */ /* 0x000f620000000800 */
[----:B------:R-:W-:Y:S01]  /*3a30*/  FFMA.FTZ R203, R203, UR4, -R225 ;  /* 0x00000004cbcb7c23 */ /* 0x000fe200080108e1 */
[----:B-1----:R-:W-:Y:S01]  /*3a40*/  FADD.FTZ R36, R36, -R229 ;  /* 0x800000e524247221 */ /* 0x002fe20000010000 */
[----:B------:R-:W-:Y:S01]  /*3a50*/  FADD.FTZ R32, R32, -R232 ;  /* 0x800000e820207221 */ /* 0x000fe20000010000 */
[----:B------:R-:W-:Y:S01]  /*3a60*/  FADD.FTZ R29, R29, -R233 ;  /* 0x800000e91d1d7221 */ /* 0x000fe20000010000 */
[----:B------:R-:W-:Y:S01]  /*3a70*/  FADD.FTZ R33, R33, -R230 ;  /* 0x800000e621217221 */ /* 0x000fe20000010000 */
[----:B------:R-:W-:Y:S01]  /*3a80*/  FADD.FTZ R38, R38, -R229 ;  /* 0x800000e526267221 */ /* 0x000fe20000010000 */
[----:B------:R-:W-:Y:S01]  /*3a90*/  FFMA.FTZ R22, -R22, R22, 1 ;  /* 0x3f80000016167423 */ /* 0x000fe20000010116 */
[--C-:B---3--:R-:W-:Y:S01]  /*3aa0*/  FFMA.FTZ R198, R198, UR4, -R204.reuse ;  /* 0x00000004c6c67c23 */ /* 0x108fe200080108cc */
[----:B------:R-:W-:Y:S01]  /*3ab0*/  FFMA.FTZ R104, R104, UR4, -R204 ;  /* 0x0000000468687c23 */ /* 0x000fe200080108cc */
[----:B------:R-:W-:Y:S01]  /*3ac0*/  FADD.FTZ R34, R34, -R232 ;  /* 0x800000e822227221 */ /* 0x000fe20000010000 */
[----:B------:R-:W1:Y:S01]  /*3ad0*/  SHFL.IDX PT, R204, R15, R116, 0x1f ;  /* 0x00001f740fcc7589 */ /* 0x000e6200000e0000 */
[--C-:B----4-:R-:W-:Y:S01]  /*3ae0*/  FFMA.FTZ R196, R196, UR4, -R12.reuse ;  /* 0x00000004c4c47c23 */ /* 0x110fe2000801080c */
[----:B------:R-:W-:Y:S01]  /*3af0*/  FFMA.FTZ R212, R212, UR4, -R12 ;  /* 0x00000004d4d47c23 */ /* 0x000fe2000801080c */
[----:B------:R-:W3:Y:S01]  /*3b00*/  MUFU.EX2 R112, R112 ;  /* 0x0000007000707308 */ /* 0x000ee20000000800 */
[----:B------:R-:W4:Y:S01]  /*3b10*/  SHFL.IDX PT, R12, R15, R118, 0x1f ;  /* 0x00001f760f0c7589 */ /* 0x000f2200000e0000 */
[--C-:B-----5:R-:W-:Y:S01]  /*3b20*/  FFMA.FTZ R107, R107, UR4, -R14.reuse ;  /* 0x000000046b6b7c23 */ /* 0x120fe2000801080e */
[----:B------:R-:W-:Y:S01]  /*3b30*/  FFMA.FTZ R209, R209, UR4, -R14 ;  /* 0x00000004d1d17c23 */ /* 0x000fe2000801080e */
[----:B------:R-:W-:-:S04]  /*3b40*/  FSEL R14, R24, -INF , !P5 ;  /* 0xff800000180e7808 */ /* 0x000fc80006800000 */
[----:B------:R-:W5:Y:S08]  /*3b50*/  MUFU.EX2 R200, R200 ;  /* 0x000000c800c87308 */ /* 0x000f700000000800 */
[----:B------:R-:W5:Y:S01]  /*3b60*/  MUFU.EX2 R231, R231 ;  /* 0x000000e700e77308 */ /* 0x000f620000000800 */
[--C-:B-1----:R-:W-:Y:S01]  /*3b70*/  FFMA.FTZ R211, R211, UR4, -R204.reuse ;  /* 0x00000004d3d37c23 */ /* 0x102fe200080108cc */
[----:B------:R-:W-:-:S02]  /*3b80*/  FFMA.FTZ R213, R213, UR4, -R204 ;  /* 0x00000004d5d57c23 */ /* 0x000fc400080108cc */
[----:B------:R1:W3:Y:S01]  /*3b90*/  SHFL.IDX PT, R204, R15, R223, 0x1f ;  /* 0x00001fdf0fcc7589 */ /* 0x0002e200000e0000 */
[----:B----4-:R-:W-:Y:S01]  /*3ba0*/  FFMA.FTZ R14, R14, UR4, -R12 ;  /* 0x000000040e0e7c23 */ /* 0x010fe2000801080c */
[----:B------:R-:W-:Y:S02]  /*3bb0*/  FFMA.FTZ R88, -R88, R88, 1 ;  /* 0x3f80000058587423 */ /* 0x000fe40000010158 */
[----:B------:R-:W-:Y:S01]  /*3bc0*/  MUFU.EX2 R110, R110 ;  /* 0x0000006e006e7308 */ /* 0x000fe20000000800 */
[----:B-1----:R-:W-:-:S07]  /*3bd0*/  FSEL R15, R18, -INF , !P6 ;  /* 0xff800000120f7808 */ /* 0x002fce0007000000 */
[----:B------:R-:W-:Y:S01]  /*3be0*/  MUFU.EX2 R190, R190 ;  /* 0x000000be00be7308 */ /* 0x000fe20000000800 */
[----:B------:R-:W-:Y:S01]  /*3bf0*/  FFMA.FTZ R12, R15, UR4, -R12 ;  /* 0x000000040f0c7c23 */ /* 0x000fe2000801080c */
[----:B------:R-:W-:-:S06]  /*3c00*/  FSEL R15, R222, -INF , !P2 ;  /* 0xff800000de0f7808 */ /* 0x000fcc0005000000 */
[----:B------:R-:W-:Y:S01]  /*3c10*/  MUFU.EX2 R202, R202 ;  /* 0x000000ca00ca7308 */ /* 0x000fe20000000800 */
[----:B------:R-:W-:Y:S01]  /*3c20*/  FFMA.FTZ R15, R15, UR4, -R225 ;  /* 0x000000040f0f7c23 */ /* 0x000fe200080108e1 */
[----:B------:R-:W-:-:S05]  /*3c30*/  FSEL R225, R221, -INF , !P3 ;  /* 0xff800000dde17808 */ /* 0x000fca0005800000 */
[--C-:B---3--:R-:W-:Y:S01]  /*3c40*/  FFMA.FTZ R225, R225, UR4, -R204.reuse ;  /* 0x00000004e1e17c23 */ /* 0x108fe200080108cc */
[----:B------:R-:W-:Y:S01]  /*3c50*/  FFMA.FTZ R204, R226, UR4, -R204 ;  /* 0x00000004e2cc7c23 */ /* 0x000fe200080108cc */
[----:B------:R-:W-:Y:S01]  /*3c60*/  MUFU.EX2 R108, R108 ;  /* 0x0000006c006c7308 */ /* 0x000fe20000000800 */
[----:B------:R-:W1:Y:S01]  /*3c70*/  SHFL.IDX PT, R226, R99, R218, 0x1f ;  /* 0x00001fda63e27589 */ /* 0x000e6200000e0000 */
[----:B------:R-:W-:Y:S01]  /*3c80*/  FMUL.FTZ R21, R21, R27 ;  /* 0x0000001b15157220 */ /* 0x000fe20000410000 */
[----:B------:R-:W-:Y:S02]  /*3c90*/  FFMA.FTZ R27, -R72, R72, 1 ;  /* 0x3f800000481b7423 */ /* 0x000fe40000010148 */
[----:B------:R-:W3:Y:S02]  /*3ca0*/  SHFL.IDX PT, R99, R99, R223, 0x1f ;  /* 0x00001fdf63637589 */ /* 0x000ee400000e0000 */
[----:B------:R-:W-:Y:S01]  /*3cb0*/  FMUL.FTZ R27, R27, R31 ;  /* 0x0000001f1b1b7220 */ /* 0x000fe20000410000 */
[----:B------:R-:W-:Y:S01]  /*3cc0*/  FFMA.FTZ R31, -R76, R76, 1 ;  /* 0x3f8000004c1f7423 */ /* 0x000fe2000001014c */
[----:B------:R-:W-:Y:S01]  /*3cd0*/  MUFU.EX2 R111, R111 ;  /* 0x0000006f006f7308 */ /* 0x000fe20000000800 */
[----:B------:R-:W-:Y:S01]  /*3ce0*/  FFMA.FTZ R83, -R83, R83, 1 ;  /* 0x3f80000053537423 */ /* 0x000fe20000010153 */
[----:B------:R-:W-:Y:S01]  /*3cf0*/  FFMA.FTZ R85, -R85, R85, 1 ;  /* 0x3f80000055557423 */ /* 0x000fe20000010155 */
[----:B------:R-:W-:-:S05]  /*3d00*/  FFMA.FTZ R96, -R96, R96, 1 ;  /* 0x3f80000060607423 */ /* 0x000fca0000010160 */
[----:B------:R-:W-:Y:S01]  /*3d10*/  MUFU.EX2 R109, R109 ;  /* 0x0000006d006d7308 */ /* 0x000fe20000000800 */
[----:B-1----:R-:W-:-:S07]  /*3d20*/  FADD.FTZ R30, R30, -R226 ;  /* 0x800000e21e1e7221 */ /* 0x002fce0000010000 */
[----:B------:R-:W-:Y:S01]  /*3d30*/  MUFU.EX2 R199, R199 ;  /* 0x000000c700c77308 */ /* 0x000fe20000000800 */
[----:B------:R-:W-:-:S04]  /*3d40*/  FMUL.FTZ R30, R206, R30 ;  /* 0x0000001ece1e7220 */ /* 0x000fc80000410000 */
[----:B------:R-:W-:Y:S01]  /*3d50*/  FMUL.FTZ R23, R23, R30 ;  /* 0x0000001e17177220 */ /* 0x000fe20000410000 */
[----:B------:R-:W-:Y:S01]  /*3d60*/  FMUL.FTZ R30, R186, R35 ;  /* 0x00000023ba1e7220 */ /* 0x000fe20000410000 */
[----:B------:R-:W-:Y:S01]  /*3d70*/  FFMA.FTZ R81, -R81, R81, 1 ;  /* 0x3f80000051517423 */ /* 0x000fe20000010151 */
[----:B------:R-:W-:Y:S01]  /*3d80*/  SHFL.IDX PT, R35, R26, R114, 0x1f ;  /* 0x00001f721a237589 */ /* 0x000fe200000e0000 */
[----:B------:R-:W-:Y:S01]  /*3d90*/  MUFU.EX2 R220, R220 ;  /* 0x000000dc00dc7308 */ /* 0x000fe20000000800 */
[----:B------:R-:W-:Y:S02]  /*3da0*/  FMUL.FTZ R31, R31, R30 ;  /* 0x0000001e1f1f7220 */ /* 0x000fe40000410000 */
[----:B------:R-:W1:Y:S01]  /*3db0*/  SHFL.IDX PT, R30, R26, R9, 0x1f ;  /* 0x00001f091a1e7589 */ /* 0x000e6200000e0000 */
[----:B------:R-:W-:Y:S01]  /*3dc0*/  FADD.FTZ R28, R28, -R226 ;  /* 0x800000e21c1c7221 */ /* 0x000fe20000010000 */
[----:B---3--:R-:W-:-:S03]  /*3dd0*/  FADD.FTZ R37, R37, -R99 ;  /* 0x8000006325257221 */ /* 0x008fc60000010000 */
        /* <DEDUP_REMOVED lines=16> */
[----:B------:R-:W-:Y:S01]  /*3ee0*/  FFMA.FTZ R33, -R79, R79, 1 ;  /* 0x3f8000004f217423 */ /* 0x000fe2000001014f */
[----:B-1----:R-:W-:Y:S01]  /*3ef0*/  FADD.FTZ R37, R42, -R30 ;  /* 0x8000001e2a257221 */ /* 0x002fe20000010000 */
[--C-:B------:R-:W-:Y:S01]  /*3f00*/  FADD.FTZ R42, R41, -R35.reuse ;  /* 0x80000023292a7221 */ /* 0x100fe20000010000 */
[----:B------:R-:W-:-:S02]  /*3f10*/  FADD.FTZ R35, R43, -R35 ;  /* 0x800000232b237221 */ /* 0x000fc40000010000 */
[----:B------:R-:W-:Y:S01]  /*3f20*/  LDS R43, [R13+0x380] ;  /* 0x000380000d2b7984 */ /* 0x000fe20000000800 */
[----:B------:R-:W-:Y:S01]  /*3f30*/  FMUL.FTZ R29, R29, R34 ;  /* 0x000000221d1d7220 */ /* 0x000fe20000410000 */
[----:B------:R-:W-:Y:S01]  /*3f40*/  FMUL.FTZ R33, R33, R38 ;  /* 0x0000002621217220 */ /* 0x000fe20000410000 */
[----:B------:R-:W-:Y:S01]  /*3f50*/  FFMA.FTZ R34, -R77, R77, 1 ;  /* 0x3f8000004d227423 */ /* 0x000fe2000001014d */
[----:B------:R-:W1:Y:S04]  /*3f60*/  SHFL.IDX PT, R72, R26, R218, 0x1f ;  /* 0x00001fda1a487589 */ /* 0x000e6800000e0000 */
[----:B------:R-:W3:Y:S01]  /*3f70*/  SHFL.IDX PT, R38, R26, R116, 0x1f ;  /* 0x00001f741a267589 */ /* 0x000ee200000e0000 */
[----:B------:R-:W-:-:S03]  /*3f80*/  FMUL.FTZ R34, R34, R73 ;  /* 0x0000004922227220 */ /* 0x000fc60000410000 */
[----:B------:R-:W4:Y:S04]  /*3f90*/  SHFL.IDX PT, R76, R26, R223, 0x1f ;  /* 0x00001fdf1a4c7589 */ /* 0x000f2800000e0000 */
[----:B------:R-:W5:Y:S01]  /*3fa0*/  SHFL.IDX PT, R73, R26, R117, 0x1f ;  /* 0x00001f751a497589 */ /* 0x000f6200000e0000 */
[----:B------:R-:W5:Y:S03]  /*3fb0*/  MUFU.EX2 R11, R105 ;  /* 0x00000069000b7308 */ /* 0x000f660000000800 */
[----:B------:R-:W5:Y:S01]  /*3fc0*/  SHFL.IDX PT, R74, R26, R118, 0x1f ;  /* 0x00001f761a4a7589 */ /* 0x000f6200000e0000 */
[----:B------:R-:W-:-:S03]  /*3fd0*/  FADD.FTZ R39, R39, -R99 ;  /* 0x8000006327277221 */ /* 0x000fc60000010000 */
[----:B------:R3:W-:Y:S01]  /*3fe0*/  SHFL.IDX PT, R75, R26, R119, 0x1f ;  /* 0x00001f771a4b7589 */ /* 0x0007e200000e0000 */
[----:B------:R-:W-:Y:S01]  /*3ff0*/  FMUL.FTZ R39, R112, R39 ;  /* 0x0000002770277220 */ /* 0x000fe20000410000 */
[----:B-1----:R-:W-:Y:S01]  /*4000*/  FADD.FTZ R41, R46, -R72 ;  /* 0x800000482e297221 */ /* 0x002fe20000010000 */
[----:B---3--:R-:W-:Y:S01]  /*4010*/  FFMA.FTZ R26, -R80, R80, 1 ;  /* 0x3f800000501a7423 */ /* 0x008fe20000010150 */
[--C-:B------:R-:W-:Y:S01]  /*4020*/  FADD.FTZ R45, R45, -R38.reuse ;  /* 0x800000262d2d7221 */ /* 0x100fe20000010000 */
[----:B------:R-:W-:Y:S02]  /*4030*/  FADD.FTZ R38, R47, -R38 ;  /* 0x800000262f267221 */ /* 0x000fe40000010000 */
[----:B------:R-:W-:Y:S01]  /*4040*/  FMUL.FTZ R26, R26, R39 ;  /* 0x000000271a1a7220 */ /* 0x000fe20000410000 */
[----:B------:R-:W-:Y:S01]  /*4050*/  FADD.FTZ R39, R44, -R72 ;  /* 0x800000482c277221 */ /* 0x000fe20000010000 */
[--C-:B----4-:R-:W-:Y:S01]  /*4060*/  FADD.FTZ R44, R53, -R76.reuse ;  /* 0x8000004c352c7221 */ /* 0x110fe20000010000 */
[----:B------:R-:W-:Y:S01]  /*4070*/  FADD.FTZ R55, R55, -R76 ;  /* 0x8000004c37377221 */ /* 0x000fe20000010000 */
[----:B-----5:R-:W-:Y:S01]  /*4080*/  FMUL.FTZ R76, R200, R41 ;  /* 0x00000029c84c7220 */ /* 0x020fe20000410000 */
[----:B------:R-:W-:Y:S01]  /*4090*/  FADD.FTZ R48, R48, -R73 ;  /* 0x8000004930307221 */ /* 0x000fe20000010000 */
[----:B------:R-:W-:-:S03]  /*40a0*/  FMUL.FTZ R41, R231, R38 ;  /* 0x00000026e7297220 */ /* 0x000fc60000410000 */
[----:B------:R-:W-:Y:S01]  /*40b0*/  FMUL.FTZ R38, R11, R48 ;  /* 0x000000300b267220 */ /* 0x000fe20000410000 */
[----:B------:R-:W-:Y:S02]  /*40c0*/  FMUL.FTZ R48, R88, R41 ;  /* 0x0000002958307220 */ /* 0x000fe40000410000 */
[----:B------:R-:W1:Y:S01]  /*40d0*/  SHFL.IDX PT, R41, R43, R9, 0x1f ;  /* 0x00001f092b297589 */ /* 0x000e6200000e0000 */
[--C-:B------:R-:W-:Y:S01]  /*40e0*/  FADD.FTZ R49, R49, -R74.reuse ;  /* 0x8000004a31317221 */ /* 0x100fe20000010000 */
[----:B------:R-:W-:Y:S02]  /*40f0*/  FADD.FTZ R74, R51, -R74 ;  /* 0x8000004a334a7221 */ /* 0x000fe40000010000 */
[----:B------:R-:W3:Y:S04]  /*4100*/  SHFL.IDX PT, R114, R43, R114, 0x1f ;  /* 0x00001f722b727589 */ /* 0x000ee800000e0000 */
[----:B------:R-:W4:Y:S01]  /*4110*/  SHFL.IDX PT, R51, R43, R218, 0x1f ;  /* 0x00001fda2b337589 */ /* 0x000f2200000e0000 */
[----:B------:R-:W5:Y:S01]  /*4120*/  MUFU.EX2 R228, R228 ;  /* 0x000000e400e47308 */ /* 0x000f620000000800 */
[----:B------:R-:W-:Y:S01]  /*4130*/  FMUL.FTZ R28, R28, R19 ;  /* 0x000000131c1c7220 */ /* 0x000fe20000410000 */
[----:B------:R-:W-:-:S06]  /*4140*/  FMUL.FTZ R72, R110, R39 ;  /* 0x000000276e487220 */ /* 0x000fcc0000410000 */
[----:B------:R-:W2:Y:S01]  /*4150*/  MUFU.EX2 R197, R197 ;  /* 0x000000c500c57308 */ /* 0x000ea20000000800 */
[----:B------:R-:W-:-:S07]  /*4160*/  FMUL.FTZ R46, R190, R37 ;  /* 0x00000025be2e7220 */ /* 0x000fce0000410000 */
[----:B------:R-:W4:Y:S01]  /*4170*/  MUFU.EX2 R196, R196 ;  /* 0x000000c400c47308 */ /* 0x000f220000000800 */
[----:B------:R-:W4:Y:S01]  /*4180*/  SHFL.IDX PT, R118, R43, R118, 0x1f ;  /* 0x00001f762b767589 */ /* 0x000f2200000e0000 */
[----:B------:R-:W-:Y:S01]  /*4190*/  FMUL.FTZ R13, R83, R46 ;  /* 0x0000002e530d7220 */ /* 0x000fe20000410000 */
[----:B------:R-:W-:-:S05]  /*41a0*/  FMUL.FTZ R39, R85, R72 ;  /* 0x0000004855277220 */ /* 0x000fca0000410000 */
[----:B------:R-:W4:Y:S01]  /*41b0*/  MUFU.EX2 R198, R198 ;  /* 0x000000c600c67308 */ /* 0x000f220000000800 */
[----:B------:R-:W-:Y:S01]  /*41c0*/  FFMA.FTZ R46, -R86, R86, 1 ;  /* 0x3f800000562e7423 */ /* 0x000fe20000010156 */
[----:B------:R-:W-:-:S06]  /*41d0*/  FMUL.FTZ R45, R202, R45 ;  /* 0x0000002dca2d7220 */ /* 0x000fcc0000410000 */
[----:B------:R-:W4:Y:S01]  /*41e0*/  MUFU.EX2 R19, R104 ;  /* 0x0000006800137308 */ /* 0x000f220000000800 */
[----:B------:R-:W4:Y:S01]  /*41f0*/  SHFL.IDX PT, R117, R43, R117, 0x1f ;  /* 0x00001f752b757589 */ /* 0x000f2200000e0000 */
[----:B------:R-:W-:Y:S01]  /*4200*/  FADD.FTZ R40, R40, -R30 ;  /* 0x8000001e28287221 */ /* 0x000fe20000010000 */
[----:B------:R-:W-:Y:S02]  /*4210*/  FADD.FTZ R50, R50, -R73 ;  /* 0x8000004932327221 */ /* 0x000fe40000010000 */
[----:B------:R-:W4:Y:S01]  /*4220*/  SHFL.IDX PT, R72, R43, R223, 0x1f ;  /* 0x00001fdf2b487589 */ /* 0x000f2200000e0000 */
[----:B------:R-:W-:Y:S01]  /*4230*/  FMUL.FTZ R55, R108, R55 ;  /* 0x000000376c377220 */ /* 0x000fe20000410000 */
[----:B------:R-:W-:Y:S01]  /*4240*/  FMUL.FTZ R46, R46, R45 ;  /* 0x0000002d2e2e7220 */ /* 0x000fe20000410000 */
[----:B------:R-:W4:Y:S01]  /*4250*/  MUFU.EX2 R210, R210 ;  /* 0x000000d200d27308 */ /* 0x000f220000000800 */
[----:B------:R-:W4:Y:S01]  /*4260*/  SHFL.IDX PT, R116, R43, R116, 0x1f ;  /* 0x00001f742b747589 */ /* 0x000f2200000e0000 */
[----:B-1----:R-:W-:Y:S01]  /*4270*/  FADD.FTZ R73, R56, -R41 ;  /* 0x8000002938497221 */ /* 0x002fe20000010000 */
[--C-:B------:R-:W-:Y:S01]  /*4280*/  FADD.FTZ R52, R52, -R75.reuse ;  /* 0x8000004b34347221 */ /* 0x100fe20000010000 */
[----:B------:R-:W-:Y:S01]  /*4290*/  FADD.FTZ R54, R54, -R75 ;  /* 0x8000004b36367221 */ /* 0x000fe20000010000 */
[----:B------:R1:W4:Y:S01]  /*42a0*/  SHFL.IDX PT, R119, R43, R119, 0x1f ;  /* 0x00001f772b777589 */ /* 0x00032200000e0000 */
[----:B------:R-:W-:Y:S01]  /*42b0*/  FMUL.FTZ R40, R111, R40 ;  /* 0x000000286f287220 */ /* 0x000fe20000410000 */
[----:B------:R-:W-:Y:S01]  /*42c0*/  FFMA.FTZ R45, -R89, R89, 1 ;  /* 0x3f800000592d7423 */ /* 0x000fe20000010159 */
[----:B------:R-:W4:Y:S01]  /*42d0*/  MUFU.EX2 R185, R185 ;  /* 0x000000b900b97308 */ /* 0x000f220000000800 */
[----:B------:R-:W-:Y:S01]  /*42e0*/  FFMA.FTZ R84, -R84, R84, 1 ;  /* 0x3f80000054547423 */ /* 0x000fe20000010154 */
[----:B-----5:R-:W-:Y:S01]  /*42f0*/  FMUL.FTZ R47, R228, R35 ;  /* 0x00000023e42f7220 */ /* 0x020fe20000410000 */
[----:B------:R-:W-:Y:S01]  /*4300*/  FFMA.FTZ R91, -R91, R91, 1 ;  /* 0x3f8000005b5b7423 */ /* 0x000fe2000001015b */
[----:B--2---:R-:W-:Y:S01]  /*4310*/  FMUL.FTZ R50, R197, R50 ;  /* 0x00000032c5327220 */ /* 0x004fe20000410000 */
[----:B------:R-:W-:Y:S01]  /*4320*/  FADD.FTZ R75, R58, -R41 ;  /* 0x800000293a4b7221 */ /* 0x000fe20000010000 */
[----:B---3--:R-:W-:Y:S01]  /*4330*/  FADD.FTZ R77, R57, -R114 ;  /* 0x80000072394d7221 */ /* 0x008fe20000010000 */
[----:B-1----:R-:W-:Y:S01]  /*4340*/  FMUL.FTZ R43, R96, R55 ;  /* 0x00000037602b7220 */ /* 0x002fe20000410000 */
[----:B------:R1:W-:Y:S01]  /*4350*/  MUFU.EX2 R41, R14 ;  /* 0x0000000e00297308 */ /* 0x0003e20000000800 */
[--C-:B----4-:R-:W-:Y:S01]  /*4360*/  FADD.FTZ R55, R60, -R51.reuse ;  /* 0x800000333c377221 */ /* 0x110fe20000010000 */
[----:B------:R-:W-:Y:S01]  /*4370*/  FADD.FTZ R57, R62, -R51 ;  /* 0x800000333e397221 */ /* 0x000fe20000010000 */
[----:B------:R-:W-:Y:S01]  /*4380*/  FMUL.FTZ R35, R81, R40 ;  /* 0x0000002851237220 */ /* 0x000fe20000410000 */
[----:B------:R-:W-:Y:S01]  /*4390*/  FMUL.FTZ R45, R45, R38 ;  /* 0x000000262d2d7220 */ /* 0x000fe20000410000 */
[----:B------:R-:W-:Y:S01]  /*43a0*/  FFMA.FTZ R51, -R97, R97, 1 ;  /* 0x3f80000061337423 */ /* 0x000fe20000010161 */
[----:B------:R-:W-:-:S02]  /*43b0*/  FMUL.FTZ R40, R84, R47 ;  /* 0x0000002f54287220 */ /* 0x000fc40000410000 */
[----:B------:R-:W2:Y:S01]  /*43c0*/  MUFU.EX2 R30, R107 ;  /* 0x0000006b001e7308 */ /* 0x000ea20000000800 */
[----:B-1----:R-:W-:Y:S01]  /*43d0*/  FMUL.FTZ R14, R196, R73 ;  /* 0x00000049c40e7220 */ /* 0x002fe20000410000 */
[----:B------:R-:W-:Y:S01]  /*43e0*/  FMUL.FTZ R38, R91, R50 ;  /* 0x000000325b267220 */ /* 0x000fe20000410000 */
[----:B------:R-:W-:Y:S01]  /*43f0*/  FFMA.FTZ R50, -R90, R90, 1 ;  /* 0x3f8000005a327423 */ /* 0x000fe2000001015a */
[----:B------:R-:W-:Y:S01]  /*4400*/  FFMA.FTZ R47, -R92, R92, 1 ;  /* 0x3f8000005c2f7423 */ /* 0x000fe2000001015c */
[----:B------:R-:W-:Y:S01]  /*4410*/  FMUL.FTZ R49, R198, R49 ;  /* 0x00000031c6317220 */ /* 0x000fe20000410000 */
[----:B------:R-:W-:Y:S02]  /*4420*/  FMUL.FTZ R74, R19, R74 ;  /* 0x0000004a134a7220 */ /* 0x000fe40000410000 */
[----:B------:R-:W1:Y:S01]  /*4430*/  MUFU.EX2 R212, R212 ;  /* 0x000000d400d47308 */ /* 0x000e620000000800 */
[----:B------:R-:W-:Y:S01]  /*4440*/  FMUL.FTZ R51, R51, R14 ;  /* 0x0000000e33337220 */ /* 0x000fe20000410000 */
[----:B------:R-:W-:Y:S01]  /*4450*/  FMUL.FTZ R50, R50, R49 ;  /* 0x0000003132327220 */ /* 0x000fe20000410000 */
[----:B------:R-:W-:-:S05]  /*4460*/  FMUL.FTZ R47, R47, R74 ;  /* 0x0000004a2f2f7220 */ /* 0x000fca0000410000 */
[----:B------:R-:W3:Y:S01]  /*4470*/  MUFU.EX2 R208, R208 ;  /* 0x000000d000d07308 */ /* 0x000ee20000000800 */
[----:B------:R-:W-:Y:S01]  /*4480*/  FFMA.FTZ R49, -R94, R94, 1 ;  /* 0x3f8000005e317423 */ /* 0x000fe2000001015e */
[----:B------:R-:W-:-:S06]  /*4490*/  FMUL.FTZ R74, R109, R44 ;  /* 0x0000002c6d4a7220 */ /* 0x000fcc0000410000 */
[----:B------:R-:W4:Y:S01]  /*44a0*/  MUFU.EX2 R209, R209 ;  /* 0x000000d100d17308 */ /* 0x000f220000000800 */
[----:B------:R-:W-:-:S07]  /*44b0*/  FMUL.FTZ R49, R49, R74 ;  /* 0x0000004a31317220 */ /* 0x000fce0000410000 */
[----:B------:R-:W5:Y:S01]  /*44c0*/  MUFU.EX2 R189, R189 ;  /* 0x000000bd00bd7308 */ /* 0x000f620000000800 */
[----:B------:R-:W-:-:S07]  /*44d0*/  FFMA.FTZ R82, -R82, R82, 1 ;  /* 0x3f80000052527423 */ /* 0x000fce0000010152 */
[----:B------:R-:W5:Y:S01]  /*44e0*/  MUFU.EX2 R216, R216 ;  /* 0x000000d800d87308 */ /* 0x000f620000000800 */
        /* <DEDUP_REMOVED lines=10> */
[----:B------:R-:W-:-:S07]  /*4590*/  FADD.FTZ R56, R65, -R118 ;  /* 0x8000007641387221 */ /* 0x000fce0000010000 */
[----:B------:R-:W5:Y:S08]  /*45a0*/  MUFU.EX2 R217, R217 ;  /* 0x000000d900d97308 */ /* 0x000f700000000800 */
[----:B------:R-:W5:Y:S08]  /*45b0*/  MUFU.EX2 R12, R12 ;  /* 0x0000000c000c7308 */ /* 0x000f700000000800 */
[----:B------:R-:W5:Y:S01]  /*45c0*/  MUFU.EX2 R15, R15 ;  /* 0x0000000f000f7308 */ /* 0x000f620000000800 */
[----:B------:R-:W-:Y:S01]  /*45d0*/  FADD.FTZ R53, R64, -R117 ;  /* 0x8000007540357221 */ /* 0x000fe20000010000 */
[--C-:B------:R-:W-:Y:S01]  /*45e0*/  FADD.FTZ R69, R69, -R72.reuse ;  /* 0x8000004845457221 */ /* 0x100fe20000010000 */
[----:B------:R-:W-:Y:S01]  /*45f0*/  FADD.FTZ R71, R71, -R72 ;  /* 0x8000004847477221 */ /* 0x000fe20000010000 */
[----:B------:R-:W-:Y:S01]  /*4600*/  FMUL.FTZ R42, R82, R37 ;  /* 0x00000025522a7220 */ /* 0x000fe20000410000 */
[----:B------:R-:W-:Y:S01]  /*4610*/  FFMA.FTZ R72, -R98, R98, 1 ;  /* 0x3f80000062487423 */ /* 0x000fe20000010162 */
[----:B--2---:R-:W-:Y:S01]  /*4620*/  FMUL.FTZ R77, R30, R77 ;  /* 0x0000004d1e4d7220 */ /* 0x004fe20000410000 */
[----:B------:R-:W-:Y:S01]  /*4630*/  FMUL.FTZ R74, R74, R57 ;  /* 0x000000394a4a7220 */ /* 0x000fe20000410000 */
[----:B------:R-:W-:Y:S01]  /*4640*/  FFMA.FTZ R37, -R87, R87, 1 ;  /* 0x3f80000057257423 */ /* 0x000fe20000010157 */
[----:B------:R-:W-:Y:S01]  /*4650*/  FMUL.FTZ R44, R95, R54 ;  /* 0x000000365f2c7220 */ /* 0x000fe20000410000 */
[----:B------:R-:W-:Y:S01]  /*4660*/  FADD.FTZ R114, R59, -R114 ;  /* 0x800000723b727221 */ /* 0x000fe20000010000 */
[----:B------:R-:W-:Y:S01]  /*4670*/  FFMA.FTZ R24, -R24, R24, 1 ;  /* 0x3f80000018187423 */ /* 0x000fe20000010118 */
[----:B------:R-:W-:Y:S01]  /*4680*/  FMUL.FTZ R57, R41, R56 ;  /* 0x0000003829397220 */ /* 0x000fe20000410000 */
[--C-:B------:R-:W-:Y:S01]  /*4690*/  FADD.FTZ R58, R61, -R116.reuse ;  /* 0x800000743d3a7221 */ /* 0x100fe20000010000 */
[----:B------:R-:W-:Y:S01]  /*46a0*/  FFMA.FTZ R54, -R194, R194, 1 ;  /* 0x3f800000c2367423 */ /* 0x000fe200000101c2 */
[----:B-1----:R-:W-:Y:S01]  /*46b0*/  FMUL.FTZ R75, R212, R75 ;  /* 0x0000004bd44b7220 */ /* 0x002fe20000410000 */
[----:B------:R-:W-:Y:S01]  /*46c0*/  FFMA.FTZ R235, -R235, R235, 1 ;  /* 0x3f800000ebeb7423 */ /* 0x000fe200000101eb */
[----:B------:R-:W-:Y:S01]  /*46d0*/  FMUL.FTZ R25, R220, R25 ;  /* 0x00000019dc197220 */ /* 0x000fe20000410000 */
[----:B------:R-:W-:Y:S01]  /*46e0*/  FADD.FTZ R116, R63, -R116 ;  /* 0x800000743f747221 */ /* 0x000fe20000010000 */
[----:B------:R-:W-:Y:S01]  /*46f0*/  FADD.FTZ R68, R68, -R119 ;  /* 0x8000007744447221 */ /* 0x000fe20000010000 */
[----:B------:R-:W-:Y:S01]  /*4700*/  FFMA.FTZ R102, -R102, R102, 1 ;  /* 0x3f80000066667423 */ /* 0x000fe20000010166 */
[----:B---3--:R-:W-:Y:S01]  /*4710*/  FMUL.FTZ R53, R208, R53 ;  /* 0x00000035d0357220 */ /* 0x008fe20000410000 */
[----:B------:R-:W-:Y:S01]  /*4720*/  FADD.FTZ R66, R66, -R117 ;  /* 0x8000007542427221 */ /* 0x000fe20000010000 */
[----:B------:R-:W-:Y:S01]  /*4730*/  FADD.FTZ R67, R67, -R118 ;  /* 0x8000007643437221 */ /* 0x000fe20000010000 */
[----:B------:R-:W-:Y:S01]  /*4740*/  FADD.FTZ R70, R70, -R119 ;  /* 0x8000007746467221 */ /* 0x000fe20000010000 */
[----:B------:R-:W-:Y:S01]  /*4750*/  FMUL.FTZ R72, R72, R77 ;  /* 0x0000004d48487220 */ /* 0x000fe20000410000 */
[----:B------:R-:W-:Y:S01]  /*4760*/  FMUL.FTZ R37, R37, R76 ;  /* 0x0000004c25257220 */ /* 0x000fe20000410000 */
[----:B------:R-:W-:Y:S01]  /*4770*/  FFMA.FTZ R73, -R195, R195, 1 ;  /* 0x3f800000c3497423 */ /* 0x000fe200000101c3 */
[----:B----4-:R-:W-:Y:S01]  /*4780*/  FMUL.FTZ R114, R209, R114 ;  /* 0x00000072d1727220 */ /* 0x010fe20000410000 */
[----:B------:R-:W-:Y:S01]  /*4790*/  FMUL.FTZ R77, R24, R57 ;  /* 0x00000039184d7220 */ /* 0x000fe20000410000 */
[----:B------:R-:W-:Y:S01]  /*47a0*/  FFMA.FTZ R93, -R93, R93, 1 ;  /* 0x3f8000005d5d7423 */ /* 0x000fe2000001015d */
[----:B-----5:R-:W-:Y:S01]  /*47b0*/  FMUL.FTZ R52, R189, R52 ;  /* 0x00000034bd347220 */ /* 0x020fe20000410000 */
[----:B------:R-:W-:Y:S01]  /*47c0*/  FMUL.FTZ R54, R54, R75 ;  /* 0x0000004b36367220 */ /* 0x000fe20000410000 */
[----:B------:R-:W-:Y:S01]  /*47d0*/  FFMA.FTZ R103, -R103, R103, 1 ;  /* 0x3f80000067677423 */ /* 0x000fe20000010167 */
        /* <DEDUP_REMOVED lines=120> */
[----:B-1----:R-:W-:-:S04]  /*4f60*/  LEA R10, R5, R13, 0xb ;  /* 0x0000000d050a7211 */ /* 0x002fc800078e58ff */
        /* <DEDUP_REMOVED lines=167> */
.L_x_3403:
        /* <DEDUP_REMOVED lines=56> */
.L_x_3404:
        /* <DEDUP_REMOVED lines=11> */
.L_x_3394:
[----:B-1----:R-:W2:Y:S02]  /*5e10*/  LDL R6, [R1+0x2c] ;  /* 0x00002c0001067983 */ /* 0x002ea40000100800 */
[----:B--2---:R-:W-:-:S13]  /*5e20*/  ISETP.GE.AND P0, PT, R16, R6, PT ;  /* 0x000000061000720c */ /* 0x004fda0003f06270 */
[----:B------:R-:W-:Y:S05]  /*5e30*/  @P0 BRA `(.L_x_3406) ;  /* 0x00000040006c0947 */ /* 0x000fea0003800000 */
[----:B------:R-:W2:Y:S04]  /*5e40*/  LDL.LU R19, [R1+0x20] ;  /* 0x0000200001137983 */ /* 0x000ea80000300800 */
[----:B------:R-:W3:Y:S04]  /*5e50*/  LDL.LU R18, [R1+0x10] ;  /* 0x0000100001127983 */ /* 0x000ee80000300800 */
[----:B------:R-:W3:Y:S04]  /*5e60*/  LDL R12, [R1+0x30] ;  /* 0x00003000010c7983 */ /* 0x000ee80000100800 */
[----:B------:R-:W4:Y:S04]  /*5e70*/  LDL.LU R14, [R1+0x14] ;  /* 0x00001400010e7983 */ /* 0x000f280000300800 */
[----:B------:R-:W5:Y:S01]  /*5e80*/  LDL.LU R25, [R1+0xc] ;  /* 0x00000c0001197983 */ /* 0x000f620000300800 */
[----:B------:R-:W1:Y:S02]  /*5e90*/  S2R R6, SR_TID.X ;  /* 0x0000000000067919 */ /* 0x000e640000002100 */
[----:B-1----:R-:W-:-:S05]  /*5ea0*/  VIADD R6, R6, 0xffffff80 ;  /* 0xffffff8006067836 */ /* 0x002fca0000000000 */
[----:B------:R-:W-:-:S04]  /*5eb0*/  SHF.R.S32.HI R7, RZ, 0x1f, R6 ;  /* 0x0000001fff077819 */ /* 0x000fc80000011406 */
[CC--:B------:R-:W-:Y:S02]  /*5ec0*/  LEA.HI R9, R7.reuse, R6.reuse, RZ, 0x5 ;  /* 0x0000000607097211 */ /* 0x0c0fe400078f28ff */
[-C--:B------:R-:W-:Y:S02]  /*5ed0*/  LEA.HI R8, R7, R6.reuse, RZ, 0x7 ;  /* 0x0000000607087211 */ /* 0x080fe400078f38ff */
        /* <DEDUP_REMOVED lines=10> */
[----:B------:R-:W-:-:S04]  /*5f80*/  IMAD.IADD R9, R6, 0x1, -R15 ;  /* 0x0000000106097824 */ /* 0x000fc800078e0a0f */
[----:B------:R-:W-:Y:S01]  /*5f90*/  IMAD.IADD R24, R10, 0x1, -R13 ;  /* 0x000000010a187824 */ /* 0x000fe200078e0a0d */
[----:B------:R-:W-:Y:S01]  /*5fa0*/  MOV R189, 0x40000040 ;  /* 0x4000004000bd7802 */ /* 0x000fe20000000f00 */
[----:B------:R-:W-:Y:S02]  /*5fb0*/  IMAD.MOV.U32 R185, RZ, RZ, 0x40000040 ;  /* 0x40000040ffb97424 */ /* 0x000fe400078e00ff */
[----:B------:R-:W-:Y:S02]  /*5fc0*/  IMAD.MOV.U32 R187, RZ, RZ, 0x40000040 ;  /* 0x40000040ffbb7424 */ /* 0x000fe400078e00ff */
[----:B------:R-:W-:Y:S02]  /*5fd0*/  IMAD.MOV.U32 R191, RZ, RZ, 0x40000040 ;  /* 0x40000040ffbf7424 */ /* 0x000fe400078e00ff */
[----:B------:R-:W-:Y:S01]  /*5fe0*/  IMAD.MOV.U32 R193, RZ, RZ, 0x40000040 ;  /* 0x40000040ffc17424 */ /* 0x000fe200078e00ff */
[----:B--2---:R-:W-:Y:S02]  /*5ff0*/  LEA.HI R6, R19, R7, RZ, 0x5 ;  /* 0x0000000713067211 */ /* 0x004fe400078f28ff */
[----:B------:R-:W-:-:S02]  /*6000*/  LEA.HI R7, R11, R8, RZ, 0x2 ;  /* 0x000000080b077211 */ /* 0x000fc400078f10ff */
[----:B------:R-:W-:Y:S02]  /*6010*/  SHF.R.S32.HI R6, RZ, 0x5, R6 ;  /* 0x00000005ff067819 */ /* 0x000fe40000011406 */
[----:B------:R-:W-:Y:S01]  /*6020*/  SHF.R.S32.HI R10, RZ, 0x2, R7 ;  /* 0x00000002ff0a7819 */ /* 0x000fe20000011407 */
[----:B---3--:R-:W-:-:S03]  /*6030*/  IMAD R19, R12, -0x80, R18 ;  /* 0xffffff800c137824 */ /* 0x008fc600078e0212 */
[----:B------:R-:W-:Y:S02]  /*6040*/  IADD3 R13, R10, 0x8, RZ ;  /* 0x000000080a0d7810 */ /* 0x000fe40007ffe0ff */
[--C-:B----4-:R-:W-:Y:S02]  /*6050*/  SHF.R.S32.HI R12, RZ, 0x2, R14.reuse ;  /* 0x00000002ff0c7819 */ /* 0x110fe4000001140e */
[----:B------:R-:W-:Y:S02]  /*6060*/  SHF.R.S32.HI R15, RZ, 0x1f, R14 ;  /* 0x0000001fff0f7819 */ /* 0x000fe4000001140e */
[----:B------:R-:W-:Y:S02]  /*6070*/  LEA.HI R8, R11, R8, RZ, 0x3 ;  /* 0x000000080b087211 */ /* 0x000fe400078f18ff */
[----:B------:R-:W-:Y:S02]  /*6080*/  LEA.HI R15, R15, R12, RZ, 0x3 ;  /* 0x0000000c0f0f7211 */ /* 0x000fe400078f18ff */
[----:B------:R-:W-:Y:S01]  /*6090*/  LEA.HI R14, R13, R13, RZ, 0x1 ;  /* 0x0000000d0d0e7211 */ /* 0x000fe200078f08ff */
[----:B------:R-:W-:Y:S01]  /*60a0*/  IMAD R18, R6, -0x10, R19 ;  /* 0xfffffff006127824 */ /* 0x000fe200078e0213 */
[----:B------:R-:W-:Y:S01]  /*60b0*/  LOP3.LUT R19, R15, 0xfffffff8, RZ, 0xc0, !PT ;  /* 0xfffffff80f137812 */ /* 0x000fe200078ec0ff */
[----:B------:R-:W-:Y:S01]  /*60c0*/  VIADD R20, R10, 0x10 ;  /* 0x000000100a147836 */ /* 0x000fe20000000000 */
[----:B------:R-:W-:-:S02]  /*60d0*/  SHF.R.S32.HI R6, RZ, 0x3, R8 ;  /* 0x00000003ff067819 */ /* 0x000fc40000011408 */
[----:B------:R-:W-:Y:S02]  /*60e0*/  SHF.R.S32.HI R15, RZ, 0x1, R14 ;  /* 0x00000001ff0f7819 */ /* 0x000fe4000001140e */
[----:B------:R-:W-:Y:S01]  /*60f0*/  IADD3 R19, R18, R19, -R12 ;  /* 0x0000001312137210 */ /* 0x000fe20007ffe80c */
[----:B------:R-:W-:Y:S01]  /*6100*/  IMAD.HI R11, R6, 0x2aaaaaab, RZ ;  /* 0x2aaaaaab060b7827 */ /* 0x000fe200078e02ff */
[----:B------:R-:W-:-:S03]  /*6110*/  LEA.HI R21, R20, R20, RZ, 0x1 ;  /* 0x0000001414157211 */ /* 0x000fc600078f08ff */
[----:B------:R-:W-:Y:S01]  /*6120*/  IMAD.HI R18, R15, 0x2aaaaaab, RZ ;  /* 0x2aaaaaab0f127827 */ /* 0x000fe200078e02ff */
[----:B------:R-:W-:Y:S02]  /*6130*/  LEA.HI R7, R7, R10, RZ, 0x1 ;  /* 0x0000000a07077211 */ /* 0x000fe400078f08ff */
[----:B------:R-:W-:Y:S01]  /*6140*/  SHF.R.S32.HI R22, RZ, 0x1, R21 ;  /* 0x00000001ff167819 */ /* 0x000fe20000011415 */
[----:B------:R-:W-:Y:S01]  /*6150*/  IMAD R8, R24, -0x40, R19 ;  /* 0xffffffc018087824 */ /* 0x000fe200078e0213 */
[----:B------:R-:W-:Y:S02]  /*6160*/  SHF.R.U32.HI R12, RZ, 0x1, R11 ;  /* 0x00000001ff0c7819 */ /* 0x000fe4000001160b */
[----:B------:R-:W-:Y:S01]  /*6170*/  SHF.R.U32.HI R19, RZ, 0x1, R18 ;  /* 0x00000001ff137819 */ /* 0x000fe20000011612 */
[----:B------:R-:W-:Y:S01]  /*6180*/  IMAD.HI R23, R22, 0x2aaaaaab, RZ ;  /* 0x2aaaaaab16177827 */ /* 0x000fe200078e02ff */
[----:B------:R-:W-:Y:S02]  /*6190*/  LOP3.LUT R7, R7, 0xfffffffe, RZ, 0xc0, !PT ;  /* 0xfffffffe07077812 */ /* 0x000fe400078ec0ff */
[----:B------:R-:W-:-:S02]  /*61a0*/  LEA.HI R11, R11, R12, RZ, 0x1 ;  /* 0x0000000c0b0b7211 */ /* 0x000fc400078f08ff */
        /* <DEDUP_REMOVED lines=9> */
[--C-:B------:R-:W-:Y:S01]  /*6240*/  IMAD R6, R5, 0x800, R17.reuse ;  /* 0x0000080005067824 */ /* 0x100fe200078e0211 */
[----:B------:R-:W-:Y:S01]  /*6250*/  LEA R10, R15, R14, 0x3 ;  /* 0x0000000e0f0a7211 */ /* 0x000fe200078e18ff */
[----:B------:R-:W-:Y:S01]  /*6260*/  IMAD R5, R5, 0x2000, R17 ;  /* 0x0000200005057824 */ /* 0x000fe200078e0211 */
[----:B------:R-:W-:Y:S01]  /*6270*/  STL [R1+0x28], R7 ;  /* 0x0000280701007387 */ /* 0x000fe20000100800 */
[----:B------:R-:W-:Y:S01]  /*6280*/  VIADD R6, R6, 0x1a800 ;  /* 0x0001a80006067836 */ /* 0x000fe20000000000 */
[----:B------:R-:W-:Y:S02]  /*6290*/  LOP3.LUT R21, R21, 0xfffffffe, RZ, 0xc0, !PT ;  /* 0xfffffffe15157812 */ /* 0x000fe400078ec0ff */
[----:B------:R1:W-:Y:S02]  /*62a0*/  STL [R1+0x20], R10 ;  /* 0x0000200a01007387 */ /* 0x0003e40000100800 */
[----:B------:R-:W-:Y:S01]  /*62b0*/  SHF.R.U32.HI R6, RZ, 0x4, R6 ;  /* 0x00000004ff067819 */ /* 0x000fe20000011606 */
[----:B------:R-:W-:Y:S01]  /*62c0*/  IMAD R22, R23, -0xc, R22 ;  /* 0xfffffff417167824 */ /* 0x000fe200078e0216 */
[----:B------:R-:W-:Y:S01]  /*62d0*/  IADD3 R21, R20, -R21, RZ ;  /* 0x8000001514157210 */ /* 0x000fe20007ffe0ff */
        /* <DEDUP_REMOVED lines=16> */
[----:B------:R-:W-:-:S03]  /*63e0*/  VIADD R10, R9, 0x8 ;  /* 0x00000008090a7836 */ /* 0x000fc60000000000 */
[----:B------:R2:W-:Y:S01]  /*63f0*/  STL [R1+0x10], R5 ;  /* 0x0000100501007387 */ /* 0x0005e20000100800 */
[----:B-----5:R-:W-:Y:S01]  /*6400*/  LOP3.LUT R7, R25, 0x1, RZ, 0xfc, !PT ;  /* 0x0000000119077812 */ /* 0x020fe200078efcff */
[C---:B------:R-:W-:Y:S01]  /*6410*/  VIADD R184, R11.reuse, 0x4 ;  /* 0x000000040bb87836 */ /* 0x040fe20000000000 */
[C---:B------:R-:W-:Y:S01]  /*6420*/  IADD3 R22, R11.reuse, 0x2, RZ ;  /* 0x000000020b167810 */ /* 0x040fe20007ffe0ff */
[----:B------:R-:W-:Y:S01]  /*6430*/  VIADD R186, R11, 0x6 ;  /* 0x000000060bba7836 */ /* 0x000fe20000000000 */
[C---:B-1----:R-:W-:Y:S01]  /*6440*/  IADD3 R6, R9.reuse, 0xc, RZ ;  /* 0x0000000c09067810 */ /* 0x042fe20007ffe0ff */
[C---:B------:R-:W-:Y:S02]  /*6450*/  VIADD R10, R9.reuse, 0x14 ;  /* 0x00000014090a7836 */ /* 0x040fe40000000000 */
[C---:B--2---:R-:W-:Y:S02]  /*6460*/  VIADD R5, R9.reuse, 0x4 ;  /* 0x0000000409057836 */ /* 0x044fe40000000000 */
[C---:B------:R-:W-:Y:S01]  /*6470*/  VIADD R5, R9.reuse, 0x10 ;  /* 0x0000001009057836 */ /* 0x040fe20000000000 */
[C---:B------:R-:W-:Y:S01]  /*6480*/  IADD3 R5, R9.reuse, 0x1c, RZ ;  /* 0x0000001c09057810 */ /* 0x040fe20007ffe0ff */
[----:B------:R-:W-:-:S02]  /*6490*/  VIADD R6, R9, 0x18 ;  /* 0x0000001809067836 */ /* 0x000fc40000000000 */
[----:B------:R-:W-:-:S07]  /*64a0*/  IMAD.MOV.U32 R23, RZ, RZ, 0x40000040 ;  /* 0x40000040ff177424 */ /* 0x000fce00078e00ff */
.L_x_3417:
[----:B------:R-:W-:-:S13]  /*64b0*/  ISETP.NE.AND P0, PT, R7, 0x3, PT ;  /* 0x000000030700780c */ /* 0x000fda0003f05270 */
[----:B------:R-:W-:Y:S05]  /*64c0*/  @!P0 BRA `(.L_x_3407) ;  /* 0x0000000000048947 */ /* 0x000fea0003800000 */
[----:B------:R-:W-:Y:S01]  /*64d0*/  BPT.TRAP 0x1 ;  /* 0x000000040000795c */ /* 0x000fe20000300000 */
.L_x_3407:
[----:B------:R-:W-:Y:S01]  /*64e0*/  IMAD R6, R0, 0x8, R17 ;  /* 0x0000000800067824 */ /* 0x000fe200078e0211 */
[----:B------:R-:W-:-:S04]  /*64f0*/  SHF.L.U32 R15, R4, 0x1f, RZ ;  /* 0x0000001f040f7819 */ /* 0x000fc800000006ff */
[----:B------:R1:W2:Y:S01]  /*6500*/  SYNCS.PHASECHK.TRANS64.TRYWAIT P1, [R6+URZ+0x26810], R15 ;  /* 0x0268100f060075a7 */ /* 0x0002a2000802017f */
[----:B------:R-:W-:Y:S05]  /*6510*/  @!P0 BRA `(.L_x_3408) ;  /* 0x0000000000048947 */ /* 0x000fea0003800000 */
[----:B------:R-:W-:Y:S01]  /*6520*/  BPT.TRAP 0x1 ;  /* 0x000000040000795c */ /* 0x000fe20000300000 */
.L_x_3408:
[----:B------:R-:W-:-:S04]  /*6530*/  IADD3 R5, R17, 0xe000, RZ ;  /* 0x0000e00011057810 */ /* 0x000fc80007ffe0ff */
[----:B------:R-:W-:-:S04]  /*6540*/  SHF.R.U32.HI R5, RZ, 0x4, R5 ;  /* 0x00000004ff057819 */ /* 0x000fc80000011605 */
[----:B------:R-:W-:-:S04]  /*6550*/  LOP3.LUT R5, R5, 0x3fff, RZ, 0xc0, !PT ;  /* 0x00003fff05057812 */ /* 0x000fc800078ec0ff */
[----:B------:R-:W-:Y:S01]  /*6560*/  LOP3.LUT R11, R5, 0x10000, RZ, 0xfc, !PT ;  /* 0x00010000050b7812 */ /* 0x000fe200078efcff */
[----:B--2---:R-:W-:Y:S06]  /*6570*/  @P1 BRA `(.L_x_3409) ;  /* 0x0000000000081947 */ /* 0x004fec0003800000 */
[----:B------:R-:W2:Y:S02]  /*6580*/  SYNCS.PHASECHK.TRANS64.TRYWAIT P1, [R6+URZ+0x26810], R15 ;  /* 0x0268100f060075a7 */ /* 0x000ea4000802017f */
[----:B--2---:R-:W-:Y:S05]  /*6590*/  @!P1 BRA `(.L_x_3410) ;  /* 0x00000080001c9947 */ /* 0x004fea0003800000 */
.L_x_3409:
        /* <DEDUP_REMOVED lines=54> */
.L_x_3411:
[----:B------:R1:W1:Y:S01]  /*6900*/  SYNCS.PHASECHK.TRANS64.TRYWAIT P1, [R6+URZ+0x26830], R15 ;  /* 0x0268300f060075a7 */ /* 0x000262000802017f */
[----:B------:R-:W-:Y:S05]  /*6910*/  @!P0 BRA `(.L_x_3412) ;  /* 0x0000000000048947 */ /* 0x000fea0003800000 */
[----:B------:R-:W-:Y:S01]  /*6920*/  BPT.TRAP 0x1 ;  /* 0x000000040000795c */ /* 0x000fe20000300000 */
.L_x_3412:
        /* <DEDUP_REMOVED lines=8> */
.L_x_3413:
        /* <DEDUP_REMOVED lines=14> */
[C---:B------:R-:W-:Y:S01]  /*6a90*/  VIADD R230, R9.reuse, 0x14 ;  /* 0x0000001409e67836 */ /* 0x040fe20000000000 */
[C---:B------:R-:W-:Y:S01]  /*6aa0*/  IADD3 R231, R9.reuse, 0x18, RZ ;  /* 0x0000001809e77810 */ /* 0x040fe20007ffe0ff */
[C---:B------:R-:W-:Y:S01]  /*6ab0*/  VIADD R209, R9.reuse, 0x1c ;  /* 0x0000001c09d17836 */ /* 0x040fe20000000000 */
[----:B------:R-:W-:Y:S01]  /*6ac0*/  STL [R1+0x40], R3 ;  /* 0x0000400301007387 */ /* 0x000fe20000100800 */
[----:B------:R-:W-:Y:S01]  /*6ad0*/  ISETP.GT.AND P2, PT, R8, RZ, PT ;  /* 0x000000ff0800720c */ /* 0x000fe20003f44270 */
[----:B------:R-:W-:Y:S01]  /*6ae0*/  IMAD R236, R0, 0x300, R12 ;  /* 0x0000030000ec7824 */ /* 0x000fe200078e020c */
[----:B------:R-:W-:Y:S01]  /*6af0*/  ISETP.GT.AND P1, PT, R8, 0x8, PT ;  /* 0x000000080800780c */ /* 0x000fe20003f24270 */
        /* <DEDUP_REMOVED lines=294> */
[C---:B------:R-:W-:Y:S02]  /*7d60*/  VIADD R231, R9.reuse, 0xc ;  /* 0x0000000c09e77836 */ /* 0x040fe40000000000 */
[----:B------:R-:W-:Y:S01]  /*7d70*/  FMUL.FTZ R36, R26, R36 ;  /* 0x000000241a247220 */ /* 0x000fe20000410000 */
[----:B------:R-:W2:Y:S01]  /*7d80*/  SHFL.IDX PT, R228, R227, R228, 0x1f ;  /* 0x00001fe4e3e47589 */ /* 0x000ea200000e0000 */
[----:B------:R-:W-:-:S02]  /*7d90*/  VIADD R229, R9, 0x14 ;  /* 0x0000001409e57836 */ /* 0x000fc40000000000 */
[----:B------:R-:W-:Y:S01]  /*7da0*/  VIADD R233, R9, 0x18 ;  /* 0x0000001809e97836 */ /* 0x000fe20000000000 */
[----:B------:R-:W4:Y:S01]  /*7db0*/  SHFL.IDX PT, R227, R227, R12, 0x1f ;  /* 0x00001f0ce3e37589 */ /* 0x000f2200000e0000 */
[----:B------:R-:W-:Y:S01]  /*7dc0*/  FFMA.FTZ R77, -R77, R77, 1 ;  /* 0x3f8000004d4d7423 */ /* 0x000fe2000001014d */
        /* <DEDUP_REMOVED lines=19> */
[----:B------:R-:W-:Y:S08]  /*7f00*/  MUFU.EX2 R208, R208 ;  /* 0x000000d000d07308 */ /* 0x000ff00000000800 */
[----:B------:R-:W-:Y:S08]  /*7f10*/  MUFU.EX2 R199, R199 ;  /* 0x000000c700c77308 */ /* 0x000ff00000000800 */
[----:B------:R-:W-:Y:S01]  /*7f20*/  MUFU.EX2 R212, R212 ;  /* 0x000000d400d47308 */ /* 0x000fe20000000800 */
[----:B------:R-:W-:-:S07]  /*7f30*/  FFMA.FTZ R237, -R237, R237, 1 ;  /* 0x3f800000eded7423 */ /* 0x000fce00000101ed */
[----:B------:R-:W-:Y:S01]  /*7f40*/  MUFU.EX2 R209, R209 ;  /* 0x000000d100d17308 */ /* 0x000fe20000000800 */
[----:B---3--:R-:W-:-:S07]  /*7f50*/  FMUL.FTZ R30, R85, R30 ;  /* 0x0000001e551e7220 */ /* 0x008fce0000410000 */
        /* <DEDUP_REMOVED lines=24> */
[----:B------:R-:W-:Y:S01]  /*80e0*/  IADD3 R230, R9, 0x10, RZ ;  /* 0x0000001009e67810 */ /* 0x000fe20007ffe0ff */
        /* <DEDUP_REMOVED lines=21> */
[----:B------:R-:W-:Y:S01]  /*8240*/  IADD3 R235, R9, 0x4, RZ ;  /* 0x0000000409eb7810 */ /* 0x000fe20007ffe0ff */
        /* <DEDUP_REMOVED lines=29> */
[----:B------:R-:W-:Y:S02]  /*8420*/  VIADD R232, R9, 0x8 ;  /* 0x0000000809e87836 */ /* 0x000fe40000000000 */
[----:B-1----:R-:W-:Y:S01]  /*8430*/  FMUL.FTZ R221, R93, R228 ;  /* 0x000000e45ddd7220 */ /* 0x002fe20000410000 */
[----:B------:R-:W1:Y:S03]  /*8440*/  SHFL.IDX PT, R227, R226, R229, 0x1f ;  /* 0x00001fe5e2e37589 */ /* 0x000e6600000e0000 */
[----:B------:R-:W-:-:S02]  /*8450*/  FMUL.FTZ R221, R21, R221 ;  /* 0x000000dd15dd7220 */ /* 0x000fc40000410000 */
        /* <DEDUP_REMOVED lines=8> */
[----:B------:R-:W-:Y:S01]  /*84e0*/  IADD3 R234, R9, 0x1c, RZ ;  /* 0x0000001c09ea7810 */ /* 0x000fe20007ffe0ff */
        /* <DEDUP_REMOVED lines=17> */
[----:B------:R-:W-:-:S02]  /*8600*/  FFMA.FTZ R46, -R98, R98, 1 ;  /* 0x3f800000622e7423 */ /* 0x000fc40000010162 */
[----:B------:R-:W4:Y:S01]  /*8610*/  SHFL.IDX PT, R28, R74, R232, 0x1f ;  /* 0x00001fe84a1c7589 */ /* 0x000f2200000e0000 */
[----:B------:R-:W-:Y:S01]  /*8620*/  FMUL.FTZ R37, R76, R36 ;  /* 0x000000244c257220 */ /* 0x000fe20000410000 */
[----:B------:R-:W-:Y:S02]  /*8630*/  FMUL.FTZ R46, R46, R77 ;  /* 0x0000004d2e2e7220 */ /* 0x000fe40000410000 */
[----:B------:R-:W4:Y:S04]  /*8640*/  SHFL.IDX PT, R80, R74, R9, 0x1f ;  /* 0x00001f094a507589 */ /* 0x000f2800000e0000 */
[----:B------:R-:W4:Y:S01]  /*8650*/  SHFL.IDX PT, R76, R74, R229, 0x1f ;  /* 0x00001fe54a4c7589 */ /* 0x000f2200000e0000 */
[----:B------:R-:W-:-:S03]  /*8660*/  FMUL.FTZ R72, R72, R35 ;  /* 0x0000002348487220 */ /* 0x000fc60000410000 */
[----:B------:R-:W4:Y:S01]  /*8670*/  SHFL.IDX PT, R77, R74, R231, 0x1f ;  /* 0x00001fe74a4d7589 */ /* 0x000f2200000e0000 */
[----:B------:R-:W4:Y:S01]  /*8680*/  MUFU.EX2 R35, R216 ;  /* 0x000000d800237308 */ /* 0x000f220000000800 */
[----:B------:R-:W-:Y:S02]  /*8690*/  FADD.FTZ R44, R44, -R218 ;  /* 0x800000da2c2c7221 */ /* 0x000fe40000010000 */
[----:B------:R-:W4:Y:S04]  /*86a0*/  SHFL.IDX PT, R79, R74, R230, 0x1f ;  /* 0x00001fe64a4f7589 */ /* 0x000f2800000e0000 */
[----:B------:R-:W4:Y:S01]  /*86b0*/  SHFL.IDX PT, R78, R74, R233, 0x1f ;  /* 0x00001fe94a4e7589 */ /* 0x000f2200000e0000 */
[----:B------:R-:W-:-:S03]  /*86c0*/  FMUL.FTZ R44, R12, R44 ;  /* 0x0000002c0c2c7220 */ /* 0x000fc60000410000 */
[----:B------:R-:W4:Y:S01]  /*86d0*/  SHFL.IDX PT, R74, R74, R234, 0x1f ;  /* 0x00001fea4a4a7589 */ /* 0x000f2200000e0000 */
[--C-:B---3--:R-:W-:Y:S01]  /*86e0*/  FADD.FTZ R52, R52, -R228.reuse ;  /* 0x800000e434347221 */ /* 0x108fe20000010000 */
[----:B------:R-:W-:Y:S01]  /*86f0*/  FADD.FTZ R54, R54, -R228 ;  /* 0x800000e436367221 */ /* 0x000fe20000010000 */
[----:B------:R-:W-:Y:S02]  /*8700*/  FMUL.FTZ R44, R81, R44 ;  /* 0x0000002c512c7220 */ /* 0x000fe40000410000 */
        /* <DEDUP_REMOVED lines=11> */
[----:B------:R-:W-:-:S04]  /*87c0*/  FADD.FTZ R55, R56, -R80 ;  /* 0x8000005038377221 */ /* 0x000fc80000010000 */
[----:B------:R-:W4:Y:S01]  /*87d0*/  MUFU.EX2 R213, R213 ;  /* 0x000000d500d57308 */ /* 0x000f220000000800 */
[----:B------:R-:W-:Y:S01]  /*87e0*/  FADD.FTZ R56, R59, -R75 ;  /* 0x8000004b3b387221 */ /* 0x000fe20000010000 */
[--C-:B------:R-:W-:Y:S01]  /*87f0*/  FADD.FTZ R62, R65, -R76.reuse ;  /* 0x8000004c413e7221 */ /* 0x100fe20000010000 */
[----:B------:R-:W-:Y:S01]  /*8800*/  FADD.FTZ R67, R67, -R76 ;  /* 0x8000004c43437221 */ /* 0x000fe20000010000 */
[----:B------:R-:W-:Y:S01]  /*8810*/  FMUL.FTZ R45, R25, R45 ;  /* 0x0000002d192d7220 */ /* 0x000fe20000410000 */
[--C-:B------:R-:W-:Y:S01]  /*8820*/  FADD.FTZ R61, R61, -R77.reuse ;  /* 0x8000004d3d3d7221 */ /* 0x100fe20000010000 */
[----:B------:R-:W-:Y:S01]  /*8830*/  FADD.FTZ R60, R63, -R77 ;  /* 0x8000004d3f3c7221 */ /* 0x000fe20000010000 */
[----:B------:R-:W-:Y:S01]  /*8840*/  FFMA.FTZ R76, -R105, R105, 1 ;  /* 0x3f800000694c7423 */ /* 0x000fe20000010169 */
[----:B------:R-:W-:Y:S01]  /*8850*/  FMUL.FTZ R81, R200, R81 ;  /* 0x00000051c8517220 */ /* 0x000fe20000410000 */
        /* <DEDUP_REMOVED lines=9> */
[--C-:B------:R-:W-:Y:S01]  /*88f0*/  FADD.FTZ R68, R68, -R78.reuse ;  /* 0x8000004e44447221 */ /* 0x100fe20000010000 */
[----:B------:R-:W-:Y:S01]  /*8900*/  FADD.FTZ R59, R70, -R78 ;  /* 0x8000004e463b7221 */ /* 0x000fe20000010000 */
[----:B------:R-:W-:Y:S01]  /*8910*/  FMUL.FTZ R76, R76, R81 ;  /* 0x000000514c4c7220 */ /* 0x000fe20000410000 */
[----:B------:R-:W-:Y:S01]  /*8920*/  FMUL.FTZ R56, R204, R61 ;  /* 0x0000003dcc387220 */ /* 0x000fe20000410000 */
[----:B------:R-:W-:Y:S01]  /*8930*/  FMUL.FTZ R82, R34, R53 ;  /* 0x0000003522527220 */ /* 0x000fe20000410000 */
[----:B------:R-:W-:Y:S01]  /*8940*/  FADD.FTZ R79, R66, -R79 ;  /* 0x8000004f424f7221 */ /* 0x000fe20000010000 */
[----:B------:R-:W-:Y:S01]  /*8950*/  FFMA.FTZ R81, -R109, R109, 1 ;  /* 0x3f8000006d517423 */ /* 0x000fe2000001016d */
[----:B------:R-:W-:Y:S01]  /*8960*/  FFMA.FTZ R78, -R111, R111, 1 ;  /* 0x3f8000006f4e7423 */ /* 0x000fe2000001016f */
[----:B------:R-:W-:Y:S01]  /*8970*/  FMUL.FTZ R61, R205, R60 ;  /* 0x0000003ccd3d7220 */ /* 0x000fe20000410000 */
[----:B------:R-:W-:Y:S01]  /*8980*/  FMUL.FTZ R77, R77, R28 ;  /* 0x0000001c4d4d7220 */ /* 0x000fe20000410000 */
[----:B------:R-:W-:Y:S01]  /*8990*/  FMUL.FTZ R30, R237, R30 ;  /* 0x0000001eed1e7220 */ /* 0x000fe20000410000 */
[----:B------:R-:W-:Y:S01]  /*89a0*/  FFMA.FTZ R51, -R102, R102, 1 ;  /* 0x3f80000066337423 */ /* 0x000fe20000010166 */
[--C-:B------:R-:W-:Y:S01]  /*89b0*/  FADD.FTZ R66, R69, -R74.reuse ;  /* 0x8000004a45427221 */ /* 0x100fe20000010000 */
        /* <DEDUP_REMOVED lines=10> */
[----:B---3--:R-:W-:Y:S01]  /*8a60*/  FMUL.FTZ R55, R36, R55 ;  /* 0x0000003724377220 */ /* 0x008fe20000410000 */
[----:B------:R-:W-:Y:S01]  /*8a70*/  FFMA.FTZ R82, -R114, R114, 1 ;  /* 0x3f80000072527423 */ /* 0x000fe20000010172 */
[----:B------:R-:W-:Y:S01]  /*8a80*/  FMUL.FTZ R61, R208, R79 ;  /* 0x0000004fd03d7220 */ /* 0x000fe20000410000 */
[----:B------:R-:W-:Y:S01]  /*8a90*/  FMUL.FTZ R83, R83, R28 ;  /* 0x0000001c53537220 */ /* 0x000fe20000410000 */
[----:B-1----:R-:W-:Y:S01]  /*8aa0*/  FMUL.FTZ R56, R214, R71 ;  /* 0x00000047d6387220 */ /* 0x002fe20000410000 */
        /* <DEDUP_REMOVED lines=270> */
.L_x_3415:
        /* <DEDUP_REMOVED lines=13> */
[----:B------:R-:W-:Y:S02]  /*9c60*/  IADD3 R11, R10, 0x9, RZ ;  /* 0x000000090a0b7810 */ /* 0x000fe40007ffe0ff */
        /* <DEDUP_REMOVED lines=44> */
.L_x_3416:
[----:B--2---:R-:W2:Y:S01]  /*9f30*/  LDL R5, [R1+0x2c] ;  /* 0x00002c0001057983 */ /* 0x004ea20000100800 */
[----:B------:R-:W-:Y:S01]  /*9f40*/  VIADD R16, R16, 0x1 ;  /* 0x0000000110107836 */ /* 0x000fe20000000000 */
[----:B------:R-:W-:Y:S01]  /*9f50*/  IADD3 R0, R0, 0x1, RZ ;  /* 0x0000000100007810 */ /* 0x000fe20007ffe0ff */
        /* <DEDUP_REMOVED lines=9> */
.L_x_3406:
        /* <DEDUP_REMOVED lines=34> */
.L_x_3386:
[----:B------:R-:W-:Y:S05]  /*a210*/  @P0 BRA `(.L_x_3381) ;  /* 0x00000040009c0947 */ /* 0x000fea0003800000 */
[----:B------:R-:W3:Y:S01]  /*a220*/  LDL.LU R8, [R1+0x30] ;  /* 0x0000300001087983 */ /* 0x000ee20000300800 */
[----:B------:R-:W1:Y:S08]  /*a230*/  LDC.64 R2, c[0x0][0x878] ;  /* 0x00021e00ff027b82 */ /* 0x000e700000000a00 */
[----:B------:R-:W4:Y:S01]  /*a240*/  LDC R0, c[0x0][0x850] ;  /* 0x00021400ff007b82 */ /* 0x000f220000000800 */
[----:B------:R-:W5:Y:S01]  /*a250*/  LDL.LU R11, [R1+0x38] ;  /* 0x00003800010b7983 */ /* 0x000f620000300800 */
[----:B------:R-:W2:Y:S01]  /*a260*/  S2R R12, SR_TID.X ;  /* 0x00000000000c7919 */ /* 0x000ea20000002100 */
[----:B------:R-:W2:Y:S01]  /*a270*/  S2R R9, SR_CgaCtaId ;  /* 0x0000000000097919 */ /* 0x000ea20000008800 */
[----:B------:R-:W-:Y:S01]  /*a280*/  MOV R6, 0x400 ;  /* 0x0000040000067802 */ /* 0x000fe20000000f00 */
[----:B------:R-:W-:Y:S01]  /*a290*/  ULDC.64 UR4, c[0x0][0x818] ;  /* 0x0002060000047ab9 */ /* 0x000fe20000000a00 */
[----:B------:R-:W-:Y:S01]  /*a2a0*/  ULDC.64 UR6, c[0x0][0x840] ;  /* 0x0002100000067ab9 */ /* 0x000fe20000000a00 */
[----:B------:R-:W2:Y:S01]  /*a2b0*/  LDL.LU R10, [R1+0x34] ;  /* 0x00003400010a7983 */ /* 0x000ea20000300800 */
[----:B-1----:R-:W-:-:S04]  /*a2c0*/  ISETP.NE.U32.AND P0, PT, R2, RZ, PT ;  /* 0x000000ff0200720c */ /* 0x002fc80003f05070 */
[----:B------:R-:W-:-:S13]  /*a2d0*/  ISETP.NE.AND.EX P0, PT, R3, RZ, PT, P0 ;  /* 0x000000ff0300720c */ /* 0x000fda0003f05300 */
[----:B------:R-:W2:Y:S02]  /*a2e0*/  @P0 LDC.64 R2, c[0x0][0x878] ;  /* 0x00021e00ff020b82 */ /* 0x000ea40000000a00 */
[----:B--2---:R-:W-:-:S06]  /*a2f0*/  @P0 IMAD.WIDE R2, R10, 0x4, R2 ;  /* 0x000000040a020825 */ /* 0x004fcc00078e0202 */
[----:B------:R-:W2:Y:S01]  /*a300*/  @P0 LDG.E R2, desc[UR36][R2.64] ;  /* 0x0000002402020981 */ /* 0x000ea2000c1e1900 */
[----:B----4-:R-:W-:Y:S01]  /*a310*/  ISETP.NE.AND P1, PT, R0, 0x1, PT ;  /* 0x000000010000780c */ /* 0x010fe20003f25270 */
[----:B------:R-:W-:Y:S01]  /*a320*/  VIADD R13, R12, 0xffffff80 ;  /* 0xffffff800c0d7836 */ /* 0x000fe20000000000 */
[----:B------:R-:W-:-:S11]  /*a330*/  LEA R15, R9, R6, 0x18 ;  /* 0x00000006090f7211 */ /* 0x000fd600078ec0ff */
[----:B------:R-:W5:Y:S08]  /*a340*/  @P1 LDC R4, c[0x0][0x854] ;  /* 0x00021500ff041b82 */ /* 0x000f700000000800 */
[----:B------:R-:W1:Y:S01]  /*a350*/  @P1 LDC R7, c[0x0][0x858] ;  /* 0x00021600ff071b82 */ /* 0x000e620000000800 */
[----:B--2---:R-:W-:-:S05]  /*a360*/  @P0 IMAD R0, R10, 0x80, R2 ;  /* 0x000000800a000824 */ /* 0x004fca00078e0202 */
[----:B------:R-:W-:-:S04]  /*a370*/  @P0 SHF.R.S32.HI R5, RZ, 0x1f, R0 ;  /* 0x0000001fff050819 */ /* 0x000fc80000011400 */
[----:B------:R-:W-:Y:S01]  /*a380*/  @P0 LEA.HI R5, R5, R0, RZ, 0x7 ;  /* 0x0000000005050211 */ /* 0x000fe200078f38ff */
[----:B-----5:R-:W-:Y:S01]  /*a390*/  @P1 IMAD.HI.U32 R0, R11, R4, RZ ;  /* 0x000000040b001227 */ /* 0x020fe200078e00ff */
[----:B------:R-:W-:Y:S02]  /*a3a0*/  SHF.R.S32.HI R4, RZ, 0x1f, R13 ;  /* 0x0000001fff047819 */ /* 0x000fe4000001140d */
[----:B------:R-:W-:Y:S02]  /*a3b0*/  @P0 SHF.L.U32 R5, R5, 0x6, RZ ;  /* 0x0000000605050819 */ /* 0x000fe400000006ff */
[----:B-1----:R-:W-:Y:S02]  /*a3c0*/  @P1 SHF.R.U32.HI R11, RZ, R7, R0 ;  /* 0x00000007ff0b1219 */ /* 0x002fe40000011600 */
[----:B------:R-:W-:Y:S01]  /*a3d0*/  @P0 LOP3.LUT R2, R5, 0xffffe000, RZ, 0xc0, !PT ;  /* 0xffffe00005020812 */ /* 0x000fe200078ec0ff */
[----:B---3--:R-:W-:Y:S01]  /*a3e0*/  IMAD.SHL.U32 R5, R8, 0x2000, RZ ;  /* 0x0000200008057824 */ /* 0x008fe200078e00ff */
[----:B------:R-:W-:Y:S01]  /*a3f0*/  LEA.HI R4, R4, R13, RZ, 0x7 ;  /* 0x0000000d04047211 */ /* 0x000fe200078f38ff */
[----:B------:R1:W-:Y:S01]  /*a400*/  @P1 STL [R1+0x38], R11 ;  /* 0x0000380b01001387 */ /* 0x0003e20000100800 */
[----:B------:R-:W-:-:S02]  /*a410*/  @P0 SHF.R.S32.HI R3, RZ, 0x1f, R2 ;  /* 0x0000001fff030819 */ /* 0x000fc40000011402 */
[----:B------:R-:W-:Y:S02]  /*a420*/  @!P0 CS2R R2, SRZ ;  /* 0x0000000000028805 */ /* 0x000fe4000001ff00 */
[C---:B------:R-:W-:Y:S02]  /*a430*/  LOP3.LUT R0, R4.reuse, 0xfffff80, RZ, 0xc0, !PT ;  /* 0x0fffff8004007812 */ /* 0x040fe400078ec0ff */
[----:B------:R-:W-:Y:S02]  /*a440*/  SHF.L.U32 R6, R4, 0x5, RZ ;  /* 0x0000000504067819 */ /* 0x000fe400000006ff */
[----:B------:R-:W-:Y:S01]  /*a450*/  SHF.R.S32.HI R8, RZ, 0x1f, R11 ;  /* 0x0000001fff087819 */ /* 0x000fe2000001140b */
[----:B------:R-:W-:Y:S01]  /*a460*/  IMAD.IADD R0, R13, 0x1, -R0 ;  /* 0x000000010d007824 */ /* 0x000fe200078e0a00 */
[C---:B------:R-:W-:Y:S02]  /*a470*/  IADD3 R4, P1, R5.reuse, R2, RZ ;  /* 0x0000000205047210 */ /* 0x040fe40007f3e0ff */
[----:B------:R-:W-:Y:S01]  /*a480*/  LOP3.LUT R7, R6, 0x3ffff000, RZ, 0xc0, !PT ;  /* 0x3ffff00006077812 */ /* 0x000fe200078ec0ff */
[C---:B------:R-:W-:Y:S01]  /*a490*/  IMAD R2, R8.reuse, UR4, RZ ;  /* 0x0000000408027c24 */ /* 0x040fe2000f8e02ff */
[----:B------:R-:W-:Y:S01]  /*a4a0*/  LEA.HI.X.SX32 R5, R5, R3, 0x1, P1 ;  /* 0x0000000305057211 */ /* 0x000fe200008f0eff */
[----:B------:R-:W-:Y:S01]  /*a4b0*/  IMAD R8, R8, UR6, RZ ;  /* 0x0000000608087c24 */ /* 0x000fe2000f8e02ff */
[----:B------:R-:W-:Y:S01]  /*a4c0*/  SHF.R.S32.HI R6, RZ, 0x1f, R10 ;  /* 0x0000001fff067819 */ /* 0x000fe2000001140a */
[----:B------:R-:W-:-:S02]  /*a4d0*/  IMAD R0, R0, 0x4, R7 ;  /* 0x0000000400007824 */ /* 0x000fc400078e0207 */
[C---:B------:R-:W-:Y:S01]  /*a4e0*/  IMAD R7, R11.reuse, UR5, R2 ;  /* 0x000000050b077c24 */ /* 0x040fe2000f8e0202 */
[----:B------:R-:W-:Y:S01]  /*a4f0*/  SEL R6, R6, RZ, !P0 ;  /* 0x000000ff06067207 */ /* 0x000fe20004000000 */
[----:B------:R-:W-:Y:S01]  /*a500*/  IMAD.WIDE.U32 R2, R11, UR4, R4 ;  /* 0x000000040b027c25 */ /* 0x000fe2000f8e0004 */
[----:B------:R-:W-:-:S03]  /*a510*/  ULDC.64 UR4, c[0x0][0x820] ;  /* 0x0002080000047ab9 */ /* 0x000fc60000000a00 */
[----:B------:R-:W-:Y:S01]  /*a520*/  IMAD R9, R11, UR7, R8 ;  /* 0x000000070b097c24 */ /* 0x000fe2000f8e0208 */
[----:B------:R-:W-:Y:S01]  /*a530*/  IADD3 R3, R3, R7, RZ ;  /* 0x0000000703037210 */ /* 0x000fe20007ffe0ff */
[----:B------:R-:W-:Y:S01]  /*a540*/  IMAD.WIDE.U32 R4, R11, UR6, R4 ;  /* 0x000000060b047c25 */ /* 0x000fe2000f8e0004 */
[----:B------:R-:W-:Y:S01]  /*a550*/  ULDC.64 UR6, c[0x0][0x848] ;  /* 0x0002120000067ab9 */ /* 0x000fe20000000a00 */
[----:B------:R-:W-:Y:S02]  /*a560*/  SEL R7, R10, RZ, !P0 ;  /* 0x000000ff0a077207 */ /* 0x000fe40004000000 */
[C---:B------:R-:W-:Y:S02]  /*a570*/  IMAD R8, R6.reuse, UR4, RZ ;  /* 0x0000000406087c24 */ /* 0x040fe4000f8e02ff */
[----:B------:R-:W-:Y:S02]  /*a580*/  IMAD.IADD R5, R5, 0x1, R9 ;  /* 0x0000000105057824 */ /* 0x000fe400078e0209 */
[----:B------:R-:W-:-:S02]  /*a590*/  IMAD R6, R6, UR6, RZ ;  /* 0x0000000606067c24 */ /* 0x000fc4000f8e02ff */
[C---:B------:R-:W-:Y:S02]  /*a5a0*/  IMAD R9, R7.reuse, UR5, R8 ;  /* 0x0000000507097c24 */ /* 0x040fe4000f8e0208 */
[----:B------:R-:W-:-:S04]  /*a5b0*/  IMAD.WIDE.U32 R2, R7, UR4, R2 ;  /* 0x0000000407027c25 */ /* 0x000fc8000f8e0002 */
[C---:B-1----:R-:W-:Y:S02]  /*a5c0*/  IMAD R11, R7.reuse, UR7, R6 ;  /* 0x00000007070b7c24 */ /* 0x042fe4000f8e0206 */
[----:B------:R-:W-:Y:S01]  /*a5d0*/  IMAD.WIDE.U32 R4, R7, UR6, R4 ;  /* 0x0000000607047c25 */ /* 0x000fe2000f8e0004 */
[----:B------:R-:W-:Y:S05]  /*a5e0*/  WARPSYNC.ALL ;  /* 0x0000000000007948 */ /* 0x000fea0003800000 */
[----:B------:R-:W-:Y:S01]  /*a5f0*/  IMAD R0, R0, 0x4, R15 ;  /* 0x0000000400007824 */ /* 0x000fe200078e020f */
[----:B------:R-:W-:Y:S01]  /*a600*/  IADD3 R7, R3, R9, RZ ;  /* 0x0000000903077210 */ /* 0x000fe20007ffe0ff */
        /* <DEDUP_REMOVED lines=33> */
.L_x_3420:
[----:B------:R-:W-:Y:S01]  /*a820*/  @P0 ELECT P1, URZ, PT ;  /* 0x00000000003f082f */ /* 0x000fe20003820000 */
[----:B------:R1:W-:-:S12]  /*a830*/  UBLKRED.G.S.ADD.F32.RN [UR4], [UR6], UR7, desc[UR8] ;  /* 0x00000804060073bb */ /* 0x0003d800080a1407 */
[----:B------:R-:W-:Y:S02]  /*a840*/  @P1 PLOP3.LUT P0, PT, P1, PT, PT, 0x8, 0x0 ;  /* 0x000000000000181c */ /* 0x000fe40000f0e170 */
[----:B------:R-:W-:-:S11]  /*a850*/  PLOP3.LUT P1, PT, PT, PT, PT, 0x8, 0x0 ;  /* 0x000000000000781c */ /* 0x000fd60003f2e170 */
[----:B-1----:R-:W-:Y:S05]  /*a860*/  @P0 BRA.U.ANY `(.L_x_3420) ;  /* 0xfffffffd00ec0947 */ /* 0x002fea000393ffff */
[----:B------:R0:W-:Y:S01]  /*a870*/  UTMACMDFLUSH ;  /* 0x00000000000079b7 */ /* 0x0001e20000000000 */
[----:B------:R-:W-:-:S04]  /*a880*/  DEPBAR.LE SB0, 0x0 ;  /* 0x000080000000791a */ /* 0x000fc80000000000 */
.L_x_3419:
[----:B------:R-:W-:Y:S05]  /*a890*/  BSYNC B0 ;  /* 0x0000000000007941 */ /* 0x000fea0003800000 */
.L_x_3418:
        /* <DEDUP_REMOVED lines=25> */
.L_x_3421:
        /* <DEDUP_REMOVED lines=8> */
.L_x_3374:
        /* <DEDUP_REMOVED lines=29> */
.L_x_3423:
[----:B------:R-:W-:Y:S01]  /*ac80*/  ULDC UR9, c[0x0][0x8cc] ;  /* 0x0002330000097ab9 */ /* 0x000fe20000000800 */
[----:B------:R-:W-:Y:S01]  /*ac90*/  UMOV UR7, UR8 ;  /* 0x0000000800077c82 */ /* 0x000fe20008000000 */
[----:B------:R-:W-:-:S11]  /*aca0*/  UISETP.NE.AND UP0, UPT, UR9, 0x1, UPT ;  /* 0x000000010900788c */ /* 0x000fd6000bf05270 */
[----:B------:R-:W-:Y:S02]  /*acb0*/  @UP0 ULDC.64 UR10, c[0x0][0x8d0] ;  /* 0x00023400000a0ab9 */ /* 0x000fe40000000a00 */
[----:B------:R-:W-:-:S04]  /*acc0*/  UIMAD.WIDE.U32 UR4, UR8, UR10, URZ ;  /* 0x0000000a080472a5 */ /* 0x000fc8000f8e003f */
[----:B------:R-:W-:-:S04]  /*acd0*/  @UP0 USHF.R.U32.HI UR7, URZ, UR11, UR5 ;  /* 0x0000000b3f070299 */ /* 0x000fc80008011605 */
[----:B------:R-:W-:-:S12]  /*ace0*/  UIMAD UR4, UR7, UR9, URZ ;  /* 0x00000009070472a4 */ /* 0x000fd8000f8e023f */
.L_x_3424:
        /* <DEDUP_REMOVED lines=23> */
.L_x_3425:
        /* <DEDUP_REMOVED lines=13> */
.L_x_3427:
[----:B------:R-:W-:-:S05]  /*af30*/  ULDC UR4, c[0x0][0x8f4] ;  /* 0x00023d0000047ab9 */ /* 0x000fca0000000800 */
.L_x_3426:
        /* <DEDUP_REMOVED lines=46> */
.L_x_3428:
        /* <DEDUP_REMOVED lines=13> */
.L_x_3429:
        /* <DEDUP_REMOVED lines=12> */
.L_x_3430:
[----:B------:R-:W-:Y:S01]  /*b3b0*/  ULEA UR7, UR7, UR12, 0x7 ;  /* 0x0000000c07077291 */ /* 0x000fe2000f8e383f */
[----:B------:R-:W-:-:S03]  /*b3c0*/  ULDC UR9, c[0x0][0x74c] ;  /* 0x0001d30000097ab9 */ /* 0x000fc60000000800 */
[----:B------:R-:W-:Y:S02]  /*b3d0*/  UIADD3 UR7, UR7, -UR9, -UR8 ;  /* 0x8000000907077290 */ /* 0x000fe4000fffe808 */
[----:B------:R-:W-:Y:S02]  /*b3e0*/  UIADD3 UR8, UR12, 0x5f, URZ ;  /* 0x0000005f0c087890 */ /* 0x000fe4000fffe03f */
[----:B------:R-:W-:Y:S02]  /*b3f0*/  UIMAD.WIDE UR10, UR7, 0x2aaaaaab, URZ ;  /* 0x2aaaaaab070a78a5 */ /* 0x000fe4000f8e023f */
[----:B------:R-:W-:Y:S02]  /*b400*/  UIMAD.WIDE UR8, UR8, 0x2aaaaaab, URZ ;  /* 0x2aaaaaab080878a5 */ /* 0x000fe4000f8e023f */
[----:B------:R-:W-:-:S04]  /*b410*/  USHF.R.U32.HI UR7, URZ, 0x1f, UR11 ;  /* 0x0000001f3f077899 */ /* 0x000fc8000801160b */
[----:B------:R-:W-:Y:S02]  /*b420*/  ULEA.HI.SX32 UR11, UR11, UR7, 0x1c ;  /* 0x000000070b0b7291 */ /* 0x000fe4000f8fe23f */
[----:B------:R-:W-:Y:S02]  /*b430*/  USHF.R.U32.HI UR7, URZ, 0x1f, UR9 ;  /* 0x0000001f3f077899 */ /* 0x000fe40008011609 */
[----:B------:R-:W-:Y:S02]  /*b440*/  UISETP.LT.AND UP1, UPT, URZ, UR11, UPT ;  /* 0x0000000b3f00728c */ /* 0x000fe4000bf21270 */
[----:B------:R-:W-:Y:S02]  /*b450*/  ULEA.HI.SX32 UR7, UR9, UR7, 0x1c ;  /* 0x0000000709077291 */ /* 0x000fe4000f8fe23f */
        /* <DEDUP_REMOVED lines=43> */
.L_x_3433:
[----:B------:R-:W-:Y:S05]  /*b710*/  BSYNC B0 ;  /* 0x0000000000007941 */ /* 0x000fea0003800000 */
.L_x_3432:
        /* <DEDUP_REMOVED lines=19> */
.L_x_3435:
[----:B------:R-:W-:Y:S05]  /*b850*/  BSYNC B0 ;  /* 0x0000000000007941 */ /* 0x000fea0003800000 */
.L_x_3434:
[----:B------:R-:W-:Y:S06]  /*b860*/  BAR.ARV 0xa, 0xa0 ;  /* 0x0282800000007b1d */ /* 0x000fec0000002000 */
[----:B------:R-:W-:Y:S04]  /*b870*/  BSSY B0, `(.L_x_3436) ;  /* 0x0000003000007945 */ /* 0x000fe80003800000 */
[----:B------:R-:W-:Y:S05]  /*b880*/  @!P0 BRA `(.L_x_3437) ;  /* 0x0000000000048947 */ /* 0x000fea0003800000 */
[----:B------:R-:W-:-:S04]  /*b890*/  DEPBAR.LE SB0, 0x0 ;  /* 0x000080000000791a */ /* 0x000fc80000000000 */
.L_x_3437:
[----:B------:R-:W-:Y:S05]  /*b8a0*/  BSYNC B0 ;  /* 0x0000000000007941 */ /* 0x000fea0003800000 */
.L_x_3436:
[----:B------:R-:W-:Y:S06]  /*b8b0*/  BAR.ARV 0xb, 0xa0 ;  /* 0x02c2800000007b1d */ /* 0x000fec0000002000 */
[----:B------:R-:W-:Y:S01]  /*b8c0*/  UIADD3 UR18, UR12, 0x1, URZ ;  /* 0x000000010c127890 */ /* 0x000fe2000fffe03f */
[----:B------:R-:W-:Y:S11]  /*b8d0*/  BRA `(.L_x_3438) ;  /* 0x0000000000047947 */ /* 0x000ff60003800000 */
.L_x_3431:
[----:B------:R-:W-:-:S05]  /*b8e0*/  UMOV UR18, UR12 ;  /* 0x0000000c00127c82 */ /* 0x000fca0008000000 */
.L_x_3438:
        /* <DEDUP_REMOVED lines=22> */
.L_x_3451:
        /* <DEDUP_REMOVED lines=11> */
[----:B------:R-:W-:Y:S01]  /*bb00*/  ULEA.HI.X.SX32 UR40, UR26, UR27, 0x1, UP0 ;  /* 0x0000001b1a287291 */ /* 0x000fe200080f0e3f */
[----:B------:R-:W-:Y:S01]  /*bb10*/  UMOV UR43, 0x14f00000 ;  /* 0x14f00000002b7882 */ /* 0x000fe20000000000 */
[----:B-1----:R-:W-:Y:S02]  /*bb20*/  ULEA UR29, UR30, UR29, 0x18 ;  /* 0x0000001d1e1d7291 */ /* 0x002fe4000f8ec03f */
[----:B------:R-:W-:Y:S02]  /*bb30*/  ULEA UR30, UP0, UR31, UR32, 0x2 ;  /* 0x000000201f1e7291 */ /* 0x000fe4000f80103f */
[----:B------:R-:W-:-:S02]  /*bb40*/  UIADD3 UR29, UR29, 0x8000, URZ ;  /* 0x000080001d1d7890 */ /* 0x000fc4000fffe03f */
[----:B------:R-:W-:-:S03]  /*bb50*/  ULEA.HI.X UR31, UR31, UR33, UR40, 0x2, UP0 ;  /* 0x000000211f1f7291 */ /* 0x000fc600080f1428 */
[----:B------:R-:W-:-:S06]  /*bb60*/  UMOV UR40, 0x300 ;  /* 0x0000030000287882 */ /* 0x000fcc0000000000 */
[----:B------:R1:W-:Y:S02]  /*bb70*/  UBLKRED.G.S.ADD.F32.RN [UR30], [UR29], UR40, desc[UR42] ;  /* 0x00002a1e1d0073bb */ /* 0x0003e400080a1428 */
[----:B-1----:R0:W-:Y:S02]  /*bb80*/  UTMACMDFLUSH ;  /* 0x00000000000079b7 */ /* 0x0021e40000000000 */
.L_x_3440:
[----:B------:R-:W-:Y:S05]  /*bb90*/  BSYNC B0 ;  /* 0x0000000000007941 */ /* 0x000fea0003800000 */
.L_x_3439:
        /* <DEDUP_REMOVED lines=13> */
.L_x_3442:
[----:B------:R-:W-:Y:S05]  /*bc70*/  BSYNC B0 ;  /* 0x0000000000007941 */ /* 0x000fea0003800000 */
.L_x_3441:
[----:B------:R-:W-:Y:S06]  /*bc80*/  BAR.ARV 0xa, 0xa0 ;  /* 0x0282800000007b1d */ /* 0x000fec0000002000 */
[----:B------:R-:W-:Y:S04]  /*bc90*/  BSSY B0, `(.L_x_3443) ;  /* 0x0000003000007945 */ /* 0x000fe80003800000 */
[----:B------:R-:W-:Y:S05]  /*bca0*/  @!P0 BRA `(.L_x_3444) ;  /* 0x0000000000048947 */ /* 0x000fea0003800000 */
[----:B------:R-:W-:-:S04]  /*bcb0*/  DEPBAR.LE SB0, 0x0 ;  /* 0x000080000000791a */ /* 0x000fc80000000000 */
.L_x_3444:
[----:B------:R-:W-:Y:S05]  /*bcc0*/  BSYNC B0 ;  /* 0x0000000000007941 */ /* 0x000fea0003800000 */
.L_x_3443:
        /* <DEDUP_REMOVED lines=13> */
.L_x_3446:
[----:B------:R-:W-:Y:S05]  /*bda0*/  BSYNC B0 ;  /* 0x0000000000007941 */ /* 0x000fea0003800000 */
.L_x_3445:
        /* <DEDUP_REMOVED lines=13> */
.L_x_3448:
[----:B------:R-:W-:Y:S05]  /*be80*/  BSYNC B0 ;  /* 0x0000000000007941 */ /* 0x000fea0003800000 */
.L_x_3447:
[----:B------:R-:W-:Y:S01]  /*be90*/  UIADD3 UR18, UR18, 0x2, URZ ;  /* 0x0000000212127890 */ /* 0x000fe2000fffe03f */
[----:B------:R-:W-:Y:S06]  /*bea0*/  BAR.ARV 0xa, 0xa0 ;  /* 0x0282800000007b1d */ /* 0x000fec0000002000 */
[----:B------:R-:W-:Y:S01]  /*beb0*/  UISETP.GE.AND UP0, UPT, UR18, UR7, UPT ;  /* 0x000000071200728c */ /* 0x000fe2000bf06270 */
[----:B------:R-:W-:Y:S04]  /*bec0*/  BSSY B0, `(.L_x_3449) ;  /* 0x0000003000007945 */ /* 0x000fe80003800000 */
[----:B------:R-:W-:Y:S06]  /*bed0*/  @!P0 BRA `(.L_x_3450) ;  /* 0x0000000000048947 */ /* 0x000fec0003800000 */
[----:B------:R-:W-:-:S04]  /*bee0*/  DEPBAR.LE SB0, 0x0 ;  /* 0x000080000000791a */ /* 0x000fc80000000000 */
.L_x_3450:
[----:B------:R-:W-:Y:S05]  /*bef0*/  BSYNC B0 ;  /* 0x0000000000007941 */ /* 0x000fea0003800000 */
.L_x_3449:
[----:B------:R-:W-:Y:S06]  /*bf00*/  BAR.ARV 0xb, 0xa0 ;  /* 0x02c2800000007b1d */ /* 0x000fec0000002000 */
[----:B------:R-:W-:Y:S01]  /*bf10*/  PLOP3.LUT P1, PT, PT, PT, UP0, 0x80, 0x0 ;  /* 0x000000000000781c */ /* 0x000fe20003f2f008 */
[----:B------:R-:W-:Y:S02]  /*bf20*/  UIADD3 UR26, UR26, 0x3000, URZ ;  /* 0x000030001a1a7890 */ /* 0x000fe4000fffe03f */
[----:B------:R-:W-:-:S10]  /*bf30*/  UIADD3 UR6, UR6, 0x3000, URZ ;  /* 0x0000300006067890 */ /* 0x000fd4000fffe03f */
[----:B------:R-:W-:Y:S05]  /*bf40*/  @!P1 BRA `(.L_x_3451) ;  /* 0xfffffff800c09947 */ /* 0x000fea000383ffff */
[----:B------:R-:W-:Y:S05]  /*bf50*/  BRA `(.L_x_3381) ;  /* 0x00000024004c7947 */ /* 0x000fea0003800000 */
.L_x_3422:
[----:B------:R-:W1:Y:S01]  /*bf60*/  LDC R5, c[0x0][0x8d8] ;  /* 0x00023600ff057b82 */ /* 0x000e620000000800 */
[----:B------:R-:W2:Y:S01]  /*bf70*/  S2R R3, SR_CTAID.X ;  /* 0x0000000000037919 */ /* 0x000ea20000002500 */
[----:B------:R-:W-:Y:S01]  /*bf80*/  ULDC UR4, c[0x0][0x8f0] ;  /* 0x00023c0000047ab9 */ /* 0x000fe20000000800 */
[----:B-1----:R-:W-:Y:S01]  /*bf90*/  ISETP.NE.AND P0, PT, R5, 0x1, PT ;  /* 0x000000010500780c */ /* 0x002fe20003f05270 */
[----:B--2---:R-:W-:-:S12]  /*bfa0*/  IMAD.MOV.U32 R2, RZ, RZ, R3 ;  /* 0x000000ffff027224 */ /* 0x004fd800078e0003 */
[----:B------:R-:W1:Y:S08]  /*bfb0*/  @P0 LDC R0, c[0x0][0x8dc] ;  /* 0x00023700ff000b82 */ /* 0x000e700000000800 */
[----:B------:R-:W2:Y:S01]  /*bfc0*/  @P0 LDC R7, c[0x0][0x8e0] ;  /* 0x00023800ff070b82 */ /* 0x000ea20000000800 */
[----:B-1----:R-:W-:-:S05]  /*bfd0*/  @P0 IMAD.HI.U32 R0, R3, R0, RZ ;  /* 0x0000000003000227 */ /* 0x002fca00078e00ff */
[----:B--2---:R-:W-:-:S04]  /*bfe0*/  @P0 SHF.R.U32.HI R2, RZ, R7, R0 ;  /* 0x00000007ff020219 */ /* 0x004fc80000011600 */
[C---:B------:R-:W-:Y:S02]  /*bff0*/  ISETP.GE.AND P0, PT, R2.reuse, UR4, PT ;  /* 0x0000000402007c0c */ /* 0x040fe4000bf06270 */
[----:B------:R-:W-:-:S05]  /*c000*/  IADD3 R0, -R2, RZ, RZ ;  /* 0x000000ff02007210 */ /* 0x000fca0007ffe1ff */
[----:B------:R-:W-:-:S06]  /*c010*/  IMAD R5, R5, R0, R3 ;  /* 0x0000000005057224 */ /* 0x000fcc00078e0203 */
        /* <DEDUP_REMOVED lines=9> */
.L_x_3452:
[----:B------:R-:W1:Y:S01]  /*c0b0*/  LDC R3, c[0x0][0x8cc] ;  /* 0x00023300ff037b82 */ /* 0x000e620000000800 */
[----:B------:R-:W-:Y:S01]  /*c0c0*/  IMAD.MOV.U32 R0, RZ, RZ, R5 ;  /* 0x000000ffff007224 */ /* 0x000fe200078e0005 */
[----:B-1----:R-:W-:-:S13]  /*c0d0*/  ISETP.NE.AND P0, PT, R3, 0x1, PT ;  /* 0x000000010300780c */ /* 0x002fda0003f05270 */
[----:B------:R-:W1:Y:S02]  /*c0e0*/  @P0 LDC.64 R6, c[0x0][0x8d0] ;  /* 0x00023400ff060b82 */ /* 0x000e640000000a00 */
[----:B-1----:R-:W-:-:S05]  /*c0f0*/  @P0 IMAD.HI.U32 R4, R5, R6, RZ ;  /* 0x0000000605040227 */ /* 0x002fca00078e00ff */
[----:B------:R-:W-:-:S05]  /*c100*/  @P0 SHF.R.U32.HI R0, RZ, R7, R4 ;  /* 0x00000007ff000219 */ /* 0x000fca0000011604 */
[----:B------:R-:W-:-:S07]  /*c110*/  IMAD R3, R0, R3, RZ ;  /* 0x0000000300037224 */ /* 0x000fce00078e02ff */
.L_x_3453:
[----:B------:R-:W1:Y:S01]  /*c120*/  LDC R8, c[0x0][0x8c0] ;  /* 0x00023000ff087b82 */ /* 0x000e620000000800 */
[----:B------:R-:W-:Y:S01]  /*c130*/  IADD3 R3, R5, -R3, RZ ;  /* 0x8000000305037210 */ /* 0x000fe20007ffe0ff */
        /* <DEDUP_REMOVED lines=11> */
[----:B------:R-:W-:-:S03]  /*c1f0*/  ISETP.NE.U32.AND P0, PT, RZ, UR6, PT ;  /* 0x00000006ff007c0c */ /* 0x000fc6000bf05070 */
[----:B------:R-:W-:Y:S01]  /*c200*/  IMAD.MOV R2, RZ, RZ, -R11 ;  /* 0x000000ffff027224 */ /* 0x000fe200078e0a0b */
[----:B------:R-:W-:-:S04]  /*c210*/  ISETP.NE.AND.EX P0, PT, RZ, UR7, PT, P0 ;  /* 0x00000007ff007c0c */ /* 0x000fc8000bf05300 */
[----:B------:R-:W-:-:S13]  /*c220*/  R2UR UR4, R2 ;  /* 0x00000000020472ca */ /* 0x000fda00000e0000 */
[----:B------:R-:W-:Y:S01]  /*c230*/  UIMAD UR20, UR20, UR4, UR5 ;  /* 0x00000004141472a4 */ /* 0x000fe2000f8e0205 */
[----:B------:R-:W-:Y:S11]  /*c240*/  @!P0 BRA `(.L_x_3454) ;  /* 0x0000000000108947 */ /* 0x000ff60003800000 */
[----:B------:R-:W1:Y:S02]  /*c250*/  LDC.64 R2, c[0x0][0x900] ;  /* 0x00024000ff027b82 */ /* 0x000e640000000a00 */
[----:B-1----:R-:W-:-:S05]  /*c260*/  IMAD.WIDE R2, R11, 0x4, R2 ;  /* 0x000000040b027825 */ /* 0x002fca00078e0202 */
[----:B------:R2:W5:Y:S01]  /*c270*/  LDG.E R4, desc[UR36][R2.64] ;  /* 0x0000002402047981 */ /* 0x000562000c1e1900 */
[----:B------:R-:W-:Y:S05]  /*c280*/  BRA `(.L_x_3455) ;  /* 0x00000000002c7947 */ /* 0x000fea0003800000 */
.L_x_3454:
        /* <DEDUP_REMOVED lines=10> */
.L_x_3456:
[----:B------:R-:W1:Y:S02]  /*c330*/  LDC R4, c[0x0][0x8f4] ;  /* 0x00023d00ff047b82 */ /* 0x000e640000000800 */
.L_x_3455:
[----:B-1---5:R-:W-:Y:S01]  /*c340*/  VIADD R4, R4, 0x7f ;  /* 0x0000007f04047836 */ /* 0x022fe20000000000 */
[----:B--2---:R-:W-:Y:S01]  /*c350*/  MOV R2, RZ ;  /* 0x000000ff00027202 */ /* 0x004fe20000000f00 */
[----:B------:R-:W-:-:S03]  /*c360*/  IMAD.MOV.U32 R10, RZ, RZ, 0x1 ;  /* 0x00000001ff0a7424 */ /* 0x000fc600078e00ff */
[----:B------:R-:W-:-:S04]  /*c370*/  SHF.R.S32.HI R3, RZ, 0x1f, R4 ;  /* 0x0000001fff037819 */ /* 0x000fc80000011404 */
[----:B------:R-:W-:-:S04]  /*c380*/  LEA.HI R3, R3, R4, RZ, 0x7 ;  /* 0x0000000403037211 */ /* 0x000fc800078f38ff */
[----:B------:R-:W-:-:S04]  /*c390*/  SHF.R.S32.HI R3, RZ, 0x7, R3 ;  /* 0x00000007ff037819 */ /* 0x000fc80000011403 */
[----:B------:R-:W-:-:S04]  /*c3a0*/  ISETP.GE.AND P0, PT, R0, R3, PT ;  /* 0x000000030000720c */ /* 0x000fc80003f06270 */
[----:B------:R-:W-:-:S04]  /*c3b0*/  SEL R11, R11, 0xffffffff, !P0 ;  /* 0xffffffff0b0b7807 */ /* 0x000fc80004000000 */
[----:B------:R-:W-:-:S13]  /*c3c0*/  ISETP.GE.AND P0, PT, R11, RZ, PT ;  /* 0x000000ff0b00720c */ /* 0x000fda0003f06270 */
[----:B------:R-:W-:Y:S05]  /*c3d0*/  @!P0 BRA `(.L_x_3457) ;  /* 0x0000001c00988947 */ /* 0x000fea0003800000 */
[----:B------:R-:W1:Y:S08]  /*c3e0*/  LDC.64 R8, c[0x0][0x770] ;  /* 0x0001dc00ff087b82 */ /* 0x000e700000000a00 */
[----:B------:R-:W2:Y:S08]  /*c3f0*/  LDC.64 R2, c[0x0][0x780] ;  /* 0x0001e000ff027b82 */ /* 0x000eb00000000a00 */
[----:B------:R-:W3:Y:S01]  /*c400*/  LDC.64 R6, c[0x0][0x778] ;  /* 0x0001de00ff067b82 */ /* 0x000ee20000000a00 */
[----:B-1----:R-:W-:-:S07]  /*c410*/  ISETP.NE.U32.AND P0, PT, R8, RZ, PT ;  /* 0x000000ff0800720c */ /* 0x002fce0003f05070 */
[----:B------:R-:W1:Y:S01]  /*c420*/  LDC.64 R4, c[0x0][0x770] ;  /* 0x0001dc00ff047b82 */ /* 0x000e620000000a00 */
[----:B------:R-:W-:-:S07]  /*c430*/  ISETP.NE.AND.EX P0, PT, R9, RZ, PT, P0 ;  /* 0x000000ff0900720c */ /* 0x000fce0003f05300 */
[----:B------:R-:W4:Y:S01]  /*c440*/  LDC.64 R14, c[0x0][0x778] ;  /* 0x0001de00ff0e7b82 */ /* 0x000f220000000a00 */
[----:B--2---:R-:W-:-:S04]  /*c450*/  ISETP.NE.U32.AND P1, PT, R2, RZ, PT ;  /* 0x000000ff0200720c */ /* 0x004fc80003f25070 */
[----:B------:R-:W-:Y:S01]  /*c460*/  ISETP.NE.AND.EX P1, PT, R3, RZ, PT, P1 ;  /* 0x000000ff0300720c */ /* 0x000fe20003f25310 */
[----:B------:R-:W-:Y:S01]  /*c470*/  VOTEU.ANY UP0, P0 ;  /* 0x00000000003f7886 */ /* 0x000fe20000000100 */
[----:B------:R-:W-:Y:S02]  /*c480*/  PLOP3.LUT P2, PT, PT, PT, UP0, 0x80, 0x0 ;  /* 0x000000000000781c */ /* 0x000fe40003f4f008 */
[----:B---3--:R-:W-:-:S04]  /*c490*/  ISETP.NE.U32.AND P0, PT, R6, RZ, PT ;  /* 0x000000ff0600720c */ /* 0x008fc80003f05070 */
[----:B------:R-:W-:Y:S01]  /*c4a0*/  ISETP.NE.AND.EX P0, PT, R7, RZ, PT, P0 ;  /* 0x000000ff0700720c */ /* 0x000fe20003f05300 */
[----:B-1----:R-:W-:-:S04]  /*c4b0*/  IMAD.WIDE R4, R11, 0x4, R4 ;  /* 0x000000040b047825 */ /* 0x002fc800078e0204 */
[----:B------:R-:W1:Y:S02]  /*c4c0*/  @P1 LDC.64 R6, c[0x0][0x780] ;  /* 0x0001e000ff061b82 */ /* 0x000e640000000a00 */
[----:B------:R-:W2:Y:S01]  /*c4d0*/  @P2 LDG.E R12, desc[UR36][R4.64] ;  /* 0x00000024040c2981 */ /* 0x000ea2000c1e1900 */
[----:B------:R-:W-:Y:S02]  /*c4e0*/  IMAD.MOV.U32 R13, RZ, RZ, RZ ;  /* 0x000000ffff0d7224 */ /* 0x000fe400078e00ff */
[----:B----4-:R-:W-:-:S03]  /*c4f0*/  IMAD.WIDE R2, R11, 0x4, R14 ;  /* 0x000000040b027825 */ /* 0x010fc600078e020e */
[----:B------:R-:W3:Y:S01]  /*c500*/  LDC R14, c[0x0][0x280] ;  /* 0x0000a000ff0e7b82 */ /* 0x000ee20000000800 */
[----:B------:R4:W5:Y:S04]  /*c510*/  @P2 LDG.E R15, desc[UR36][R4.64] ;  /* 0x00000024040f2981 */ /* 0x000968000c1e1900 */
[----:B------:R4:W5:Y:S01]  /*c520*/  @P0 LDG.E R13, desc[UR36][R2.64] ;  /* 0x00000024020d0981 */ /* 0x000962000c1e1900 */
[----:B-1----:R-:W-:-:S05]  /*c530*/  @P1 IMAD.WIDE R6, R11, 0x4, R6 ;  /* 0x000000040b061825 */ /* 0x002fca00078e0206 */
[----:B---3--:R4:W5:Y:S01]  /*c540*/  @P1 LDG.E R14, desc[UR36][R6.64] ;  /* 0x00000024060e1981 */ /* 0x008962000c1e1900 */
[----:B--2---:R-:W-:-:S05]  /*c550*/  @P2 IMAD R12, R11, 0x60, R12 ;  /* 0x000000600b0c2824 */ /* 0x004fca00078e020c */
[----:B------:R-:W-:-:S13]  /*c560*/  @P2 R2UR UR4, R12 ;  /* 0x000000000c0422ca */ /* 0x000fda00000e0000 */
[----:B------:R-:W-:Y:S01]  /*c570*/  UIMAD.WIDE UR4, UR4, 0x2aaaaaab, URZ ;  /* 0x2aaaaaab040478a5 */ /* 0x000fe2000f8e023f */
[----:B----4-:R-:W-:Y:S11]  /*c580*/  @P1 BRA `(.L_x_3458) ;  /* 0x0000000000101947 */ /* 0x010ff60003800000 */
[----:B------:R-:W-:Y:S05]  /*c590*/  @!P2 BRA `(.L_x_3458) ;  /* 0x00000000000ca947 */ /* 0x000fea0003800000 */
[----:B------:R-:W2:Y:S04]  /*c5a0*/  LDG.E R7, desc[UR36][R4.64] ;  /* 0x0000002404077981 */ /* 0x000ea8000c1e1900 */
[----:B-----5:R-:W2:Y:S02]  /*c5b0*/  LDG.E R14, desc[UR36][R4.64+0x4] ;  /* 0x00000424040e7981 */ /* 0x020ea4000c1e1900 */
[----:B--2---:R-:W-:-:S07]  /*c5c0*/  IMAD.IADD R14, R14, 0x1, -R7 ;  /* 0x000000010e0e7824 */ /* 0x004fce00078e0a07 */
.L_x_3458:
        /* <DEDUP_REMOVED lines=11> */
[----:B------:R-:W-:Y:S01]  /*c680*/  MOV R4, UR9 ;  /* 0x0000000900047c02 */ /* 0x000fe20008000f00 */
        /* <DEDUP_REMOVED lines=8> */
.L_x_3459:
[----:B------:R-:W-:Y:S05]  /*c710*/  @!P0 BRA `(.L_x_3460) ;  /* 0x00000000000c8947 */ /* 0x000fea0003800000 */
[----:B------:R-:W2:Y:S04]  /*c720*/  LDG.E R5, desc[UR36][R2.64] ;  /* 0x0000002402057981 */ /* 0x000ea8000c1e1900 */
[----:B------:R-:W2:Y:S02]  /*c730*/  LDG.E R4, desc[UR36][R2.64+0x4] ;  /* 0x0000042402047981 */ /* 0x000ea4000c1e1900 */
[----:B--2---:R-:W-:-:S07]  /*c740*/  IMAD.IADD R4, R4, 0x1, -R5 ;  /* 0x0000000104047824 */ /* 0x004fce00078e0a05 */
.L_x_3460:
[----:B-1----:R-:W-:Y:S01]  /*c750*/  IMAD R3, R0, 0x80, R14 ;  /* 0x0000008000037824 */ /* 0x002fe200078e020e */
[----:B------:R-:W-:Y:S01]  /*c760*/  ULDC UR7, c[0x0][0x74c] ;  /* 0x0001d30000077ab9 */ /* 0x000fe20000000800 */
[----:B------:R-:W-:-:S03]  /*c770*/  IADD3 R14, R14, 0x5f, RZ ;  /* 0x0000005f0e0e7810 */ /* 0x000fc60007ffe0ff */
[----:B-----5:R-:W-:Y:S02]  /*c780*/  IADD3 R3, R3, -UR7, -R4 ;  /* 0x8000000703037c10 */ /* 0x020fe4000fffe804 */
[----:B------:R-:W-:-:S04]  /*c790*/  IMAD.HI R14, R14, 0x2aaaaaab, RZ ;  /* 0x2aaaaaab0e0e7827 */ /* 0x000fc800078e02ff */
[----:B------:R-:W-:Y:S01]  /*c7a0*/  IMAD.HI R3, R3, 0x2aaaaaab, RZ ;  /* 0x2aaaaaab03037827 */ /* 0x000fe200078e02ff */
[----:B------:R-:W-:-:S04]  /*c7b0*/  SHF.R.U32.HI R5, RZ, 0x1f, R14 ;  /* 0x0000001fff057819 */ /* 0x000fc8000001160e */
[----:B------:R-:W-:Y:S02]  /*c7c0*/  SHF.R.U32.HI R2, RZ, 0x1f, R3 ;  /* 0x0000001fff027819 */ /* 0x000fe40000011603 */
[----:B------:R-:W-:Y:S02]  /*c7d0*/  LEA.HI.SX32 R5, R14, R5, 0x1c ;  /* 0x000000050e057211 */ /* 0x000fe400078fe2ff */
[----:B------:R-:W-:-:S04]  /*c7e0*/  LEA.HI.SX32 R2, R3, R2, 0x1c ;  /* 0x0000000203027211 */ /* 0x000fc800078fe2ff */
[----:B------:R-:W-:Y:S01]  /*c7f0*/  VIMNMX R4, RZ, R2, !PT ;  /* 0x00000002ff047248 */ /* 0x000fe20007fe0100 */
[----:B------:R-:W-:-:S03]  /*c800*/  IMAD.MOV.U32 R2, RZ, RZ, RZ ;  /* 0x000000ffff027224 */ /* 0x000fc600078e00ff */
[----:B------:R-:W-:-:S13]  /*c810*/  ISETP.GT.AND P1, PT, R5, R4, PT ;  /* 0x000000040500720c */ /* 0x000fda0003f24270 */
[----:B------:R-:W-:Y:S05]  /*c820*/  @!P1 BRA `(.L_x_3457) ;  /* 0x0000001800849947 */ /* 0x000fea0003800000 */
[----:B------:R-:W-:Y:S01]  /*c830*/  ISETP.NE.U32.AND P1, PT, R8, RZ, PT ;  /* 0x000000ff0800720c */ /* 0x000fe20003f25070 */
[----:B------:R-:W-:Y:S01]  /*c840*/  USHF.R.S32.HI UR7, URZ, 0x1f, UR20 ;  /* 0x0000001f3f077899 */ /* 0x000fe20008011414 */
[----:B------:R-:W-:Y:S01]  /*c850*/  R2UR UR18, R11 ;  /* 0x000000000b1272ca */ /* 0x000fe200000e0000 */
[----:B------:R-:W-:Y:S01]  /*c860*/  ULDC.64 UR10, c[0x0][0x718] ;  /* 0x0001c600000a7ab9 */ /* 0x000fe20000000a00 */
[----:B------:R-:W-:Y:S01]  /*c870*/  ISETP.NE.AND.EX P1, PT, R9, RZ, PT, P1 ;  /* 0x000000ff0900720c */ /* 0x000fe20003f25310 */
[----:B------:R-:W-:Y:S01]  /*c880*/  UMOV UR8, UR4 ;  /* 0x0000000400087c82 */ /* 0x000fe20008000000 */
[----:B------:R-:W-:Y:S01]  /*c890*/  SHF.R.S32.HI R11, RZ, 0x1f, R11 ;  /* 0x0000001fff0b7819 */ /* 0x000fe2000001140b */
[----:B------:R-:W-:Y:S01]  /*c8a0*/  UMOV UR9, UR5 ;  /* 0x0000000500097c82 */ /* 0x000fe20008000000 */
[----:B------:R-:W-:Y:S01]  /*c8b0*/  ULDC.64 UR12, c[0x0][0x730] ;  /* 0x0001cc00000c7ab9 */ /* 0x000fe20000000a00 */
[----:B------:R-:W-:Y:S01]  /*c8c0*/  UIMAD.WIDE.U32 UR4, UR20, UR10, UR8 ;  /* 0x0000000a140472a5 */ /* 0x000fe2000f8e0008 */
[----:B------:R-:W-:Y:S01]  /*c8d0*/  SEL R11, R11, RZ, !P1 ;  /* 0x000000ff0b0b7207 */ /* 0x000fe20004800000 */
[----:B------:R-:W-:Y:S01]  /*c8e0*/  UIMAD UR10, UR7, UR10, URZ ;  /* 0x0000000a070a72a4 */ /* 0x000fe2000f8e023f */
[----:B------:R-:W-:Y:S01]  /*c8f0*/  R2UR UR19, R0 ;  /* 0x00000000001372ca */ /* 0x000fe200000e0000 */
[----:B------:R-:W-:Y:S01]  /*c900*/  UIMAD UR7, UR7, UR12, URZ ;  /* 0x0000000c070772a4 */ /* 0x000fe2000f8e023f */
[----:B------:R-:W-:Y:S01]  /*c910*/  R2UR UR14, R11 ;  /* 0x000000000b0e72ca */ /* 0x000fe200000e0000 */
[----:B------:R-:W-:Y:S01]  /*c920*/  UIMAD UR10, UR20, UR11, UR10 ;  /* 0x0000000b140a72a4 */ /* 0x000fe2000f8e020a */
[----:B------:R-:W-:Y:S01]  /*c930*/  R2UR UR24, R13 ;  /* 0x000000000d1872ca */ /* 0x000fe200000e0000 */
[----:B------:R-:W-:Y:S01]  /*c940*/  UIMAD.WIDE.U32 UR8, UR20, UR12, UR8 ;  /* 0x0000000c140872a5 */ /* 0x000fe2000f8e0008 */
[----:B------:R-:W-:Y:S01]  /*c950*/  BSSY B0, `(.L_x_3457) ;  /* 0x000018e000007945 */ /* 0x000fe20003800000 */
[----:B------:R-:W-:Y:S01]  /*c960*/  ULDC UR11, c[0x0][0x2e8] ;  /* 0x0000ba00000b7ab9 */ /* 0x000fe20000000800 */
[----:B------:R-:W-:Y:S01]  /*c970*/  UIMAD UR7, UR20, UR13, UR7 ;  /* 0x0000000d140772a4 */ /* 0x000fe2000f8e0207 */
[----:B------:R-:W-:Y:S01]  /*c980*/  IMAD.MOV.U32 R2, RZ, RZ, RZ ;  /* 0x000000ffff027224 */ /* 0x000fe200078e00ff */
[----:B------:R-:W-:Y:S01]  /*c990*/  UISETP.NE.AND UP0, UPT, UR11, 0x1, UPT ;  /* 0x000000010b00788c */ /* 0x000fe2000bf05270 */
[----:B------:R-:W-:Y:S01]  /*c9a0*/  VOTEU.ANY UP1, P1 ;  /* 0x00000000003f7886 */ /* 0x000fe20000820100 */
[----:B------:R-:W-:-:S02]  /*c9b0*/  USEL UR21, UR18, URZ, !UP1 ;  /* 0x0000003f12157287 */ /* 0x000fc4000c800000 */
[----:B------:R-:W-:Y:S01]  /*c9c0*/  VOTEU.ANY UP1, P0 ;  /* 0x00000000003f7886 */ /* 0x000fe20000020100 */
[----:B------:R-:W-:Y:S01]  /*c9d0*/  ELECT P0, URZ, PT ;  /* 0x00000000003f782f */ /* 0x000fe20003800000 */
[----:B------:R-:W-:Y:S01]  /*c9e0*/  ULDC.64 UR12, c[0x0][0x720] ;  /* 0x0001c800000c7ab9 */ /* 0x000fe20000000a00 */
[----:B------:R-:W-:Y:S01]  /*c9f0*/  UIADD3 UR9, UR9, UR7, URZ ;  /* 0x0000000709097290 */ /* 0x000fe2000fffe03f */
[----:B------:R-:W-:Y:S01]  /*ca00*/  ULDC.64 UR16, c[0x0][0x738] ;  /* 0x0001ce0000107ab9 */ /* 0x000fe20000000a00 */
[----:B------:R-:W-:Y:S02]  /*ca10*/  UIADD3 UR5, UR5, UR10, URZ ;  /* 0x0000000a05057290 */ /* 0x000fe4000fffe03f */
[----:B------:R-:W-:Y:S02]  /*ca20*/  UIMAD UR7, UR14, UR12, URZ ;  /* 0x0000000c0e0772a4 */ /* 0x000fe4000f8e023f */
[----:B------:R-:W-:Y:S02]  /*ca30*/  UIMAD UR10, UR14, UR16, URZ ;  /* 0x000000100e0a72a4 */ /* 0x000fe4000f8e023f */
[----:B------:R-:W-:-:S02]  /*ca40*/  UIMAD.WIDE.U32 UR14, UR16, UR21, UR8 ;  /* 0x00000015100e72a5 */ /* 0x000fc4000f8e0008 */
[----:B------:R-:W-:Y:S01]  /*ca50*/  UIMAD.WIDE.U32 UR22, UR12, UR21, UR4 ;  /* 0x000000150c1672a5 */ /* 0x000fe2000f8e0004 */
[----:B------:R-:W-:Y:S01]  /*ca60*/  @UP0 ULDC UR8, c[0x0][0x2ec] ;  /* 0x0000bb0000080ab9 */ /* 0x000fe20000000800 */
[----:B------:R-:W-:Y:S02]  /*ca70*/  UIMAD UR5, UR13, UR21, UR7 ;  /* 0x000000150d0572a4 */ /* 0x000fe4000f8e0207 */
[----:B------:R-:W-:Y:S01]  /*ca80*/  UIMAD.WIDE.U32 UR8, UR20, UR8, URZ ;  /* 0x00000008140872a5 */ /* 0x000fe2000f8e003f */
[----:B------:R-:W-:Y:S01]  /*ca90*/  @UP0 ULDC UR7, c[0x0][0x2f0] ;  /* 0x0000bc0000070ab9 */ /* 0x000fe20000000800 */
[----:B------:R-:W-:Y:S01]  /*caa0*/  UMOV UR12, UR20 ;  /* 0x00000014000c7c82 */ /* 0x000fe20008000000 */
[----:B------:R-:W-:Y:S02]  /*cab0*/  UIMAD UR4, UR17, UR21, UR10 ;  /* 0x00000015110472a4 */ /* 0x000fe4000f8e020a */
[----:B------:R-:W-:Y:S02]  /*cac0*/  USEL UR13, UR18, URZ, !UP1 ;  /* 0x0000003f120d7287 */ /* 0x000fe4000c800000 */
[----:B------:R-:W-:-:S02]  /*cad0*/  ULEA UR11, UR19, UR24, 0x7 ;  /* 0x00000018130b7291 */ /* 0x000fc4000f8e383f */
        /* <DEDUP_REMOVED lines=9> */
.L_x_3490:
[----:B------:R-:W2:Y:S01]  /*cb70*/  S2R R2, SR_TID.X ;  /* 0x0000000000027919 */ /* 0x000ea20000002100 */
[----:B------:R-:W-:Y:S02]  /*cb80*/  IMAD.U32 R6, RZ, RZ, UR5 ;  /* 0x00000005ff067e24 */ /* 0x000fe4000f8e00ff */
[----:B------:R-:W-:Y:S02]  /*cb90*/  IMAD.U32 R7, RZ, RZ, UR4 ;  /* 0x00000004ff077e24 */ /* 0x000fe4000f8e00ff */
[----:B------:R-:W-:Y:S01]  /*cba0*/  IMAD.MOV.U32 R8, RZ, RZ, 0x1 ;  /* 0x00000001ff087424 */ /* 0x000fe200078e00ff */
[----:B------:R-:W-:Y:S01]  /*cbb0*/  IADD3 R6, R6, UR23, RZ ;  /* 0x0000001706067c10 */ /* 0x000fe2000fffe0ff */
[----:B------:R-:W-:Y:S01]  /*cbc0*/  VIADD R7, R7, UR15 ;  /* 0x0000000f07077c36 */ /* 0x000fe20008000000 */
        /* <DEDUP_REMOVED lines=9> */
.L_x_3463:
[----:B------:R-:W-:Y:S01]  /*cc60*/  R2UR UR19, R4 ;  /* 0x00000000041372ca */ /* 0x000fe200000e0000 */
[----:B------:R-:W2:Y:S01]  /*cc70*/  LDC.64 R12, c[0x0][0x198] ;  /* 0x00006600ff0c7b82 */ /* 0x000ea20000000a00 */
[----:B------:R-:W-:Y:S01]  /*cc80*/  ULDC.64 UR8, c[0x0][0x700] ;  /* 0x0001c00000087ab9 */ /* 0x000fe20000000a00 */
[----:B------:R-:W-:Y:S01]  /*cc90*/  VIADD R15, R5, 0xffffffff ;  /* 0xffffffff050f7836 */ /* 0x000fe20000000000 */
[----:B------:R-:W-:Y:S01]  /*cca0*/  UMOV UR28, 0x0 ;  /* 0x00000000001c7882 */ /* 0x000fe20000000000 */
[----:B------:R-:W-:Y:S01]  /*ccb0*/  IMAD.U32 R9, RZ, RZ, UR8 ;  /* 0x00000008ff097e24 */ /* 0x000fe2000f8e00ff */
[----:B------:R-:W-:Y:S01]  /*ccc0*/  R2UR UR8, R0 ;  /* 0x00000000000872ca */ /* 0x000fe200000e0000 */
[----:B------:R-:W-:Y:S01]  /*ccd0*/  IMAD.U32 R10, RZ, RZ, UR9 ;  /* 0x00000009ff0a7e24 */ /* 0x000fe2000f8e00ff */
[----:B------:R3:W-:Y:S01]  /*cce0*/  STL [R1+0x8], R15 ;  /* 0x0000080f01007387 */ /* 0x0007e20000100800 */
[----:B------:R-:W-:Y:S01]  /*ccf0*/  UMOV UR29, 0x14f00000 ;  /* 0x14f00000001d7882 */ /* 0x000fe20000000000 */
[----:B------:R-:W-:-:S02]  /*cd00*/  UMOV UR18, URZ ;  /* 0x0000003f00127c82 */ /* 0x000fc40008000000 */
[----:B------:R3:W-:Y:S01]  /*cd10*/  STL [R1], RZ ;  /* 0x000000ff01007387 */ /* 0x0007e20000100800 */
[----:B------:R-:W-:Y:S01]  /*cd20*/  UIMAD UR19, UR19, 0x60, URZ ;  /* 0x00000060131378a4 */ /* 0x000fe2000f8e023f */
[----:B------:R-:W-:-:S03]  /*cd30*/  UMOV UR10, UR18 ;  /* 0x00000012000a7c82 */ /* 0x000fc60008000000 */
[----:B------:R-:W-:Y:S02]  /*cd40*/  UIADD3 UR7, UP0, UR19, UR22, URZ ;  /* 0x0000001613077290 */ /* 0x000fe4000ff1e03f */
[----:B-1----:R-:W-:Y:S01]  /*cd50*/  IMAD.U32 R3, RZ, RZ, UR19 ;  /* 0x00000013ff037e24 */ /* 0x002fe2000f8e00ff */
[----:B------:R-:W-:Y:S02]  /*cd60*/  UIADD3 UR16, UR8, 0xe000, URZ ;  /* 0x0000e00008107890 */ /* 0x000fe4000fffe03f */
[----:B------:R-:W-:Y:S01]  /*cd70*/  UIADD3 UR17, UR8, 0x26810, URZ ;  /* 0x0002681008117890 */ /* 0x000fe2000fffe03f */
[----:B------:R-:W-:Y:S01]  /*cd80*/  PLOP3.LUT P1, PT, PT, PT, UP0, 0x80, 0x0 ;  /* 0x000000000000781c */ /* 0x000fe20003f2f008 */
[----:B------:R-:W-:Y:S01]  /*cd90*/  UIADD3 UR19, UR19, UR6, URZ ;  /* 0x0000000613137290 */ /* 0x000fe2000fffe03f */
[----:B------:R-:W-:Y:S01]  /*cda0*/  MOV R2, UR7 ;  /* 0x0000000700027c02 */ /* 0x000fe20008000f00 */
[----:B------:R-:W-:Y:S01]  /*cdb0*/  UIADD3 UR34, UR8, 0x1a000, URZ ;  /* 0x0001a00008227890 */ /* 0x000fe2000fffe03f */
[----:B------:R-:W-:Y:S01]  /*cdc0*/  LEA.HI.X.SX32 R3, R3, R6, 0x1, P1 ;  /* 0x0000000603037211 */ /* 0x000fe200008f0eff */
[----:B------:R-:W-:Y:S01]  /*cdd0*/  UMOV UR7, 0x18 ;  /* 0x0000001800077882 */ /* 0x000fe20000000000 */
[C---:B------:R-:W-:Y:S01]  /*cde0*/  LEA R11, P1, R2.reuse, R9, 0x2 ;  /* 0x00000009020b7211 */ /* 0x040fe200078210ff */
[----:B------:R-:W-:Y:S01]  /*cdf0*/  UMOV UR35, UR17 ;  /* 0x0000001100237c82 */ /* 0x000fe20008000000 */
[----:B--2---:R-:W-:Y:S01]  /*ce00*/  MOV R14, R13 ;  /* 0x0000000d000e7202 */ /* 0x004fe20000000f00 */
[----:B------:R-:W-:Y:S01]  /*ce10*/  UIADD3 UR9, UR8, 0x26800, URZ ;  /* 0x0002680008097890 */ /* 0x000fe2000fffe03f */
[----:B------:R-:W-:Y:S01]  /*ce20*/  R2UR UR24, R11 ;  /* 0x000000000b1872ca */ /* 0x000fe200000e0000 */
[----:B------:R-:W-:Y:S01]  /*ce30*/  IMAD.MOV.U32 R11, RZ, RZ, R12 ;  /* 0x000000ffff0b7224 */ /* 0x000fe200078e000c */
[----:B------:R-:W-:Y:S01]  /*ce40*/  LEA.HI.X R2, R2, R10, R3, 0x2, P1 ;  /* 0x0000000a02027211 */ /* 0x000fe200008f1403 */
[----:B------:R-:W-:-:S03]  /*ce50*/  IMAD.MOV.U32 R13, RZ, RZ, 0x8000 ;  /* 0x00008000ff0d7424 */ /* 0x000fc600078e00ff */
[----:B------:R-:W-:Y:S02]  /*ce60*/  R2UR UR25, R2 ;  /* 0x00000000021972ca */ /* 0x000fe400000e0000 */
[----:B------:R-:W-:-:S04]  /*ce70*/  IADD3 R2, P1, R11, 0xf0, RZ ;  /* 0x000000f00b027810 */ /* 0x000fc80007f3e0ff */
[----:B------:R-:W-:Y:S01]  /*ce80*/  R2UR UR26, R2 ;  /* 0x00000000021a72ca */ /* 0x000fe200000e0000 */
[----:B------:R-:W-:Y:S01]  /*ce90*/  IMAD.X R3, RZ, RZ, R14, P1 ;  /* 0x000000ffff037224 */ /* 0x000fe200008e060e */
[----:B------:R-:W-:-:S04]  /*cea0*/  IADD3 R12, P1, R11, 0x2f0, RZ ;  /* 0x000002f00b0c7810 */ /* 0x000fc80007f3e0ff */
[----:B------:R-:W-:Y:S02]  /*ceb0*/  R2UR UR30, R12 ;  /* 0x000000000c1e72ca */ /* 0x000fe400000e0000 */
[----:B------:R-:W-:Y:S02]  /*cec0*/  IADD3.X R12, RZ, R14, RZ, P1, !PT ;  /* 0x0000000eff0c7210 */ /* 0x000fe40000ffe4ff */
[----:B------:R-:W-:Y:S02]  /*ced0*/  R2UR UR27, R3 ;  /* 0x00000000031b72ca */ /* 0x000fe400000e0000 */
[----:B------:R-:W-:Y:S02]  /*cee0*/  R2UR UR31, R12 ;  /* 0x000000000c1f72ca */ /* 0x000fe400000e0000 */
[----:B------:R-:W-:-:S04]  /*cef0*/  IADD3 R12, P1, R11, 0x3f0, RZ ;  /* 0x000003f00b0c7810 */ /* 0x000fc80007f3e0ff */
[----:B------:R-:W-:Y:S01]  /*cf00*/  R2UR UR32, R12 ;  /* 0x000000000c2072ca */ /* 0x000fe200000e0000 */
[----:B------:R-:W-:Y:S01]  /*cf10*/  IMAD.X R12, RZ, RZ, R14, P1 ;  /* 0x000000ffff0c7224 */ /* 0x000fe200008e060e */
[----:B------:R-:W-:-:S03]  /*cf20*/  ISETP.GE.AND P1, PT, R4, R15, PT ;  /* 0x0000000f0400720c */ /* 0x000fc60003f26270 */
[----:B------:R-:W-:Y:S01]  /*cf30*/  UTMALDG.4D [UR16], [UR26], desc[UR28] ;  /* 0x00001c101a0075b4 */ /* 0x000fe20008019000 */
[----:B------:R-:W-:Y:S01]  /*cf40*/  R2UR UR33, R12 ;  /* 0x000000000c2172ca */ /* 0x000fe200000e0000 */
[----:B------:R1:W-:Y:S01]  /*cf50*/  UBLKCP.S.G [UR34], [UR24], UR7 ;  /* 0x00000022180073ba */ /* 0x0003e20008000207 */
[----:B------:R3:W-:Y:S01]  /*cf60*/  SYNCS.ARRIVE.TRANS64 RZ, [R0+URZ+0x26800], R13 ;  /* 0x0268000d00ff79a7 */ /* 0x0007e2000800003f */
[----:B-1----:R-:W-:Y:S01]  /*cf70*/  UIADD3 UR24, UR8, 0x4000, URZ ;  /* 0x0000400008187890 */ /* 0x002fe2000fffe03f */
[----:B------:R-:W-:Y:S01]  /*cf80*/  UMOV UR16, 0x0 ;  /* 0x0000000000107882 */ /* 0x000fe20000000000 */
[----:B------:R-:W-:Y:S01]  /*cf90*/  UMOV UR17, 0x10000000 ;  /* 0x1000000000117882 */ /* 0x000fe20000000000 */
[----:B------:R-:W-:Y:S01]  /*cfa0*/  UMOV UR27, UR11 ;  /* 0x0000000b001b7c82 */ /* 0x000fe20008000000 */
[----:B------:R-:W-:Y:S01]  /*cfb0*/  UMOV UR28, UR12 ;  /* 0x0000000c001c7c82 */ /* 0x000fe20008000000 */
[----:B------:R-:W-:Y:S01]  /*cfc0*/  UMOV UR29, UR13 ;  /* 0x0000000d001d7c82 */ /* 0x000fe20008000000 */
[----:B------:R-:W-:Y:S01]  /*cfd0*/  UMOV UR26, UR18 ;  /* 0x00000012001a7c82 */ /* 0x000fe20008000000 */
[----:B------:R-:W-:Y:S01]  /*cfe0*/  UMOV UR25, UR9 ;  /* 0x0000000900197c82 */ /* 0x000fe20008000000 */
[----:B------:R3:W-:Y:S02]  /*cff0*/  UTMALDG.4D [UR8], [UR30], desc[UR16] ;  /* 0x000010081e0075b4 */ /* 0x0007e40008019000 */
[----:B------:R3:W-:Y:S02]  /*d000*/  UTMALDG.4D [UR24], [UR32], desc[UR16] ;  /* 0x00001018200075b4 */ /* 0x0007e40008019000 */
[----:B---3--:R-:W-:Y:S05]  /*d010*/  @P1 BRA `(.L_x_3464) ;  /* 0x0000000c00bc1947 */ /* 0x008fea0003800000 */
        /* <DEDUP_REMOVED lines=12> */
.L_x_3474:
[----:B-123--:R-:W-:-:S04]  /*d0e0*/  SHF.L.U32 R17, R8, 0x1f, RZ ;  /* 0x0000001f08117819 */ /* 0x00efc800000006ff */
[----:B------:R-:W2:Y:S02]  /*d0f0*/  SYNCS.PHASECHK.TRANS64.TRYWAIT P1, [R0+URZ+0x26840], R17 ;  /* 0x02684011000075a7 */ /* 0x000ea4000802017f */
[----:B--2---:R-:W-:Y:S05]  /*d100*/  @!P1 BRA `(.L_x_3466) ;  /* 0x00000014007c9947 */ /* 0x004fea0003800000 */
.L_x_3491:
        /* <DEDUP_REMOVED lines=8> */
.L_x_3467:
[----:B------:R-:W3:Y:S01]  /*d190*/  LDC.64 R12, c[0x0][0x728] ;  /* 0x0001ca00ff0c7b82 */ /* 0x000ee20000000a00 */
[----:B------:R-:W-:Y:S01]  /*d1a0*/  IMAD R18, R15, 0x60, RZ ;  /* 0x000000600f127824 */ /* 0x000fe200078e02ff */
        /* <DEDUP_REMOVED lines=28> */
.L_x_3492:
        /* <DEDUP_REMOVED lines=8> */
.L_x_3469:
        /* <DEDUP_REMOVED lines=30> */
.L_x_3493:
        /* <DEDUP_REMOVED lines=8> */
.L_x_3471:
        /* <DEDUP_REMOVED lines=24> */
.L_x_3495:
        /* <DEDUP_REMOVED lines=8> */
.L_x_3473:
        /* <DEDUP_REMOVED lines=8> */
[----:B------:R-:W-:-:S05]  /*d8d0*/  IADD3 R15, R15, 0x2, RZ ;  /* 0x000000020f0f7810 */ /* 0x000fca0007ffe0ff */
[----:B------:R-:W-:Y:S02]  /*d8e0*/  UIADD3 UR19, UR19, 0xc0, URZ ;  /* 0x000000c013137890 */ /* 0x000fe4000fffe03f */
[----:B------:R-:W-:Y:S02]  /*d8f0*/  UIADD3 UR16, UR26, 0xe000, URZ ;  /* 0x0000e0001a107890 */ /* 0x000fe4000fffe03f */
[----:B------:R-:W-:Y:S02]  /*d900*/  UIADD3 UR7, UP0, UR19, UR22, URZ ;  /* 0x0000001613077290 */ /* 0x000fe4000ff1e03f */
[----:B------:R-:W-:Y:S02]  /*d910*/  UIADD3 UR17, UR26, 0x26810, URZ ;  /* 0x000268101a117890 */ /* 0x000fe4000fffe03f */
[----:B------:R-:W-:Y:S02]  /*d920*/  UIADD3 UR26, UR26, 0x1a000, URZ ;  /* 0x0001a0001a1a7890 */ /* 0x000fe4000fffe03f */
[----:B----4-:R-:W-:Y:S01]  /*d930*/  MOV R4, UR7 ;  /* 0x0000000700047c02 */ /* 0x010fe20008000f00 */
[----:B------:R-:W-:Y:S01]  /*d940*/  UMOV UR7, 0x18 ;  /* 0x0000001800077882 */ /* 0x000fe20000000000 */
[----:B------:R-:W-:Y:S01]  /*d950*/  PLOP3.LUT P2, PT, PT, PT, UP0, 0x80, 0x0 ;  /* 0x000000000000781c */ /* 0x000fe20003f4f008 */
[----:B------:R-:W-:Y:S01]  /*d960*/  UMOV UR27, UR17 ;  /* 0x00000011001b7c82 */ /* 0x000fe20008000000 */
[----:B------:R-:W-:-:S04]  /*d970*/  LEA R5, P1, R4, R9, 0x2 ;  /* 0x0000000904057211 */ /* 0x000fc800078210ff */
[----:B------:R-:W-:Y:S01]  /*d980*/  R2UR UR28, R5 ;  /* 0x00000000051c72ca */ /* 0x000fe200000e0000 */
[----:B------:R-:W-:Y:S01]  /*d990*/  IMAD.U32 R5, RZ, RZ, UR19 ;  /* 0x00000013ff057e24 */ /* 0x000fe2000f8e00ff */
[----:B------:R-:W-:-:S04]  /*d9a0*/  UIADD3 UR19, UR19, UR6, URZ ;  /* 0x0000000613137290 */ /* 0x000fc8000fffe03f */
[----:B------:R-:W-:-:S04]  /*d9b0*/  LEA.HI.X.SX32 R5, R5, R6, 0x1, P2 ;  /* 0x0000000605057211 */ /* 0x000fc800010f0eff */
[----:B------:R-:W-:Y:S01]  /*d9c0*/  LEA.HI.X R5, R4, R10, R5, 0x2, P1 ;  /* 0x0000000a04057211 */ /* 0x000fe200008f1405 */
[----:B------:R4:W-:Y:S01]  /*d9d0*/  UTMALDG.4D [UR16], [UR8], desc[UR24] ;  /* 0x00001810080075b4 */ /* 0x0009e20008019000 */
[----:B------:R-:W-:Y:S02]  /*d9e0*/  ISETP.NE.AND P1, PT, R16, RZ, PT ;  /* 0x000000ff1000720c */ /* 0x000fe40003f25270 */
[----:B------:R-:W-:-:S13]  /*d9f0*/  R2UR UR29, R5 ;  /* 0x00000000051d72ca */ /* 0x000fda00000e0000 */
[----:B------:R4:W-:Y:S02]  /*da00*/  UBLKCP.S.G [UR26], [UR28], UR7 ;  /* 0x0000001a1c0073ba */ /* 0x0009e40008000207 */
[----:B----4-:R-:W-:Y:S05]  /*da10*/  @P1 BRA `(.L_x_3474) ;  /* 0xfffffff400b01947 */ /* 0x010fea000383ffff */
.L_x_3465:
[----:B------:R-:W4:Y:S02]  /*da20*/  LDL.LU R4, [R1+0x10] ;  /* 0x0000100001047983 */ /* 0x000f240000300800 */
[----:B----4-:R-:W-:Y:S02]  /*da30*/  ISETP.NE.AND P1, PT, R4, RZ, PT ;  /* 0x000000ff0400720c */ /* 0x010fe40003f25270 */
[----:B------:R4:W5:Y:S11]  /*da40*/  LDL R4, [R1+0x8] ;  /* 0x0000080001047983 */ /* 0x0009760000100800 */
[----:B----4-:R-:W-:Y:S05]  /*da50*/  @!P1 BRA `(.L_x_3464) ;  /* 0x00000004002c9947 */ /* 0x010fea0003800000 */
[----:B------:R-:W-:-:S04]  /*da60*/  SHF.L.U32 R13, R8, 0x1f, RZ ;  /* 0x0000001f080d7819 */ /* 0x000fc800000006ff */
[----:B------:R-:W4:Y:S02]  /*da70*/  SYNCS.PHASECHK.TRANS64.TRYWAIT P1, [R0+URZ+0x26840], R13 ;  /* 0x0268400d000075a7 */ /* 0x000f24000802017f */
[----:B----4-:R-:W-:Y:S05]  /*da80*/  @!P1 BRA `(.L_x_3475) ;  /* 0x0000000c00709947 */ /* 0x010fea0003800000 */
.L_x_3496:
[----:B------:R-:W-:Y:S05]  /*da90*/  @P0 BRA `(.L_x_3476) ;  /* 0x00000000001c0947 */ /* 0x000fea0003800000 */
[----:B-----5:R-:W2:Y:S01]  /*daa0*/  S2R R4, SR_TID.X ;  /* 0x0000000000047919 */ /* 0x020ea20000002100 */
[----:B-1----:R-:W-:-:S04]  /*dab0*/  IMAD.MOV.U32 R5, RZ, RZ, 0x3180 ;  /* 0x00003180ff057424 */ /* 0x002fc800078e00ff */
[----:B------:R1:W-:Y:S01]  /*dac0*/  SYNCS.ARRIVE.TRANS64 RZ, [R0+URZ+0x26830], R5 ;  /* 0x0268300500ff79a7 */ /* 0x0003e2000800003f */
[----:B--2---:R-:W-:-:S04]  /*dad0*/  LOP3.LUT R4, R4, 0x1f, RZ, 0xc0, !PT ;  /* 0x0000001f04047812 */ /* 0x004fc800078ec0ff */
[----:B------:R-:W-:-:S13]  /*dae0*/  ISETP.NE.AND P1, PT, R4, RZ, PT ;  /* 0x000000ff0400720c */ /* 0x000fda0003f25270 */
[----:B-1----:R-:W-:Y:S05]  /*daf0*/  @!P1 BRA `(.L_x_3476) ;  /* 0x0000000000049947 */ /* 0x002fea0003800000 */
[----:B------:R-:W-:Y:S01]  /*db00*/  BPT.TRAP 0x1 ;  /* 0x000000040000795c */ /* 0x000fe20000300000 */
.L_x_3476:
[----:B-1---5:R-:W1:Y:S01]  /*db10*/  LDC.64 R4, c[0x0][0x728] ;  /* 0x0001ca00ff047b82 */ /* 0x022e620000000a00 */
        /* <DEDUP_REMOVED lines=26> */
.L_x_3497:
[----:B------:R-:W-:Y:S05]  /*dcc0*/  @P0 BRA `(.L_x_3478) ;  /* 0x00000000001c0947 */ /* 0x000fea0003800000 */
[----:B------:R-:W2:Y:S01]  /*dcd0*/  S2R R4, SR_TID.X ;  /* 0x0000000000047919 */ /* 0x000ea20000002100 */
[----:B------:R-:W-:-:S04]  /*dce0*/  MOV R5, 0x3180 ;  /* 0x0000318000057802 */ /* 0x000fc80000000f00 */
[----:B------:R1:W-:Y:S01]  /*dcf0*/  SYNCS.ARRIVE.TRANS64 RZ, [R0+URZ+0x26818], R5 ;  /* 0x0268180500ff79a7 */ /* 0x0003e2000800003f */
[----:B--2---:R-:W-:-:S04]  /*dd00*/  LOP3.LUT R4, R4, 0x1f, RZ, 0xc0, !PT ;  /* 0x0000001f04047812 */ /* 0x004fc800078ec0ff */
[----:B------:R-:W-:-:S13]  /*dd10*/  ISETP.NE.AND P0, PT, R4, RZ, PT ;  /* 0x000000ff0400720c */ /* 0x000fda0003f05270 */
[----:B-1----:R-:W-:Y:S05]  /*dd20*/  @!P0 BRA `(.L_x_3478) ;  /* 0x0000000000048947 */ /* 0x002fea0003800000 */
[----:B------:R-:W-:Y:S01]  /*dd30*/  BPT.TRAP 0x1 ;  /* 0x000000040000795c */ /* 0x000fe20000300000 */
.L_x_3478:
[----:B------:R-:W-:Y:S01]  /*dd40*/  R2UR UR19, R12 ;  /* 0x000000000c1372ca */ /* 0x000fe200000e0000 */
[----:B------:R-:W-:Y:S01]  /*dd50*/  UMOV UR24, 0x0 ;  /* 0x0000000000187882 */ /* 0x000fe20000000000 */
[----:B------:R-:W-:Y:S01]  /*dd60*/  R2UR UR26, R0 ;  /* 0x00000000001a72ca */ /* 0x000fe200000e0000 */
[----:B------:R-:W-:Y:S01]  /*dd70*/  UMOV UR25, 0x14f00000 ;  /* 0x14f0000000197882 */ /* 0x000fe20000000000 */
[----:B------:R-:W-:Y:S01]  /*dd80*/  R2UR UR8, R2 ;  /* 0x00000000020872ca */ /* 0x000fe200000e0000 */
[----:B------:R-:W-:Y:S01]  /*dd90*/  UMOV UR18, URZ ;  /* 0x0000003f00127c82 */ /* 0x000fe20008000000 */
[----:B------:R-:W-:-:S07]  /*dda0*/  R2UR UR9, R3 ;  /* 0x00000000030972ca */ /* 0x000fce00000e0000 */
[----:B------:R-:W-:Y:S02]  /*ddb0*/  UIADD3 UR19, UR19, 0x60, URZ ;  /* 0x0000006013137890 */ /* 0x000fe4000fffe03f */
[----:B------:R-:W-:Y:S02]  /*ddc0*/  UIADD3 UR16, UR26, 0x11000, URZ ;  /* 0x000110001a107890 */ /* 0x000fe4000fffe03f */
[----:B------:R-:W-:Y:S02]  /*ddd0*/  UIADD3 UR7, UP0, UR19, UR22, URZ ;  /* 0x0000001613077290 */ /* 0x000fe4000ff1e03f */
[----:B------:R-:W-:Y:S01]  /*dde0*/  IMAD.U32 R5, RZ, RZ, UR19 ;  /* 0x00000013ff057e24 */ /* 0x000fe2000f8e00ff */
        /* <DEDUP_REMOVED lines=9> */
[----:B------:R-:W-:Y:S01]  /*de80*/  MOV R2, 0x1 ;  /* 0x0000000100027802 */ /* 0x000fe20000000f00 */
[----:B------:R2:W-:Y:S01]  /*de90*/  UTMALDG.4D [UR16], [UR8], desc[UR24] ;  /* 0x00001810080075b4 */ /* 0x0005e20008019000 */
[----:B------:R-:W-:Y:S02]  /*dea0*/  LEA.HI.X R10, R4, R10, R5, 0x2, P0 ;  /* 0x0000000a040a7211 */ /* 0x000fe400000f1405 */
[----:B------:R-:W-:Y:S02]  /*deb0*/  R2UR UR28, R9 ;  /* 0x00000000091c72ca */ /* 0x000fe400000e0000 */
[----:B------:R-:W-:Y:S01]  /*dec0*/  R2UR UR29, R10 ;  /* 0x000000000a1d72ca */ /* 0x000fe200000e0000 */
[----:B------:R2:W5:Y:S04]  /*ded0*/  LDL.LU R4, [R1+0x8] ;  /* 0x0000080001047983 */ /* 0x0005680000300800 */
[----:B------:R2:W-:Y:S08]  /*dee0*/  STL [R1], R2 ;  /* 0x0000000201007387 */ /* 0x0005f00000100800 */
[----:B------:R2:W-:Y:S01]  /*def0*/  UBLKCP.S.G [UR26], [UR28], UR7 ;  /* 0x0000001a1c0073ba */ /* 0x0005e20008000207 */
[----:B------:R-:W-:Y:S01]  /*df00*/  NOP ;  /* 0x0000000000007918 */ /* 0x000fe20000000000 */
.L_x_3464:
[----:B--2---:R-:W2:Y:S01]  /*df10*/  LDL R2, [R1] ;  /* 0x0000000001027983 */ /* 0x004ea20000100800 */
[----:B------:R-:W1:Y:S02]  /*df20*/  S2R R3, SR_TID.X ;  /* 0x0000000000037919 */ /* 0x000e640000002100 */
[----:B-1----:R-:W-:-:S04]  /*df30*/  LOP3.LUT R5, R3, 0x7f, RZ, 0xc0, !PT ;  /* 0x0000007f03057812 */ /* 0x002fc800078ec0ff */
[----:B------:R-:W-:Y:S01]  /*df40*/  ISETP.NE.AND P1, PT, R5, RZ, PT ;  /* 0x000000ff0500720c */ /* 0x000fe20003f25270 */
[----:B--2---:R-:W-:Y:S01]  /*df50*/  IMAD R3, R2, 0x8, R0 ;  /* 0x0000000802037824 */ /* 0x004fe200078e0200 */
[----:B------:R-:W-:-:S04]  /*df60*/  SHF.L.U32 R2, R8, 0x1f, RZ ;  /* 0x0000001f08027819 */ /* 0x000fc800000006ff */
[----:B------:R-:W1:Y:S02]  /*df70*/  SYNCS.PHASECHK.TRANS64.TRYWAIT P0, [R3+URZ+0x26840], R2 ;  /* 0x02684002030075a7 */ /* 0x000e64000800017f */
[----:B-1----:R-:W-:Y:S05]  /*df80*/  @!P0 BRA `(.L_x_3479) ;  /* 0x0000000800588947 */ /* 0x002fea0003800000 */
.L_x_3498:
[----:B------:R-:W-:Y:S05]  /*df90*/  @P1 BRA `(.L_x_3480) ;  /* 0x0000000000181947 */ /* 0x000fea0003800000 */
[----:B------:R-:W2:Y:S01]  /*dfa0*/  S2R R5, SR_TID.X ;  /* 0x0000000000057919 */ /* 0x000ea20000002100 */
[----:B-1----:R-:W-:-:S04]  /*dfb0*/  IMAD.MOV.U32 R2, RZ, RZ, 0x3180 ;  /* 0x00003180ff027424 */ /* 0x002fc800078e00ff */
[----:B------:R1:W-:Y:S01]  /*dfc0*/  SYNCS.ARRIVE.TRANS64 RZ, [R3+URZ+0x26830], R2 ;  /* 0x0268300203ff79a7 */ /* 0x0003e2000800003f */
[----:B--2---:R-:W-:-:S13]  /*dfd0*/  LOP3.LUT P0, RZ, R5, 0x1f, RZ, 0xc0, !PT ;  /* 0x0000001f05ff7812 */ /* 0x004fda000780c0ff */
[----:B-1----:R-:W-:Y:S05]  /*dfe0*/  @!P0 BRA `(.L_x_3480) ;  /* 0x0000000000048947 */ /* 0x002fea0003800000 */
[----:B------:R-:W-:Y:S01]  /*dff0*/  BPT.TRAP 0x1 ;  /* 0x000000040000795c */ /* 0x000fe20000300000 */
.L_x_3480:
[----:B------:R-:W1:Y:S01]  /*e000*/  LDL.LU R5, [R1] ;  /* 0x0000000001057983 */ /* 0x000e620000300800 */
[----:B-----5:R-:W-:Y:S01]  /*e010*/  R2UR UR19, R4 ;  /* 0x00000000041372ca */ /* 0x020fe200000e0000 */
[----:B------:R-:W-:Y:S01]  /*e020*/  ULDC.64 UR26, c[0x0][0x728] ;  /* 0x0001ca00001a7ab9 */ /* 0x000fe20000000a00 */
[----:B------:R-:W-:Y:S01]  /*e030*/  R2UR UR9, R7 ;  /* 0x00000000070972ca */ /* 0x000fe200000e0000 */
[----:B------:R-:W-:Y:S01]  /*e040*/  UMOV UR18, URZ ;  /* 0x0000003f00127c82 */ /* 0x000fe20008000000 */
[----:B------:R-:W-:Y:S02]  /*e050*/  IADD3 R11, P0, R11, 0x1f0, RZ ;  /* 0x000001f00b0b7810 */ /* 0x000fe40007f1e0ff */
[----:B------:R-:W-:Y:S02]  /*e060*/  R2UR UR17, R3 ;  /* 0x00000000031172ca */ /* 0x000fe400000e0000 */
[----:B------:R-:W-:Y:S01]  /*e070*/  R2UR UR24, R11 ;  /* 0x000000000b1872ca */ /* 0x000fe200000e0000 */
[----:B------:R-:W-:-:S04]  /*e080*/  IMAD.X R14, RZ, RZ, R14, P0 ;  /* 0x000000ffff0e7224 */ /* 0x000fc800000e060e */
        /* <DEDUP_REMOVED lines=11> */
[C---:B-1----:R-:W-:Y:S01]  /*e140*/  IMAD R2, R5.reuse, 0x3000, R0 ;  /* 0x0000300005027824 */ /* 0x042fe200078e0200 */
[----:B---34-:R-:W-:-:S04]  /*e150*/  LEA R0, R5, R0, 0x9 ;  /* 0x0000000005007211 */ /* 0x018fc800078e48ff */
[----:B------:R-:W-:Y:S01]  /*e160*/  R2UR UR16, R2 ;  /* 0x00000000021072ca */ /* 0x000fe200000e0000 */
[----:B------:R-:W-:Y:S01]  /*e170*/  VIADD R2, R5, 0x1 ;  /* 0x0000000105027836 */ /* 0x000fe20000000000 */
[----:B------:R-:W-:-:S04]  /*e180*/  R2UR UR7, R0 ;  /* 0x00000000000772ca */ /* 0x000fc800000e0000 */
[----:B------:R-:W-:-:S04]  /*e190*/  ISETP.NE.AND P0, PT, R2, 0x2, PT ;  /* 0x000000020200780c */ /* 0x000fc80003f05270 */
[----:B------:R-:W-:Y:S02]  /*e1a0*/  SEL R3, RZ, 0x1, P0 ;  /* 0x00000001ff037807 */ /* 0x000fe40000000000 */
[----:B------:R-:W-:Y:S01]  /*e1b0*/  SEL R2, R2, RZ, P0 ;  /* 0x000000ff02027207 */ /* 0x000fe20000000000 */
[----:B------:R-:W-:Y:S01]  /*e1c0*/  UIADD3 UR16, UR16, 0x14000, URZ ;  /* 0x0001400010107890 */ /* 0x000fe2000fffe03f */
[----:B------:R-:W-:Y:S01]  /*e1d0*/  LOP3.LUT R10, R8, R3, RZ, 0x3c, !PT ;  /* 0x00000003080a7212 */ /* 0x000fe200078e3cff */
[----:B------:R-:W-:-:S03]  /*e1e0*/  UIADD3 UR28, UR7, 0x1a380, URZ ;  /* 0x0001a380071c7890 */ /* 0x000fc6000fffe03f */
[----:B------:R-:W-:-:S04]  /*e1f0*/  UMOV UR7, 0x18 ;  /* 0x0000001800077882 */ /* 0x000fc80000000000 */
[----:B------:R1:W-:Y:S02]  /*e200*/  UTMALDG.4D [UR16], [UR24], desc[UR26] ;  /* 0x00001a10180075b4 */ /* 0x0003e40008019000 */
[----:B------:R1:W-:Y:S02]  /*e210*/  UBLKCP.S.G [UR28], [UR8], UR7 ;  /* 0x0000001c080073ba */ /* 0x0003e40008000207 */
[----:B-1----:R-:W-:Y:S01]  /*e220*/  NOP ;  /* 0x0000000000007918 */ /* 0x002fe20000000000 */
.L_x_3461:
[----:B------:R-:W-:Y:S05]  /*e230*/  BSYNC B0 ;  /* 0x0000000000007941 */ /* 0x000fea0003800000 */
.L_x_3457:
[----:B------:R-:W-:-:S03]  /*e240*/  UMOV UR7, 0xffffffff ;  /* 0xffffffff00077882 */ /* 0x000fc60000000000 */
[----:B------:R-:W-:Y:S05]  /*e250*/  BRA.DIV UR7, `(.L_x_3481) ;  /* 0x0000000607b87947 */ /* 0x000fea000b800000 */
[----:B------:R-:W-:-:S13]  /*e260*/  ELECT P6, URZ, PT ;  /* 0x00000000003f782f */ /* 0x000fda00038c0000 */
.L_x_3501:
[----:B------:R-:W-:Y:S05]  /*e270*/  @!P6 BRA `(.L_x_3381) ;  /* 0x000000000084e947 */ /* 0x000fea0003800000 */
[----:B------:R-:W2:Y:S02]  /*e280*/  LDL.LU R0, [R1+0xc] ;  /* 0x00000c0001007983 */ /* 0x000ea40000300800 */
[----:B--2---:R-:W-:-:S04]  /*e290*/  LOP3.LUT R0, R0, 0x2, RZ, 0xfc, !PT ;  /* 0x0000000200007812 */ /* 0x004fc800078efcff */
[----:B------:R-:W-:-:S13]  /*e2a0*/  ISETP.NE.AND P2, PT, R0, 0x3, PT ;  /* 0x000000030000780c */ /* 0x000fda0003f45270 */
[----:B------:R-:W-:Y:S05]  /*e2b0*/  @!P2 BRA `(.L_x_3482) ;  /* 0x000000000004a947 */ /* 0x000fea0003800000 */
[----:B------:R-:W-:Y:S01]  /*e2c0*/  BPT.TRAP 0x1 ;  /* 0x000000040000795c */ /* 0x000fe20000300000 */
.L_x_3482:
        /* <DEDUP_REMOVED lines=15> */
.L_x_3502:
[----:B------:R-:W2:Y:S02]  /*e3c0*/  SYNCS.PHASECHK.TRANS64.TRYWAIT P0, [R3+URZ], R0 ;  /* 0x00000000030075a7 */ /* 0x000ea4000800017f */
[----:B--2---:R-:W-:Y:S05]  /*e3d0*/  @!P0 BRA `(.L_x_3484) ;  /* 0x00000004008c8947 */ /* 0x004fea0003800000 */
.L_x_3503:
[----:B------:R-:W-:Y:S05]  /*e3e0*/  @!P2 BRA `(.L_x_3485) ;  /* 0x000000000004a947 */ /* 0x000fea0003800000 */
[----:B------:R-:W-:Y:S01]  /*e3f0*/  BPT.TRAP 0x1 ;  /* 0x000000040000795c */ /* 0x000fe20000300000 */
.L_x_3485:
[----:B--2---:R-:W-:-:S04]  /*e400*/  VIADD R3, R8, 0x26840 ;  /* 0x0002684008037836 */ /* 0x004fc80000000000 */
[----:B------:R-:W-:-:S04]  /*e410*/  IMAD R5, R2, 0x8, R3 ;  /* 0x0000000802057824 */ /* 0x000fc800078e0203 */
[----:B------:R-:W2:Y:S02]  /*e420*/  SYNCS.PHASECHK.TRANS64.TRYWAIT P0, [R5+URZ], R4 ;  /* 0x00000004050075a7 */ /* 0x000ea4000800017f */
[----:B--2---:R-:W-:Y:S05]  /*e430*/  @!P0 BRA `(.L_x_3486) ;  /* 0x0000000400888947 */ /* 0x004fea0003800000 */
.L_x_3504:
[----:B------:R-:W-:-:S07]  /*e440*/  LEA R3, R6, R3, 0x3 ;  /* 0x0000000306037211 */ /* 0x000fce00078e18ff */
.L_x_3487:
[----:B---3--:R3:W4:Y:S02]  /*e450*/  SYNCS.PHASECHK.TRANS64.TRYWAIT P0, [R3+URZ], R0 ;  /* 0x00000000030075a7 */ /* 0x008724000800017f */
[----:B----4-:R-:W-:Y:S05]  /*e460*/  @!P0 NANOSLEEP.SYNCS 0x989680 ;  /* 0x009896800000895d */ /* 0x010fea0003900000 */
[----:B------:R-:W4:Y:S02]  /*e470*/  @!P0 SYNCS.PHASECHK.TRANS64 P0, [R3+URZ], R0 ;  /* 0x00000000030085a7 */ /* 0x000f24000800007f */
[----:B----4-:R-:W-:Y:S05]  /*e480*/  @!P0 BRA `(.L_x_3487) ;  /* 0xfffffffc00f08947 */ /* 0x010fea000383ffff */
.L_x_3381:
[----:B------:R-:W-:Y:S05]  /*e490*/  BSYNC B6 ;  /* 0x0000000000067941 */ /* 0x000fea0003800000 */
.L_x_3373:
[----:B------:R-:W-:Y:S05]  /*e4a0*/  EXIT ;  /* 0x000000000000794d */ /* 0x000fea0003800000 */
.L_x_3391:
[----:B------:R-:W-:Y:S01]  /*e4b0*/  IMAD.MOV.U32 R12, RZ, RZ, RZ ;  /* 0x000000ffff0c7224 */ /* 0x000fe200078e00ff */
[----:B------:R-:W-:Y:S01]  /*e4c0*/  MOV R15, 0xffffffff ;  /* 0xffffffff000f7802 */ /* 0x000fe20000000f00 */
[----:B------:R-:W-:-:S07]  /*e4d0*/  IMAD.MOV.U32 R11, RZ, RZ, 0x1f ;  /* 0x0000001fff0b7424 */ /* 0x000fce00078e00ff */
[----:B--2---:R-:W-:Y:S05]  /*e4e0*/  WARPSYNC.COLLECTIVE R15, `(.L_x_3488) ;  /* 0x000000000f087348 */ /* 0x004fea0003c00000 */
[----:B------:R1:W3:Y:S02]  /*e4f0*/  SHFL.IDX P6, R14, R13, R12, R11 ;  /* 0x0000000c0d0e7389 */ /* 0x0002e400000c000b */
[----:B-123--:R-:W-:Y:S01]  /*e500*/  ENDCOLLECTIVE ;  /* 0x000000000000791b */ /* 0x00efe20003800000 */
.L_x_3488:
[----:B------:R-:W-:Y:S05]  /*e510*/  BRA `(.L_x_3489) ;  /* 0xffffff3000047947 */ /* 0x000fea000383ffff */
.L_x_3393:
[----:B----4-:R4:W1:Y:S02]  /*e520*/  SYNCS.PHASECHK.TRANS64.TRYWAIT P0, [R17+URZ+0x26800], R2 ;  /* 0x02680002110075a7 */ /* 0x010864000800017f */
[----:B-1----:R-:W-:Y:S05]  /*e530*/  @!P0 NANOSLEEP.SYNCS 0x989680 ;  /* 0x009896800000895d */ /* 0x002fea0003900000 */
[----:B------:R-:W1:Y:S02]  /*e540*/  @!P0 SYNCS.PHASECHK.TRANS64 P0, [R17+URZ+0x26800], R2 ;  /* 0x02680002110085a7 */ /* 0x000e64000800007f */
[----:B-1----:R-:W-:Y:S05]  /*e550*/  @!P0 BRA `(.L_x_3393) ;  /* 0xfffffffc00f08947 */ /* 0x002fea000383ffff */
[----:B------:R-:W-:Y:S05]  /*e560*/  BRA `(.L_x_3392) ;  /* 0xffffff30000c7947 */ /* 0x000fea000383ffff */
.L_x_3398:
[----:B--2---:R2:W3:Y:S02]  /*e570*/  SYNCS.PHASECHK.TRANS64.TRYWAIT P1, [R6+URZ+0x26810], R19 ;  /* 0x02681013060075a7 */ /* 0x0044e4000802017f */
[----:B---3--:R-:W-:Y:S05]  /*e580*/  @!P1 NANOSLEEP.SYNCS 0x989680 ;  /* 0x009896800000995d */ /* 0x008fea0003900000 */
[----:B------:R-:W3:Y:S02]  /*e590*/  @!P1 SYNCS.PHASECHK.TRANS64 P1, [R6+URZ+0x26810], R19 ;  /* 0x02681013060095a7 */ /* 0x000ee4000802007f */
[----:B---3--:R-:W-:Y:S05]  /*e5a0*/  @!P1 BRA `(.L_x_3398) ;  /* 0xfffffffc00f09947 */ /* 0x008fea000383ffff */
[----:B------:R-:W-:Y:S05]  /*e5b0*/  BRA `(.L_x_3397) ;  /* 0xffffff3800cc7947 */ /* 0x000fea000383ffff */
.L_x_3402:
[----:B------:R1:W1:Y:S02]  /*e5c0*/  SYNCS.PHASECHK.TRANS64.TRYWAIT P1, [R6+URZ+0x26830], R19 ;  /* 0x02683013060075a7 */ /* 0x000264000802017f */
[----:B-1----:R-:W-:Y:S05]  /*e5d0*/  @!P1 NANOSLEEP.SYNCS 0x989680 ;  /* 0x009896800000995d */ /* 0x002fea0003900000 */
[----:B------:R-:W1:Y:S02]  /*e5e0*/  @!P1 SYNCS.PHASECHK.TRANS64 P1, [R6+URZ+0x26830], R19 ;  /* 0x02683013060095a7 */ /* 0x000e64000802007f */
[----:B-1----:R-:W-:Y:S05]  /*e5f0*/  @!P1 BRA `(.L_x_3402) ;  /* 0xfffffffc00f09947 */ /* 0x002fea000383ffff */
[----:B------:R-:W-:Y:S05]  /*e600*/  BRA `(.L_x_3401) ;  /* 0xffffff3c00c87947 */ /* 0x000fea000383ffff */
.L_x_3410:
[----:B--2---:R2:W3:Y:S02]  /*e610*/  SYNCS.PHASECHK.TRANS64.TRYWAIT P1, [R6+URZ+0x26810], R15 ;  /* 0x0268100f060075a7 */ /* 0x0044e4000802017f */
[----:B---3--:R-:W-:Y:S05]  /*e620*/  @!P1 NANOSLEEP.SYNCS 0x989680 ;  /* 0x009896800000995d */ /* 0x008fea0003900000 */
[----:B------:R-:W3:Y:S02]  /*e630*/  @!P1 SYNCS.PHASECHK.TRANS64 P1, [R6+URZ+0x26810], R15 ;  /* 0x0268100f060095a7 */ /* 0x000ee4000802007f */
[----:B---3--:R-:W-:Y:S05]  /*e640*/  @!P1 BRA `(.L_x_3410) ;  /* 0xfffffffc00f09947 */ /* 0x008fea000383ffff */
[----:B------:R-:W-:Y:S05]  /*e650*/  BRA `(.L_x_3409) ;  /* 0xffffff7c00d07947 */ /* 0x000fea000383ffff */
.L_x_3414:
[----:B------:R1:W1:Y:S02]  /*e660*/  SYNCS.PHASECHK.TRANS64.TRYWAIT P1, [R6+URZ+0x26830], R15 ;  /* 0x0268300f060075a7 */ /* 0x000264000802017f */
[----:B-1----:R-:W-:Y:S05]  /*e670*/  @!P1 NANOSLEEP.SYNCS 0x989680 ;  /* 0x009896800000995d */ /* 0x002fea0003900000 */
[----:B------:R-:W1:Y:S02]  /*e680*/  @!P1 SYNCS.PHASECHK.TRANS64 P1, [R6+URZ+0x26830], R15 ;  /* 0x0268300f060095a7 */ /* 0x000e64000802007f */
[----:B-1----:R-:W-:Y:S05]  /*e690*/  @!P1 BRA `(.L_x_3414) ;  /* 0xfffffffc00f09947 */ /* 0x002fea000383ffff */
[----:B------:R-:W-:Y:S05]  /*e6a0*/  BRA `(.L_x_3413) ;  /* 0xffffff8000c07947 */ /* 0x000fea000383ffff */
.L_x_3462:
[----:B-1----:R1:W2:Y:S02]  /*e6b0*/  SYNCS.PHASECHK.TRANS64.TRYWAIT P0, [R0+URZ+0x26820], R3 ;  /* 0x02682003000075a7 */ /* 0x0022a4000800017f */
[----:B--2---:R-:W-:Y:S05]  /*e6c0*/  @!P0 NANOSLEEP.SYNCS 0x989680 ;  /* 0x009896800000895d */ /* 0x004fea0003900000 */
[----:B------:R-:W2:Y:S02]  /*e6d0*/  @!P0 SYNCS.PHASECHK.TRANS64 P0, [R0+URZ+0x26820], R3 ;  /* 0x02682003000085a7 */ /* 0x000ea4000800007f */
[----:B--2---:R-:W-:Y:S05]  /*e6e0*/  @!P0 BRA `(.L_x_3462) ;  /* 0xfffffffc00f08947 */ /* 0x004fea000383ffff */
[----:B------:R-:W-:Y:S05]  /*e6f0*/  BRA `(.L_x_3490) ;  /* 0xffffffe4001c7947 */ /* 0x000fea000383ffff */
.L_x_3466:
[----:B--2---:R2:W3:Y:S02]  /*e700*/  SYNCS.PHASECHK.TRANS64.TRYWAIT P1, [R0+URZ+0x26840], R17 ;  /* 0x02684011000075a7 */ /* 0x0044e4000802017f */
[----:B---3--:R-:W-:Y:S05]  /*e710*/  @!P1 NANOSLEEP.SYNCS 0x989680 ;  /* 0x009896800000995d */ /* 0x008fea0003900000 */
[----:B------:R-:W3:Y:S02]  /*e720*/  @!P1 SYNCS.PHASECHK.TRANS64 P1, [R0+URZ+0x26840], R17 ;  /* 0x02684011000095a7 */ /* 0x000ee4000802007f */
[----:B---3--:R-:W-:Y:S05]  /*e730*/  @!P1 BRA `(.L_x_3466) ;  /* 0xfffffffc00f09947 */ /* 0x008fea000383ffff */
[----:B------:R-:W-:Y:S05]  /*e740*/  BRA `(.L_x_3491) ;  /* 0xffffffe800707947 */ /* 0x000fea000383ffff */
.L_x_3468:
[----:B-1----:R1:W3:Y:S02]  /*e750*/  SYNCS.PHASECHK.TRANS64.TRYWAIT P1, [R0+URZ+0x26828], R17 ;  /* 0x02682811000075a7 */ /* 0x0022e4000802017f */
[----:B---3--:R-:W-:Y:S05]  /*e760*/  @!P1 NANOSLEEP.SYNCS 0x989680 ;  /* 0x009896800000995d */ /* 0x008fea0003900000 */
[----:B------:R-:W3:Y:S02]  /*e770*/  @!P1 SYNCS.PHASECHK.TRANS64 P1, [R0+URZ+0x26828], R17 ;  /* 0x02682811000095a7 */ /* 0x000ee4000802007f */
[----:B---3--:R-:W-:Y:S05]  /*e780*/  @!P1 BRA `(.L_x_3468) ;  /* 0xfffffffc00f09947 */ /* 0x008fea000383ffff */
[----:B------:R-:W-:Y:S05]  /*e790*/  BRA `(.L_x_3492) ;  /* 0xffffffe800f47947 */ /* 0x000fea000383ffff */
.L_x_3470:
[----:B---3--:R3:W4:Y:S02]  /*e7a0*/  SYNCS.PHASECHK.TRANS64.TRYWAIT P1, [R0+URZ+0x26848], R17 ;  /* 0x02684811000075a7 */ /* 0x008724000802017f */
[----:B----4-:R-:W-:Y:S05]  /*e7b0*/  @!P1 NANOSLEEP.SYNCS 0x989680 ;  /* 0x009896800000995d */ /* 0x010fea0003900000 */
[----:B------:R-:W4:Y:S02]  /*e7c0*/  @!P1 SYNCS.PHASECHK.TRANS64 P1, [R0+URZ+0x26848], R17 ;  /* 0x02684811000095a7 */ /* 0x000f24000802007f */
[----:B----4-:R-:W-:Y:S05]  /*e7d0*/  @!P1 BRA `(.L_x_3470) ;  /* 0xfffffffc00f09947 */ /* 0x010fea000383ffff */
[----:B------:R-:W-:Y:S05]  /*e7e0*/  BRA `(.L_x_3493) ;  /* 0xffffffec00787947 */ /* 0x000fea000383ffff */
.L_x_3472:
[----:B------:R-:W-:-:S07]  /*e7f0*/  SHF.L.U32 R4, R8, 0x1f, RZ ;  /* 0x0000001f08047819 */ /* 0x000fce00000006ff */
.L_x_3494:
[----:B----4-:R4:W1:Y:S02]  /*e800*/  SYNCS.PHASECHK.TRANS64.TRYWAIT P1, [R0+URZ+0x26820], R4 ;  /* 0x02682004000075a7 */ /* 0x010864000802017f */
[----:B-1----:R-:W-:Y:S05]  /*e810*/  @!P1 NANOSLEEP.SYNCS 0x989680 ;  /* 0x009896800000995d */ /* 0x002fea0003900000 */
[----:B------:R-:W1:Y:S02]  /*e820*/  @!P1 SYNCS.PHASECHK.TRANS64 P1, [R0+URZ+0x26820], R4 ;  /* 0x02682004000095a7 */ /* 0x000e64000802007f */
[----:B-1----:R-:W-:Y:S05]  /*e830*/  @!P1 BRA `(.L_x_3494) ;  /* 0xfffffffc00f09947 */ /* 0x002fea000383ffff */
[----:B------:R-:W-:Y:S05]  /*e840*/  BRA `(.L_x_3495) ;  /* 0xffffffec00e07947 */ /* 0x000fea000383ffff */
.L_x_3475:
[----:B----4-:R4:W1:Y:S02]  /*e850*/  SYNCS.PHASECHK.TRANS64.TRYWAIT P1, [R0+URZ+0x26840], R13 ;  /* 0x0268400d000075a7 */ /* 0x010864000802017f */
[----:B-1----:R-:W-:Y:S05]  /*e860*/  @!P1 NANOSLEEP.SYNCS 0x989680 ;  /* 0x009896800000995d */ /* 0x002fea0003900000 */
[----:B------:R-:W1:Y:S02]  /*e870*/  @!P1 SYNCS.PHASECHK.TRANS64 P1, [R0+URZ+0x26840], R13 ;  /* 0x0268400d000095a7 */ /* 0x000e64000802007f */
[----:B-1----:R-:W-:Y:S05]  /*e880*/  @!P1 BRA `(.L_x_3475) ;  /* 0xfffffffc00f09947 */ /* 0x002fea000383ffff */
[----:B------:R-:W-:Y:S05]  /*e890*/  BRA `(.L_x_3496) ;  /* 0xfffffff0007c7947 */ /* 0x000fea000383ffff */
.L_x_3477:
[----:B-1----:R1:W2:Y:S02]  /*e8a0*/  SYNCS.PHASECHK.TRANS64.TRYWAIT P1, [R0+URZ+0x26828], R13 ;  /* 0x0268280d000075a7 */ /* 0x0022a4000802017f */
[----:B--2---:R-:W-:Y:S05]  /*e8b0*/  @!P1 NANOSLEEP.SYNCS 0x989680 ;  /* 0x009896800000995d */ /* 0x004fea0003900000 */
[----:B------:R-:W2:Y:S02]  /*e8c0*/  @!P1 SYNCS.PHASECHK.TRANS64 P1, [R0+URZ+0x26828], R13 ;  /* 0x0268280d000095a7 */ /* 0x000ea4000802007f */
[----:B--2---:R-:W-:Y:S05]  /*e8d0*/  @!P1 BRA `(.L_x_3477) ;  /* 0xfffffffc00f09947 */ /* 0x004fea000383ffff */
[----:B------:R-:W-:Y:S05]  /*e8e0*/  BRA `(.L_x_3497) ;  /* 0xfffffff000f47947 */ /* 0x000fea000383ffff */
.L_x_3479:
[----:B-1----:R1:W2:Y:S02]  /*e8f0*/  SYNCS.PHASECHK.TRANS64.TRYWAIT P0, [R3+URZ+0x26840], R2 ;  /* 0x02684002030075a7 */ /* 0x0022a4000800017f */
[----:B--2---:R-:W-:Y:S05]  /*e900*/  @!P0 NANOSLEEP.SYNCS 0x989680 ;  /* 0x009896800000895d */ /* 0x004fea0003900000 */
[----:B------:R-:W2:Y:S02]  /*e910*/  @!P0 SYNCS.PHASECHK.TRANS64 P0, [R3+URZ+0x26840], R2 ;  /* 0x02684002030085a7 */ /* 0x000ea4000800007f */
[----:B--2---:R-:W-:Y:S05]  /*e920*/  @!P0 BRA `(.L_x_3479) ;  /* 0xfffffffc00f08947 */ /* 0x004fea000383ffff */
[----:B------:R-:W-:Y:S05]  /*e930*/  BRA `(.L_x_3498) ;  /* 0xfffffff400947947 */ /* 0x000fea000383ffff */
.L_x_3481:
[----:B------:R-:W-:Y:S01]  /*e940*/  BSSY B0, `(.L_x_3499) ;  /* 0x0000006000007945 */ /* 0x000fe20003800000 */
[----:B------:R-:W-:-:S07]  /*e950*/  IMAD.MOV.U32 R15, RZ, RZ, -0x1 ;  /* 0xffffffffff0f7424 */ /* 0x000fce00078e00ff */
[----:B------:R-:W-:Y:S05]  /*e960*/  WARPSYNC.COLLECTIVE R15, `(.L_x_3500) ;  /* 0x000000000f0c7348 */ /* 0x000fea0003c00000 */
[----:B------:R-:W-:Y:S02]  /*e970*/  ELECT P6, UR62, PT ;  /* 0x00000000003e782f */ /* 0x000fe400038c0000 */
[----:B------:R-:W-:Y:S01]  /*e980*/  MOV R14, UR62 ;  /* 0x0000003e000e7c02 */ /* 0x000fe20008000f00 */
[----:B------:R-:W-:Y:S10]  /*e990*/  ENDCOLLECTIVE ;  /* 0x000000000000791b */ /* 0x000ff40003800000 */
.L_x_3500:
[----:B------:R-:W-:Y:S05]  /*e9a0*/  BSYNC B0 ;  /* 0x0000000000007941 */ /* 0x000fea0003800000 */
.L_x_3499:
[----:B------:R-:W-:Y:S05]  /*e9b0*/  BRA `(.L_x_3501) ;  /* 0xfffffff8002c7947 */ /* 0x000fea000383ffff */
.L_x_3483:
[----:B-1----:R1:W2:Y:S02]  /*e9c0*/  SYNCS.PHASECHK.TRANS64.TRYWAIT P0, [R7+URZ], R4 ;  /* 0x00000004070075a7 */ /* 0x0022a4000800017f */
[----:B--2---:R-:W-:Y:S05]  /*e9d0*/  @!P0 NANOSLEEP.SYNCS 0x989680 ;  /* 0x009896800000895d */ /* 0x004fea0003900000 */
[----:B------:R-:W2:Y:S02]  /*e9e0*/  @!P0 SYNCS.PHASECHK.TRANS64 P0, [R7+URZ], R4 ;  /* 0x00000004070085a7 */ /* 0x000ea4000800007f */
[----:B--2---:R-:W-:Y:S05]  /*e9f0*/  @!P0 BRA `(.L_x_3483) ;  /* 0xfffffffc00f08947 */ /* 0x004fea000383ffff */
[----:B------:R-:W-:Y:S05]  /*ea00*/  BRA `(.L_x_3502) ;  /* 0xfffffff8006c7947 */ /* 0x000fea000383ffff */
.L_x_3484:
[----:B--2---:R2:W3:Y:S02]  /*ea10*/  SYNCS.PHASECHK.TRANS64.TRYWAIT P0, [R3+URZ], R0 ;  /* 0x00000000030075a7 */ /* 0x0044e4000800017f */
[----:B---3--:R-:W-:Y:S05]  /*ea20*/  @!P0 NANOSLEEP.SYNCS 0x989680 ;  /* 0x009896800000895d */ /* 0x008fea0003900000 */
[----:B------:R-:W3:Y:S02]  /*ea30*/  @!P0 SYNCS.PHASECHK.TRANS64 P0, [R3+URZ], R0 ;  /* 0x00000000030085a7 */ /* 0x000ee4000800007f */
[----:B---3--:R-:W-:Y:S05]  /*ea40*/  @!P0 BRA `(.L_x_3484) ;  /* 0xfffffffc00f08947 */ /* 0x008fea000383ffff */
[----:B------:R-:W-:Y:S05]  /*ea50*/  BRA `(.L_x_3503) ;  /* 0xfffffff800607947 */ /* 0x000fea000383ffff */
.L_x_3486:
[----:B--2---:R2:W3:Y:S02]  /*ea60*/  SYNCS.PHASECHK.TRANS64.TRYWAIT P0, [R5+URZ], R4 ;  /* 0x00000004050075a7 */ /* 0x0044e4000800017f */
[----:B---3--:R-:W-:Y:S05]  /*ea70*/  @!P0 NANOSLEEP.SYNCS 0x989680 ;  /* 0x009896800000895d */ /* 0x008fea0003900000 */
[----:B------:R-:W3:Y:S02]  /*ea80*/  @!P0 SYNCS.PHASECHK.TRANS64 P0, [R5+URZ], R4 ;  /* 0x00000004050085a7 */ /* 0x000ee4000800007f */
[----:B---3--:R-:W-:Y:S05]  /*ea90*/  @!P0 BRA `(.L_x_3486) ;  /* 0xfffffffc00f08947 */ /* 0x008fea000383ffff */
[----:B------:R-:W-:Y:S05]  /*eaa0*/  BRA `(.L_x_3504) ;  /* 0xfffffff800647947 */ /* 0x000fea000383ffff */
.L_x_3505:
        /* <DEDUP_REMOVED lines=13> */
.L_x_3744:


//--------------------- .text._ZN7cutlass13device_kernelIN5flash32FlashAttnBwdPostprocessConvertdQIN4cute5tupleIJNS3_1CILi128EEENS5_ILi64EEEEEENS_10bfloat16_tEfNS_4arch4Sm90ELi256ENS3_8TiledMMAINS3_8MMA_AtomIJNS3_4SM904GMMA27MMA_64x64x16_F32BF16BF16_RSILNSF_5MajorE0ELSH_1ELNSF_7ScaleInE1ELSI_1EEEEEENS3_6LayoutINS4_IJNS5_ILi2EEENS5_ILi1EEESN_EEENS4_IJSN_NS5_ILi0EEESP_EEEEENS4_IJNS3_10UnderscoreESS_SS_EEEEELb0EEEEEvNT_6ParamsE --------------------------
	.section	.text._ZN7cutlass13device_kernelIN5flash32FlashAttnBwdPostprocessConvertdQIN4cute5tupleIJNS3_1CILi128EEENS5_ILi64EEEEEENS_10bfloat16_tEfNS_4arch4Sm90ELi256ENS3_8TiledMMAINS3_8MMA_AtomIJNS3_4SM904GMMA27MMA_64x64x16_F32BF16BF16_RSILNSF_5MajorE0ELSH_1ELNSF_7ScaleInE1ELSI_1EEEEEENS3_6LayoutINS4_IJNS5_ILi2EEENS5_ILi1EEESN_EEENS4_IJSN_NS5_ILi0EEESP_EEEEENS4_IJNS3_10UnderscoreESS_SS_EEEEELb0EEEEEvNT_6ParamsE,"ax",@progbits
	.align	128
.text._ZN7cutlass13device_kernelIN5flash32FlashAttnBwdPostprocessConvertdQIN4cute5tupleIJNS3_1CILi128EEENS5_ILi64EEEEEENS_10bfloat16_tEfNS_4arch4Sm90ELi256ENS3_8TiledMMAINS3_8MMA_AtomIJNS3_4SM904GMMA27MMA_64x64x16_F32BF16BF16_RSILNSF_5MajorE0ELSH_1ELNSF_7ScaleInE1ELSI_1EEEEEENS3_6LayoutINS4_IJNS5_ILi2EEENS5_ILi1EEESN_EEENS4_IJSN_NS5_ILi0EEESP_EEEEENS4_IJNS3_10UnderscoreESS_SS_EEEEELb0EEEEEvNT_6ParamsE:
        .type           _ZN7cutlass13device_kernelIN5flash32FlashAttnBwdPostprocessConvertdQIN4cute5tupleIJNS3_1CILi128EEENS5_ILi64EEEEEENS_10bfloat16_tEfNS_4arch4Sm90ELi256ENS3_8TiledMMAINS3_8MMA_AtomIJNS3_4SM904GMMA27MMA_64x64x16_F32BF16BF16_RSILNSF_5MajorE0ELSH_1ELNSF_7ScaleInE1ELSI_1EEEEEENS3_6LayoutINS4_IJNS5_ILi2EEENS5_ILi1EEESN_EEENS4_IJSN_NS5_ILi0EEESP_EEEEENS4_IJNS3_10UnderscoreESS_SS_EEEEELb0EEEEEvNT_6ParamsE,@function
        .size           _ZN7cutlass13device_kernelIN5flash32FlashAttnBwdPostprocessConvertdQIN4cute5tupleIJNS3_1CILi128EEENS5_ILi64EEEEEENS_10bfloat16_tEfNS_4arch4Sm90ELi256ENS3_8TiledMMAINS3_8MMA_AtomIJNS3_4SM904GMMA27MMA_64x64x16_F32BF16BF16_RSILNSF_5MajorE0ELSH_1ELNSF_7ScaleInE1ELSI_1EEEEEENS3_6LayoutINS4_IJNS5_ILi2EEENS5_ILi1EEESN_EEENS4_IJSN_NS5_ILi0EEESP_EEEEENS4_IJNS3_10UnderscoreESS_SS_EEEEELb0EEEEEvNT_6ParamsE,(.L_x_3745 - _ZN7cutlass13device_kernelIN5flash32FlashAttnBwdPostprocessConvertdQIN4cute5tupleIJNS3_1CILi128EEENS5_ILi64EEEEEENS_10bfloat16_tEfNS_4arch4Sm90ELi256ENS3_8TiledMMAINS3_8MMA_AtomIJNS3_4SM904GMMA27MMA_64x64x16_F32BF16BF16_RSILNSF_5MajorE0ELSH_1ELNSF_7ScaleInE1ELSI_1EEEEEENS3_6LayoutINS4_IJNS5_ILi2EEENS5_ILi1EEESN_EEENS4_IJSN_NS5_ILi0EEESP_EEEEENS4_IJNS3_10UnderscoreESS_SS_EEEEELb0EEEEEvNT_6ParamsE)
        .other          _ZN7cutlass13device_kernelIN5flash32FlashAttnBwdPostprocessConvertdQIN4cute5tupleIJNS3_1CILi128EEENS5_ILi64EEEEEENS_10bfloat16_tEfNS_4arch4Sm90ELi256ENS3_8TiledMMAINS3_8MMA_AtomIJNS3_4SM904GMMA27MMA_64x64x16_F32BF16BF16_RSILNSF_5MajorE0ELSH_1ELNSF_7ScaleInE1ELSI_1EEEEEENS3_6LayoutINS4_IJNS5_ILi2EEENS5_ILi1EEESN_EEENS4_IJSN_NS5_ILi0EEESP_EEEEENS4_IJNS3_10UnderscoreESS_SS_EEEEELb0EEEEEvNT_6ParamsE,@"STO_CUDA_ENTRY STV_DEFAULT"
_ZN7cutlass13device_kernelIN5flash32FlashAttnBwdPostprocessConvertdQIN4cute5tupleIJNS3_1CILi128EEENS5_ILi64EEEEEENS_10bfloat16_tEfNS_4arch4Sm90ELi256ENS3_8TiledMMAINS3_8MMA_AtomIJNS3_4SM904GMMA27MMA_64x64x16_F32BF16BF16_RSILNSF_5MajorE0ELSH_1ELNSF_7ScaleInE1ELSI_1EEEEEENS3_6LayoutINS4_IJNS5_ILi2EEENS5_ILi1EEESN_EEENS4_IJSN_NS5_ILi0EEESP_EEEEENS4_IJNS3_10UnderscoreESS_SS_EEEEELb0EEEEEvNT_6ParamsE:
        /* <DEDUP_REMOVED lines=26> */
.L_x_3506:
        /* <DEDUP_REMOVED lines=52> */
.L_x_3509:
[----:B------:R-:W-:Y:S01]  /*04e0*/  @P0 ELECT P2, URZ, PT ;  /* 0x00000000003f082f */ /* 0x000fe20003840000 */
[----:B------:R1:W-:-:S12]  /*04f0*/  UBLKCP.S.G [UR6], [UR4], UR10 ;  /* 0x00000006040073ba */ /* 0x0003d8000800020a */
[----:B------:R-:W-:Y:S02]  /*0500*/  @P2 PLOP3.LUT P0, PT, P2, PT, PT, 0x8, 0x0 ;  /* 0x000000000000281c */ /* 0x000fe4000170e170 */
[----:B------:R-:W-:-:S11]  /*0510*/  PLOP3.LUT P2, PT, PT, PT, PT, 0x8, 0x0 ;  /* 0x000000000000781c */ /* 0x000fd60003f4e170 */
[----:B-1----:R-:W-:Y:S05]  /*0520*/  @P0 BRA.U.ANY `(.L_x_3509) ;  /* 0xfffffffd00ec0947 */ /* 0x002fea000393ffff */
.L_x_3508:
[----:B------:R-:W-:Y:S05]  /*0530*/  BSYNC B0 ;  /* 0x0000000000007941 */ /* 0x000fea0003800000 */
.L_x_3507:
[----:B------:R-:W-:Y:S01]  /*0540*/  BAR.SYNC.DEFER_BLOCKING 0x0 ;  /* 0x0000000000007b1d */ /* 0x000fe20000010000 */
[----:B------:R-:W-:Y:S02]  /*0550*/  MOV R41, 0x400 ;  /* 0x0000040000297802 */ /* 0x000fe40000000f00 */
[----:B------:R-:W-:Y:S02]  /*0560*/  CS2R R50, SRZ ;  /* 0x0000000000327805 */ /* 0x000fe4000001ff00 */
[----:B------:R-:W-:Y:S01]  /*0570*/  SHF.L.U32 R0, RZ, 0x1f, RZ ;  /* 0x0000001fff007819 */ /* 0x000fe200000006ff */
[--C-:B------:R-:W-:Y:S01]  /*0580*/  @P1 IMAD.MOV.U32 R50, RZ, RZ, R9.reuse ;  /* 0x000000ffff321224 */ /* 0x100fe200078e0009 */
[----:B------:R-:W-:Y:S02]  /*0590*/  LEA R41, R2, R41, 0x18 ;  /* 0x0000002902297211 */ /* 0x000fe400078ec0ff */
[----:B------:R-:W-:-:S07]  /*05a0*/  @P1 SHF.R.S32.HI R51, RZ, 0x1f, R9 ;  /* 0x0000001fff331819 */ /* 0x000fce0000011409 */
.L_x_3510:
        /* <DEDUP_REMOVED lines=156> */
.L_x_3512:
[----:B------:R-:W-:Y:S05]  /*0f70*/  BSYNC B0 ;  /* 0x0000000000007941 */ /* 0x000fea0003800000 */
.L_x_3511:
        /* <DEDUP_REMOVED lines=16> */
.L_x_3514:
[----:B------:R-:W-:Y:S05]  /*1080*/  BSYNC B0 ;  /* 0x0000000000007941 */ /* 0x000fea0003800000 */
.L_x_3513:
        /* <DEDUP_REMOVED lines=16> */
.L_x_3516:
[----:B------:R-:W-:Y:S05]  /*1190*/  BSYNC B0 ;  /* 0x0000000000007941 */ /* 0x000fea0003800000 */
.L_x_3515:
        /* <DEDUP_REMOVED lines=14> */
.L_x_3517:
        /* <DEDUP_REMOVED lines=16> */
.L_x_3745:


//--------------------- .text._ZN7cutlass13device_kernelIN5flash32FlashAttnBwdPostprocessConvertdQIN4cute5tupleIJNS3_1CILi96EEENS5_ILi64EEEEEENS_10bfloat16_tEfNS_4arch4Sm90ELi256ENS3_8TiledMMAINS3_8MMA_AtomIJNS3_4SM904GMMA27MMA_64x16x16_F32BF16BF16_SSILNSF_5MajorE1ELSH_0ELNSF_7ScaleInE1ELSI_1EEEEEENS3_6LayoutINS4_IJNS5_ILi1EEENS5_ILi2EEESM_EEENS4_IJNS5_ILi0EEESM_SP_EEEEENS4_IJNS3_10UnderscoreESS_SS_EEEEELb1EEEEEvNT_6ParamsE --------------------------
	.section	.text._ZN7cutlass13device_kernelIN5flash32FlashAttnBwdPostprocessConvertdQIN4cute5tupleIJNS3_1CILi96EEENS5_ILi64EEEEEENS_10bfloat16_tEfNS_4arch4Sm90ELi256ENS3_8TiledMMAINS3_8MMA_AtomIJNS3_4SM904GMMA27MMA_64x16x16_F32BF16BF16_SSILNSF_5MajorE1ELSH_0ELNSF_7ScaleInE1ELSI_1EEEEEENS3_6LayoutINS4_IJNS5_ILi1EEENS5_ILi2EEESM_EEENS4_IJNS5_ILi0EEESM_SP_EEEEENS4_IJNS3_10UnderscoreESS_SS_EEEEELb1EEEEEvNT_6ParamsE,"ax",@progbits
	.align	128
.text._ZN7cutlass13device_kernelIN5flash32FlashAttnBwdPostprocessConvertdQIN4cute5tupleIJNS3_1CILi96EEENS5_ILi64EEEEEENS_10bfloat16_tEfNS_4arch4Sm90ELi256ENS3_8TiledMMAINS3_8MMA_AtomIJNS3_4SM904GMMA27MMA_64x16x16_F32BF16BF16_SSILNSF_5MajorE1ELSH_0ELNSF_7ScaleInE1ELSI_1EEEEEENS3_6LayoutINS4_IJNS5_ILi1EEENS5_ILi2EEESM_EEENS4_IJNS5_ILi0EEESM_SP_EEEEENS4_IJNS3_10UnderscoreESS_SS_EEEEELb1EEEEEvNT_6ParamsE:
        .type           _ZN7cutlass13device_kernelIN5flash32FlashAttnBwdPostprocessConvertdQIN4cute5tupleIJNS3_1CILi96EEENS5_ILi64EEEEEENS_10bfloat16_tEfNS_4arch4Sm90ELi256ENS3_8TiledMMAINS3_8MMA_AtomIJNS3_4SM904GMMA27MMA_64x16x16_F32BF16BF16_SSILNSF_5MajorE1ELSH_0ELNSF_7ScaleInE1ELSI_1EEEEEENS3_6LayoutINS4_IJNS5_ILi1EEENS5_ILi2EEESM_EEENS4_IJNS5_ILi0EEESM_SP_EEEEENS4_IJNS3_10UnderscoreESS_SS_EEEEELb1EEEEEvNT_6ParamsE,@function
        .size           _ZN7cutlass13device_kernelIN5flash32FlashAttnBwdPostprocessConvertdQIN4cute5tupleIJNS3_1CILi96EEENS5_ILi64EEEEEENS_10bfloat16_tEfNS_4arch4Sm90ELi256ENS3_8TiledMMAINS3_8MMA_AtomIJNS3_4SM904GMMA27MMA_64x16x16_F32BF16BF16_SSILNSF_5MajorE1ELSH_0ELNSF_7ScaleInE1ELSI_1EEEEEENS3_6LayoutINS4_IJNS5_ILi1EEENS5_ILi2EEESM_EEENS4_IJNS5_ILi0EEESM_SP_EEEEENS4_IJNS3_10UnderscoreESS_SS_EEEEELb1EEEEEvNT_6ParamsE,(.L_x_3746 - _ZN7cutlass13device_kernelIN5flash32FlashAttnBwdPostprocessConvertdQIN4cute5tupleIJNS3_1CILi96EEENS5_ILi64EEEEEENS_10bfloat16_tEfNS_4arch4Sm90ELi256ENS3_8TiledMMAINS3_8MMA_AtomIJNS3_4SM904GMMA27MMA_64x16x16_F32BF16BF16_SSILNSF_5MajorE1ELSH_0ELNSF_7ScaleInE1ELSI_1EEEEEENS3_6LayoutINS4_IJNS5_ILi1EEENS5_ILi2EEESM_EEENS4_IJNS5_ILi0EEESM_SP_EEEEENS4_IJNS3_10UnderscoreESS_SS_EEEEELb1EEEEEvNT_6ParamsE)
        .other          _ZN7cutlass13device_kernelIN5flash32FlashAttnBwdPostprocessConvertdQIN4cute5tupleIJNS3_1CILi96EEENS5_ILi64EEEEEENS_10bfloat16_tEfNS_4arch4Sm90ELi256ENS3_8TiledMMAINS3_8MMA_AtomIJNS3_4SM904GMMA27MMA_64x16x16_F32BF16BF16_SSILNSF_5MajorE1ELSH_0ELNSF_7ScaleInE1ELSI_1EEEEEENS3_6LayoutINS4_IJNS5_ILi1EEENS5_ILi2EEESM_EEENS4_IJNS5_ILi0EEESM_SP_EEEEENS4_IJNS3_10UnderscoreESS_SS_EEEEELb1EEEEEvNT_6ParamsE,@"STO_CUDA_ENTRY STV_DEFAULT"
_ZN7cutlass13device_kernelIN5flash32FlashAttnBwdPostprocessConvertdQIN4cute5tupleIJNS3_1CILi96EEENS5_ILi64EEEEEENS_10bfloat16_tEfNS_4arch4Sm90ELi256ENS3_8TiledMMAINS3_8MMA_AtomIJNS3_4SM904GMMA27MMA_64x16x16_F32BF16BF16_SSILNSF_5MajorE1ELSH_0ELNSF_7ScaleInE1ELSI_1EEEEEENS3_6LayoutINS4_IJNS5_ILi1EEENS5_ILi2EEESM_EEENS4_IJNS5_ILi0EEESM_SP_EEEEENS4_IJNS3_10UnderscoreESS_SS_EEEEELb1EEEEEvNT_6ParamsE:
[----:B------:R-:W-:Y:S08]  /*0000*/  LDC R1, c[0x0][0x28] ;  /* 0x00000a00ff017b82 */ /* 0x000ff00000000800 */
[----:B------:R-:W0:Y:S01]  /*0010*/  LDC.64 R4, c[0x0][0x278] ;  /* 0x00009e00ff047b82 */ /* 0x000e220000000a00 */
[----:B------:R-:W1:Y:S01]  /*0020*/  S2R R6, SR_CTAID.Z ;  /* 0x0000000000067919 */ /* 0x000e620000002700 */
[----:B------:R-:W-:-:S06]  /*0030*/  ULDC.64 UR8, c[0x0][0x208] ;  /* 0x0000820000087ab9 */ /* 0x000fcc0000000a00 */
[----:B------:R-:W2:Y:S08]  /*0040*/  LDC.64 R10, c[0x0][0x270] ;  /* 0x00009c00ff0a7b82 */ /* 0x000eb00000000a00 */
[----:B------:R-:W1:Y:S01]  /*0050*/  LDC.64 R2, c[0x0][0x270] ;  /* 0x00009c00ff027b82 */ /* 0x000e620000000a00 */
[----:B0-----:R-:W-:-:S04]  /*0060*/  ISETP.NE.U32.AND P0, PT, R4, RZ, PT ;  /* 0x000000ff0400720c */ /* 0x001fc80003f05070 */
[----:B------:R-:W-:-:S03]  /*0070*/  ISETP.NE.AND.EX P0, PT, R5, RZ, PT, P0 ;  /* 0x000000ff0500720c */ /* 0x000fc60003f05300 */
[----:B------:R-:W0:Y:S01]  /*0080*/  LDC R0, c[0x0][0x240] ;  /* 0x00009000ff007b82 */ /* 0x000e220000000800 */
[----:B--2---:R-:W-:-:S04]  /*0090*/  ISETP.NE.U32.AND P1, PT, R10, RZ, PT ;  /* 0x000000ff0a00720c */ /* 0x004fc80003f25070 */
[----:B------:R-:W-:Y:S01]  /*00a0*/  ISETP.NE.AND.EX P1, PT, R11, RZ, PT, P1 ;  /* 0x000000ff0b00720c */ /* 0x000fe20003f25310 */
[----:B-1----:R-:W-:-:S04]  /*00b0*/  IMAD.WIDE R2, R6, 0x4, R2 ;  /* 0x0000000406027825 */ /* 0x002fc800078e0202 */
[----:B------:R-:W1:Y:S08]  /*00c0*/  @P0 LDC.64 R4, c[0x0][0x278] ;  /* 0x00009e00ff040b82 */ /* 0x000e700000000a00 */
[----:B------:R2:W5:Y:S01]  /*00d0*/  @P1 LDG.E R9, desc[UR8][R2.64] ;  /* 0x0000000802091981 */ /* 0x000562000c1e1900 */
[----:B-1----:R-:W-:-:S05]  /*00e0*/  @P0 IMAD.WIDE R4, R6, 0x4, R4 ;  /* 0x0000000406040825 */ /* 0x002fca00078e0204 */
[----:B0-----:R2:W5:Y:S01]  /*00f0*/  @P0 LDG.E R0, desc[UR8][R4.64] ;  /* 0x0000000804000981 */ /* 0x001562000c1e1900 */
[----:B------:R-:W-:Y:S01]  /*0100*/  ISETP.NE.U32.AND P2, PT, R10, RZ, PT ;  /* 0x000000ff0a00720c */ /* 0x000fe20003f45070 */
[----:B------:R-:W0:Y:S03]  /*0110*/  S2R R33, SR_CTAID.X ;  /* 0x0000000000217919 */ /* 0x000e260000002500 */
[----:B------:R-:W-:Y:S01]  /*0120*/  ISETP.NE.AND.EX P2, PT, R11, RZ, PT, P2 ;  /* 0x000000ff0b00720c */ /* 0x000fe20003f45320 */
[----:B0-----:R-:W-:Y:S01]  /*0130*/  IMAD R7, R33, 0x60, RZ ;  /* 0x0000006021077824 */ /* 0x001fe200078e02ff */
[----:B--2---:R-:W-:Y:S11]  /*0140*/  @P0 BRA `(.L_x_3518) ;  /* 0x0000000000100947 */ /* 0x004ff60003800000 */
[----:B------:R-:W-:Y:S05]  /*0150*/  @!P1 BRA `(.L_x_3518) ;  /* 0x00000000000c9947 */ /* 0x000fea0003800000 */
[----:B------:R-:W2:Y:S04]  /*0160*/  LDG.E R5, desc[UR8][R2.64] ;  /* 0x0000000802057981 */ /* 0x000ea8000c1e1900 */
[----:B-----5:R-:W2:Y:S02]  /*0170*/  LDG.E R0, desc[UR8][R2.64+0x4] ;  /* 0x0000040802007981 */ /* 0x020ea4000c1e1900 */
[----:B--2---:R-:W-:-:S07]  /*0180*/  IMAD.IADD R0, R0, 0x1, -R5 ;  /* 0x0000000100007824 */ /* 0x004fce00078e0a05 */
.L_x_3518:
[----:B-----5:R-:W-:-:S13]  /*0190*/  ISETP.GE.AND P0, PT, R7, R0, PT ;  /* 0x000000000700720c */ /* 0x020fda0003f06270 */
[----:B------:R-:W-:Y:S05]  /*01a0*/  @P2 EXIT P0 ;  /* 0x000000000000294d */ /* 0x000fea0000000000 */
[----:B------:R-:W0:Y:S01]  /*01b0*/  S2R R2, SR_CTAID.Y ;  /* 0x0000000000027919 */ /* 0x000e220000002600 */
[----:B------:R-:W-:Y:S01]  /*01c0*/  @P1 IMAD R3, R6, 0x60, R9 ;  /* 0x0000006006031824 */ /* 0x000fe200078e0209 */
[----:B------:R-:W1:Y:S01]  /*01d0*/  LDC.64 R16, c[0x0][0x228] ;  /* 0x00008a00ff107b82 */ /* 0x000e620000000a00 */
[----:B------:R-:W-:Y:S01]  /*01e0*/  CS2R R12, SRZ ;  /* 0x00000000000c7805 */ /* 0x000fe2000001ff00 */
[----:B------:R-:W2:Y:S01]  /*01f0*/  S2R R40, SR_TID.X ;  /* 0x0000000000287919 */ /* 0x000ea20000002100 */
[----:B------:R-:W-:Y:S01]  /*0200*/  @P1 IMAD.HI R3, R3, 0x2aaaaaab, RZ ;  /* 0x2aaaaaab03031827 */ /* 0x000fe200078e02ff */
[----:B------:R-:W-:Y:S03]  /*0210*/  BSSY B0, `(.L_x_3519) ;  /* 0x0000031000007945 */ /* 0x000fe60003800000 */
[----:B------:R-:W-:Y:S01]  /*0220*/  IMAD R7, R33, 0x1800, RZ ;  /* 0x0000180021077824 */ /* 0x000fe200078e02ff */
[----:B------:R-:W-:Y:S01]  /*0230*/  @P1 SHF.R.U32.HI R4, RZ, 0x1f, R3 ;  /* 0x0000001fff041819 */ /* 0x000fe20000011603 */
[----:B------:R-:W3:Y:S03]  /*0240*/  LDC.64 R10, c[0x0][0x230] ;  /* 0x00008c00ff0a7b82 */ /* 0x000ee60000000a00 */
[----:B------:R-:W-:-:S05]  /*0250*/  @P1 LEA.HI.SX32 R4, R3, R4, 0x1c ;  /* 0x0000000403041211 */ /* 0x000fca00078fe2ff */
[----:B------:R-:W-:Y:S02]  /*0260*/  @P1 IMAD R3, R4, 0x1800, RZ ;  /* 0x0000180004031824 */ /* 0x000fe400078e02ff */
[----:B------:R-:W4:Y:S02]  /*0270*/  S2R R4, SR_CgaCtaId ;  /* 0x0000000000047919 */ /* 0x000f240000008800 */
[--C-:B------:R-:W-:Y:S01]  /*0280*/  @P1 IMAD.MOV.U32 R12, RZ, RZ, R3.reuse ;  /* 0x000000ffff0c1224 */ /* 0x100fe200078e0003 */
[----:B------:R-:W-:-:S04]  /*0290*/  @P1 SHF.R.S32.HI R13, RZ, 0x1f, R3 ;  /* 0x0000001fff0d1819 */ /* 0x000fc80000011403 */
[----:B------:R-:W-:-:S04]  /*02a0*/  IADD3 R14, P0, R7, R12, RZ ;  /* 0x0000000c070e7210 */ /* 0x000fc80007f1e0ff */
[----:B------:R-:W-:Y:S02]  /*02b0*/  LEA.HI.X.SX32 R15, R7, R13, 0x1, P0 ;  /* 0x0000000d070f7211 */ /* 0x000fe400000f0eff */
[----:B0-----:R-:W-:Y:S01]  /*02c0*/  SHF.R.S32.HI R5, RZ, 0x1f, R2 ;  /* 0x0000001fff057819 */ /* 0x001fe20000011402 */
[----:B------:R-:W0:Y:S01]  /*02d0*/  LDC.64 R12, c[0x0][0x210] ;  /* 0x00008400ff0c7b82 */ /* 0x000e220000000a00 */
[----:B------:R-:W-:Y:S01]  /*02e0*/  SHF.R.S32.HI R7, RZ, 0x1f, R6 ;  /* 0x0000001fff077819 */ /* 0x000fe20000011406 */
[-C--:B-1----:R-:W-:Y:S01]  /*02f0*/  IMAD.WIDE.U32 R14, R2, R16.reuse, R14 ;  /* 0x00000010020e7225 */ /* 0x082fe200078e000e */
[----:B------:R-:W-:Y:S02]  /*0300*/  SEL R6, R6, RZ, !P2 ;  /* 0x000000ff06067207 */ /* 0x000fe40005000000 */
[----:B------:R-:W-:Y:S01]  /*0310*/  SEL R7, R7, RZ, !P2 ;  /* 0x000000ff07077207 */ /* 0x000fe20005000000 */
[----:B------:R-:W-:Y:S01]  /*0320*/  IMAD R3, R5, R16, RZ ;  /* 0x0000001005037224 */ /* 0x000fe200078e02ff */
[----:B--2---:R-:W-:-:S03]  /*0330*/  ISETP.NE.AND P0, PT, R40, RZ, PT ;  /* 0x000000ff2800720c */ /* 0x004fc60003f05270 */
[----:B------:R-:W-:-:S04]  /*0340*/  IMAD R3, R2, R17, R3 ;  /* 0x0000001102037224 */ /* 0x000fc800078e0203 */
[----:B------:R-:W-:Y:S02]  /*0350*/  IMAD.IADD R15, R15, 0x1, R3 ;  /* 0x000000010f0f7824 */ /* 0x000fe400078e0203 */
[----:B---3--:R-:W-:-:S04]  /*0360*/  IMAD R3, R7, R10, RZ ;  /* 0x0000000a07037224 */ /* 0x008fc800078e02ff */
[C---:B------:R-:W-:Y:S02]  /*0370*/  IMAD R3, R6.reuse, R11, R3 ;  /* 0x0000000b06037224 */ /* 0x040fe400078e0203 */
[----:B------:R-:W-:-:S04]  /*0380*/  IMAD.WIDE.U32 R10, R6, R10, R14 ;  /* 0x0000000a060a7225 */ /* 0x000fc800078e000e */
[----:B------:R-:W-:Y:S01]  /*0390*/  IMAD.IADD R3, R11, 0x1, R3 ;  /* 0x000000010b037824 */ /* 0x000fe200078e0203 */
[----:B0-----:R-:W-:-:S04]  /*03a0*/  LEA R12, P2, R10, R12, 0x2 ;  /* 0x0000000c0a0c7211 */ /* 0x001fc800078410ff */
[----:B------:R-:W-:Y:S01]  /*03b0*/  LEA.HI.X R3, R10, R13, R3, 0x2, P2 ;  /* 0x0000000d0a037211 */ /* 0x000fe200010f1403 */
[----:B----4-:R-:W-:Y:S08]  /*03c0*/  @P0 BRA `(.L_x_3520) ;  /* 0x0000000000540947 */ /* 0x010ff00003800000 */
        /* <DEDUP_REMOVED lines=16> */
.L_x_3521:
[----:B------:R-:W-:Y:S01]  /*04d0*/  @P0 ELECT P2, URZ, PT ;  /* 0x00000000003f082f */ /* 0x000fe20003840000 */
[----:B------:R1:W-:-:S12]  /*04e0*/  UBLKCP.S.G [UR6], [UR4], UR10 ;  /* 0x00000006040073ba */ /* 0x0003d8000800020a */
[----:B------:R-:W-:Y:S02]  /*04f0*/  @P2 PLOP3.LUT P0, PT, P2, PT, PT, 0x8, 0x0 ;  /* 0x000000000000281c */ /* 0x000fe4000170e170 */
[----:B------:R-:W-:-:S11]  /*0500*/  PLOP3.LUT P2, PT, PT, PT, PT, 0x8, 0x0 ;  /* 0x000000000000781c */ /* 0x000fd60003f4e170 */
[----:B-1----:R-:W-:Y:S05]  /*0510*/  @P0 BRA.U.ANY `(.L_x_3521) ;  /* 0xfffffffd00ec0947 */ /* 0x002fea000393ffff */
.L_x_3520:
[----:B------:R-:W-:Y:S05]  /*0520*/  BSYNC B0 ;  /* 0x0000000000007941 */ /* 0x000fea0003800000 */
.L_x_3519:
[----:B------:R-:W-:Y:S01]  /*0530*/  BAR.SYNC.DEFER_BLOCKING 0x0 ;  /* 0x0000000000007b1d */ /* 0x000fe20000010000 */
[----:B------:R-:W-:Y:S02]  /*0540*/  MOV R3, 0x400 ;  /* 0x0000040000037802 */ /* 0x000fe40000000f00 */
[----:B------:R-:W-:Y:S02]  /*0550*/  CS2R R38, SRZ ;  /* 0x0000000000267805 */ /* 0x000fe4000001ff00 */
[--C-:B------:R-:W-:Y:S01]  /*0560*/  @P1 SHF.R.S32.HI R39, RZ, 0x1f, R9.reuse ;  /* 0x0000001fff271819 */ /* 0x100fe20000011409 */
[----:B------:R-:W-:Y:S01]  /*0570*/  @P1 IMAD.MOV.U32 R38, RZ, RZ, R9 ;  /* 0x000000ffff261224 */ /* 0x000fe200078e0009 */
[----:B------:R-:W-:Y:S02]  /*0580*/  LEA R3, R4, R3, 0x18 ;  /* 0x0000000304037211 */ /* 0x000fe400078ec0ff */
[----:B------:R-:W-:-:S07]  /*0590*/  SHF.L.U32 R4, RZ, 0x1f, RZ ;  /* 0x0000001fff047819 */ /* 0x000fce00000006ff */
.L_x_3522:
[----:B-1----:R1:W2:Y:S02]  /*05a0*/  SYNCS.PHASECHK.TRANS64.TRYWAIT P0, [R3+URZ+0x9000], R4 ;  /* 0x00900004030075a7 */ /* 0x0022a4000800017f */
[----:B--2---:R-:W-:Y:S05]  /*05b0*/  @!P0 NANOSLEEP.SYNCS 0x989680 ;  /* 0x009896800000895d */ /* 0x004fea0003900000 */
[----:B------:R-:W2:Y:S02]  /*05c0*/  @!P0 SYNCS.PHASECHK.TRANS64 P0, [R3+URZ+0x9000], R4 ;  /* 0x00900004030085a7 */ /* 0x000ea4000800007f */
[----:B--2---:R-:W-:Y:S05]  /*05d0*/  @!P0 BRA `(.L_x_3522) ;  /* 0xfffffffc00f08947 */ /* 0x004fea000383ffff */
[----:B------:R-:W-:Y:S01]  /*05e0*/  SHF.R.S32.HI R9, RZ, 0x1f, R40 ;  /* 0x0000001fff097819 */ /* 0x000fe20000011428 */
[----:B------:R-:W-:Y:S01]  /*05f0*/  ULDC UR4, c[0x0][0x268] ;  /* 0x00009a0000047ab9 */ /* 0x000fe20000000800 */
[----:B------:R-:W-:Y:S01]  /*0600*/  IMAD R0, R33, -0x60, R0 ;  /* 0xffffffa021007824 */ /* 0x000fe200078e0200 */
[----:B------:R-:W-:Y:S01]  /*0610*/  ULDC.64 UR6, c[0x0][0x258] ;  /* 0x0000960000067ab9 */ /* 0x000fe20000000a00 */
[-C--:B------:R-:W-:Y:S01]  /*0620*/  LEA.HI R20, R9, R40.reuse, RZ, 0x7 ;  /* 0x0000002809147211 */ /* 0x080fe200078f38ff */
[----:B------:R-:W-:Y:S01]  /*0630*/  IMAD R5, R5, UR6, RZ ;  /* 0x0000000605057c24 */ /* 0x000fe2000f8e02ff */
[CC--:B-1----:R-:W-:Y:S01]  /*0640*/  LEA.HI R4, R9.reuse, R40.reuse, RZ, 0x3 ;  /* 0x0000002809047211 */ /* 0x0c2fe200078f18ff */
[----:B------:R-:W-:Y:S01]  /*0650*/  BSSY B0, `(.L_x_3523) ;  /* 0x0000087000007945 */ /* 0x000fe20003800000 */
[----:B------:R-:W-:Y:S01]  /*0660*/  LOP3.LUT R11, R20, 0x3fffff80, RZ, 0xc0, !PT ;  /* 0x3fffff80140b7812 */ /* 0x000fe200078ec0ff */
[----:B------:R-:W-:Y:S01]  /*0670*/  IMAD R5, R2, UR7, R5 ;  /* 0x0000000702057c24 */ /* 0x000fe2000f8e0205 */
[----:B------:R-:W-:-:S02]  /*0680*/  LEA.HI R24, R9, R40, RZ, 0x5 ;  /* 0x0000002809187211 */ /* 0x000fc400078f28ff */
[----:B------:R-:W-:Y:S01]  /*0690*/  LOP3.LUT R13, R4, 0xfffffff8, RZ, 0xc0, !PT ;  /* 0xfffffff8040d7812 */ /* 0x000fe200078ec0ff */
[C---:B------:R-:W-:Y:S01]  /*06a0*/  IMAD.IADD R11, R40.reuse, 0x1, -R11 ;  /* 0x00000001280b7824 */ /* 0x040fe200078e0a0b */
[CC--:B0-----:R-:W-:Y:S02]  /*06b0*/  LEA.HI R8, R9.reuse, R40.reuse, RZ, 0x4 ;  /* 0x0000002809087211 */ /* 0x0c1fe400078f20ff */
[----:B------:R-:W-:Y:S01]  /*06c0*/  LEA.HI R10, R9, R40, RZ, 0x6 ;  /* 0x00000028090a7211 */ /* 0x000fe200078f30ff */
[----:B------:R-:W-:Y:S01]  /*06d0*/  IMAD.IADD R40, R40, 0x1, -R13 ;  /* 0x0000000128287824 */ /* 0x000fe200078e0a0d */
[----:B------:R-:W-:Y:S02]  /*06e0*/  SHF.R.S32.HI R20, RZ, 0x7, R20 ;  /* 0x00000007ff147819 */ /* 0x000fe40000011414 */
[--C-:B------:R-:W-:Y:S01]  /*06f0*/  SHF.R.S32.HI R9, RZ, 0x1f, R24.reuse ;  /* 0x0000001fff097819 */ /* 0x100fe20000011418 */
[----:B------:R-:W-:Y:S01]  /*0700*/  IMAD.SHL.U32 R22, R10, 0x2, RZ ;  /* 0x000000020a167824 */ /* 0x000fe200078e00ff */
[----:B------:R-:W-:Y:S01]  /*0710*/  SHF.R.S32.HI R24, RZ, 0x5, R24 ;  /* 0x00000005ff187819 */ /* 0x000fe20000011418 */
[----:B------:R-:W-:Y:S01]  /*0720*/  IMAD R11, R20, 0x300, R11 ;  /* 0x00000300140b7824 */ /* 0x000fe200078e020b */
[----:B------:R-:W-:-:S02]  /*0730*/  SHF.R.S32.HI R35, RZ, 0x4, R8 ;  /* 0x00000004ff237819 */ /* 0x000fc40000011408 */
[----:B------:R-:W-:Y:S01]  /*0740*/  LEA.HI R13, R9, R24, RZ, 0x2 ;  /* 0x00000018090d7211 */ /* 0x000fe200078f10ff */
[----:B------:R-:W-:Y:S01]  /*0750*/  IMAD.SHL.U32 R44, R11, 0x4, RZ ;  /* 0x000000040b2c7824 */ /* 0x000fe200078e00ff */
[--C-:B------:R-:W-:Y:S01]  /*0760*/  SHF.R.S32.HI R32, RZ, 0x3, R4.reuse ;  /* 0x00000003ff207819 */ /* 0x100fe20000011404 */
[----:B------:R-:W-:Y:S01]  /*0770*/  IMAD.SHL.U32 R45, R24, 0x40, RZ ;  /* 0x00000040182d7824 */ /* 0x000fe200078e00ff */
[----:B------:R-:W-:Y:S02]  /*0780*/  SHF.R.S32.HI R15, RZ, 0x1f, R4 ;  /* 0x0000001fff0f7819 */ /* 0x000fe40000011404 */
[----:B------:R-:W-:Y:S02]  /*0790*/  LOP3.LUT R17, R13, 0xfffffffc, RZ, 0xc0, !PT ;  /* 0xfffffffc0d117812 */ /* 0x000fe400078ec0ff */
[----:B------:R-:W-:Y:S02]  /*07a0*/  LEA.HI R12, R8, R35, RZ, 0x1 ;  /* 0x00000023080c7211 */ /* 0x000fe400078f08ff */
[----:B------:R-:W-:Y:S01]  /*07b0*/  LEA.HI R18, R15, R32, RZ, 0x2 ;  /* 0x000000200f127211 */ /* 0x000fe200078f10ff */
[----:B------:R-:W-:Y:S01]  /*07c0*/  IMAD.IADD R21, R24, 0x1, -R17 ;  /* 0x0000000118157824 */ /* 0x000fe200078e0a11 */
[----:B------:R-:W-:-:S02]  /*07d0*/  LEA R44, R44, R3, 0x2 ;  /* 0x000000032c2c7211 */ /* 0x000fc400078e10ff */
[----:B------:R-:W-:Y:S01]  /*07e0*/  LOP3.LUT R16, R12, 0x1fffffe, RZ, 0xc0, !PT ;  /* 0x01fffffe0c107812 */ /* 0x000fe200078ec0ff */
[----:B------:R-:W-:Y:S01]  /*07f0*/  IMAD R28, R21, 0x6, R20 ;  /* 0x00000006151c7824 */ /* 0x000fe200078e0214 */
[----:B------:R-:W-:Y:S01]  /*0800*/  LOP3.LUT R23, R18, 0xffffffc, RZ, 0xc0, !PT ;  /* 0x0ffffffc12177812 */ /* 0x000fe200078ec0ff */
[----:B------:R-:W0:Y:S01]  /*0810*/  LDS.128 R8, [R44] ;  /* 0x000000002c087984 */ /* 0x000e220000000c00 */
[----:B------:R-:W-:Y:S01]  /*0820*/  LOP3.LUT R25, R22, 0xffffff80, RZ, 0xc0, !PT ;  /* 0xffffff8016197812 */ /* 0x000fe200078ec0ff */
[----:B------:R-:W-:Y:S01]  /*0830*/  IMAD.IADD R35, R35, 0x1, -R16 ;  /* 0x0000000123237824 */ /* 0x000fe200078e0a10 */
[----:B------:R-:W-:Y:S01]  /*0840*/  SHF.R.S32.HI R29, RZ, 0x1f, R40 ;  /* 0x0000001fff1d7819 */ /* 0x000fe20000011428 */
[----:B------:R-:W-:Y:S01]  /*0850*/  IMAD.IADD R34, R32, 0x1, -R23 ;  /* 0x0000000120227824 */ /* 0x000fe200078e0a17 */
[----:B------:R-:W1:Y:S01]  /*0860*/  LDS.128 R12, [R44+0x800] ;  /* 0x000800002c0c7984 */ /* 0x000e620000000c00 */
[----:B------:R-:W-:Y:S01]  /*0870*/  IMAD R35, R28, 0x2, R35 ;  /* 0x000000021c237824 */ /* 0x000fe200078e0223 */
[----:B------:R-:W-:Y:S01]  /*0880*/  LEA.HI R36, R29, R40, RZ, 0x2 ;  /* 0x000000281d247211 */ /* 0x000fe200078f10ff */
[----:B------:R-:W-:Y:S01]  /*0890*/  IMAD R34, R34, 0x10, R25 ;  /* 0x0000001022227824 */ /* 0x000fe200078e0219 */
[----:B------:R-:W2:Y:S01]  /*08a0*/  LDS.128 R16, [R44+0x1000] ;  /* 0x001000002c107984 */ /* 0x000ea20000000c00 */
[----:B------:R-:W-:-:S02]  /*08b0*/  LOP3.LUT R45, R45, 0x40, RZ, 0xc0, !PT ;  /* 0x000000402d2d7812 */ /* 0x000fc400078ec0ff */
[C---:B------:R-:W-:Y:S01]  /*08c0*/  IMAD.SHL.U32 R43, R36.reuse, 0x10, RZ ;  /* 0x00000010242b7824 */ /* 0x040fe200078e00ff */
[----:B------:R-:W3:Y:S01]  /*08d0*/  LDS.128 R20, [R44+0x1800] ;  /* 0x001800002c147984 */ /* 0x000ee20000000c00 */
[----:B------:R-:W-:Y:S02]  /*08e0*/  LOP3.LUT R37, R36, 0x7fffffc, RZ, 0xc0, !PT ;  /* 0x07fffffc24257812 */ /* 0x000fe400078ec0ff */
[C---:B------:R-:W-:Y:S01]  /*08f0*/  LEA.HI R41, R40.reuse, R40, RZ, 0x1 ;  /* 0x0000002828297211 */ /* 0x040fe200078f08ff */
[----:B------:R-:W4:Y:S01]  /*0900*/  LDS.128 R24, [R44+0x2000] ;  /* 0x002000002c187984 */ /* 0x000f220000000c00 */
[C---:B------:R-:W-:Y:S01]  /*0910*/  SHF.L.U32 R36, R40.reuse, 0x3, RZ ;  /* 0x0000000328247819 */ /* 0x040fe200000006ff */
[----:B------:R-:W-:Y:S01]  /*0920*/  IMAD.IADD R40, R40, 0x1, -R37 ;  /* 0x0000000128287824 */ /* 0x000fe200078e0a25 */
[----:B------:R-:W-:Y:S01]  /*0930*/  LOP3.LUT R43, R43, 0x40, RZ, 0xc0, !PT ;  /* 0x000000402b2b7812 */ /* 0x000fe200078ec0ff */
[----:B------:R-:W5:Y:S01]  /*0940*/  LDS.128 R28, [R44+0x2800] ;  /* 0x002800002c1c7984 */ /* 0x000f620000000c00 */
[----:B------:R-:W-:Y:S01]  /*0950*/  SHF.R.S32.HI R41, RZ, 0x1, R41 ;  /* 0x00000001ff297819 */ /* 0x000fe20000011429 */
[----:B------:R-:W-:Y:S01]  /*0960*/  IMAD R40, R35, 0x8, R40 ;  /* 0x0000000823287824 */ /* 0x000fe200078e0228 */
[----:B------:R-:W-:-:S02]  /*0970*/  LOP3.LUT R37, R45, 0x8, R36, 0xf8, !PT ;  /* 0x000000082d257812 */ /* 0x000fc400078ef824 */
[----:B------:R-:W-:Y:S01]  /*0980*/  SHF.R.U32.HI R42, RZ, 0x3, R45 ;  /* 0x00000003ff2a7819 */ /* 0x000fe2000001162d */
[----:B------:R-:W-:Y:S01]  /*0990*/  IMAD R34, R41, 0x600, R34 ;  /* 0x0000060029227824 */ /* 0x000fe200078e0222 */
[----:B------:R-:W-:Y:S02]  /*09a0*/  LOP3.LUT R4, R43, 0x8, R4, 0xf8, !PT ;  /* 0x000000082b047812 */ /* 0x000fe400078ef804 */
[----:B------:R-:W-:Y:S02]  /*09b0*/  SHF.R.U32.HI R43, RZ, 0x3, R43 ;  /* 0x00000003ff2b7819 */ /* 0x000fe4000001162b */
[----:B------:R-:W-:Y:S02]  /*09c0*/  LOP3.LUT R37, R37, R42, RZ, 0x3c, !PT ;  /* 0x0000002a25257212 */ /* 0x000fe400078e3cff */
[----:B------:R-:W-:-:S03]  /*09d0*/  LOP3.LUT R43, R4, R43, RZ, 0x3c, !PT ;  /* 0x0000002b042b7212 */ /* 0x000fc600078e3cff */
[----:B------:R-:W-:Y:S01]  /*09e0*/  IMAD.IADD R4, R34, 0x1, R37 ;  /* 0x0000000122047824 */ /* 0x000fe200078e0225 */
[----:B------:R-:W-:Y:S01]  /*09f0*/  SHF.R.S32.HI R37, RZ, 0x1f, R36 ;  /* 0x0000001fff257819 */ /* 0x000fe20000011424 */
[----:B------:R-:W-:Y:S02]  /*0a00*/  IMAD.U32 R34, R40, 0x10, R43 ;  /* 0x0000001028227824 */ /* 0x000fe400078e002b */
[----:B0-----:R-:W-:Y:S01]  /*0a10*/  FMUL.FTZ R35, R9, UR4 ;  /* 0x0000000409237c20 */ /* 0x001fe20008410000 */
[----:B------:R-:W-:Y:S01]  /*0a20*/  FMUL.FTZ R40, R11, UR4 ;  /* 0x000000040b287c20 */ /* 0x000fe20008410000 */
[----:B------:R-:W-:Y:S01]  /*0a30*/  FMUL.FTZ R9, R10, UR4 ;  /* 0x000000040a097c20 */ /* 0x000fe20008410000 */
[----:B------:R-:W-:Y:S01]  /*0a40*/  FMUL.FTZ R8, R8, UR4 ;  /* 0x0000000408087c20 */ /* 0x000fe20008410000 */
[----:B------:R-:W-:Y:S02]  /*0a50*/  IMAD R34, R34, 0x2, R3 ;  /* 0x0000000222227824 */ /* 0x000fe400078e0203 */
[----:B-1----:R-:W-:Y:S01]  /*0a60*/  FMUL.FTZ R11, R14, UR4 ;  /* 0x000000040e0b7c20 */ /* 0x002fe20008410000 */
[----:B------:R-:W-:Y:S01]  /*0a70*/  FMUL.FTZ R10, R12, UR4 ;  /* 0x000000040c0a7c20 */ /* 0x000fe20008410000 */
[----:B------:R-:W-:Y:S01]  /*0a80*/  FMUL.FTZ R14, R15, UR4 ;  /* 0x000000040f0e7c20 */ /* 0x000fe20008410000 */
[----:B------:R-:W-:Y:S01]  /*0a90*/  FMUL.FTZ R13, R13, UR4 ;  /* 0x000000040d0d7c20 */ /* 0x000fe20008410000 */
[----:B--2---:R-:W-:Y:S01]  /*0aa0*/  FMUL.FTZ R12, R16, UR4 ;  /* 0x00000004100c7c20 */ /* 0x004fe20008410000 */
[----:B------:R-:W-:Y:S01]  /*0ab0*/  FMUL.FTZ R15, R18, UR4 ;  /* 0x00000004120f7c20 */ /* 0x000fe20008410000 */
[----:B------:R-:W-:Y:S01]  /*0ac0*/  FMUL.FTZ R18, R19, UR4 ;  /* 0x0000000413127c20 */ /* 0x000fe20008410000 */
[----:B------:R-:W-:Y:S01]  /*0ad0*/  FMUL.FTZ R17, R17, UR4 ;  /* 0x0000000411117c20 */ /* 0x000fe20008410000 */
        /* <DEDUP_REMOVED lines=12> */
[----:B------:R-:W-:Y:S01]  /*0ba0*/  F2FP.BF16.F32.PACK_AB R10, R13, R10 ;  /* 0x0000000a0d0a723e */ /* 0x000fe200000010ff */
[----:B------:R-:W-:Y:S01]  /*0bb0*/  ULDC UR4, c[0x0][0x244] ;  /* 0x0000910000047ab9 */ /* 0x000fe20000000800 */
[----:B------:R-:W-:-:S02]  /*0bc0*/  F2FP.BF16.F32.PACK_AB R8, R35, R8 ;  /* 0x000000082308723e */ /* 0x000fc400000010ff */
[----:B------:R-:W-:Y:S02]  /*0bd0*/  F2FP.BF16.F32.PACK_AB R9, R40, R9 ;  /* 0x000000092809723e */ /* 0x000fe400000010ff */
[----:B------:R-:W-:Y:S02]  /*0be0*/  F2FP.BF16.F32.PACK_AB R11, R14, R11 ;  /* 0x0000000b0e0b723e */ /* 0x000fe400000010ff */
[----:B------:R-:W-:Y:S02]  /*0bf0*/  F2FP.BF16.F32.PACK_AB R13, R18, R15 ;  /* 0x0000000f120d723e */ /* 0x000fe400000010ff */
[----:B------:R-:W-:Y:S01]  /*0c00*/  F2FP.BF16.F32.PACK_AB R12, R17, R12 ;  /* 0x0000000c110c723e */ /* 0x000fe200000010ff */
[----:B------:R0:W-:Y:S01]  /*0c10*/  STSM.16.MT88.4 [R34+0x6000], R8 ;  /* 0x0060000822007844 */ /* 0x0001e20000004200 */
[----:B------:R-:W-:Y:S02]  /*0c20*/  F2FP.BF16.F32.PACK_AB R14, R21, R16 ;  /* 0x00000010150e723e */ /* 0x000fe400000010ff */
[----:B------:R-:W-:-:S02]  /*0c30*/  F2FP.BF16.F32.PACK_AB R15, R42, R19 ;  /* 0x000000132a0f723e */ /* 0x000fc400000010ff */
[----:B------:R-:W-:Y:S02]  /*0c40*/  F2FP.BF16.F32.PACK_AB R16, R25, R20 ;  /* 0x000000141910723e */ /* 0x000fe400000010ff */
[----:B------:R-:W-:Y:S01]  /*0c50*/  F2FP.BF16.F32.PACK_AB R17, R27, R22 ;  /* 0x000000161b11723e */ /* 0x000fe200000010ff */
[----:B------:R1:W-:Y:S01]  /*0c60*/  STSM.16.MT88.4 [R34+0x6400], R12 ;  /* 0x0064000c22007844 */ /* 0x0003e20000004200 */
[----:B------:R-:W-:Y:S02]  /*0c70*/  F2FP.BF16.F32.PACK_AB R18, R28, R23 ;  /* 0x000000171c12723e */ /* 0x000fe400000010ff */
[----:B------:R-:W-:Y:S01]  /*0c80*/  F2FP.BF16.F32.PACK_AB R19, R31, R24 ;  /* 0x000000181f13723e */ /* 0x000fe200000010ff */
[----:B------:R-:W-:Y:S01]  /*0c90*/  IMAD R24, R4, 0x2, R3 ;  /* 0x0000000204187824 */ /* 0x000fe200078e0203 */
[----:B------:R-:W-:-:S03]  /*0ca0*/  IADD3 R26, P0, R32, R38, RZ ;  /* 0x00000026201a7210 */ /* 0x000fc60007f1e0ff */
[----:B------:R1:W-:Y:S01]  /*0cb0*/  STSM.16.MT88.4 [R34+0x6800], R16 ;  /* 0x0068001022007844 */ /* 0x0003e20000004200 */
[----:B------:R-:W-:Y:S01]  /*0cc0*/  LEA.HI.X.SX32 R27, R32, R39, 0x1, P0 ;  /* 0x00000027201b7211 */ /* 0x000fe200000f0eff */
[----:B------:R-:W-:Y:S01]  /*0cd0*/  BAR.SYNC.DEFER_BLOCKING 0x0 ;  /* 0x0000000000007b1d */ /* 0x000fe20000010000 */
[----:B------:R-:W-:Y:S01]  /*0ce0*/  ISETP.GE.AND P0, PT, R36, UR4, PT ;  /* 0x0000000424007c0c */ /* 0x000fe2000bf06270 */
[----:B------:R-:W-:Y:S01]  /*0cf0*/  IMAD.WIDE.U32 R36, R2, UR6, R36 ;  /* 0x0000000602247c25 */ /* 0x000fe2000f8e0024 */
[----:B0-----:R-:W-:Y:S02]  /*0d00*/  VIMNMX R9, R0, 0x60, PT ;  /* 0x0000006000097848 */ /* 0x001fe40003fe0100 */
[C---:B------:R-:W-:Y:S01]  /*0d10*/  IADD3 R2, R32.reuse, 0x40, RZ ;  /* 0x0000004020027810 */ /* 0x040fe20007ffe0ff */
[C---:B------:R-:W-:Y:S01]  /*0d20*/  VIADD R0, R32.reuse, 0x20 ;  /* 0x0000002020007836 */ /* 0x040fe20000000000 */
[----:B------:R-:W-:Y:S01]  /*0d30*/  ISETP.GE.OR P2, PT, R32, R9, P0 ;  /* 0x000000092000720c */ /* 0x000fe20000746670 */
[----:B------:R-:W-:Y:S01]  /*0d40*/  ULDC.64 UR4, c[0x0][0x260] ;  /* 0x0000980000047ab9 */ /* 0x000fe20000000a00 */
[----:B------:R-:W-:-:S02]  /*0d50*/  IMAD.IADD R37, R37, 0x1, R5 ;  /* 0x0000000125257824 */ /* 0x000fc400078e0205 */
[----:B------:R-:W-:Y:S01]  /*0d60*/  IMAD R7, R7, UR4, RZ ;  /* 0x0000000407077c24 */ /* 0x000fe2000f8e02ff */
[-C--:B------:R-:W-:Y:S01]  /*0d70*/  ISETP.GE.OR P1, PT, R0, R9.reuse, P0 ;  /* 0x000000090000720c */ /* 0x080fe20000726670 */
[----:B------:R-:W-:Y:S01]  /*0d80*/  VIADD R5, R3, 0x6000 ;  /* 0x0000600003057836 */ /* 0x000fe20000000000 */
[----:B------:R-:W-:Y:S01]  /*0d90*/  ISETP.GE.OR P0, PT, R2, R9, P0 ;  /* 0x000000090200720c */ /* 0x000fe20000706670 */
[C---:B------:R-:W-:Y:S02]  /*0da0*/  IMAD R9, R6.reuse, UR5, R7 ;  /* 0x0000000506097c24 */ /* 0x040fe4000f8e0207 */
[----:B------:R-:W-:-:S04]  /*0db0*/  IMAD.WIDE.U32 R6, R6, UR4, R36 ;  /* 0x0000000406067c25 */ /* 0x000fc8000f8e0024 */
[----:B------:R-:W-:Y:S02]  /*0dc0*/  IMAD R8, R4, 0x2, R5 ;  /* 0x0000000204087824 */ /* 0x000fe400078e0205 */
[----:B------:R-:W-:Y:S01]  /*0dd0*/  IMAD.WIDE R2, R33, 0x60, R26 ;  /* 0x0000006021027825 */ /* 0x000fe200078e021a */
[----:B------:R1:W0:Y:S03]  /*0de0*/  LDS.128 R20, [R24+0x6800] ;  /* 0x0068000018147984 */ /* 0x0002260000000c00 */
        /* <DEDUP_REMOVED lines=13> */
.L_x_3524:
[----:B------:R-:W-:Y:S05]  /*0ec0*/  BSYNC B0 ;  /* 0x0000000000007941 */ /* 0x000fea0003800000 */
.L_x_3523:
[----:B-1----:R-:W1:Y:S01]  /*0ed0*/  LDS.128 R24, [R24+0x6400] ;  /* 0x0064000018187984 */ /* 0x002e620000000c00 */
[----:B------:R-:W-:Y:S04]  /*0ee0*/  BSSY B0, `(.L_x_3525) ;  /* 0x000000f000007945 */ /* 0x000fe80003800000 */
[----:B------:R-:W-:Y:S05]  /*0ef0*/  @P1 BRA `(.L_x_3526) ;  /* 0x0000000000341947 */ /* 0x000fea0003800000 */
[----:B--2---:R-:W-:Y:S01]  /*0f00*/  IADD3 R11, P1, R2, 0x20, RZ ;  /* 0x00000020020b7810 */ /* 0x004fe20007f3e0ff */
        /* <DEDUP_REMOVED lines=12> */
.L_x_3526:
[----:B------:R-:W-:Y:S05]  /*0fd0*/  BSYNC B0 ;  /* 0x0000000000007941 */ /* 0x000fea0003800000 */
.L_x_3525:
[----:B------:R-:W-:Y:S05]  /*0fe0*/  @P0 EXIT ;  /* 0x000000000000094d */ /* 0x000fea0003800000 */
[----:B------:R-:W-:Y:S01]  /*0ff0*/  IADD3 R7, P0, R2, 0x40, RZ ;  /* 0x0000004002077810 */ /* 0x000fe20007f1e0ff */
[----:B------:R-:W-:-:S04]  /*1000*/  ULDC.64 UR4, c[0x0][0x250] ;  /* 0x0000940000047ab9 */ /* 0x000fc80000000a00 */
[----:B------:R-:W-:Y:S02]  /*1010*/  IMAD.X R2, RZ, RZ, R3, P0 ;  /* 0x000000ffff027224 */ /* 0x000fe400000e0603 */
[----:B------:R-:W-:Y:S02]  /*1020*/  IMAD.MOV.U32 R3, RZ, RZ, R5 ;  /* 0x000000ffff037224 */ /* 0x000fe400078e0005 */
        /* <DEDUP_REMOVED lines=8> */
[----:B0-----:R-:W-:Y:S01]  /*10b0*/  STG.E.128 desc[UR8][R4.64], R20 ;  /* 0x0000001404007986 */ /* 0x001fe2000c101d08 */
[----:B------:R-:W-:Y:S05]  /*10c0*/  EXIT ;  /* 0x000000000000794d */ /* 0x000fea0003800000 */
.L_x_3527:
        /* <DEDUP_REMOVED lines=11> */
.L_x_3746:


//--------------------- .text._ZN7cutlass13device_kernelIN5flash11enable_sm90INS1_16FlashAttnBwdSm90INS1_25CollectiveMainloopBwdSm90ILi2ELi2ELi2EN4cute5tupleIJNS5_1CILi1EEES8_S8_EEENS6_IJNS7_ILi96EEENS7_ILi128EEENS7_ILi64EEEEEENS_10bfloat16_tEfNS_4arch4Sm90ELb1ELb0ELb1ELb1ELb1ELb1ELb0ELb1ELi2ELi1ELi2ELi2ELb0EEENS1_24CollectiveEpilogueBwdGQAISD_fSG_Li256ELb1ELb1EEENS1_25SingleTileBwdLPTSchedulerILb1ELi128ELb1EEEEEEEEEvNT_6ParamsE --------------------------
	.section	.text._ZN7cutlass13device_kernelIN5flash11enable_sm90INS1_16FlashAttnBwdSm90INS1_25CollectiveMainloopBwdSm90ILi2ELi2ELi2EN4cute5tupleIJNS5_1CILi1EEES8_S8_EEENS6_IJNS7_ILi96EEENS7_ILi128EEENS7_ILi64EEEEEENS_10bfloat16_tEfNS_4arch4Sm90ELb1ELb0ELb1ELb1ELb1ELb1ELb0ELb1ELi2ELi1ELi2ELi2ELb0EEENS1_24CollectiveEpilogueBwdGQAISD_fSG_Li256ELb1ELb1EEENS1_25SingleTileBwdLPTSchedulerILb1ELi128ELb1EEEEEEEEEvNT_6ParamsE,"ax",@progbits
	.align	128
.text._ZN7cutlass13device_kernelIN5flash11enable_sm90INS1_16FlashAttnBwdSm90INS1_25CollectiveMainloopBwdSm90ILi2ELi2ELi2EN4cute5tupleIJNS5_1CILi1EEES8_S8_EEENS6_IJNS7_ILi96EEENS7_ILi128EEENS7_ILi64EEEEEENS_10bfloat16_tEfNS_4arch4Sm90ELb1ELb0ELb1ELb1ELb1ELb1ELb0ELb1ELi2ELi1ELi2ELi2ELb0EEENS1_24CollectiveEpilogueBwdGQAISD_fSG_Li256ELb1ELb1EEENS1_25SingleTileBwdLPTSchedulerILb1ELi128ELb1EEEEEEEEEvNT_6ParamsE:
        .type           _ZN7cutlass13device_kernelIN5flash11enable_sm90INS1_16FlashAttnBwdSm90INS1_25CollectiveMainloopBwdSm90ILi2ELi2ELi2EN4cute5tupleIJNS5_1CILi1EEES8_S8_EEENS6_IJNS7_ILi96EEENS7_ILi128EEENS7_ILi64EEEEEENS_10bfloat16_tEfNS_4arch4Sm90ELb1ELb0ELb1ELb1ELb1ELb1ELb0ELb1ELi2ELi1ELi2ELi2ELb0EEENS1_24CollectiveEpilogueBwdGQAISD_fSG_Li256ELb1ELb1EEENS1_25SingleTileBwdLPTSchedulerILb1ELi128ELb1EEEEEEEEEvNT_6ParamsE,@function
        .size           _ZN7cutlass13device_kernelIN5flash11enable_sm90INS1_16FlashAttnBwdSm90INS1_25CollectiveMainloopBwdSm90ILi2ELi2ELi2EN4cute5tupleIJNS5_1CILi1EEES8_S8_EEENS6_IJNS7_ILi96EEENS7_ILi128EEENS7_ILi64EEEEEENS_10bfloat16_tEfNS_4arch4Sm90ELb1ELb0ELb1ELb1ELb1ELb1ELb0ELb1ELi2ELi1ELi2ELi2ELb0EEENS1_24CollectiveEpilogueBwdGQAISD_fSG_Li256ELb1ELb1EEENS1_25SingleTileBwdLPTSchedulerILb1ELi128ELb1EEEEEEEEEvNT_6ParamsE,(.L_x_3747 - _ZN7cutlass13device_kernelIN5flash11enable_sm90INS1_16FlashAttnBwdSm90INS1_25CollectiveMainloopBwdSm90ILi2ELi2ELi2EN4cute5tupleIJNS5_1CILi1EEES8_S8_EEENS6_IJNS7_ILi96EEENS7_ILi128EEENS7_ILi64EEEEEENS_10bfloat16_tEfNS_4arch4Sm90ELb1ELb0ELb1ELb1ELb1ELb1ELb0ELb1ELi2ELi1ELi2ELi2ELb0EEENS1_24CollectiveEpilogueBwdGQAISD_fSG_Li256ELb1ELb1EEENS1_25SingleTileBwdLPTSchedulerILb1ELi128ELb1EEEEEEEEEvNT_6ParamsE)
        .other          _ZN7cutlass13device_kernelIN5flash11enable_sm90INS1_16FlashAttnBwdSm90INS1_25CollectiveMainloopBwdSm90ILi2ELi2ELi2EN4cute5tupleIJNS5_1CILi1EEES8_S8_EEENS6_IJNS7_ILi96EEENS7_ILi128EEENS7_ILi64EEEEEENS_10bfloat16_tEfNS_4arch4Sm90ELb1ELb0ELb1ELb1ELb1ELb1ELb0ELb1ELi2ELi1ELi2ELi2ELb0EEENS1_24CollectiveEpilogueBwdGQAISD_fSG_Li256ELb1ELb1EEENS1_25SingleTileBwdLPTSchedulerILb1ELi128ELb1EEEEEEEEEvNT_6ParamsE,@"STO_CUDA_ENTRY STV_DEFAULT"
_ZN7cutlass13device_kernelIN5flash11enable_sm90INS1_16FlashAttnBwdSm90INS1_25CollectiveMainloopBwdSm90ILi2ELi2ELi2EN4cute5tupleIJNS5_1CILi1EEES8_S8_EEENS6_IJNS7_ILi96EEENS7_ILi128EEENS7_ILi64EEEEEENS_10bfloat16_tEfNS_4arch4Sm90ELb1ELb0ELb1ELb1ELb1ELb1ELb0ELb1ELi2ELi1ELi2ELi2ELb0EEENS1_24CollectiveEpilogueBwdGQAISD_fSG_Li256ELb1ELb1EEENS1_25SingleTileBwdLPTSchedulerILb1ELi128ELb1EEEEEEEEEvNT_6ParamsE:
        /* <DEDUP_REMOVED lines=24> */
.L_x_3529:
[----:B------:R-:W-:Y:S05]  /*0180*/  BSYNC B0 ;  /* 0x0000000000007941 */ /* 0x000fea0003800000 */
.L_x_3528:
        /* <DEDUP_REMOVED lines=37> */
.L_x_3530:
        /* <DEDUP_REMOVED lines=22> */
.L_x_3531:
[----:B------:R-:W-:Y:S01]  /*0540*/  PLOP3.LUT P0, PT, PT, PT, UP0, 0x80, 0x0 ;  /* 0x000000000000781c */ /* 0x000fe20003f0f008 */
[----:B------:R-:W-:Y:S01]  /*0550*/  NOP ;  /* 0x0000000000007918 */ /* 0x000fe20000000000 */
[----:B------:R-:W-:Y:S01]  /*0560*/  ULDC.64 UR38, c[0x0][0x208] ;  /* 0x0000820000267ab9 */ /* 0x000fe20000000a00 */
[----:B------:R-:W-:Y:S01]  /*0570*/  BSSY B6, `(.L_x_3532) ;  /* 0x0000eeb000067945 */ /* 0x000fe20003800000 */
[----:B-12-4-:R-:W-:Y:S09]  /*0580*/  BAR.SYNC.DEFER_BLOCKING 0x0 ;  /* 0x0000000000007b1d */ /* 0x016ff20000010000 */
[----:B------:R-:W-:Y:S05]  /*0590*/  @!P0 BRA `(.L_x_3533) ;  /* 0x000000a800b08947 */ /* 0x000fea0003800000 */
.L_x_3534:
        /* <DEDUP_REMOVED lines=32> */
.L_x_3535:
[----:B------:R-:W-:Y:S01]  /*07a0*/  ULDC UR8, c[0x0][0x8cc] ;  /* 0x0002330000087ab9 */ /* 0x000fe20000000800 */
[----:B------:R-:W-:Y:S01]  /*07b0*/  UMOV UR7, UR9 ;  /* 0x0000000900077c82 */ /* 0x000fe20008000000 */
[----:B------:R-:W-:-:S11]  /*07c0*/  UISETP.NE.AND UP0, UPT, UR8, 0x1, UPT ;  /* 0x000000010800788c */ /* 0x000fd6000bf05270 */
[----:B------:R-:W-:Y:S02]  /*07d0*/  @UP0 ULDC.64 UR10, c[0x0][0x8d0] ;  /* 0x00023400000a0ab9 */ /* 0x000fe40000000a00 */
[----:B------:R-:W-:-:S04]  /*07e0*/  UIMAD.WIDE.U32 UR4, UR9, UR10, URZ ;  /* 0x0000000a090472a5 */ /* 0x000fc8000f8e003f */
[----:B------:R-:W-:-:S04]  /*07f0*/  @UP0 USHF.R.U32.HI UR7, URZ, UR11, UR5 ;  /* 0x0000000b3f070299 */ /* 0x000fc80008011605 */
[----:B------:R-:W-:-:S12]  /*0800*/  UIMAD UR4, UR7, UR8, URZ ;  /* 0x00000008070472a4 */ /* 0x000fd8000f8e023f */
.L_x_3536:
        /* <DEDUP_REMOVED lines=23> */
.L_x_3537:
        /* <DEDUP_REMOVED lines=14> */
.L_x_3539:
[----:B------:R-:W-:-:S05]  /*0a60*/  ULDC UR4, c[0x0][0x8f4] ;  /* 0x00023d0000047ab9 */ /* 0x000fca0000000800 */
.L_x_3538:
        /* <DEDUP_REMOVED lines=24> */
.L_x_3541:
        /* <DEDUP_REMOVED lines=14> */
.L_x_3542:
        /* <DEDUP_REMOVED lines=11> */
.L_x_3543:
        /* <DEDUP_REMOVED lines=13> */
.L_x_3544:
        /* <DEDUP_REMOVED lines=68> */
.L_x_3547:
        /* <DEDUP_REMOVED lines=15> */
.L_x_3546:
        /* <DEDUP_REMOVED lines=22> */
.L_x_3549:
        /* <DEDUP_REMOVED lines=15> */
.L_x_3548:
[----:B------:R-:W-:Y:S01]  /*15d0*/  SHF.R.S32.HI R6, RZ, 0x1f, R17 ;  /* 0x0000001fff067819 */ /* 0x000fe20000011411 */
[----:B------:R-:W-:-:S03]  /*15e0*/  UMOV UR4, 0xffffffff ;  /* 0xffffffff00047882 */ /* 0x000fc60000000000 */
[----:B------:R-:W-:-:S04]  /*15f0*/  LEA.HI R0, R6, R17, RZ, 0x7 ;  /* 0x0000001106007211 */ /* 0x000fc800078f38ff */
[----:B------:R-:W-:Y:S01]  /*1600*/  SHF.R.S32.HI R13, RZ, 0x7, R0 ;  /* 0x00000007ff0d7819 */ /* 0x000fe20000011400 */
[----:B------:R-:W-:Y:S06]  /*1610*/  BRA.DIV UR4, `(.L_x_3550) ;  /* 0x000000de04887947 */ /* 0x000fec000b800000 */
[----:B------:R1:W2:Y:S02]  /*1620*/  SHFL.IDX PT, R14, R13, RZ, 0x1f ;  /* 0x00001fff0d0e7589 */ /* 0x0002a400000e0000 */
.L_x_3678:
[----:B------:R-:W-:Y:S01]  /*1630*/  SHF.L.U32 R3, RZ, 0x1f, RZ ;  /* 0x0000001fff037819 */ /* 0x000fe200000006ff */
[----:B------:R-:W-:-:S03]  /*1640*/  IMAD.SHL.U32 R2, R17, 0x40, RZ ;  /* 0x0000004011027824 */ /* 0x000fc600078e00ff */
[----:B------:R-:W3:Y:S02]  /*1650*/  SYNCS.PHASECHK.TRANS64.TRYWAIT P0, [R16+URZ+0x26800], R3 ;  /* 0x02680003100075a7 */ /* 0x000ee4000800017f */
[----:B---3--:R-:W-:Y:S05]  /*1660*/  @P0 BRA `(.L_x_3551) ;  /* 0x0000000000080947 */ /* 0x008fea0003800000 */
[----:B------:R-:W3:Y:S02]  /*1670*/  SYNCS.PHASECHK.TRANS64.TRYWAIT P0, [R16+URZ+0x26800], R3 ;  /* 0x02680003100075a7 */ /* 0x000ee4000800017f */
[----:B---3--:R-:W-:Y:S05]  /*1680*/  @!P0 BRA `(.L_x_3552) ;  /* 0x000000dc00888947 */ /* 0x008fea0003800000 */
.L_x_3551:
        /* <DEDUP_REMOVED lines=80> */
[----:B------:R-:W-:Y:S02]  /*1b90*/  CS2R R150, SRZ ;  /* 0x0000000000967805 */ /* 0x000fe4000001ff00 */
[----:B------:R-:W-:Y:S01]  /*1ba0*/  LEA.HI R4, R13, R13, RZ, 0x1 ;  /* 0x0000000d0d047211 */ /* 0x000fe200078f08ff */
[----:B------:R-:W-:Y:S01]  /*1bb0*/  IMAD.IADD R0, R17, 0x1, -R0 ;  /* 0x0000000111007824 */ /* 0x000fe200078e0a00 */
[----:B------:R-:W-:Y:S01]  /*1bc0*/  SHF.R.S32.HI R9, RZ, 0x5, R8 ;  /* 0x00000005ff097819 */ /* 0x000fe20000011408 */
[----:B------:R-:W-:Y:S01]  /*1bd0*/  IMAD.U32 R12, RZ, RZ, UR4 ;  /* 0x00000004ff0c7e24 */ /* 0x000fe2000f8e00ff */
[----:B------:R-:W-:-:S02]  /*1be0*/  LOP3.LUT R8, R4, 0xfffffffe, RZ, 0xc0, !PT ;  /* 0xfffffffe04087812 */ /* 0x000fc400078ec0ff */
[----:B------:R-:W-:Y:S02]  /*1bf0*/  CS2R R148, SRZ ;  /* 0x0000000000947805 */ /* 0x000fe4000001ff00 */
[----:B------:R-:W-:Y:S01]  /*1c00*/  SHF.R.S32.HI R7, RZ, 0x1f, R0 ;  /* 0x0000001fff077819 */ /* 0x000fe20000011400 */
[----:B------:R-:W-:Y:S01]  /*1c10*/  IMAD R21, R9, -0x10, R12 ;  /* 0xfffffff009157824 */ /* 0x000fe200078e020c */
[----:B------:R-:W-:Y:S02]  /*1c20*/  IADD3 R23, R13, -R8, RZ ;  /* 0x800000080d177210 */ /* 0x000fe40007ffe0ff */
[----:B------:R-:W-:Y:S02]  /*1c30*/  CS2R R146, SRZ ;  /* 0x0000000000927805 */ /* 0x000fe4000001ff00 */
        /* <DEDUP_REMOVED lines=8> */
[--C-:B------:R-:W-:Y:S01]  /*1cc0*/  SHF.R.S32.HI R15, RZ, 0x2, R11.reuse ;  /* 0x00000002ff0f7819 */ /* 0x100fe2000001140b */
[C---:B------:R-:W-:Y:S01]  /*1cd0*/  VIADD R8, R7.reuse, 0x8 ;  /* 0x0000000807087836 */ /* 0x040fe20000000000 */
[----:B------:R-:W-:Y:S01]  /*1ce0*/  SHF.R.S32.HI R6, RZ, 0x1f, R11 ;  /* 0x0000001fff067819 */ /* 0x000fe2000001140b */
[----:B------:R-:W-:Y:S01]  /*1cf0*/  VIADD R18, R7, 0x10 ;  /* 0x0000001007127836 */ /* 0x000fe20000000000 */
[----:B------:R-:W-:Y:S02]  /*1d00*/  LOP3.LUT R14, R9, 0xfffffffc, RZ, 0xc0, !PT ;  /* 0xfffffffc090e7812 */ /* 0x000fe400078ec0ff */
[----:B------:R-:W-:Y:S02]  /*1d10*/  CS2R R136, SRZ ;  /* 0x0000000000887805 */ /* 0x000fe4000001ff00 */
[----:B------:R-:W-:Y:S02]  /*1d20*/  LEA.HI R12, R8, R8, RZ, 0x1 ;  /* 0x00000008080c7211 */ /* 0x000fe400078f08ff */
[----:B------:R-:W-:-:S02]  /*1d30*/  CS2R R134, SRZ ;  /* 0x0000000000867805 */ /* 0x000fc4000001ff00 */
[----:B------:R-:W-:Y:S01]  /*1d40*/  SHF.R.S32.HI R0, RZ, 0x3, R0 ;  /* 0x00000003ff007819 */ /* 0x000fe20000011400 */
[----:B------:R-:W-:Y:S01]  /*1d50*/  IMAD.IADD R9, R17, 0x1, -R14 ;  /* 0x0000000111097824 */ /* 0x000fe200078e0a0e */
[----:B-1----:R-:W-:Y:S02]  /*1d60*/  SHF.R.S32.HI R13, RZ, 0x1, R12 ;  /* 0x00000001ff0d7819 */ /* 0x002fe4000001140c */
[----:B------:R-:W-:Y:S02]  /*1d70*/  CS2R R132, SRZ ;  /* 0x0000000000847805 */ /* 0x000fe4000001ff00 */
[----:B------:R-:W-:Y:S01]  /*1d80*/  LEA.HI R11, R6, R15, RZ, 0x3 ;  /* 0x0000000f060b7211 */ /* 0x000fe200078f18ff */
[----:B------:R-:W-:Y:S01]  /*1d90*/  IMAD.HI R6, R0, 0x2aaaaaab, RZ ;  /* 0x2aaaaaab00067827 */ /* 0x000fe200078e02ff */
[----:B------:R-:W-:Y:S02]  /*1da0*/  LEA.HI R17, R18, R18, RZ, 0x1 ;  /* 0x0000001212117211 */ /* 0x000fe400078f08ff */
[----:B------:R-:W-:-:S02]  /*1db0*/  CS2R R130, SRZ ;  /* 0x0000000000827805 */ /* 0x000fc4000001ff00 */
[----:B------:R-:W-:Y:S01]  /*1dc0*/  LOP3.LUT R22, R11, 0xfffffff8, RZ, 0xc0, !PT ;  /* 0xfffffff80b167812 */ /* 0x000fe200078ec0ff */
[----:B------:R-:W-:Y:S01]  /*1dd0*/  IMAD.HI R14, R13, 0x2aaaaaab, RZ ;  /* 0x2aaaaaab0d0e7827 */ /* 0x000fe200078e02ff */
[----:B------:R-:W-:Y:S02]  /*1de0*/  LEA.HI R4, R4, R7, RZ, 0x1 ;  /* 0x0000000704047211 */ /* 0x000fe400078f08ff */
[----:B------:R-:W-:Y:S02]  /*1df0*/  CS2R R128, SRZ ;  /* 0x0000000000807805 */ /* 0x000fe4000001ff00 */
[----:B------:R-:W-:Y:S02]  /*1e00*/  SHF.R.S32.HI R19, RZ, 0x1, R17 ;  /* 0x00000001ff137819 */ /* 0x000fe40000011411 */
[----:B------:R-:W-:Y:S02]  /*1e10*/  CS2R R126, SRZ ;  /* 0x00000000007e7805 */ /* 0x000fe4000001ff00 */
[----:B------:R-:W-:-:S02]  /*1e20*/  IADD3 R22, R21, R22, -R15 ;  /* 0x0000001615167210 */ /* 0x000fc40007ffe80f */
[----:B------:R-:W-:Y:S02]  /*1e30*/  CS2R R124, SRZ ;  /* 0x00000000007c7805 */ /* 0x000fe4000001ff00 */
[----:B------:R-:W-:Y:S01]  /*1e40*/  LOP3.LUT R4, R4, 0xfffffffe, RZ, 0xc0, !PT ;  /* 0xfffffffe04047812 */ /* 0x000fe200078ec0ff */
[----:B------:R-:W-:Y:S01]  /*1e50*/  IMAD.HI R20, R19, 0x2aaaaaab, RZ ;  /* 0x2aaaaaab13147827 */ /* 0x000fe200078e02ff */
[----:B------:R-:W-:Y:S02]  /*1e60*/  SHF.R.U32.HI R11, RZ, 0x1, R6 ;  /* 0x00000001ff0b7819 */ /* 0x000fe40000011606 */
[----:B------:R-:W-:Y:S02]  /*1e70*/  CS2R R122, SRZ ;  /* 0x00000000007a7805 */ /* 0x000fe4000001ff00 */
[----:B------:R-:W-:Y:S02]  /*1e80*/  SHF.R.U32.HI R15, RZ, 0x1, R14 ;  /* 0x00000001ff0f7819 */ /* 0x000fe4000001160e */
[----:B------:R-:W-:-:S02]  /*1e90*/  CS2R R120, SRZ ;  /* 0x0000000000787805 */ /* 0x000fc4000001ff00 */
[----:B------:R-:W-:Y:S02]  /*1ea0*/  IADD3 R4, R7, -R4, RZ ;  /* 0x8000000407047210 */ /* 0x000fe40007ffe0ff */
[----:B------:R-:W-:Y:S02]  /*1eb0*/  CS2R R182, SRZ ;  /* 0x0000000000b67805 */ /* 0x000fe4000001ff00 */
[----:B------:R-:W-:Y:S02]  /*1ec0*/  LEA.HI R11, R6, R11, RZ, 0x1 ;  /* 0x0000000b060b7211 */ /* 0x000fe400078f08ff */
[----:B------:R-:W-:Y:S02]  /*1ed0*/  CS2R R180, SRZ ;  /* 0x0000000000b47805 */ /* 0x000fe4000001ff00 */
[----:B------:R-:W-:Y:S02]  /*1ee0*/  LEA.HI R14, R14, R15, RZ, 0x1 ;  /* 0x0000000f0e0e7211 */ /* 0x000fe400078f08ff */
[----:B------:R-:W-:-:S02]  /*1ef0*/  CS2R R178, SRZ ;  /* 0x0000000000b27805 */ /* 0x000fc4000001ff00 */
[----:B------:R-:W-:Y:S01]  /*1f00*/  LOP3.LUT R7, R12, 0xfffffffe, RZ, 0xc0, !PT ;  /* 0xfffffffe0c077812 */ /* 0x000fe200078ec0ff */
[----:B------:R-:W-:Y:S01]  /*1f10*/  IMAD R11, R11, -0xc, R0 ;  /* 0xfffffff40b0b7824 */ /* 0x000fe200078e0200 */
[----:B------:R-:W-:Y:S01]  /*1f20*/  SHF.R.U32.HI R21, RZ, 0x1, R20 ;  /* 0x00000001ff157819 */ /* 0x000fe20000011614 */
[----:B------:R-:W-:Y:S01]  /*1f30*/  IMAD R14, R14, -0xc, R13 ;  /* 0xfffffff40e0e7824 */ /* 0x000fe200078e020d */
[----:B------:R-:W-:Y:S01]  /*1f40*/  LOP3.LUT R17, R17, 0xfffffffe, RZ, 0xc0, !PT ;  /* 0xfffffffe11117812 */ /* 0x000fe200078ec0ff */
[----:B------:R-:W-:Y:S01]  /*1f50*/  IMAD.IADD R7, R8, 0x1, -R7 ;  /* 0x0000000108077824 */ /* 0x000fe200078e0a07 */
[----:B------:R-:W-:Y:S01]  /*1f60*/  LEA.HI R20, R20, R21, RZ, 0x1 ;  /* 0x0000001514147211 */ /* 0x000fe200078f08ff */
[----:B------:R-:W-:Y:S01]  /*1f70*/  IMAD R4, R11, 0x8, R4 ;  /* 0x000000080b047824 */ /* 0x000fe200078e0204 */
[----:B------:R-:W-:Y:S01]  /*1f80*/  CS2R R176, SRZ ;  /* 0x0000000000b07805 */ /* 0x000fe2000001ff00 */
[----:B------:R-:W-:Y:S01]  /*1f90*/  IMAD.IADD R17, R18, 0x1, -R17 ;  /* 0x0000000112117824 */ /* 0x000fe200078e0a11 */
[----:B------:R-:W-:Y:S01]  /*1fa0*/  LEA R0, R14, R7, 0x3 ;  /* 0x000000070e007211 */ /* 0x000fe200078e18ff */
[----:B------:R-:W-:Y:S01]  /*1fb0*/  IMAD R20, R20, -0xc, R19 ;  /* 0xfffffff414147824 */ /* 0x000fe200078e0213 */
[----:B------:R1:W-:Y:S01]  /*1fc0*/  STL [R1+0x4], R4 ;  /* 0x0000040401007387 */ /* 0x0003e20000100800 */
[----:B------:R-:W-:Y:S01]  /*1fd0*/  IMAD R8, R23, -0x40, R22 ;  /* 0xffffffc017087824 */ /* 0x000fe200078e0216 */
[----:B------:R-:W-:Y:S01]  /*1fe0*/  CS2R R174, SRZ ;  /* 0x0000000000ae7805 */ /* 0x000fe2000001ff00 */
[----:B------:R-:W-:Y:S01]  /*1ff0*/  IMAD R237, R20, 0x8, R17 ;  /* 0x0000000814ed7824 */ /* 0x000fe200078e0211 */
[----:B------:R2:W-:Y:S01]  /*2000*/  STL [R1], R0 ;  /* 0x0000000001007387 */ /* 0x0005e20000100800 */
[----:B------:R-:W-:-:S02]  /*2010*/  CS2R R172, SRZ ;  /* 0x0000000000ac7805 */ /* 0x000fc4000001ff00 */
[----:B------:R-:W-:Y:S02]  /*2020*/  CS2R R170, SRZ ;  /* 0x0000000000aa7805 */ /* 0x000fe4000001ff00 */
[----:B------:R-:W-:Y:S02]  /*2030*/  CS2R R168, SRZ ;  /* 0x0000000000a87805 */ /* 0x000fe4000001ff00 */
[----:B------:R-:W-:Y:S02]  /*2040*/  CS2R R166, SRZ ;  /* 0x0000000000a67805 */ /* 0x000fe4000001ff00 */
[----:B------:R-:W-:Y:S01]  /*2050*/  CS2R R164, SRZ ;  /* 0x0000000000a47805 */ /* 0x000fe2000001ff00 */
[----:B-1----:R-:W-:Y:S01]  /*2060*/  IMAD.MOV.U32 R4, RZ, RZ, RZ ;  /* 0x000000ffff047224 */ /* 0x002fe200078e00ff */
[----:B------:R-:W-:Y:S02]  /*2070*/  CS2R R162, SRZ ;  /* 0x0000000000a27805 */ /* 0x000fe4000001ff00 */
[----:B------:R-:W-:-:S02]  /*2080*/  CS2R R160, SRZ ;  /* 0x0000000000a07805 */ /* 0x000fc4000001ff00 */
[----:B------:R-:W-:Y:S01]  /*2090*/  CS2R R158, SRZ ;  /* 0x00000000009e7805 */ /* 0x000fe2000001ff00 */
[----:B--2---:R-:W-:Y:S01]  /*20a0*/  IMAD.MOV.U32 R0, RZ, RZ, RZ ;  /* 0x000000ffff007224 */ /* 0x004fe200078e00ff */
[----:B------:R-:W-:Y:S02]  /*20b0*/  CS2R R156, SRZ ;  /* 0x00000000009c7805 */ /* 0x000fe4000001ff00 */
[----:B------:R-:W-:Y:S02]  /*20c0*/  CS2R R154, SRZ ;  /* 0x00000000009a7805 */ /* 0x000fe4000001ff00 */
[----:B------:R-:W-:-:S07]  /*20d0*/  CS2R R152, SRZ ;  /* 0x0000000000987805 */ /* 0x000fce000001ff00 */
.L_x_3564:
[----:B------:R-:W-:-:S06]  /*20e0*/  ULOP3.LUT UR4, UR36, 0x1, URZ, 0xfc, !UPT ;  /* 0x0000000124047892 */ /* 0x000fcc000f8efc3f */
[----:B--2---:R-:W-:-:S04]  /*20f0*/  MOV R6, UR4 ;  /* 0x0000000400067c02 */ /* 0x004fc80008000f00 */
[----:B------:R-:W-:-:S13]  /*2100*/  ISETP.NE.AND P0, PT, R6, 0x3, PT ;  /* 0x000000030600780c */ /* 0x000fda0003f05270 */
[----:B------:R-:W-:Y:S05]  /*2110*/  @!P0 BRA `(.L_x_3554) ;  /* 0x0000000000048947 */ /* 0x000fea0003800000 */
[----:B------:R-:W-:Y:S01]  /*2120*/  BPT.TRAP 0x1 ;  /* 0x000000040000795c */ /* 0x000fe20000300000 */
.L_x_3554:
[----:B------:R-:W-:Y:S01]  /*2130*/  IMAD R6, R0, 0x8, R16 ;  /* 0x0000000800067824 */ /* 0x000fe200078e0210 */
[----:B------:R-:W-:-:S04]  /*2140*/  SHF.L.U32 R21, R4, 0x1f, RZ ;  /* 0x0000001f04157819 */ /* 0x000fc800000006ff */
[----:B------:R1:W2:Y:S01]  /*2150*/  SYNCS.PHASECHK.TRANS64.TRYWAIT P1, [R6+URZ+0x26810], R21 ;  /* 0x02681015060075a7 */ /* 0x0002a2000802017f */
[----:B------:R-:W-:Y:S05]  /*2160*/  @!P0 BRA `(.L_x_3555) ;  /* 0x0000000000048947 */ /* 0x000fea0003800000 */
[----:B------:R-:W-:Y:S01]  /*2170*/  BPT.TRAP 0x1 ;  /* 0x000000040000795c */ /* 0x000fe20000300000 */
.L_x_3555:
[----:B------:R-:W-:-:S05]  /*2180*/  VIADD R7, R16, 0xe000 ;  /* 0x0000e00010077836 */ /* 0x000fca0000000000 */
[----:B------:R-:W-:-:S04]  /*2190*/  SHF.R.U32.HI R7, RZ, 0x4, R7 ;  /* 0x00000004ff077819 */ /* 0x000fc80000011607 */
[----:B------:R-:W-:Y:S01]  /*21a0*/  LOP3.LUT R7, R7, 0x3fff, RZ, 0xc0, !PT ;  /* 0x00003fff07077812 */ /* 0x000fe200078ec0ff */
[----:B--2---:R-:W-:Y:S06]  /*21b0*/  @P1 BRA `(.L_x_3556) ;  /* 0x0000000000081947 */ /* 0x004fec0003800000 */
[----:B------:R-:W2:Y:S02]  /*21c0*/  SYNCS.PHASECHK.TRANS64.TRYWAIT P1, [R6+URZ+0x26810], R21 ;  /* 0x02681015060075a7 */ /* 0x000ea4000802017f */
[----:B--2---:R-:W-:Y:S05]  /*21d0*/  @!P1 BRA `(.L_x_3557) ;  /* 0x000000d000c89947 */ /* 0x004fea0003800000 */
.L_x_3556:
[----:B------:R-:W-:Y:S05]  /*21e0*/  WARPSYNC.ALL ;  /* 0x0000000000007948 */ /* 0x000fea0003800000 */
[----:B------:R-:W-:Y:S01]  /*21f0*/  LOP3.LUT R11, R7, 0x10000, RZ, 0xfc, !PT ;  /* 0x00010000070b7812 */ /* 0x000fe200078efcff */
[----:B------:R-:W-:Y:S01]  /*2200*/  IMAD R12, R5, 0x2000, R16 ;  /* 0x00002000050c7824 */ /* 0x000fe200078e0210 */
[----:B------:R-:W3:Y:S04]  /*2210*/  LDL R14, [R1+0x4] ;  /* 0x00000400010e7983 */ /* 0x000ee80000100800 */
        /* <DEDUP_REMOVED lines=34> */
[----:B---3--:R-:W-:-:S05]  /*2440*/  LEA R12, R0, R14, 0x7 ;  /* 0x0000000e000c7211 */ /* 0x008fca00078e38ff */
[----:B------:R-:W-:Y:S02]  /*2450*/  IMAD R11, R3, 0x2, R12 ;  /* 0x00000002030b7824 */ /* 0x000fe400078e020c */
[----:B----4-:R-:W-:Y:S02]  /*2460*/  IMAD R14, R0, 0x80, R13 ;  /* 0x00000080000e7824 */ /* 0x010fe400078e020d */
[C---:B------:R-:W-:Y:S02]  /*2470*/  IMAD R17, R11.reuse, 0x4, R16 ;  /* 0x000000040b117824 */ /* 0x040fe400078e0210 */
[----:B------:R-:W-:Y:S01]  /*2480*/  IMAD R190, R11, 0x4, R18 ;  /* 0x000000040bbe7824 */ /* 0x000fe200078e0212 */
[----:B------:R-:W-:Y:S02]  /*2490*/  LEA R13, R3, R14, 0x1 ;  /* 0x0000000e030d7211 */ /* 0x000fe400078e08ff */
[C---:B------:R-:W-:Y:S02]  /*24a0*/  LEA R14, R19.reuse, R16, 0x2 ;  /* 0x00000010130e7211 */ /* 0x040fe400078e10ff */
[----:B------:R-:W-:Y:S01]  /*24b0*/  LEA R11, R19, R18, 0x2 ;  /* 0x00000012130b7211 */ /* 0x000fe200078e10ff */
[----:B------:R-:W-:-:S02]  /*24c0*/  IMAD R15, R13, 0x4, R16 ;  /* 0x000000040d0f7824 */ /* 0x000fc400078e0210 */
        /* <DEDUP_REMOVED lines=10> */
.L_x_3558:
[----:B------:R1:W1:Y:S01]  /*2570*/  SYNCS.PHASECHK.TRANS64.TRYWAIT P1, [R6+URZ+0x26830], R21 ;  /* 0x02683015060075a7 */ /* 0x000262000802017f */
[----:B------:R-:W-:Y:S05]  /*2580*/  @!P0 BRA `(.L_x_3559) ;  /* 0x0000000000048947 */ /* 0x000fea0003800000 */
[----:B------:R-:W-:Y:S01]  /*2590*/  BPT.TRAP 0x1 ;  /* 0x000000040000795c */ /* 0x000fe20000300000 */
.L_x_3559:
[----:B------:R-:W-:-:S05]  /*25a0*/  VIADD R13, R16, 0x14000 ;  /* 0x00014000100d7836 */ /* 0x000fca0000000000 */
[----:B------:R-:W-:-:S04]  /*25b0*/  SHF.R.U32.HI R13, RZ, 0x4, R13 ;  /* 0x00000004ff0d7819 */ /* 0x000fc8000001160d */
[----:B------:R-:W-:-:S04]  /*25c0*/  LOP3.LUT R13, R13, 0x3fff, RZ, 0xc0, !PT ;  /* 0x00003fff0d0d7812 */ /* 0x000fc800078ec0ff */
[----:B------:R-:W-:Y:S01]  /*25d0*/  LOP3.LUT R19, R13, 0x10000, RZ, 0xfc, !PT ;  /* 0x000100000d137812 */ /* 0x000fe200078efcff */
[----:B-1----:R-:W-:Y:S06]  /*25e0*/  @P1 BRA `(.L_x_3560) ;  /* 0x0000000000081947 */ /* 0x002fec0003800000 */
[----:B------:R-:W1:Y:S02]  /*25f0*/  SYNCS.PHASECHK.TRANS64.TRYWAIT P1, [R6+URZ+0x26830], R21 ;  /* 0x02683015060075a7 */ /* 0x000e64000802017f */
[----:B-1----:R-:W-:Y:S05]  /*2600*/  @!P1 BRA `(.L_x_3561) ;  /* 0x000000cc00d09947 */ /* 0x002fea0003800000 */
.L_x_3560:
        /* <DEDUP_REMOVED lines=17> */
[----:B------:R-:W-:-:S02]  /*2720*/  IMAD.MOV.U32 R92, RZ, RZ, -0x2 ;  /* 0xfffffffeff5c7424 */ /* 0x000fc400078e00ff */
        /* <DEDUP_REMOVED lines=23> */
[----:B--2---:R-:W-:Y:S01]  /*28a0*/  FMUL.FTZ R21, R76, UR10 ;  /* 0x0000000a4c157c20 */ /* 0x004fe20008410000 */
        /* <DEDUP_REMOVED lines=30> */
[----:B------:R-:W-:Y:S01]  /*2a90*/  VIADD R118, R9, 0xc ;  /* 0x0000000c09767836 */ /* 0x000fe20000000000 */
[----:B------:R-:W-:Y:S01]  /*2aa0*/  SHFL.IDX PT, R227, R17, R199, 0x1f ;  /* 0x00001fc711e37589 */ /* 0x000fe200000e0000 */
[----:B------:R-:W-:Y:S01]  /*2ab0*/  IMAD R236, R0, 0x300, R13 ;  /* 0x0000030000ec7824 */ /* 0x000fe200078e020d */
[----:B------:R-:W3:Y:S01]  /*2ac0*/  MUFU.TANH R82, R82 ;  /* 0x0000005200527308 */ /* 0x000ee20000002400 */
[----:B------:R-:W-:Y:S01]  /*2ad0*/  FMUL.FTZ R115, R115, UR10 ;  /* 0x0000000a73737c20 */ /* 0x000fe20008410000 */
[----:B------:R-:W3:Y:S06]  /*2ae0*/  SHFL.IDX PT, R225, R17, R118, 0x1f ;  /* 0x00001f7611e17589 */ /* 0x000eec00000e0000 */
[----:B------:R-:W3:Y:S08]  /*2af0*/  MUFU.TANH R85, R85 ;  /* 0x0000005500557308 */ /* 0x000ef00000002400 */
        /* <DEDUP_REMOVED lines=10> */
[----:B------:R-:W-:Y:S01]  /*2ba0*/  UIADD3 UR4, UR9, 0x4, URZ ;  /* 0x0000000409047890 */ /* 0x000fe2000fffe03f */
[----:B------:R-:W-:Y:S01]  /*2bb0*/  UMOV UR7, 0x40000040 ;  /* 0x4000004000077882 */ /* 0x000fe20000000000 */
[----:B------:R-:W-:Y:S02]  /*2bc0*/  UMOV UR5, 0x40000040 ;  /* 0x4000004000057882 */ /* 0x000fe40000000000 */
        /* <DEDUP_REMOVED lines=11> */
[----:B------:R-:W3:Y:S01]  /*2c80*/  MUFU.TANH R87, R87 ;  /* 0x0000005700577308 */ /* 0x000ee20000002400 */
[----:B------:R-:W-:-:S02]  /*2c90*/  WARPGROUP.DEPBAR.LE gsb0, 0x0 ;  /* 0x00008000000079c5 */ /* 0x000fc40000010000 */
[----:B------:R-:W-:-:S05]  /*2ca0*/  WARPGROUP.ARRIVE ;  /* 0x00000000000079c5 */ /* 0x000fca0000000000 */
[----:B------:R-:W-:Y:S01]  /*2cb0*/  MUFU.TANH R88, R88 ;  /* 0x0000005800587308 */ /* 0x000fe20000002400 */
[----:B------:R-:W-:Y:S01]  /*2cc0*/  HGMMA.64x96x16.F32.BF16 R24, gdesc[UR4], R24, gsb0 ;  /* 0x01600000041879f0 */ /* 0x000fe20008001818 */
[----:B------:R-:W-:Y:S02]  /*2cd0*/  UIMAD UR4, UR45, -0x60, UR43 ;  /* 0xffffffa02d0478a4 */ /* 0x000fe4000f8e022b */
[----:B------:R-:W-:-:S04]  /*2ce0*/  UIADD3 UR6, UR8, 0x6, URZ ;  /* 0x0000000608067890 */ /* 0x000fc8000fffe03f */
[----:B------:R-:W3:Y:S01]  /*2cf0*/  MUFU.TANH R89, R89 ;  /* 0x0000005900597308 */ /* 0x000ee20000002400 */
[----:B------:R-:W-:Y:S01]  /*2d00*/  UMOV UR7, 0x40000040 ;  /* 0x4000004000077882 */ /* 0x000fe20000000000 */
[----:B------:R-:W-:Y:S01]  /*2d10*/  UMOV UR5, 0x40000040 ;  /* 0x4000004000057882 */ /* 0x000fe20000000000 */
[----:B------:R-:W-:Y:S01]  /*2d20*/  IMAD R93, R3, R92, UR4 ;  /* 0x00000004035d7e24 */ /* 0x000fe2000f8e025c */
[----:B------:R-:W-:-:S03]  /*2d30*/  UIADD3 UR4, UR9, 0x6, URZ ;  /* 0x0000000609047890 */ /* 0x000fc6000fffe03f */
[----:B------:R-:W-:Y:S01]  /*2d40*/  IMAD.IADD R93, R93, 0x1, -R8 ;  /* 0x000000015d5d7824 */ /* 0x000fe200078e0a08 */
[----:B------:R-:W3:Y:S04]  /*2d50*/  MUFU.TANH R91, R91 ;  /* 0x0000005b005b7308 */ /* 0x000ee80000002400 */
[C---:B------:R-:W-:Y:S02]  /*2d60*/  SEL R103, R93.reuse, 0x60, P2 ;  /* 0x000000605d677807 */ /* 0x040fe40001000000 */
[----:B------:R-:W-:Y:S02]  /*2d70*/  IADD3 R97, R93, 0x8, RZ ;  /* 0x000000085d617810 */ /* 0x000fe40007ffe0ff */
[C---:B------:R-:W-:Y:S01]  /*2d80*/  ISETP.GT.AND P6, PT, R103.reuse, RZ, PT ;  /* 0x000000ff6700720c */ /* 0x040fe20003fc4270 */
[----:B------:R-:W3:Y:S01]  /*2d90*/  MUFU.TANH R90, R90 ;  /* 0x0000005a005a7308 */ /* 0x000ee20000002400 */
[----:B------:R-:W-:-:S02]  /*2da0*/  ISETP.GT.AND P5, PT, R103, 0x1, PT ;  /* 0x000000016700780c */ /* 0x000fc40003fa4270 */
[C---:B------:R-:W-:Y:S02]  /*2db0*/  ISETP.GT.AND P4, PT, R103.reuse, 0x10, PT ;  /* 0x000000106700780c */ /* 0x040fe40003f84270 */
[----:B-1----:R-:W-:Y:S02]  /*2dc0*/  FSEL R113, R192, -INF , !P6 ;  /* 0xff800000c0717808 */ /* 0x002fe40007000000 */
[----:B--2---:R-:W-:Y:S01]  /*2dd0*/  FSEL R197, R18, -INF , !P5 ;  /* 0xff80000012c57808 */ /* 0x004fe20006800000 */
[----:B------:R-:W1:Y:S01]  /*2de0*/  MUFU.TANH R184, R184 ;  /* 0x000000b800b87308 */ /* 0x000e620000002400 */
[C---:B------:R-:W-:Y:S02]  /*2df0*/  ISETP.GT.AND P6, PT, R103.reuse, 0x11, PT ;  /* 0x000000116700780c */ /* 0x040fe40003fc4270 */
[----:B------:R-:W-:Y:S02]  /*2e00*/  ISETP.GT.AND P5, PT, R103, 0x18, PT ;  /* 0x000000186700780c */ /* 0x000fe40003fa4270 */
[----:B-----5:R-:W-:-:S02]  /*2e10*/  FSEL R94, R73, -INF , !P4 ;  /* 0xff800000495e7808 */ /* 0x020fc40006000000 */
[----:B------:R-:W-:Y:S01]  /*2e20*/  ISETP.GT.AND P4, PT, R103, 0x21, PT ;  /* 0x000000216700780c */ /* 0x000fe20003f84270 */
[----:B------:R-:W2:Y:S01]  /*2e30*/  MUFU.TANH R187, R187 ;  /* 0x000000bb00bb7308 */ /* 0x000ea20000002400 */
[----:B----4-:R-:W-:Y:S02]  /*2e40*/  FSEL R93, R74, -INF , !P6 ;  /* 0xff8000004a5d7808 */ /* 0x010fe40007000000 */
[----:B---3--:R-:W-:Y:S02]  /*2e50*/  FSEL R95, R77, -INF , !P5 ;  /* 0xff8000004d5f7808 */ /* 0x008fe40006800000 */
[C---:B------:R-:W-:Y:S02]  /*2e60*/  ISETP.GT.AND P6, PT, R103.reuse, 0x28, PT ;  /* 0x000000286700780c */ /* 0x040fe40003fc4270 */
[----:B------:R-:W-:Y:S01]  /*2e70*/  ISETP.GT.AND P5, PT, R103, 0x29, PT ;  /* 0x000000296700780c */ /* 0x000fe20003fa4270 */
[----:B------:R-:W3:Y:S01]  /*2e80*/  MUFU.TANH R188, R188 ;  /* 0x000000bc00bc7308 */ /* 0x000ee20000002400 */
[----:B------:R-:W-:-:S02]  /*2e90*/  FSEL R98, R82, -INF , !P4 ;  /* 0xff80000052627808 */ /* 0x000fc40006000000 */
[----:B------:R-:W-:Y:S02]  /*2ea0*/  SEL R193, R97, 0x60, P1 ;  /* 0x0000006061c17807 */ /* 0x000fe40000800000 */
[----:B------:R-:W-:Y:S02]  /*2eb0*/  ISETP.GT.AND P4, PT, R103, 0x38, PT ;  /* 0x000000386700780c */ /* 0x000fe40003f84270 */
[----:B------:R-:W-:Y:S01]  /*2ec0*/  FSEL R96, R85, -INF , !P6 ;  /* 0xff80000055607808 */ /* 0x000fe20007000000 */
[----:B------:R-:W4:Y:S01]  /*2ed0*/  MUFU.TANH R189, R189 ;  /* 0x000000bd00bd7308 */ /* 0x000f220000002400 */
[----:B------:R-:W-:Y:S02]  /*2ee0*/  FSEL R97, R86, -INF , !P5 ;  /* 0xff80000056617808 */ /* 0x000fe40006800000 */
[----:B------:R-:W-:Y:S02]  /*2ef0*/  ISETP.GT.AND P6, PT, R103, 0x39, PT ;  /* 0x000000396700780c */ /* 0x000fe40003fc4270 */
[----:B------:R-:W-:-:S02]  /*2f00*/  ISETP.GT.AND P5, PT, R193, RZ, PT ;  /* 0x000000ffc100720c */ /* 0x000fc40003fa4270 */
[----:B------:R-:W-:Y:S01]  /*2f10*/  FSEL R100, R185, -INF , !P4 ;  /* 0xff800000b9647808 */ /* 0x000fe20006000000 */
[----:B------:R-:W5:Y:S01]  /*2f20*/  MUFU.TANH R105, R105 ;  /* 0x0000006900697308 */ /* 0x000f620000002400 */
[----:B------:R-:W-:Y:S02]  /*2f30*/  ISETP.GT.AND P4, PT, R193, 0x1, PT ;  /* 0x00000001c100780c */ /* 0x000fe40003f84270 */
[----:B------:R-:W-:Y:S02]  /*2f40*/  FSEL R223, R186, -INF , !P6 ;  /* 0xff800000badf7808 */ /* 0x000fe40007000000 */
[C---:B------:R-:W-:Y:S01]  /*2f50*/  FSEL R226, R19.reuse, -INF , !P5 ;  /* 0xff80000013e27808 */ /* 0x040fe20006800000 */
[----:B------:R-:W-:Y:S01]  /*2f60*/  FFMA.FTZ R19, -R19, R19, 1 ;  /* 0x3f80000013137423 */ /* 0x000fe20000010113 */
[C---:B------:R-:W-:Y:S01]  /*2f70*/  ISETP.GT.AND P6, PT, R193.reuse, 0x8, PT ;  /* 0x00000008c100780c */ /* 0x040fe20003fc4270 */
[----:B------:R-:W5:Y:S01]  /*2f80*/  MUFU.TANH R108, R108 ;  /* 0x0000006c006c7308 */ /* 0x000f620000002400 */
[----:B------:R-:W-:-:S02]  /*2f90*/  ISETP.GT.AND P5, PT, R193, 0x9, PT ;  /* 0x00000009c100780c */ /* 0x000fc40003fa4270 */
[----:B------:R-:W-:Y:S02]  /*2fa0*/  FSEL R224, R20, -INF , !P4 ;  /* 0xff80000014e07808 */ /* 0x000fe40006000000 */
[----:B------:R-:W-:Y:S02]  /*2fb0*/  ISETP.GT.AND P4, PT, R193, 0x10, PT ;  /* 0x00000010c100780c */ /* 0x000fe40003f84270 */
[----:B------:R-:W-:Y:S01]  /*2fc0*/  FSEL R219, R23, -INF , !P6 ;  /* 0xff80000017db7808 */ /* 0x000fe20007000000 */
[----:B------:R-:W5:Y:S01]  /*2fd0*/  MUFU.TANH R109, R109 ;  /* 0x0000006d006d7308 */ /* 0x000f620000002400 */
[----:B------:R-:W-:Y:S02]  /*2fe0*/  FSEL R221, R72, -INF , !P5 ;  /* 0xff80000048dd7808 */ /* 0x000fe40006800000 */
[----:B------:R-:W-:Y:S02]  /*2ff0*/  ISETP.GT.AND P3, PT, R103, 0x8, PT ;  /* 0x000000086700780c */ /* 0x000fe40003f64270 */
[----:B------:R-:W-:-:S02]  /*3000*/  ISETP.GT.AND P6, PT, R193, 0x11, PT ;  /* 0x00000011c100780c */ /* 0x000fc40003fc4270 */
[----:B------:R-:W-:Y:S01]  /*3010*/  ISETP.GT.AND P5, PT, R193, 0x18, PT ;  /* 0x00000018c100780c */ /* 0x000fe20003fa4270 */
[----:B------:R-:W-:Y:S01]  /*3020*/  MUFU.TANH R106, R106 ;  /* 0x0000006a006a7308 */ /* 0x000fe20000002400 */
[----:B------:R-:W-:Y:S02]  /*3030*/  FSEL R209, R75, -INF , !P4 ;  /* 0xff8000004bd17808 */ /* 0x000fe40006000000 */
[----:B------:R-:W-:Y:S02]  /*3040*/  ISETP.GT.AND P2, PT, R103, 0x9, PT ;  /* 0x000000096700780c */ /* 0x000fe40003f44270 */
[----:B------:R-:W-:Y:S02]  /*3050*/  ISETP.GT.AND P4, PT, R193, 0x19, PT ;  /* 0x00000019c100780c */ /* 0x000fe40003f84270 */
[----:B------:R-:W-:Y:S01]  /*3060*/  FSEL R198, R21, -INF , !P3 ;  /* 0xff80000015c67808 */ /* 0x000fe20005800000 */
[----:B------:R-:W-:Y:S01]  /*3070*/  MUFU.TANH R107, R107 ;  /* 0x0000006b006b7308 */ /* 0x000fe20000002400 */
[----:B------:R-:W-:-:S02]  /*3080*/  FSEL R208, R76, -INF , !P6 ;  /* 0xff8000004cd07808 */ /* 0x000fc40007000000 */
[----:B------:R-:W-:Y:S02]  /*3090*/  FSEL R205, R79, -INF , !P5 ;  /* 0xff8000004fcd7808 */ /* 0x000fe40006800000 */
[----:B------:R-:W-:Y:S02]  /*30a0*/  ISETP.GT.AND P3, PT, R103, 0x19, PT ;  /* 0x000000196700780c */ /* 0x000fe40003f64270 */
[C---:B------:R-:W-:Y:S01]  /*30b0*/  ISETP.GT.AND P6, PT, R193.reuse, 0x20, PT ;  /* 0x00000020c100780c */ /* 0x040fe20003fc4270 */
[----:B------:R-:W5:Y:S01]  /*30c0*/  MUFU.TANH R112, R112 ;  /* 0x0000007000707308 */ /* 0x000f620000002400 */
[----:B------:R-:W-:Y:S02]  /*30d0*/  WARPGROUP.DEPBAR.LE gsb0, 0x0 ;  /* 0x00008000000079c5 */ /* 0x000fe40000010000 */
[----:B------:R-:W1:Y:S01]  /*30e0*/  LDS R190, [R190+0x380] ;  /* 0x00038000bebe7984 */ /* 0x000e620000000800 */
[----:B------:R-:W-:Y:S01]  /*30f0*/  WARPGROUP.ARRIVE ;  /* 0x00000000000079c5 */ /* 0x000fe20000000000 */
[----:B------:R-:W-:-:S02]  /*3100*/  ISETP.GT.AND P5, PT, R193, 0x21, PT ;  /* 0x00000021c100780c */ /* 0x000fc40003fa4270 */
[----:B------:R-:W-:Y:S01]  /*3110*/  FSEL R200, R22, -INF , !P2 ;  /* 0xff80000016c87808 */ /* 0x000fe20005000000 */
[----:B------:R-:W5:Y:S01]  /*3120*/  MUFU.TANH R110, R110 ;  /* 0x0000006e006e7308 */ /* 0x000f620000002400 */
[----:B------:R-:W-:Y:S01]  /*3130*/  FSEL R207, R80, -INF , !P4 ;  /* 0xff80000050cf7808 */ /* 0x000fe20006000000 */
[----:B------:R-:W-:Y:S01]  /*3140*/  HGMMA.64x96x16.F32.BF16 R24, gdesc[UR4], R24, gsb0 ;  /* 0x01600000041879f0 */ /* 0x000fe20008001818 */
[----:B------:R-:W-:Y:S01]  /*3150*/  ISETP.GT.AND P2, PT, R103, 0x20, PT ;  /* 0x000000206700780c */ /* 0x000fe20003f44270 */
[----:B------:R-:W-:Y:S01]  /*3160*/  ULDC UR4, c[0x0][0x744] ;  /* 0x0001d10000047ab9 */ /* 0x000fe20000000800 */
[----:B------:R-:W-:Y:S01]  /*3170*/  ISETP.GT.AND P4, PT, R193, 0x28, PT ;  /* 0x00000028c100780c */ /* 0x000fe20003f84270 */
[--C-:B------:R-:W-:Y:S01]  /*3180*/  FFMA.FTZ R113, R113, UR4, -R104.reuse ;  /* 0x0000000471717c23 */ /* 0x100fe20008010868 */
[----:B------:R-:W-:Y:S01]  /*3190*/  FSEL R92, R78, -INF , !P3 ;  /* 0xff8000004e5c7808 */ /* 0x000fe20005800000 */
[----:B------:R-:W5:Y:S01]  /*31a0*/  MUFU.TANH R111, R111 ;  /* 0x0000006f006f7308 */ /* 0x000f620000002400 */
[----:B------:R-:W-:Y:S01]  /*31b0*/  FSEL R222, R83, -INF , !P6 ;  /* 0xff80000053de7808 */ /* 0x000fe20007000000 */
[----:B------:R-:W-:Y:S01]  /*31c0*/  FFMA.FTZ R104, R226, UR4, -R104 ;  /* 0x00000004e2687c23 */ /* 0x000fe20008010868 */
[----:B------:R-:W-:Y:S01]  /*31d0*/  FSEL R203, R84, -INF , !P5 ;  /* 0xff80000054cb7808 */ /* 0x000fe20006800000 */
[----:B------:R-:W-:Y:S01]  /*31e0*/  FFMA.FTZ R221, R221, UR4, -R225 ;  /* 0x00000004dddd7c23 */ /* 0x000fe200080108e1 */
[----:B------:R-:W-:Y:S01]  /*31f0*/  ISETP.GT.AND P3, PT, R103, 0x30, PT ;  /* 0x000000306700780c */ /* 0x000fe20003f64270 */
[--C-:B------:R-:W-:Y:S01]  /*3200*/  FFMA.FTZ R94, R94, UR4, -R227.reuse ;  /* 0x000000045e5e7c23 */ /* 0x100fe200080108e3 */
[C---:B------:R-:W-:Y:S01]  /*3210*/  ISETP.GT.AND P6, PT, R193.reuse, 0x29, PT ;  /* 0x00000029c100780c */ /* 0x040fe20003fc4270 */
[----:B------:R-:W5:Y:S01]  /*3220*/  MUFU.TANH R114, R114 ;  /* 0x0000007200727308 */ /* 0x000f620000002400 */
[----:B------:R-:W-:Y:S01]  /*3230*/  ISETP.GT.AND P5, PT, R193, 0x30, PT ;  /* 0x00000030c100780c */ /* 0x000fe20003fa4270 */
[----:B------:R-:W-:Y:S01]  /*3240*/  FFMA.FTZ R209, R209, UR4, -R227 ;  /* 0x00000004d1d17c23 */ /* 0x000fe200080108e3 */
[----:B------:R-:W-:Y:S01]  /*3250*/  FSEL R206, R81, -INF , !P2 ;  /* 0xff80000051ce7808 */ /* 0x000fe20005000000 */
[----:B------:R-:W2:Y:S01]  /*3260*/  SHFL.IDX PT, R227, R15, R118, 0x1f ;  /* 0x00001f760fe37589 */ /* 0x000ea200000e0000 */
[----:B------:R-:W-:-:S02]  /*3270*/  FSEL R204, R87, -INF , !P4 ;  /* 0xff80000057cc7808 */ /* 0x000fc40006000000 */
[----:B------:R-:W-:Y:S01]  /*3280*/  ISETP.GT.AND P2, PT, R103, 0x31, PT ;  /* 0x000000316700780c */ /* 0x000fe20003f44270 */
[----:B------:R-:W5:Y:S01]  /*3290*/  MUFU.EX2 R113, R113 ;  /* 0x0000007100717308 */ /* 0x000f620000000800 */
[----:B------:R-:W-:Y:S02]  /*32a0*/  ISETP.GT.AND P4, PT, R193, 0x31, PT ;  /* 0x00000031c100780c */ /* 0x000fe40003f84270 */
[----:B------:R-:W-:Y:S02]  /*32b0*/  FSEL R230, R89, -INF , !P3 ;  /* 0xff80000059e67808 */ /* 0x000fe40005800000 */
[----:B------:R-:W-:Y:S02]  /*32c0*/  FSEL R202, R88, -INF , !P6 ;  /* 0xff80000058ca7808 */ /* 0x000fe40007000000 */
[----:B------:R-:W-:Y:S01]  /*32d0*/  FSEL R218, R91, -INF , !P5 ;  /* 0xff8000005bda7808 */ /* 0x000fe20006800000 */
[----:B------:R-:W-:Y:S01]  /*32e0*/  MUFU.TANH R191, R191 ;  /* 0x000000bf00bf7308 */ /* 0x000fe20000002400 */
[C---:B------:R-:W-:Y:S01]  /*32f0*/  ISETP.GT.AND P1, PT, R103.reuse, 0x40, PT ;  /* 0x000000406700780c */ /* 0x040fe20003f24270 */
[----:B-1----:R-:W1:Y:S01]  /*3300*/  SHFL.IDX PT, R195, R190, R9, 0x1f ;  /* 0x00001f09bec37589 */ /* 0x002e6200000e0000 */
[----:B------:R-:W-:-:S02]  /*3310*/  ISETP.GT.AND P3, PT, R103, 0x41, PT ;  /* 0x000000416700780c */ /* 0x000fc40003f64270 */
[C---:B------:R-:W-:Y:S01]  /*3320*/  ISETP.GT.AND P6, PT, R193.reuse, 0x38, PT ;  /* 0x00000038c100780c */ /* 0x040fe20003fc4270 */
[----:B------:R-:W1:Y:S01]  /*3330*/  SHFL.IDX PT, R232, R190, R118, 0x1f ;  /* 0x00001f76bee87589 */ /* 0x000e6200000e0000 */
[----:B------:R-:W-:Y:S01]  /*3340*/  ISETP.GT.AND P5, PT, R193, 0x39, PT ;  /* 0x00000039c100780c */ /* 0x000fe20003fa4270 */
[----:B------:R-:W-:Y:S01]  /*3350*/  MUFU.TANH R115, R115 ;  /* 0x0000007300737308 */ /* 0x000fe20000002400 */
[----:B------:R-:W-:Y:S01]  /*3360*/  FSEL R99, R90, -INF , !P2 ;  /* 0xff8000005a637808 */ /* 0x000fe20005000000 */
[----:B------:R-:W-:Y:S01]  /*3370*/  SHFL.IDX PT, R233, R190, R199, 0x1f ;  /* 0x00001fc7bee97589 */ /* 0x000fe200000e0000 */
[----:B------:R-:W-:Y:S01]  /*3380*/  FSEL R217, R184, -INF , !P4 ;  /* 0xff800000b8d97808 */ /* 0x000fe20006000000 */
[--C-:B--2---:R-:W-:Y:S01]  /*3390*/  FFMA.FTZ R97, R97, UR4, -R227.reuse ;  /* 0x0000000461617c23 */ /* 0x104fe200080108e3 */
[C---:B------:R-:W-:Y:S01]  /*33a0*/  ISETP.GT.AND P2, PT, R103.reuse, 0x48, PT ;  /* 0x000000486700780c */ /* 0x040fe20003f44270 */
[----:B------:R-:W-:Y:S01]  /*33b0*/  FFMA.FTZ R202, R202, UR4, -R227 ;  /* 0x00000004caca7c23 */ /* 0x000fe200080108e3 */
[----:B------:R-:W-:Y:S01]  /*33c0*/  ISETP.GT.AND P4, PT, R103, 0x49, PT ;  /* 0x000000496700780c */ /* 0x000fe20003f84270 */
[----:B------:R-:W-:Y:S01]  /*33d0*/  MUFU.TANH R196, R196 ;  /* 0x000000c400c47308 */ /* 0x000fe20000002400 */
[----:B------:R-:W-:-:S02]  /*33e0*/  FSEL R213, R187, -INF , !P6 ;  /* 0xff800000bbd57808 */ /* 0x000fc40007000000 */
[----:B---3--:R-:W-:Y:S02]  /*33f0*/  FSEL R211, R188, -INF , !P5 ;  /* 0xff800000bcd37808 */ /* 0x008fe40006800000 */
[----:B----4-:R-:W-:Y:S02]  /*3400*/  FSEL R101, R189, -INF , !P1 ;  /* 0xff800000bd657808 */ /* 0x010fe40004800000 */
[----:B-----5:R-:W-:Y:S01]  /*3410*/  FSEL R102, R105, -INF , !P3 ;  /* 0xff80000069667808 */ /* 0x020fe20005800000 */
[----:B------:R-:W-:Y:S01]  /*3420*/  MUFU.TANH R201, R201 ;  /* 0x000000c900c97308 */ /* 0x000fe20000002400 */
[C---:B------:R-:W-:Y:S02]  /*3430*/  ISETP.GT.AND P6, PT, R103.reuse, 0x50, PT ;  /* 0x000000506700780c */ /* 0x040fe40003fc4270 */
[C---:B------:R-:W-:Y:S02]  /*3440*/  ISETP.GT.AND P5, PT, R103.reuse, 0x51, PT ;  /* 0x000000516700780c */ /* 0x040fe40003fa4270 */
[----:B------:R-:W-:-:S02]  /*3450*/  ISETP.GT.AND P1, PT, R103, 0x58, PT ;  /* 0x000000586700780c */ /* 0x000fc40003f24270 */
[----:B------:R-:W-:Y:S01]  /*3460*/  ISETP.GT.AND P3, PT, R103, 0x59, PT ;  /* 0x000000596700780c */ /* 0x000fe20003f64270 */
[----:B------:R-:W2:Y:S01]  /*3470*/  MUFU.EX2 R104, R104 ;  /* 0x0000006800687308 */ /* 0x000ea20000000800 */
[----:B------:R-:W-:Y:S02]  /*3480*/  FSEL R103, R108, -INF , !P2 ;  /* 0xff8000006c677808 */ /* 0x000fe40005000000 */
[----:B------:R-:W-:Y:S02]  /*3490*/  FSEL R235, R109, -INF , !P4 ;  /* 0xff8000006deb7808 */ /* 0x000fe40006000000 */
[C---:B------:R-:W-:Y:S02]  /*34a0*/  ISETP.GT.AND P2, PT, R193.reuse, 0x40, PT ;  /* 0x00000040c100780c */ /* 0x040fe40003f44270 */
[----:B------:R-:W-:Y:S01]  /*34b0*/  ISETP.GT.AND P4, PT, R193, 0x41, PT ;  /* 0x00000041c100780c */ /* 0x000fe20003f84270 */
[----:B------:R-:W-:Y:S01]  /*34c0*/  MUFU.EX2 R94, R94 ;  /* 0x0000005e005e7308 */ /* 0x000fe20000000800 */
[----:B------:R-:W-:-:S02]  /*34d0*/  FSEL R220, R112, -INF , !P6 ;  /* 0xff80000070dc7808 */ /* 0x000fc40007000000 */
[----:B------:R-:W-:Y:S02]  /*34e0*/  FSEL R214, R106, -INF , !P2 ;  /* 0xff8000006ad67808 */ /* 0x000fe40005000000 */
[----:B------:R-:W-:Y:S02]  /*34f0*/  FSEL R216, R107, -INF , !P4 ;  /* 0xff8000006bd87808 */ /* 0x000fe40006000000 */
[C---:B------:R-:W-:Y:S01]  /*3500*/  ISETP.GT.AND P6, PT, R193.reuse, 0x48, PT ;  /* 0x00000048c100780c */ /* 0x040fe20003fc4270 */
[----:B------:R-:W-:Y:S02]  /*3510*/  WARPGROUP.DEPBAR.LE gsb0, 0x0 ;  /* 0x00008000000079c5 */ /* 0x000fe40000010000 */
[C---:B------:R-:W-:Y:S01]  /*3520*/  ISETP.GT.AND P2, PT, R193.reuse, 0x49, PT ;  /* 0x00000049c100780c */ /* 0x040fe20003f44270 */
[--C-:B-1----:R-:W-:Y:S01]  /*3530*/  FADD.FTZ R194, R24, -R195.reuse ;  /* 0x800000c318c27221 */ /* 0x102fe20000010000 */
[----:B------:R-:W-:Y:S01]  /*3540*/  ISETP.GT.AND P4, PT, R193, 0x50, PT ;  /* 0x00000050c100780c */ /* 0x000fe20003f84270 */
[----:B------:R-:W-:Y:S01]  /*3550*/  FFMA.FTZ R24, -R192, R192, 1 ;  /* 0x3f800000c0187423 */ /* 0x000fe200000101c0 */
[----:B------:R-:W-:Y:S01]  /*3560*/  FSEL R215, R110, -INF , !P6 ;  /* 0xff8000006ed77808 */ /* 0x000fe20007000000 */
[----:B------:R-:W-:Y:S01]  /*3570*/  FMUL.FTZ R192, R116, UR10 ;  /* 0x0000000a74c07c20 */ /* 0x000fe20008410000 */
[----:B------:R-:W-:Y:S01]  /*3580*/  FSEL R210, R111, -INF , !P2 ;  /* 0xff8000006fd27808 */ /* 0x000fe20005000000 */
[----:B------:R-:W-:Y:S01]  /*3590*/  FADD.FTZ R195, R26, -R195 ;  /* 0x800000c31ac37221 */ /* 0x000fe20000010000 */
[----:B------:R-:W-:Y:S01]  /*35a0*/  FSEL R212, R114, -INF , !P4 ;  /* 0xff80000072d47808 */ /* 0x000fe20006000000 */
[----:B------:R-:W-:Y:S01]  /*35b0*/  FFMA.FTZ R26, R200, UR4, -R225 ;  /* 0x00000004c81a7c23 */ /* 0x000fe200080108e1 */
[----:B------:R-:W-:Y:S01]  /*35c0*/  ISETP.GT.AND P6, PT, R193, 0x51, PT ;  /* 0x00000051c100780c */ /* 0x000fe20003fc4270 */
[----:B------:R-:W-:Y:S01]  /*35d0*/  VIADD R200, R9, 0x1c ;  /* 0x0000001c09c87836 */ /* 0x000fe20000000000 */
[C---:B------:R-:W-:Y:S01]  /*35e0*/  ISETP.GT.AND P2, PT, R193.reuse, 0x58, PT ;  /* 0x00000058c100780c */ /* 0x040fe20003f44270 */
[----:B------:R-:W-:Y:S01]  /*35f0*/  SHFL.IDX PT, R225, R15, R9, 0x1f ;  /* 0x00001f090fe17589 */ /* 0x000fe200000e0000 */
[----:B------:R-:W-:Y:S01]  /*3600*/  ISETP.GT.AND P4, PT, R193, 0x59, PT ;  /* 0x00000059c100780c */ /* 0x000fe20003f84270 */
[----:B------:R-:W-:Y:S01]  /*3610*/  FMUL.FTZ R193, R113, R194 ;  /* 0x000000c271c17220 */ /* 0x000fe20000410000 */
[----:B------:R-:W-:Y:S01]  /*3620*/  FMUL.FTZ R194, R117, UR10 ;  /* 0x0000000a75c27c20 */ /* 0x000fe20008410000 */
[C---:B------:R-:W-:Y:S01]  /*3630*/  VIADD R117, R9.reuse, 0x8 ;  /* 0x0000000809757836 */ /* 0x040fe20000000000 */
[----:B------:R-:W1:Y:S01]  /*3640*/  SHFL.IDX PT, R229, R17, R200, 0x1f ;  /* 0x00001fc811e57589 */ /* 0x000e6200000e0000 */
[----:B------:R-:W-:Y:S01]  /*3650*/  FMUL.FTZ R116, R24, R193 ;  /* 0x000000c118747220 */ /* 0x000fe20000410000 */
[----:B------:R-:W-:Y:S01]  /*3660*/  VIADD R193, R9, 0x4 ;  /* 0x0000000409c17836 */ /* 0x000fe20000000000 */
[----:B------:R-:W3:Y:S01]  /*3670*/  MUFU.TANH R192, R192 ;  /* 0x000000c000c07308 */ /* 0x000ee20000002400 */
[----:B------:R-:W4:Y:S04]  /*3680*/  SHFL.IDX PT, R228, R17, R117, 0x1f ;  /* 0x00001f7511e47589 */ /* 0x000f2800000e0000 */
[----:B------:R-:W5:Y:S03]  /*3690*/  SHFL.IDX PT, R24, R17, R193, 0x1f ;  /* 0x00001fc111187589 */ /* 0x000f6600000e0000 */
[----:B------:R-:W3:Y:S01]  /*36a0*/  MUFU.TANH R194, R194 ;  /* 0x000000c200c27308 */ /* 0x000ee20000002400 */
[----:B------:R-:W3:Y:S04]  /*36b0*/  SHFL.IDX PT, R227, R14, R117, 0x1f ;  /* 0x00001f750ee37589 */ /* 0x000ee800000e0000 */
[----:B------:R-:W3:Y:S01]  /*36c0*/  SHFL.IDX PT, R234, R190, R193, 0x1f ;  /* 0x00001fc1beea7589 */ /* 0x000ee200000e0000 */
[----:B--2---:R-:W-:Y:S01]  /*36d0*/  FMUL.FTZ R195, R104, R195 ;  /* 0x000000c368c37220 */ /* 0x004fe20000410000 */
[----:B------:R-:W-:Y:S01]  /*36e0*/  FADD.FTZ R29, R29, -R232 ;  /* 0x800000e81d1d7221 */ /* 0x000fe20000010000 */
[----:B------:R-:W-:Y:S01]  /*36f0*/  MUFU.EX2 R26, R26 ;  /* 0x0000001a001a7308 */ /* 0x000fe20000000800 */
[----:B------:R-:W-:Y:S01]  /*3700*/  LDS R12, [R12+0x380] ;  /* 0x000380000c0c7984 */ /* 0x000fe20000000800 */
[--C-:B-1----:R-:W-:Y:S01]  /*3710*/  FFMA.FTZ R92, R92, UR4, -R229.reuse ;  /* 0x000000045c5c7c23 */ /* 0x102fe200080108e5 */
[----:B------:R-:W-:Y:S01]  /*3720*/  FFMA.FTZ R207, R207, UR4, -R229 ;  /* 0x00000004cfcf7c23 */ /* 0x000fe200080108e5 */
[--C-:B------:R-:W-:Y:S01]  /*3730*/  FFMA.FTZ R229, R206, UR4, -R225.reuse ;  /* 0x00000004cee57c23 */ /* 0x100fe200080108e1 */
[----:B------:R-:W-:Y:S01]  /*3740*/  FFMA.FTZ R206, R222, UR4, -R225 ;  /* 0x00000004dece7c23 */ /* 0x000fe200080108e1 */
[--C-:B----4-:R-:W-:Y:S01]  /*3750*/  FFMA.FTZ R198, R198, UR4, -R228.reuse ;  /* 0x00000004c6c67c23 */ /* 0x110fe200080108e4 */
[----:B------:R-:W-:Y:S01]  /*3760*/  FFMA.FTZ R219, R219, UR4, -R228 ;  /* 0x00000004dbdb7c23 */ /* 0x000fe200080108e4 */
[----:B------:R-:W-:Y:S01]  /*3770*/  MUFU.EX2 R209, R209 ;  /* 0x000000d100d17308 */ /* 0x000fe20000000800 */
[----:B------:R-:W1:Y:S01]  /*3780*/  SHFL.IDX PT, R228, R15, R117, 0x1f ;  /* 0x00001f750fe47589 */ /* 0x000e6200000e0000 */
[--C-:B-----5:R-:W-:Y:S01]  /*3790*/  FFMA.FTZ R119, R197, UR4, -R24.reuse ;  /* 0x00000004c5777c23 */ /* 0x120fe20008010818 */
[----:B------:R-:W-:Y:S01]  /*37a0*/  FFMA.FTZ R224, R224, UR4, -R24 ;  /* 0x00000004e0e07c23 */ /* 0x000fe20008010818 */
[----:B------:R-:W-:-:S02]  /*37b0*/  VIADD R197, R9, 0x14 ;  /* 0x0000001409c57836 */ /* 0x000fc40000000000 */
[--C-:B---3--:R-:W-:Y:S01]  /*37c0*/  FFMA.FTZ R103, R103, UR4, -R227.reuse ;  /* 0x0000000467677c23 */ /* 0x108fe200080108e3 */
[----:B------:R-:W-:Y:S01]  /*37d0*/  FFMA.FTZ R215, R215, UR4, -R227 ;  /* 0x00000004d7d77c23 */ /* 0x000fe200080108e3 */
[----:B------:R2:W-:Y:S01]  /*37e0*/  MUFU.EX2 R24, R198 ;  /* 0x000000c600187308 */ /* 0x0005e20000000800 */
[----:B------:R-:W3:Y:S04]  /*37f0*/  SHFL.IDX PT, R231, R17, R197, 0x1f ;  /* 0x00001fc511e77589 */ /* 0x000ee800000e0000 */
[----:B------:R-:W4:Y:S01]  /*3800*/  SHFL.IDX PT, R225, R15, R197, 0x1f ;  /* 0x00001fc50fe17589 */ /* 0x000f2200000e0000 */
[----:B------:R-:W-:Y:S01]  /*3810*/  FMUL.FTZ R195, R19, R195 ;  /* 0x000000c313c37220 */ /* 0x000fe20000410000 */
[----:B------:R-:W-:Y:S01]  /*3820*/  FADD.FTZ R232, R31, -R232 ;  /* 0x800000e81fe87221 */ /* 0x000fe20000010000 */
[----:B------:R-:W-:Y:S01]  /*3830*/  FADD.FTZ R27, R27, -R234 ;  /* 0x800000ea1b1b7221 */ /* 0x000fe20000010000 */
[----:B--2---:R-:W-:-:S02]  /*3840*/  VIADD R198, R9, 0x18 ;  /* 0x0000001809c67836 */ /* 0x004fc40000000000 */
[--C-:B------:R-:W-:Y:S01]  /*3850*/  FADD.FTZ R32, R32, -R233.reuse ;  /* 0x800000e920207221 */ /* 0x100fe20000010000 */
[----:B------:R-:W-:Y:S01]  /*3860*/  FADD.FTZ R34, R34, -R233 ;  /* 0x800000e922227221 */ /* 0x000fe20000010000 */
[----:B------:R-:W-:Y:S01]  /*3870*/  FFMA.FTZ R77, -R77, R77, 1 ;  /* 0x3f8000004d4d7423 */ /* 0x000fe2000001014d */
[----:B------:R-:W-:Y:S01]  /*3880*/  FFMA.FTZ R76, -R76, R76, 1 ;  /* 0x3f8000004c4c7423 */ /* 0x000fe2000001014c */
[----:B------:R-:W2:Y:S01]  /*3890*/  SHFL.IDX PT, R226, R17, R198, 0x1f ;  /* 0x00001fc611e27589 */ /* 0x000ea200000e0000 */
[----:B------:R-:W-:Y:S01]  /*38a0*/  MUFU.EX2 R92, R92 ;  /* 0x0000005c005c7308 */ /* 0x000fe20000000800 */
[--C-:B-1----:R-:W-:Y:S02]  /*38b0*/  FFMA.FTZ R204, R204, UR4, -R228.reuse ;  /* 0x00000004cccc7c23 */ /* 0x102fe400080108e4 */
[----:B------:R-:W1:Y:S04]  /*38c0*/  SHFL.IDX PT, R17, R15, R193, 0x1f ;  /* 0x00001fc10f117589 */ /* 0x000e6800000e0000 */
[----:B------:R-:W-:Y:S01]  /*38d0*/  SHFL.IDX PT, R227, R14, R198, 0x1f ;  /* 0x00001fc60ee37589 */ /* 0x000fe200000e0000 */
[----:B------:R-:W-:Y:S01]  /*38e0*/  MUFU.EX2 R207, R207 ;  /* 0x000000cf00cf7308 */ /* 0x000fe20000000800 */
[--C-:B---3--:R-:W-:Y:S01]  /*38f0*/  FFMA.FTZ R93, R93, UR4, -R231.reuse ;  /* 0x000000045d5d7c23 */ /* 0x108fe200080108e7 */
[----:B------:R-:W-:Y:S01]  /*3900*/  FFMA.FTZ R208, R208, UR4, -R231 ;  /* 0x00000004d0d07c23 */ /* 0x000fe200080108e7 */
[----:B------:R-:W-:Y:S01]  /*3910*/  FFMA.FTZ R231, R96, UR4, -R228 ;  /* 0x0000000460e77c23 */ /* 0x000fe200080108e4 */
[--C-:B----4-:R-:W-:Y:S01]  /*3920*/  FFMA.FTZ R99, R99, UR4, -R225.reuse ;  /* 0x0000000463637c23 */ /* 0x110fe200080108e1 */
[----:B------:R-:W-:Y:S01]  /*3930*/  FFMA.FTZ R217, R217, UR4, -R225 ;  /* 0x00000004d9d97c23 */ /* 0x000fe200080108e1 */
[----:B------:R-:W3:Y:S02]  /*3940*/  SHFL.IDX PT, R228, R14, R193, 0x1f ;  /* 0x00001fc10ee47589 */ /* 0x000ee400000e0000 */
[----:B------:R-:W4:Y:S02]  /*3950*/  MUFU.EX2 R19, R224 ;  /* 0x000000e000137308 */ /* 0x000f240000000800 */
[----:B------:R-:W5:Y:S01]  /*3960*/  SHFL.IDX PT, R225, R14, R199, 0x1f ;  /* 0x00001fc70ee17589 */ /* 0x000f6200000e0000 */
[--C-:B--2---:R-:W-:Y:S01]  /*3970*/  FFMA.FTZ R95, R95, UR4, -R226.reuse ;  /* 0x000000045f5f7c23 */ /* 0x104fe200080108e2 */
[----:B------:R-:W-:-:S04]  /*3980*/  FFMA.FTZ R205, R205, UR4, -R226 ;  /* 0x00000004cdcd7c23 */ /* 0x000fc800080108e2 */
[----:B------:R-:W2:Y:S01]  /*3990*/  MUFU.EX2 R31, R219 ;  /* 0x000000db001f7308 */ /* 0x000ea20000000800 */
[----:B------:R-:W4:Y:S01]  /*39a0*/  SHFL.IDX PT, R226, R15, R199, 0x1f ;  /* 0x00001fc70fe27589 */ /* 0x000f2200000e0000 */
[--C-:B-1----:R-:W-:Y:S01]  /*39b0*/  FFMA.FTZ R222, R98, UR4, -R17.reuse ;  /* 0x0000000462de7c23 */ /* 0x102fe20008010811 */
[----:B------:R-:W-:Y:S02]  /*39c0*/  FFMA.FTZ R203, R203, UR4, -R17 ;  /* 0x00000004cbcb7c23 */ /* 0x000fe40008010811 */
[----:B------:R-:W1:Y:S03]  /*39d0*/  SHFL.IDX PT, R98, R15, R198, 0x1f ;  /* 0x00001fc60f627589 */ /* 0x000e6600000e0000 */
[----:B------:R5:W-:Y:S01]  /*39e0*/  MUFU.EX2 R96, R222 ;  /* 0x000000de00607308 */ /* 0x000be20000000800 */
[----:B---3--:R-:W-:-:S07]  /*39f0*/  FFMA.FTZ R102, R102, UR4, -R228 ;  /* 0x0000000466667c23 */ /* 0x008fce00080108e4 */
[----:B------:R3:W-:Y:S01]  /*3a00*/  MUFU.EX2 R17, R229 ;  /* 0x000000e500117308 */ /* 0x0007e20000000800 */
[----:B-----5:R-:W5:Y:S01]  /*3a10*/  SHFL.IDX PT, R222, R14, R9, 0x1f ;  /* 0x00001f090ede7589 */ /* 0x020f6200000e0000 */
[----:B------:R-:W-:Y:S01]  /*3a20*/  FFMA.FTZ R216, R216, UR4, -R228 ;  /* 0x00000004d8d87c23 */ /* 0x000fe200080108e4 */
[--C-:B------:R-:W-:Y:S01]  /*3a30*/  FFMA.FTZ R220, R220, UR4, -R225.reuse ;  /* 0x00000004dcdc7c23 */ /* 0x100fe200080108e1 */
[----:B------:R-:W-:Y:S01]  /*3a40*/  FFMA.FTZ R212, R212, UR4, -R225 ;  /* 0x00000004d4d47c23 */ /* 0x000fe200080108e1 */
[----:B------:R-:W-:Y:S02]  /*3a50*/  FSEL R225, R191, -INF , !P5 ;  /* 0xff800000bfe17808 */ /* 0x000fe40006800000 */
[----:B------:R-:W-:Y:S01]  /*3a60*/  FSEL R228, R192, -INF , !P1 ;  /* 0xff800000c0e47808 */ /* 0x000fe20004800000 */
[----:B------:R-:W-:Y:S01]  /*3a70*/  MUFU.EX2 R95, R95 ;  /* 0x0000005f005f7308 */ /* 0x000fe20000000800 */
[--C-:B----4-:R-:W-:Y:S01]  /*3a80*/  FFMA.FTZ R230, R230, UR4, -R226.reuse ;  /* 0x00000004e6e67c23 */ /* 0x110fe200080108e2 */
[----:B------:R-:W-:Y:S01]  /*3a90*/  FFMA.FTZ R218, R218, UR4, -R226 ;  /* 0x00000004dada7c23 */ /* 0x000fe200080108e2 */
[----:B---3--:R3:W4:Y:S01]  /*3aa0*/  SHFL.IDX PT, R229, R15, R200, 0x1f ;  /* 0x00001fc80fe57589 */ /* 0x00872200000e0000 */
[--C-:B------:R-:W-:Y:S01]  /*3ab0*/  FFMA.FTZ R228, R228, UR4, -R227.reuse ;  /* 0x00000004e4e47c23 */ /* 0x100fe200080108e3 */
[--C-:B-1----:R-:W-:Y:S01]  /*3ac0*/  FFMA.FTZ R100, R100, UR4, -R98.reuse ;  /* 0x0000000464647c23 */ /* 0x102fe20008010862 */
[----:B------:R-:W-:Y:S01]  /*3ad0*/  FFMA.FTZ R213, R213, UR4, -R98 ;  /* 0x00000004d5d57c23 */ /* 0x000fe20008010862 */
[----:B------:R-:W1:Y:S01]  /*3ae0*/  SHFL.IDX PT, R226, R14, R118, 0x1f ;  /* 0x00001f760ee27589 */ /* 0x000e6200000e0000 */
[----:B------:R2:W-:Y:S08]  /*3af0*/  MUFU.EX2 R98, R230 ;  /* 0x000000e600627308 */ /* 0x0005f00000000800 */
[----:B---3--:R3:W-:Y:S01]  /*3b00*/  MUFU.EX2 R15, R231 ;  /* 0x000000e7000f7308 */ /* 0x0087e20000000800 */
[--C-:B-----5:R-:W-:Y:S01]  /*3b10*/  FFMA.FTZ R101, R101, UR4, -R222.reuse ;  /* 0x0000000465657c23 */ /* 0x120fe200080108de */
[----:B------:R-:W-:Y:S01]  /*3b20*/  FFMA.FTZ R214, R214, UR4, -R222 ;  /* 0x00000004d6d67c23 */ /* 0x000fe200080108de */
[----:B--2---:R-:W-:Y:S01]  /*3b30*/  FSEL R230, R196, -INF , !P2 ;  /* 0xff800000c4e67808 */ /* 0x004fe20005000000 */
[----:B------:R-:W2:Y:S04]  /*3b40*/  SHFL.IDX PT, R222, R14, R197, 0x1f ;  /* 0x00001fc50ede7589 */ /* 0x000ea800000e0000 */
[----:B------:R-:W-:Y:S01]  /*3b50*/  FFMA.FTZ R227, R230, UR4, -R227 ;  /* 0x00000004e6e37c23 */ /* 0x000fe200080108e3 */
[----:B---3--:R-:W-:Y:S01]  /*3b60*/  SHFL.IDX PT, R231, R190, R117, 0x1f ;  /* 0x00001f75bee77589 */ /* 0x008fe200000e0000 */
[----:B------:R-:W-:Y:S01]  /*3b70*/  FFMA.FTZ R219, -R18, R18, 1 ;  /* 0x3f80000012db7423 */ /* 0x000fe20000010112 */
[--C-:B----4-:R-:W-:Y:S01]  /*3b80*/  FFMA.FTZ R223, R223, UR4, -R229.reuse ;  /* 0x00000004dfdf7c23 */ /* 0x110fe200080108e5 */
[----:B------:R-:W-:Y:S01]  /*3b90*/  FFMA.FTZ R211, R211, UR4, -R229 ;  /* 0x00000004d3d37c23 */ /* 0x000fe200080108e5 */
[----:B------:R-:W-:Y:S01]  /*3ba0*/  FSEL R229, R115, -INF , !P6 ;  /* 0xff80000073e57808 */ /* 0x000fe20007000000 */
[----:B------:R-:W-:Y:S01]  /*3bb0*/  SHFL.IDX PT, R230, R190, R197, 0x1f ;  /* 0x00001fc5bee67589 */ /* 0x000fe200000e0000 */
[--C-:B-1----:R-:W-:Y:S01]  /*3bc0*/  FFMA.FTZ R235, R235, UR4, -R226.reuse ;  /* 0x00000004ebeb7c23 */ /* 0x102fe200080108e2 */
[----:B------:R-:W-:Y:S01]  /*3bd0*/  FFMA.FTZ R210, R210, UR4, -R226 ;  /* 0x00000004d2d27c23 */ /* 0x000fe200080108e2 */
[----:B------:R-:W-:Y:S01]  /*3be0*/  FMUL.FTZ R32, R94, R32 ;  /* 0x000000205e207220 */ /* 0x000fe20000410000 */
[----:B------:R1:W3:Y:S01]  /*3bf0*/  SHFL.IDX PT, R226, R14, R200, 0x1f ;  /* 0x00001fc80ee27589 */ /* 0x0002e200000e0000 */
[----:B------:R4:W-:Y:S08]  /*3c00*/  MUFU.EX2 R13, R235 ;  /* 0x000000eb000d7308 */ /* 0x0009f00000000800 */
[----:B------:R-:W-:Y:S01]  /*3c10*/  MUFU.EX2 R93, R93 ;  /* 0x0000005d005d7308 */ /* 0x000fe20000000800 */
[----:B----4-:R-:W4:Y:S07]  /*3c20*/  LDL R235, [R1+0x10] ;  /* 0x0000100001eb7983 */ /* 0x010f2e0000100800 */
[----:B-1----:R2:W-:Y:S08]  /*3c30*/  MUFU.EX2 R14, R223 ;  /* 0x000000df000e7308 */ /* 0x0025f00000000800 */
[----:B------:R-:W-:Y:S01]  /*3c40*/  MUFU.EX2 R208, R208 ;  /* 0x000000d000d07308 */ /* 0x000fe20000000800 */
[--C-:B--2---:R-:W-:Y:S01]  /*3c50*/  FFMA.FTZ R223, R225, UR4, -R222.reuse ;  /* 0x00000004e1df7c23 */ /* 0x104fe200080108de */
[----:B------:R-:W-:Y:S01]  /*3c60*/  FFMA.FTZ R222, R229, UR4, -R222 ;  /* 0x00000004e5de7c23 */ /* 0x000fe200080108de */
[----:B------:R-:W-:-:S02]  /*3c70*/  FSEL R225, R194, -INF , !P3 ;  /* 0xff800000c2e17808 */ /* 0x000fc40005800000 */
[----:B------:R-:W-:-:S03]  /*3c80*/  FSEL R229, R201, -INF , !P4 ;  /* 0xff800000c9e57808 */ /* 0x000fc60006000000 */
[--C-:B---3--:R-:W-:Y:S01]  /*3c90*/  FFMA.FTZ R225, R225, UR4, -R226.reuse ;  /* 0x00000004e1e17c23 */ /* 0x108fe200080108e2 */
[----:B------:R-:W-:Y:S01]  /*3ca0*/  FFMA.FTZ R78, -R78, R78, 1 ;  /* 0x3f8000004e4e7423 */ /* 0x000fe2000001014e */
[----:B------:R-:W-:Y:S01]  /*3cb0*/  FFMA.FTZ R226, R229, UR4, -R226 ;  /* 0x00000004e5e27c23 */ /* 0x000fe200080108e2 */
[----:B------:R-:W-:Y:S01]  /*3cc0*/  FFMA.FTZ R80, -R80, R80, 1 ;  /* 0x3f80000050507423 */ /* 0x000fe20000010150 */
[----:B------:R-:W-:Y:S01]  /*3cd0*/  SHFL.IDX PT, R229, R190, R198, 0x1f ;  /* 0x00001fc6bee57589 */ /* 0x000fe200000e0000 */
[----:B------:R-:W-:Y:S03]  /*3ce0*/  MUFU.EX2 R203, R203 ;  /* 0x000000cb00cb7308 */ /* 0x000fe60000000800 */
[----:B------:R-:W1:Y:S01]  /*3cf0*/  SHFL.IDX PT, R190, R190, R200, 0x1f ;  /* 0x00001fc8bebe7589 */ /* 0x000e6200000e0000 */
[----:B------:R-:W-:-:S04]  /*3d00*/  FADD.FTZ R28, R28, -R231 ;  /* 0x800000e71c1c7221 */ /* 0x000fc80000010000 */
[----:B------:R-:W2:Y:S01]  /*3d10*/  MUFU.EX2 R18, R221 ;  /* 0x000000dd00127308 */ /* 0x000ea20000000800 */
[----:B------:R-:W-:-:S07]  /*3d20*/  FADD.FTZ R30, R30, -R231 ;  /* 0x800000e71e1e7221 */ /* 0x000fce0000010000 */
        /* <DEDUP_REMOVED lines=12> */
[----:B------:R-:W-:Y:S01]  /*3df0*/  FFMA.FTZ R27, -R22, R22, 1 ;  /* 0x3f800000161b7423 */ /* 0x000fe20000010116 */
[----:B------:R-:W-:Y:S01]  /*3e00*/  FFMA.FTZ R22, -R23, R23, 1 ;  /* 0x3f80000017167423 */ /* 0x000fe20000010117 */
[----:B------:R-:W-:Y:S01]  /*3e10*/  FMUL.FTZ R23, R31, R30 ;  /* 0x0000001e1f177220 */ /* 0x000fe20000410000 */
[----:B------:R-:W-:-:S02]  /*3e20*/  FMUL.FTZ R28, R26, R29 ;  /* 0x0000001d1a1c7220 */ /* 0x000fc40000410000 */
[----:B------:R-:W-:Y:S01]  /*3e30*/  MUFU.EX2 R100, R100 ;  /* 0x0000006400647308 */ /* 0x000fe20000000800 */
[----:B------:R-:W-:Y:S01]  /*3e40*/  FMUL.FTZ R22, R22, R23 ;  /* 0x0000001716167220 */ /* 0x000fe20000410000 */
[----:B------:R-:W-:Y:S01]  /*3e50*/  FMUL.FTZ R23, R27, R28 ;  /* 0x0000001c1b177220 */ /* 0x000fe20000410000 */
[----:B--2---:R-:W-:Y:S01]  /*3e60*/  FMUL.FTZ R27, R18, R232 ;  /* 0x000000e8121b7220 */ /* 0x004fe20000410000 */
[----:B------:R-:W-:-:S04]  /*3e70*/  FFMA.FTZ R30, -R72, R72, 1 ;  /* 0x3f800000481e7423 */ /* 0x000fc80000010148 */
[----:B------:R-:W-:Y:S01]  /*3e80*/  FMUL.FTZ R30, R30, R27 ;  /* 0x0000001b1e1e7220 */ /* 0x000fe20000410000 */
[----:B------:R-:W-:Y:S01]  /*3e90*/  MUFU.EX2 R213, R213 ;  /* 0x000000d500d57308 */ /* 0x000fe20000000800 */
[----:B------:R-:W-:-:S07]  /*3ea0*/  FFMA.FTZ R29, -R73, R73, 1 ;  /* 0x3f800000491d7423 */ /* 0x000fce0000010149 */
[----:B------:R-:W1:Y:S01]  /*3eb0*/  MUFU.EX2 R27, R205 ;  /* 0x000000cd001b7308 */ /* 0x000e620000000800 */
[----:B------:R-:W-:Y:S01]  /*3ec0*/  FMUL.FTZ R29, R29, R32 ;  /* 0x000000201d1d7220 */ /* 0x000fe20000410000 */
[--C-:B------:R-:W-:Y:S01]  /*3ed0*/  FADD.FTZ R36, R36, -R229.reuse ;  /* 0x800000e524247221 */ /* 0x100fe20000010000 */
[----:B------:R-:W-:Y:S01]  /*3ee0*/  FFMA.FTZ R32, -R75, R75, 1 ;  /* 0x3f8000004b207423 */ /* 0x000fe2000001014b */
[----:B------:R-:W-:Y:S01]  /*3ef0*/  FMUL.FTZ R73, R209, R34 ;  /* 0x00000022d1497220 */ /* 0x000fe20000410000 */
[----:B------:R-:W-:Y:S01]  /*3f00*/  FADD.FTZ R38, R38, -R229 ;  /* 0x800000e526267221 */ /* 0x000fe20000010000 */
[----:B------:R-:W-:Y:S02]  /*3f10*/  FMUL.FTZ R72, R95, R36 ;  /* 0x000000245f487220 */ /* 0x000fe40000410000 */
[----:B------:R-:W-:Y:S01]  /*3f20*/  FMUL.FTZ R32, R32, R73 ;  /* 0x0000004920207220 */ /* 0x000fe20000410000 */
[----:B------:R-:W-:Y:S01]  /*3f30*/  FFMA.FTZ R36, -R79, R79, 1 ;  /* 0x3f8000004f247423 */ /* 0x000fe2000001014f */
[----:B------:R-:W-:Y:S01]  /*3f40*/  MUFU.EX2 R206, R206 ;  /* 0x000000ce00ce7308 */ /* 0x000fe20000000800 */
[----:B-1----:R-:W-:Y:S01]  /*3f50*/  FMUL.FTZ R73, R27, R38 ;  /* 0x000000261b497220 */ /* 0x002fe20000410000 */
[----:B------:R-:W-:-:S06]  /*3f60*/  FMUL.FTZ R38, R77, R72 ;  /* 0x000000484d267220 */ /* 0x000fcc0000410000 */
[----:B------:R-:W-:Y:S01]  /*3f70*/  MUFU.EX2 R99, R99 ;  /* 0x0000006300637308 */ /* 0x000fe20000000800 */
[----:B------:R-:W1:Y:S01]  /*3f80*/  SHFL.IDX PT, R72, R12, R118, 0x1f ;  /* 0x00001f760c487589 */ /* 0x000e6200000e0000 */
[----:B------:R-:W-:-:S03]  /*3f90*/  FMUL.FTZ R36, R36, R73 ;  /* 0x0000004924247220 */ /* 0x000fc60000410000 */
[----:B------:R-:W2:Y:S01]  /*3fa0*/  SHFL.IDX PT, R73, R12, R198, 0x1f ;  /* 0x00001fc60c497589 */ /* 0x000ea200000e0000 */
[--C-:B------:R-:W-:Y:S01]  /*3fb0*/  FADD.FTZ R33, R33, -R230.reuse ;  /* 0x800000e621217221 */ /* 0x100fe20000010000 */
[----:B------:R-:W-:Y:S01]  /*3fc0*/  FADD.FTZ R35, R35, -R230 ;  /* 0x800000e623237221 */ /* 0x000fe20000010000 */
[----:B------:R-:W-:Y:S01]  /*3fd0*/  FFMA.FTZ R34, -R74, R74, 1 ;  /* 0x3f8000004a227423 */ /* 0x000fe2000001014a */
[----:B------:R-:W-:Y:S01]  /*3fe0*/  MUFU.EX2 R217, R217 ;  /* 0x000000d900d97308 */ /* 0x000fe20000000800 */
[----:B------:R-:W-:Y:S01]  /*3ff0*/  FMUL.FTZ R33, R93, R33 ;  /* 0x000000215d217220 */ /* 0x000fe20000410000 */
[----:B------:R-:W-:-:S03]  /*4000*/  FMUL.FTZ R35, R208, R35 ;  /* 0x00000023d0237220 */ /* 0x000fc60000410000 */
[----:B------:R-:W-:Y:S01]  /*4010*/  FMUL.FTZ R34, R34, R33 ;  /* 0x0000002122227220 */ /* 0x000fe20000410000 */
[----:B------:R-:W-:Y:S01]  /*4020*/  FMUL.FTZ R33, R76, R35 ;  /* 0x000000234c217220 */ /* 0x000fe20000410000 */
[----:B------:R-:W-:Y:S01]  /*4030*/  SHFL.IDX PT, R28, R12, R193, 0x1f ;  /* 0x00001fc10c1c7589 */ /* 0x000fe200000e0000 */
[----:B------:R-:W-:Y:S03]  /*4040*/  MUFU.EX2 R101, R101 ;  /* 0x0000006500657308 */ /* 0x000fe60000000800 */
[----:B------:R-:W3:Y:S04]  /*4050*/  SHFL.IDX PT, R35, R12, R9, 0x1f ;  /* 0x00001f090c237589 */ /* 0x000ee800000e0000 */
[----:B------:R-:W-:Y:S01]  /*4060*/  SHFL.IDX PT, R77, R12, R117, 0x1f ;  /* 0x00001f750c4d7589 */ /* 0x000fe200000e0000 */
[----:B------:R-:W-:Y:S01]  /*4070*/  FFMA.FTZ R87, -R87, R87, 1 ;  /* 0x3f80000057577423 */ /* 0x000fe20000010157 */
[----:B------:R-:W-:Y:S01]  /*4080*/  FFMA.FTZ R187, -R187, R187, 1 ;  /* 0x3f800000bbbb7423 */ /* 0x000fe200000101bb */
[----:B------:R-:W-:Y:S01]  /*4090*/  FFMA.FTZ R186, -R186, R186, 1 ;  /* 0x3f800000baba7423 */ /* 0x000fe200000101ba */
[----:B------:R-:W-:Y:S01]  /*40a0*/  SHFL.IDX PT, R75, R12, R199, 0x1f ;  /* 0x00001fc70c4b7589 */ /* 0x000fe200000e0000 */
[----:B------:R-:W-:Y:S03]  /*40b0*/  MUFU.EX2 R102, R102 ;  /* 0x0000006600667308 */ /* 0x000fe60000000800 */
[----:B------:R-:W5:Y:S04]  /*40c0*/  SHFL.IDX PT, R76, R12, R197, 0x1f ;  /* 0x00001fc50c4c7589 */ /* 0x000f6800000e0000 */
[----:B------:R1:W-:Y:S01]  /*40d0*/  SHFL.IDX PT, R74, R12, R200, 0x1f ;  /* 0x00001fc80c4a7589 */ /* 0x0003e200000e0000 */
[----:B------:R-:W-:Y:S01]  /*40e0*/  FFMA.FTZ R184, -R184, R184, 1 ;  /* 0x3f800000b8b87423 */ /* 0x000fe200000101b8 */
[----:B------:R-:W-:Y:S01]  /*40f0*/  MUFU.EX2 R119, R119 ;  /* 0x0000007700777308 */ /* 0x000fe20000000800 */
[----:B-1----:R-:W-:Y:S01]  /*4100*/  FADD.FTZ R12, R45, -R72 ;  /* 0x800000482d0c7221 */ /* 0x002fe20000010000 */
[----:B--2---:R-:W-:-:S06]  /*4110*/  FADD.FTZ R45, R52, -R73 ;  /* 0x80000049342d7221 */ /* 0x004fcc0000010000 */
[----:B------:R-:W-:Y:S01]  /*4120*/  MUFU.EX2 R103, R103 ;  /* 0x0000006700677308 */ /* 0x000fe20000000800 */
[----:B------:R1:W2:Y:S01]  /*4130*/  LDS R52, [R11+0x380] ;  /* 0x000380000b347984 */ /* 0x0002a20000000800 */
[----:B------:R-:W-:Y:S01]  /*4140*/  FMUL.FTZ R37, R92, R37 ;  /* 0x000000255c257220 */ /* 0x000fe20000410000 */
[----:B------:R-:W-:Y:S01]  /*4150*/  FMUL.FTZ R79, R207, R39 ;  /* 0x00000027cf4f7220 */ /* 0x000fe20000410000 */
[--C-:B---3--:R-:W-:Y:S02]  /*4160*/  FADD.FTZ R40, R40, -R35.reuse ;  /* 0x8000002328287221 */ /* 0x108fe40000010000 */
[----:B------:R-:W-:Y:S01]  /*4170*/  FMUL.FTZ R39, R78, R37 ;  /* 0x000000254e277220 */ /* 0x000fe20000410000 */
[----:B------:R-:W-:Y:S01]  /*4180*/  FMUL.FTZ R37, R80, R79 ;  /* 0x0000004f50257220 */ /* 0x000fe20000410000 */
[----:B------:R-:W-:Y:S02]  /*4190*/  FADD.FTZ R79, R42, -R35 ;  /* 0x800000232a4f7221 */ /* 0x000fe40000010000 */
[----:B------:R-:W3:Y:S01]  /*41a0*/  MUFU.EX2 R35, R202 ;  /* 0x000000ca00237308 */ /* 0x000ee20000000800 */
[--C-:B------:R-:W-:Y:S01]  /*41b0*/  FADD.FTZ R41, R41, -R28.reuse ;  /* 0x8000001c29297221 */ /* 0x100fe20000010000 */
[----:B------:R-:W-:Y:S01]  /*41c0*/  FADD.FTZ R28, R43, -R28 ;  /* 0x8000001c2b1c7221 */ /* 0x000fe20000010000 */
[----:B-----5:R-:W-:Y:S01]  /*41d0*/  FADD.FTZ R42, R49, -R76 ;  /* 0x8000004c312a7221 */ /* 0x020fe20000010000 */
[--C-:B------:R-:W-:Y:S01]  /*41e0*/  FADD.FTZ R43, R48, -R75.reuse ;  /* 0x8000004b302b7221 */ /* 0x100fe20000010000 */
[----:B------:R-:W-:Y:S01]  /*41f0*/  FADD.FTZ R72, R47, -R72 ;  /* 0x800000482f487221 */ /* 0x000fe20000010000 */
[----:B------:R-:W-:Y:S01]  /*4200*/  FMUL.FTZ R49, R203, R28 ;  /* 0x0000001ccb317220 */ /* 0x000fe20000410000 */
[----:B------:R-:W-:Y:S01]  /*4210*/  FADD.FTZ R75, R50, -R75 ;  /* 0x8000004b324b7221 */ /* 0x000fe20000010000 */
[----:B------:R-:W-:-:S02]  /*4220*/  FADD.FTZ R76, R51, -R76 ;  /* 0x8000004c334c7221 */ /* 0x000fc40000010000 */
[----:B-1----:R-:W-:Y:S01]  /*4230*/  FMUL.FTZ R11, R84, R49 ;  /* 0x00000031540b7220 */ /* 0x002fe20000410000 */
[----:B------:R-:W-:Y:S01]  /*4240*/  FMUL.FTZ R49, R97, R12 ;  /* 0x0000000c61317220 */ /* 0x000fe20000410000 */
[----:B------:R-:W-:Y:S01]  /*4250*/  FFMA.FTZ R51, -R88, R88, 1 ;  /* 0x3f80000058337423 */ /* 0x000fe20000010158 */
[----:B------:R-:W-:Y:S01]  /*4260*/  FMUL.FTZ R12, R218, R75 ;  /* 0x0000004bda0c7220 */ /* 0x000fe20000410000 */
[----:B---3--:R-:W-:-:S04]  /*4270*/  FMUL.FTZ R72, R35, R72 ;  /* 0x0000004823487220 */ /* 0x008fc80000410000 */
[----:B------:R-:W-:Y:S01]  /*4280*/  FMUL.FTZ R51, R51, R72 ;  /* 0x0000004833337220 */ /* 0x000fe20000410000 */
[--C-:B------:R-:W-:Y:S01]  /*4290*/  FADD.FTZ R44, R44, -R77.reuse ;  /* 0x8000004d2c2c7221 */ /* 0x100fe20000010000 */
[----:B--2---:R-:W1:Y:S04]  /*42a0*/  SHFL.IDX PT, R75, R52, R9, 0x1f ;  /* 0x00001f09344b7589 */ /* 0x004e6800000e0000 */
[----:B------:R-:W2:Y:S01]  /*42b0*/  SHFL.IDX PT, R72, R52, R193, 0x1f ;  /* 0x00001fc134487589 */ /* 0x000ea200000e0000 */
[----:B------:R-:W-:Y:S01]  /*42c0*/  FADD.FTZ R77, R46, -R77 ;  /* 0x8000004d2e4d7221 */ /* 0x000fe20000010000 */
[----:B------:R-:W-:Y:S01]  /*42d0*/  FFMA.FTZ R46, -R81, R81, 1 ;  /* 0x3f800000512e7423 */ /* 0x000fe20000010151 */
[----:B------:R-:W-:Y:S01]  /*42e0*/  FMUL.FTZ R47, R17, R40 ;  /* 0x00000028112f7220 */ /* 0x000fe20000410000 */
[----:B------:R-:W3:Y:S04]  /*42f0*/  SHFL.IDX PT, R118, R52, R118, 0x1f ;  /* 0x00001f7634767589 */ /* 0x000ee800000e0000 */
[----:B------:R-:W5:Y:S01]  /*4300*/  SHFL.IDX PT, R199, R52, R199, 0x1f ;  /* 0x00001fc734c77589 */ /* 0x000f6200000e0000 */
[----:B------:R-:W-:Y:S01]  /*4310*/  FMUL.FTZ R46, R46, R47 ;  /* 0x0000002f2e2e7220 */ /* 0x000fe20000410000 */
[----:B------:R-:W-:Y:S01]  /*4320*/  FFMA.FTZ R47, -R85, R85, 1 ;  /* 0x3f800000552f7423 */ /* 0x000fe20000010155 */
[----:B------:R-:W-:Y:S01]  /*4330*/  FMUL.FTZ R44, R15, R44 ;  /* 0x0000002c0f2c7220 */ /* 0x000fe20000410000 */
[----:B------:R-:W5:Y:S01]  /*4340*/  SHFL.IDX PT, R200, R52, R200, 0x1f ;  /* 0x00001fc834c87589 */ /* 0x000f6200000e0000 */
[--C-:B------:R-:W-:Y:S01]  /*4350*/  FADD.FTZ R53, R53, -R74.reuse ;  /* 0x8000004a35357221 */ /* 0x100fe20000010000 */
[----:B------:R-:W-:Y:S01]  /*4360*/  FADD.FTZ R55, R55, -R74 ;  /* 0x8000004a37377221 */ /* 0x000fe20000010000 */
[----:B------:R-:W-:Y:S01]  /*4370*/  FMUL.FTZ R28, R204, R77 ;  /* 0x0000004dcc1c7220 */ /* 0x000fe20000410000 */
[----:B------:R-:W-:Y:S01]  /*4380*/  FADD.FTZ R54, R54, -R73 ;  /* 0x8000004936367221 */ /* 0x000fe20000010000 */
[----:B------:R-:W4:Y:S01]  /*4390*/  SHFL.IDX PT, R74, R52, R197, 0x1f ;  /* 0x00001fc5344a7589 */ /* 0x000f2200000e0000 */
[----:B------:R-:W-:Y:S01]  /*43a0*/  FMUL.FTZ R47, R47, R44 ;  /* 0x0000002c2f2f7220 */ /* 0x000fe20000410000 */
[----:B------:R-:W-:Y:S01]  /*43b0*/  FMUL.FTZ R44, R87, R28 ;  /* 0x0000001c572c7220 */ /* 0x000fe20000410000 */
[----:B------:R-:W-:Y:S01]  /*43c0*/  FFMA.FTZ R48, -R86, R86, 1 ;  /* 0x3f80000056307423 */ /* 0x000fe20000010156 */
[----:B------:R-:W-:Y:S01]  /*43d0*/  FFMA.FTZ R50, -R89, R89, 1 ;  /* 0x3f80000059327423 */ /* 0x000fe20000010159 */
[----:B------:R-:W-:Y:S01]  /*43e0*/  FMUL.FTZ R43, R98, R43 ;  /* 0x0000002b622b7220 */ /* 0x000fe20000410000 */
[----:B------:R-:W4:Y:S01]  /*43f0*/  SHFL.IDX PT, R117, R52, R117, 0x1f ;  /* 0x00001f7534757589 */ /* 0x000f2200000e0000 */
[----:B------:R-:W-:Y:S01]  /*4400*/  FMUL.FTZ R28, R100, R45 ;  /* 0x0000002d641c7220 */ /* 0x000fe20000410000 */
[----:B------:R-:W-:Y:S01]  /*4410*/  FMUL.FTZ R54, R213, R54 ;  /* 0x00000036d5367220 */ /* 0x000fe20000410000 */
[----:B------:R-:W5:Y:S01]  /*4420*/  MUFU.EX2 R212, R212 ;  /* 0x000000d400d47308 */ /* 0x000f620000000800 */
[----:B------:R2:W4:Y:S01]  /*4430*/  SHFL.IDX PT, R77, R52, R198, 0x1f ;  /* 0x00001fc6344d7589 */ /* 0x00052200000e0000 */
[----:B------:R-:W-:Y:S01]  /*4440*/  FMUL.FTZ R45, R14, R53 ;  /* 0x000000350e2d7220 */ /* 0x000fe20000410000 */
[--C-:B-1----:R-:W-:Y:S01]  /*4450*/  FADD.FTZ R56, R56, -R75.reuse ;  /* 0x8000004b38387221 */ /* 0x102fe20000010000 */
[----:B------:R-:W-:Y:S01]  /*4460*/  FMUL.FTZ R40, R206, R79 ;  /* 0x0000004fce287220 */ /* 0x000fe20000410000 */
[----:B------:R-:W-:Y:S01]  /*4470*/  FMUL.FTZ R48, R48, R49 ;  /* 0x0000003130307220 */ /* 0x000fe20000410000 */
[----:B------:R-:W-:Y:S01]  /*4480*/  FMUL.FTZ R50, R50, R43 ;  /* 0x0000002b32327220 */ /* 0x000fe20000410000 */
[----:B------:R-:W-:Y:S01]  /*4490*/  FFMA.FTZ R49, -R91, R91, 1 ;  /* 0x3f8000005b317423 */ /* 0x000fe2000001015b */
[----:B------:R-:W1:Y:S01]  /*44a0*/  MUFU.EX2 R214, R214 ;  /* 0x000000d600d67308 */ /* 0x000e620000000800 */
[----:B------:R-:W-:Y:S01]  /*44b0*/  FFMA.FTZ R73, -R90, R90, 1 ;  /* 0x3f8000005a497423 */ /* 0x000fe2000001015a */
[----:B------:R-:W-:Y:S01]  /*44c0*/  FMUL.FTZ R42, R99, R42 ;  /* 0x0000002a632a7220 */ /* 0x000fe20000410000 */
[----:B--2---:R-:W-:Y:S01]  /*44d0*/  FMUL.FTZ R52, R187, R54 ;  /* 0x00000036bb347220 */ /* 0x004fe20000410000 */
[----:B------:R-:W-:Y:S01]  /*44e0*/  FMUL.FTZ R43, R217, R76 ;  /* 0x0000004cd92b7220 */ /* 0x000fe20000410000 */
[----:B------:R-:W-:Y:S01]  /*44f0*/  FMUL.FTZ R54, R186, R45 ;  /* 0x0000002dba367220 */ /* 0x000fe20000410000 */
[----:B------:R-:W-:Y:S01]  /*4500*/  FADD.FTZ R79, R58, -R75 ;  /* 0x8000004b3a4f7221 */ /* 0x000fe20000010000 */
[--C-:B------:R-:W-:Y:S01]  /*4510*/  FADD.FTZ R81, R57, -R72.reuse ;  /* 0x8000004839517221 */ /* 0x100fe20000010000 */
[----:B------:R-:W2:Y:S01]  /*4520*/  MUFU.EX2 R225, R225 ;  /* 0x000000e100e17308 */ /* 0x000ea20000000800 */
[----:B------:R-:W-:Y:S01]  /*4530*/  FADD.FTZ R58, R59, -R72 ;  /* 0x800000483b3a7221 */ /* 0x000fe20000010000 */
[----:B------:R-:W-:Y:S01]  /*4540*/  FMUL.FTZ R45, R101, R56 ;  /* 0x00000038652d7220 */ /* 0x000fe20000410000 */
[----:B------:R-:W-:Y:S01]  /*4550*/  FFMA.FTZ R72, -R189, R189, 1 ;  /* 0x3f800000bd487423 */ /* 0x000fe200000101bd */
[----:B------:R-:W-:Y:S01]  /*4560*/  FMUL.FTZ R49, R49, R12 ;  /* 0x0000000c31317220 */ /* 0x000fe20000410000 */
[----:B------:R-:W-:-:S03]  /*4570*/  FMUL.FTZ R73, R73, R42 ;  /* 0x0000002a49497220 */ /* 0x000fc60000410000 */
[----:B------:R-:W2:Y:S01]  /*4580*/  MUFU.EX2 R220, R220 ;  /* 0x000000dc00dc7308 */ /* 0x000ea20000000800 */
[----:B------:R-:W-:Y:S01]  /*4590*/  FMUL.FTZ R42, R184, R43 ;  /* 0x0000002bb82a7220 */ /* 0x000fe20000410000 */
[----:B------:R-:W-:Y:S01]  /*45a0*/  FMUL.FTZ R72, R72, R45 ;  /* 0x0000002d48487220 */ /* 0x000fe20000410000 */
[----:B---3--:R-:W-:Y:S01]  /*45b0*/  FADD.FTZ R78, R61, -R118 ;  /* 0x800000763d4e7221 */ /* 0x008fe20000010000 */
[----:B------:R-:W-:Y:S01]  /*45c0*/  FFMA.FTZ R185, -R185, R185, 1 ;  /* 0x3f800000b9b97423 */ /* 0x000fe200000101b9 */
[----:B-----5:R-:W-:-:S03]  /*45d0*/  FADD.FTZ R61, R66, -R199 ;  /* 0x800000c7423d7221 */ /* 0x020fc60000010000 */
[----:B------:R-:W3:Y:S01]  /*45e0*/  MUFU.EX2 R12, R211 ;  /* 0x000000d3000c7308 */ /* 0x000ee20000000800 */
[----:B------:R-:W-:Y:S01]  /*45f0*/  FMUL.FTZ R53, R185, R28 ;  /* 0x0000001cb9357220 */ /* 0x000fe20000410000 */
[----:B------:R-:W-:-:S06]  /*4600*/  FFMA.FTZ R114, -R114, R114, 1 ;  /* 0x3f80000072727423 */ /* 0x000fcc0000010172 */
[----:B------:R-:W5:Y:S01]  /*4610*/  MUFU.EX2 R43, R216 ;  /* 0x000000d8002b7308 */ /* 0x000f620000000800 */
[----:B------:R-:W-:-:S07]  /*4620*/  FMUL.FTZ R61, R212, R61 ;  /* 0x0000003dd43d7220 */ /* 0x000fce0000410000 */
[----:B------:R-:W5:Y:S01]  /*4630*/  MUFU.EX2 R215, R215 ;  /* 0x000000d700d77308 */ /* 0x000f620000000800 */
[----:B------:R-:W-:-:S07]  /*4640*/  FFMA.FTZ R83, -R83, R83, 1 ;  /* 0x3f80000053537423 */ /* 0x000fce0000010153 */
[----:B------:R-:W5:Y:S01]  /*4650*/  MUFU.EX2 R210, R210 ;  /* 0x000000d200d27308 */ /* 0x000f620000000800 */
[----:B------:R-:W-:-:S07]  /*4660*/  FADD.FTZ R28, R69, -R200 ;  /* 0x800000c8451c7221 */ /* 0x000fce0000010000 */
[----:B------:R-:W5:Y:S01]  /*4670*/  MUFU.EX2 R223, R223 ;  /* 0x000000df00df7308 */ /* 0x000f620000000800 */
[----:B------:R-:W-:-:S07]  /*4680*/  FADD.FTZ R59, R64, -R199 ;  /* 0x800000c7403b7221 */ /* 0x000fce0000010000 */
[----:B------:R-:W-:Y:S08]  /*4690*/  MUFU.EX2 R228, R228 ;  /* 0x000000e400e47308 */ /* 0x000ff00000000800 */
[----:B------:R-:W5:Y:S08]  /*46a0*/  MUFU.EX2 R45, R222 ;  /* 0x000000de002d7308 */ /* 0x000f700000000800 */
[----:B------:R-:W5:Y:S08]  /*46b0*/  MUFU.EX2 R227, R227 ;  /* 0x000000e300e37308 */ /* 0x000f700000000800 */
[----:B------:R-:W5:Y:S01]  /*46c0*/  MUFU.EX2 R226, R226 ;  /* 0x000000e200e27308 */ /* 0x000f620000000800 */
[----:B------:R-:W-:Y:S01]  /*46d0*/  FADD.FTZ R25, R25, -R234 ;  /* 0x800000ea19197221 */ /* 0x000fe20000010000 */
[--C-:B----4-:R-:W-:Y:S01]  /*46e0*/  FADD.FTZ R64, R65, -R74.reuse ;  /* 0x8000004a41407221 */ /* 0x110fe20000010000 */
[----:B------:R-:W-:Y:S01]  /*46f0*/  FADD.FTZ R66, R67, -R74 ;  /* 0x8000004a43427221 */ /* 0x000fe20000010000 */
[----:B------:R-:W-:Y:S01]  /*4700*/  FFMA.FTZ R74, -R106, R106, 1 ;  /* 0x3f8000006a4a7423 */ /* 0x000fe2000001016a */
[----:B-1----:R-:W-:Y:S01]  /*4710*/  FMUL.FTZ R79, R214, R79 ;  /* 0x0000004fd64f7220 */ /* 0x002fe20000410000 */
[----:B------:R-:W-:Y:S01]  /*4720*/  FMUL.FTZ R114, R114, R61 ;  /* 0x0000003d72727220 */ /* 0x000fe20000410000 */
[----:B------:R-:W-:Y:S01]  /*4730*/  FMUL.FTZ R40, R83, R40 ;  /* 0x0000002853287220 */ /* 0x000fe20000410000 */
[----:B------:R-:W-:Y:S01]  /*4740*/  FFMA.FTZ R194, -R194, R194, 1 ;  /* 0x3f800000c2c27423 */ /* 0x000fe200000101c2 */
[----:B--2---:R-:W-:Y:S01]  /*4750*/  FMUL.FTZ R61, R225, R28 ;  /* 0x0000001ce13d7220 */ /* 0x004fe20000410000 */
[----:B------:R-:W-:Y:S01]  /*4760*/  FFMA.FTZ R75, -R105, R105, 1 ;  /* 0x3f800000694b7423 */ /* 0x000fe20000010169 */
[----:B------:R-:W-:Y:S01]  /*4770*/  FMUL.FTZ R56, R102, R81 ;  /* 0x0000005166387220 */ /* 0x000fe20000410000 */
[----:B------:R-:W-:Y:S01]  /*4780*/  FMUL.FTZ R224, R119, R25 ;  /* 0x0000001977e07220 */ /* 0x000fe20000410000 */
[--C-:B------:R-:W-:Y:S01]  /*4790*/  FADD.FTZ R60, R60, -R117.reuse ;  /* 0x800000753c3c7221 */ /* 0x100fe20000010000 */
[----:B------:R-:W-:Y:S01]  /*47a0*/  FADD.FTZ R62, R62, -R117 ;  /* 0x800000753e3e7221 */ /* 0x000fe20000010000 */
[----:B------:R-:W-:Y:S01]  /*47b0*/  FADD.FTZ R83, R63, -R118 ;  /* 0x800000763f537221 */ /* 0x000fe20000010000 */
[----:B------:R-:W-:Y:S01]  /*47c0*/  FFMA.FTZ R112, -R112, R112, 1 ;  /* 0x3f80000070707423 */ /* 0x000fe20000010170 */
[----:B------:R-:W-:Y:S01]  /*47d0*/  FMUL.FTZ R59, R220, R59 ;  /* 0x0000003bdc3b7220 */ /* 0x000fe20000410000 */
[--C-:B------:R-:W-:Y:S01]  /*47e0*/  FADD.FTZ R57, R68, -R77.reuse ;  /* 0x8000004d44397221 */ /* 0x100fe20000010000 */
[----:B------:R-:W-:Y:S01]  /*47f0*/  FADD.FTZ R70, R70, -R77 ;  /* 0x8000004d46467221 */ /* 0x000fe20000010000 */
[----:B------:R-:W-:Y:S01]  /*4800*/  FADD.FTZ R71, R71, -R200 ;  /* 0x800000c847477221 */ /* 0x000fe20000010000 */
[----:B------:R-:W-:Y:S01]  /*4810*/  FMUL.FTZ R74, R74, R79 ;  /* 0x0000004f4a4a7220 */ /* 0x000fe20000410000 */
[----:B------:R-:W-:Y:S01]  /*4820*/  FFMA.FTZ R82, -R82, R82, 1 ;  /* 0x3f80000052527423 */ /* 0x000fe20000010152 */
[----:B------:R-:W-:Y:S01]  /*4830*/  FMUL.FTZ R41, R96, R41 ;  /* 0x0000002960297220 */ /* 0x000fe20000410000 */
[----:B------:R-:W-:Y:S01]  /*4840*/  FMUL.FTZ R79, R194, R61 ;  /* 0x0000003dc24f7220 */ /* 0x000fe20000410000 */
[----:B------:R-:W-:Y:S01]  /*4850*/  FFMA.FTZ R188, -R188, R188, 1 ;  /* 0x3f800000bcbc7423 */ /* 0x000fe200000101bc */
[----:B---3--:R-:W-:Y:S01]  /*4860*/  FMUL.FTZ R55, R12, R55 ;  /* 0x000000370c377220 */ /* 0x008fe20000410000 */
[----:B------:R-:W-:Y:S01]  /*4870*/  FMUL.FTZ R75, R75, R56 ;  /* 0x000000384b4b7220 */ /* 0x000fe20000410000 */
[----:B------:R-:W-:Y:S01]  /*4880*/  F2FP.BF16.F32.PACK_AB R61, R11, R40 ;  /* 0x000000280b3d723e */ /* 0x000fe200000010ff */
[----:B------:R-:W-:Y:S01]  /*4890*/  FMUL.FTZ R25, R219, R224 ;  /* 0x000000e0db197220 */ /* 0x000fe20000410000 */
[----:B------:R-:W-:Y:S01]  /*48a0*/  FFMA.FTZ R77, -R107, R107, 1 ;  /* 0x3f8000006b4d7423 */ /* 0x000fe2000001016b */
[----:B-----5:R-:W-:Y:S01]  /*48b0*/  FMUL.FTZ R58, R43, R58 ;  /* 0x0000003a2b3a7220 */ /* 0x020fe20000410000 */
        /* <DEDUP_REMOVED lines=8> */
[----:B------:R-:W-:Y:S01]  /*4940*/  FMUL.FTZ R112, R112, R59 ;  /* 0x0000003b70707220 */ /* 0x000fe20000410000 */
[----:B------:R-:W-:-:S02]  /*4950*/  IMAD R11, R0, 0x3000, R235 ;  /* 0x00003000000b7824 */ /* 0x000fc400078e02eb */
[----:B------:R-:W-:Y:S01]  /*4960*/  FFMA.FTZ R191, -R191, R191, 1 ;  /* 0x3f800000bfbf7423 */ /* 0x000fe200000101bf */
        /* <DEDUP_REMOVED lines=25> */
[----:B------:R-:W-:Y:S02]  /*4b00*/  LEA R11, R11, R16, 0x1 ;  /* 0x000000100b0b7211 */ /* 0x000fe400078e08ff */
        /* <DEDUP_REMOVED lines=12> */
[----:B------:R-:W-:Y:S02]  /*4bd0*/  R2UR UR6, R236 ;  /* 0x00000000ec0672ca */ /* 0x000fe400000e0000 */
[----:B------:R-:W-:Y:S02]  /*4be0*/  F2FP.BF16.F32.PACK_AB R52, R75, R72 ;  /* 0x000000484b34723e */ /* 0x000fe400000010ff */
[----:B------:R-:W-:-:S02]  /*4bf0*/  F2FP.BF16.F32.PACK_AB R53, R77, R74 ;  /* 0x0000004a4d35723e */ /* 0x000fc400000010ff */
[----:B------:R-:W-:Y:S02]  /*4c00*/  F2FP.BF16.F32.PACK_AB R54, R109, R76 ;  /* 0x0000004c6d36723e */ /* 0x000fe400000010ff */
[----:B------:R-:W-:Y:S01]  /*4c10*/  F2FP.BF16.F32.PACK_AB R55, R111, R110 ;  /* 0x0000006e6f37723e */ /* 0x000fe200000010ff */
[----:B------:R-:W-:Y:S01]  /*4c20*/  STSM.16.MT88.4 [R11+0x1b000], R64 ;  /* 0x01b000400b007844 */ /* 0x000fe20000004200 */
[----:B------:R-:W-:Y:S02]  /*4c30*/  F2FP.BF16.F32.PACK_AB R48, R191, R112 ;  /* 0x00000070bf30723e */ /* 0x000fe400000010ff */
[----:B------:R-:W-:Y:S02]  /*4c40*/  F2FP.BF16.F32.PACK_AB R49, R115, R114 ;  /* 0x000000727331723e */ /* 0x000fe400000010ff */
[----:B------:R-:W-:Y:S02]  /*4c50*/  F2FP.BF16.F32.PACK_AB R50, R79, R192 ;  /* 0x000000c04f32723e */ /* 0x000fe400000010ff */
[----:B------:R-:W-:Y:S01]  /*4c60*/  F2FP.BF16.F32.PACK_AB R51, R201, R196 ;  /* 0x000000c4c933723e */ /* 0x000fe200000010ff */
[----:B------:R-:W-:Y:S01]  /*4c70*/  STSM.16.MT88.4 [R11+0x1b800], R60 ;  /* 0x01b8003c0b007844 */ /* 0x000fe20000004200 */
[----:B------:R-:W-:-:S02]  /*4c80*/  F2FP.BF16.F32.PACK_AB R28, R119, R113 ;  /* 0x00000071771c723e */ /* 0x000fc400000010ff */
[----:B------:R-:W-:Y:S01]  /*4c90*/  F2FP.BF16.F32.PACK_AB R30, R26, R24 ;  /* 0x000000181a1e723e */ /* 0x000fe200000010ff */
[----:B------:R-:W-:Y:S01]  /*4ca0*/  STSM.16.MT88.4 [R11+0x1c000], R56 ;  /* 0x01c000380b007844 */ /* 0x000fe20000004200 */
[----:B------:R-:W-:Y:S02]  /*4cb0*/  F2FP.BF16.F32.PACK_AB R29, R19, R104 ;  /* 0x00000068131d723e */ /* 0x000fe400000010ff */
        /* <DEDUP_REMOVED lines=225> */
.L_x_3562:
        /* <DEDUP_REMOVED lines=56> */
.L_x_3563:
[----:B------:R-:W-:Y:S01]  /*5e50*/  UIADD3 UR45, UR45, 0x1, URZ ;  /* 0x000000012d2d7890 */ /* 0x000fe2000fffe03f */
[----:B------:R-:W-:Y:S02]  /*5e60*/  VIADD R0, R0, 0x1 ;  /* 0x0000000100007836 */ /* 0x000fe40000000000 */
[----:B------:R-:W-:-:S03]  /*5e70*/  VIADD R6, R6, 0x26820 ;  /* 0x0002682006067836 */ /* 0x000fc60000000000 */
        /* <DEDUP_REMOVED lines=8> */
.L_x_3553:
[----:B------:R-:W-:-:S06]  /*5f00*/  UISETP.GE.AND UP0, UPT, UR45, UR44, UPT ;  /* 0x0000002c2d00728c */ /* 0x000fcc000bf06270 */
[----:B------:R-:W-:-:S13]  /*5f10*/  PLOP3.LUT P0, PT, PT, PT, UP0, 0x80, 0x0 ;  /* 0x000000000000781c */ /* 0x000fda0003f0f008 */
[----:B------:R-:W-:Y:S05]  /*5f20*/  @P0 BRA `(.L_x_3565) ;  /* 0x0000004000580947 */ /* 0x000fea0003800000 */
[----:B------:R-:W3:Y:S04]  /*5f30*/  LDL.LU R14, [R1+0x14] ;  /* 0x00001400010e7983 */ /* 0x000ee80000300800 */
[----:B------:R-:W4:Y:S01]  /*5f40*/  LDL.LU R12, [R1+0x8] ;  /* 0x00000800010c7983 */ /* 0x000f220000300800 */
[----:B------:R-:W-:Y:S01]  /*5f50*/  UIMAD UR4, UR41, -0x80, UR42 ;  /* 0xffffff80290478a4 */ /* 0x000fe2000f8e022a */
[----:B------:R-:W-:Y:S01]  /*5f60*/  MOV R185, 0x40000040 ;  /* 0x4000004000b97802 */ /* 0x000fe20000000f00 */
[----:B------:R-:W-:Y:S01]  /*5f70*/  IMAD.MOV.U32 R187, RZ, RZ, 0x40000040 ;  /* 0x40000040ffbb7424 */ /* 0x000fe200078e00ff */
[----:B--2---:R-:W2:Y:S01]  /*5f80*/  S2R R6, SR_TID.X ;  /* 0x0000000000067919 */ /* 0x004ea20000002100 */
[----:B------:R-:W-:Y:S01]  /*5f90*/  IMAD.MOV.U32 R189, RZ, RZ, 0x40000040 ;  /* 0x40000040ffbd7424 */ /* 0x000fe200078e00ff */
[----:B------:R-:W-:Y:S01]  /*5fa0*/  MOV R193, 0x40000040 ;  /* 0x4000004000c17802 */ /* 0x000fe20000000f00 */
[----:B------:R-:W-:Y:S01]  /*5fb0*/  IMAD.MOV.U32 R191, RZ, RZ, 0x40000040 ;  /* 0x40000040ffbf7424 */ /* 0x000fe200078e00ff */
[----:B--2---:R-:W-:-:S04]  /*5fc0*/  IADD3 R6, R6, -0x80, RZ ;  /* 0xffffff8006067810 */ /* 0x004fc80007ffe0ff */
[----:B------:R-:W-:-:S04]  /*5fd0*/  SHF.R.S32.HI R7, RZ, 0x1f, R6 ;  /* 0x0000001fff077819 */ /* 0x000fc80000011406 */
[CC--:B------:R-:W-:Y:S02]  /*5fe0*/  LEA.HI R9, R7.reuse, R6.reuse, RZ, 0x5 ;  /* 0x0000000607097211 */ /* 0x0c0fe400078f28ff */
[-C--:B------:R-:W-:Y:S02]  /*5ff0*/  LEA.HI R8, R7, R6.reuse, RZ, 0x7 ;  /* 0x0000000607087211 */ /* 0x080fe400078f38ff */
[----:B------:R-:W-:Y:S02]  /*6000*/  LOP3.LUT R9, R9, 0xffffffe0, RZ, 0xc0, !PT ;  /* 0xffffffe009097812 */ /* 0x000fe400078ec0ff */
[----:B------:R-:W-:Y:S02]  /*6010*/  LEA.HI R11, R7, R6, RZ, 0x2 ;  /* 0x00000006070b7211 */ /* 0x000fe400078f10ff */
[----:B------:R-:W-:Y:S01]  /*6020*/  LOP3.LUT R7, R8, 0xffffff80, RZ, 0xc0, !PT ;  /* 0xffffff8008077812 */ /* 0x000fe200078ec0ff */
[----:B------:R-:W-:Y:S01]  /*6030*/  IMAD.IADD R10, R6, 0x1, -R9 ;  /* 0x00000001060a7824 */ /* 0x000fe200078e0a09 */
[----:B-1----:R-:W-:-:S02]  /*6040*/  LOP3.LUT R13, R11, 0xfffffffc, RZ, 0xc0, !PT ;  /* 0xfffffffc0b0d7812 */ /* 0x002fc400078ec0ff */
[----:B------:R-:W-:Y:S01]  /*6050*/  SHF.R.S32.HI R8, RZ, 0x7, R8 ;  /* 0x00000007ff087819 */ /* 0x000fe20000011408 */
[C---:B------:R-:W-:Y:S01]  /*6060*/  IMAD.IADD R9, R6.reuse, 0x1, -R7 ;  /* 0x0000000106097824 */ /* 0x040fe200078e0a07 */
[----:B------:R-:W-:Y:S01]  /*6070*/  SHF.R.S32.HI R11, RZ, 0x1f, R10 ;  /* 0x0000001fff0b7819 */ /* 0x000fe2000001140a */
[----:B------:R-:W-:-:S03]  /*6080*/  IMAD.IADD R7, R6, 0x1, -R13 ;  /* 0x0000000106077824 */ /* 0x000fc600078e0a0d */
[CC--:B------:R-:W-:Y:S02]  /*6090*/  LEA.HI R6, R11.reuse, R10.reuse, RZ, 0x3 ;  /* 0x0000000a0b067211 */ /* 0x0c0fe400078f18ff */
[----:B------:R-:W-:Y:S02]  /*60a0*/  LEA.HI R10, R11, R10, RZ, 0x2 ;  /* 0x0000000a0b0a7211 */ /* 0x000fe400078f10ff */
[----:B------:R-:W-:Y:S02]  /*60b0*/  SHF.R.S32.HI R6, RZ, 0x3, R6 ;  /* 0x00000003ff067819 */ /* 0x000fe40000011406 */
[----:B---3--:R-:W-:Y:S02]  /*60c0*/  LEA.HI R9, R14, R9, RZ, 0x5 ;  /* 0x000000090e097211 */ /* 0x008fe400078f28ff */
[----:B------:R-:W-:Y:S02]  /*60d0*/  MOV R14, UR4 ;  /* 0x00000004000e7c02 */ /* 0x000fe40008000f00 */
[----:B------:R-:W-:-:S02]  /*60e0*/  SHF.R.S32.HI R13, RZ, 0x5, R9 ;  /* 0x00000005ff0d7819 */ /* 0x000fc40000011409 */
[----:B------:R-:W-:Y:S02]  /*60f0*/  SHF.R.S32.HI R9, RZ, 0x2, R10 ;  /* 0x00000002ff097819 */ /* 0x000fe4000001140a */
[----:B----4-:R-:W-:Y:S01]  /*6100*/  SHF.R.S32.HI R11, RZ, 0x2, R12 ;  /* 0x00000002ff0b7819 */ /* 0x010fe2000001140c */
[----:B------:R-:W-:Y:S01]  /*6110*/  IMAD R17, R13, -0x10, R14 ;  /* 0xfffffff00d117824 */ /* 0x000fe200078e020e */
[----:B------:R-:W-:Y:S01]  /*6120*/  LEA.HI R14, R8, R8, RZ, 0x1 ;  /* 0x00000008080e7211 */ /* 0x000fe200078f08ff */
[C---:B------:R-:W-:Y:S01]  /*6130*/  VIADD R13, R9.reuse, 0x8 ;  /* 0x00000008090d7836 */ /* 0x040fe20000000000 */
[----:B------:R-:W-:Y:S01]  /*6140*/  SHF.R.S32.HI R12, RZ, 0x1f, R12 ;  /* 0x0000001fff0c7819 */ /* 0x000fe2000001140c */
[----:B------:R-:W-:Y:S01]  /*6150*/  VIADD R19, R9, 0x10 ;  /* 0x0000001009137836 */ /* 0x000fe20000000000 */
[----:B------:R-:W-:Y:S02]  /*6160*/  LOP3.LUT R15, R14, 0xfffffffe, RZ, 0xc0, !PT ;  /* 0xfffffffe0e0f7812 */ /* 0x000fe400078ec0ff */
[----:B------:R-:W-:-:S02]  /*6170*/  LEA.HI R12, R12, R11, RZ, 0x3 ;  /* 0x0000000b0c0c7211 */ /* 0x000fc400078f18ff */
[----:B------:R-:W-:Y:S01]  /*6180*/  LEA.HI R14, R13, R13, RZ, 0x1 ;  /* 0x0000000d0d0e7211 */ /* 0x000fe200078f08ff */
[----:B------:R-:W-:Y:S01]  /*6190*/  IMAD.IADD R8, R8, 0x1, -R15 ;  /* 0x0000000108087824 */ /* 0x000fe200078e0a0f */
[----:B------:R-:W-:Y:S02]  /*61a0*/  LOP3.LUT R12, R12, 0xfffffff8, RZ, 0xc0, !PT ;  /* 0xfffffff80c0c7812 */ /* 0x000fe400078ec0ff */
[----:B------:R-:W-:Y:S02]  /*61b0*/  SHF.R.S32.HI R15, RZ, 0x1, R14 ;  /* 0x00000001ff0f7819 */ /* 0x000fe4000001140e */
[----:B------:R-:W-:Y:S01]  /*61c0*/  IADD3 R23, R17, R12, -R11 ;  /* 0x0000000c11177210 */ /* 0x000fe20007ffe80b */
[----:B------:R-:W-:Y:S01]  /*61d0*/  IMAD.HI R11, R6, 0x2aaaaaab, RZ ;  /* 0x2aaaaaab060b7827 */ /* 0x000fe200078e02ff */
[----:B------:R-:W-:Y:S02]  /*61e0*/  LEA.HI R10, R10, R9, RZ, 0x1 ;  /* 0x000000090a0a7211 */ /* 0x000fe400078f08ff */
[----:B------:R-:W-:Y:S01]  /*61f0*/  LEA.HI R20, R19, R19, RZ, 0x1 ;  /* 0x0000001313147211 */ /* 0x000fe200078f08ff */
[----:B------:R-:W-:Y:S01]  /*6200*/  IMAD.HI R17, R15, 0x2aaaaaab, RZ ;  /* 0x2aaaaaab0f117827 */ /* 0x000fe200078e02ff */
[----:B------:R-:W-:-:S02]  /*6210*/  SHF.R.U32.HI R12, RZ, 0x1, R11 ;  /* 0x00000001ff0c7819 */ /* 0x000fc4000001160b */
[----:B------:R-:W-:Y:S01]  /*6220*/  LOP3.LUT R10, R10, 0xfffffffe, RZ, 0xc0, !PT ;  /* 0xfffffffe0a0a7812 */ /* 0x000fe200078ec0ff */
[----:B------:R-:W-:Y:S01]  /*6230*/  IMAD R8, R8, -0x40, R23 ;  /* 0xffffffc008087824 */ /* 0x000fe200078e0217 */
[----:B------:R-:W-:Y:S02]  /*6240*/  SHF.R.U32.HI R18, RZ, 0x1, R17 ;  /* 0x00000001ff127819 */ /* 0x000fe40000011611 */
[----:B------:R-:W-:Y:S02]  /*6250*/  LEA.HI R11, R11, R12, RZ, 0x1 ;  /* 0x0000000c0b0b7211 */ /* 0x000fe400078f08ff */
[----:B------:R-:W-:Y:S02]  /*6260*/  LEA.HI R18, R17, R18, RZ, 0x1 ;  /* 0x0000001211127211 */ /* 0x000fe400078f08ff */
[----:B------:R-:W-:Y:S01]  /*6270*/  LOP3.LUT R14, R14, 0xfffffffe, RZ, 0xc0, !PT ;  /* 0xfffffffe0e0e7812 */ /* 0x000fe200078ec0ff */
[----:B------:R-:W-:Y:S01]  /*6280*/  IMAD R11, R11, -0xc, R6 ;  /* 0xfffffff40b0b7824 */ /* 0x000fe200078e0206 */
[----:B------:R-:W-:Y:S01]  /*6290*/  SHF.R.S32.HI R21, RZ, 0x1, R20 ;  /* 0x00000001ff157819 */ /* 0x000fe20000011414 */
[----:B------:R-:W-:Y:S01]  /*62a0*/  IMAD R15, R18, -0xc, R15 ;  /* 0xfffffff4120f7824 */ /* 0x000fe200078e020f */
[----:B------:R-:W-:Y:S01]  /*62b0*/  IADD3 R10, R9, -R10, RZ ;  /* 0x8000000a090a7210 */ /* 0x000fe20007ffe0ff */
[----:B------:R-:W-:Y:S01]  /*62c0*/  IMAD.IADD R14, R13, 0x1, -R14 ;  /* 0x000000010d0e7824 */ /* 0x000fe200078e0a0e */
[----:B------:R-:W-:Y:S01]  /*62d0*/  LOP3.LUT R20, R20, 0xfffffffe, RZ, 0xc0, !PT ;  /* 0xfffffffe14147812 */ /* 0x000fe200078ec0ff */
[----:B------:R-:W-:-:S03]  /*62e0*/  IMAD.HI R22, R21, 0x2aaaaaab, RZ ;  /* 0x2aaaaaab15167827 */ /* 0x000fc600078e02ff */
[----:B------:R-:W-:Y:S01]  /*62f0*/  LEA R9, R15, R14, 0x3 ;  /* 0x0000000e0f097211 */ /* 0x000fe200078e18ff */
[----:B------:R-:W-:Y:S01]  /*6300*/  IMAD R10, R11, 0x8, R10 ;  /* 0x000000080b0a7824 */ /* 0x000fe200078e020a */
[----:B------:R-:W-:Y:S01]  /*6310*/  SHF.R.U32.HI R23, RZ, 0x1, R22 ;  /* 0x00000001ff177819 */ /* 0x000fe20000011616 */
[C-C-:B------:R-:W-:Y:S02]  /*6320*/  IMAD R6, R5.reuse, 0x800, R16.reuse ;  /* 0x0000080005067824 */ /* 0x140fe400078e0210 */
[----:B------:R-:W-:Y:S01]  /*6330*/  IMAD R5, R5, 0x2000, R16 ;  /* 0x0000200005057824 */ /* 0x000fe200078e0210 */
[----:B------:R1:W-:Y:S01]  /*6340*/  STL [R1+0x20], R10 ;  /* 0x0000200a01007387 */ /* 0x0003e20000100800 */
[----:B------:R-:W-:Y:S01]  /*6350*/  LEA.HI R22, R22, R23, RZ, 0x1 ;  /* 0x0000001716167211 */ /* 0x000fe200078f08ff */
[----:B------:R-:W-:Y:S01]  /*6360*/  IMAD.IADD R20, R19, 0x1, -R20 ;  /* 0x0000000113147824 */ /* 0x000fe200078e0a14 */
[----:B------:R-:W-:Y:S01]  /*6370*/  IADD3 R6, R6, 0x1a800, RZ ;  /* 0x0001a80006067810 */ /* 0x000fe20007ffe0ff */
[----:B------:R2:W-:Y:S01]  /*6380*/  STL [R1+0x1c], R9 ;  /* 0x00001c0901007387 */ /* 0x0005e20000100800 */
[----:B------:R-:W-:-:S02]  /*6390*/  IMAD.MOV.U32 R23, RZ, RZ, 0x40000040 ;  /* 0x40000040ff177424 */ /* 0x000fc400078e00ff */
[----:B------:R-:W-:Y:S01]  /*63a0*/  SHF.R.U32.HI R6, RZ, 0x4, R6 ;  /* 0x00000004ff067819 */ /* 0x000fe20000011606 */
[----:B------:R-:W-:-:S03]  /*63b0*/  IMAD R21, R22, -0xc, R21 ;  /* 0xfffffff416157824 */ /* 0x000fc600078e0215 */
[----:B------:R-:W-:Y:S01]  /*63c0*/  LOP3.LUT R6, R6, 0x3fff, RZ, 0xc0, !PT ;  /* 0x00003fff06067812 */ /* 0x000fe200078ec0ff */
[----:B-1----:R-:W-:Y:S02]  /*63d0*/  IMAD R10, R21, 0x8, R20 ;  /* 0x00000008150a7824 */ /* 0x002fe400078e0214 */
[----:B--2---:R-:W-:Y:S01]  /*63e0*/  VIADD R9, R5, 0x4000 ;  /* 0x0000400005097836 */ /* 0x004fe20000000000 */
[----:B------:R-:W-:Y:S02]  /*63f0*/  SHF.R.U32.HI R5, RZ, 0x4, R5 ;  /* 0x00000004ff057819 */ /* 0x000fe40000011605 */
[----:B------:R-:W-:Y:S01]  /*6400*/  LOP3.LUT R6, R6, 0x10000, RZ, 0xfc, !PT ;  /* 0x0001000006067812 */ /* 0x000fe200078efcff */
[----:B------:R-:W-:Y:S01]  /*6410*/  STL [R1+0x14], R10 ;  /* 0x0000140a01007387 */ /* 0x000fe20000100800 */
[----:B------:R-:W-:Y:S02]  /*6420*/  SHF.R.U32.HI R9, RZ, 0x4, R9 ;  /* 0x00000004ff097819 */ /* 0x000fe40000011609 */
[----:B------:R-:W-:-:S02]  /*6430*/  LOP3.LUT R5, R5, 0x3fff, RZ, 0xc0, !PT ;  /* 0x00003fff05057812 */ /* 0x000fc400078ec0ff */
[----:B------:R-:W-:Y:S02]  /*6440*/  LOP3.LUT R9, R9, 0x3fff, RZ, 0xc0, !PT ;  /* 0x00003fff09097812 */ /* 0x000fe400078ec0ff */
[----:B------:R-:W-:Y:S02]  /*6450*/  LOP3.LUT R11, R5, 0x10000, RZ, 0xfc, !PT ;  /* 0x00010000050b7812 */ /* 0x000fe400078efcff */
[----:B------:R-:W-:Y:S01]  /*6460*/  LOP3.LUT R5, R9, 0x10000, RZ, 0xfc, !PT ;  /* 0x0001000009057812 */ /* 0x000fe200078efcff */
[----:B------:R-:W-:Y:S01]  /*6470*/  VIADD R9, R7, 0x8 ;  /* 0x0000000807097836 */ /* 0x000fe20000000000 */
[C---:B------:R-:W-:Y:S01]  /*6480*/  IADD3 R186, R11.reuse, 0x6, RZ ;  /* 0x000000060bba7810 */ /* 0x040fe20007ffe0ff */
[----:B------:R-:W-:Y:S01]  /*6490*/  STL [R1+0xc], R11 ;  /* 0x00000c0b01007387 */ /* 0x000fe20000100800 */
[----:B------:R-:W-:Y:S01]  /*64a0*/  VIADD R22, R11, 0x2 ;  /* 0x000000020b167836 */ /* 0x000fe20000000000 */
[----:B------:R-:W-:Y:S01]  /*64b0*/  IADD3 R9, R7, 0x14, RZ ;  /* 0x0000001407097810 */ /* 0x000fe20007ffe0ff */
[C---:B------:R-:W-:Y:S01]  /*64c0*/  VIADD R188, R5.reuse, 0x2 ;  /* 0x0000000205bc7836 */ /* 0x040fe20000000000 */
[----:B------:R1:W-:Y:S01]  /*64d0*/  STL [R1+0x18], R6 ;  /* 0x0000180601007387 */ /* 0x0003e20000100800 */
[----:B------:R-:W-:-:S02]  /*64e0*/  VIADD R190, R5, 0x4 ;  /* 0x0000000405be7836 */ /* 0x000fc40000000000 */
[----:B------:R-:W-:Y:S01]  /*64f0*/  VIADD R192, R5, 0x6 ;  /* 0x0000000605c07836 */ /* 0x000fe20000000000 */
[----:B------:R2:W-:Y:S01]  /*6500*/  STL [R1+0x8], R5 ;  /* 0x0000080501007387 */ /* 0x0005e20000100800 */
[----:B------:R-:W-:Y:S02]  /*6510*/  VIADD R184, R11, 0x4 ;  /* 0x000000040bb87836 */ /* 0x000fe40000000000 */
[C---:B-1----:R-:W-:Y:S02]  /*6520*/  VIADD R6, R7.reuse, 0xc ;  /* 0x0000000c07067836 */ /* 0x042fe40000000000 */
[C---:B------:R-:W-:Y:S01]  /*6530*/  VIADD R6, R7.reuse, 0x18 ;  /* 0x0000001807067836 */ /* 0x040fe20000000000 */
[C---:B--2---:R-:W-:Y:S01]  /*6540*/  IADD3 R5, R7.reuse, 0x4, RZ ;  /* 0x0000000407057810 */ /* 0x044fe20007ffe0ff */
[C---:B------:R-:W-:Y:S02]  /*6550*/  VIADD R5, R7.reuse, 0x10 ;  /* 0x0000001007057836 */ /* 0x040fe40000000000 */
[----:B------:R-:W-:-:S07]  /*6560*/  VIADD R5, R7, 0x1c ;  /* 0x0000001c07057836 */ /* 0x000fce0000000000 */
.L_x_3576:
[----:B------:R-:W-:-:S05]  /*6570*/  IMAD.U32 R5, RZ, RZ, UR36 ;  /* 0x00000024ff057e24 */ /* 0x000fca000f8e00ff */
[----:B------:R-:W-:-:S04]  /*6580*/  LOP3.LUT R5, R5, 0x1, RZ, 0xfc, !PT ;  /* 0x0000000105057812 */ /* 0x000fc800078efcff */
[----:B------:R-:W-:-:S13]  /*6590*/  ISETP.NE.AND P0, PT, R5, 0x3, PT ;  /* 0x000000030500780c */ /* 0x000fda0003f05270 */
[----:B--2---:R-:W-:Y:S05]  /*65a0*/  @!P0 BRA `(.L_x_3566) ;  /* 0x0000000000048947 */ /* 0x004fea0003800000 */
[----:B------:R-:W-:Y:S01]  /*65b0*/  BPT.TRAP 0x1 ;  /* 0x000000040000795c */ /* 0x000fe20000300000 */
.L_x_3566:
[----:B------:R-:W-:Y:S01]  /*65c0*/  IMAD R5, R0, 0x8, R16 ;  /* 0x0000000800057824 */ /* 0x000fe200078e0210 */
[----:B------:R-:W-:-:S04]  /*65d0*/  SHF.L.U32 R18, R4, 0x1f, RZ ;  /* 0x0000001f04127819 */ /* 0x000fc800000006ff */
[----:B------:R1:W2:Y:S01]  /*65e0*/  SYNCS.PHASECHK.TRANS64.TRYWAIT P1, [R5+URZ+0x26810], R18 ;  /* 0x02681012050075a7 */ /* 0x0002a2000802017f */
[----:B------:R-:W-:Y:S05]  /*65f0*/  @!P0 BRA `(.L_x_3567) ;  /* 0x0000000000048947 */ /* 0x000fea0003800000 */
[----:B------:R-:W-:Y:S01]  /*6600*/  BPT.TRAP 0x1 ;  /* 0x000000040000795c */ /* 0x000fe20000300000 */
.L_x_3567:
[----:B------:R-:W-:-:S05]  /*6610*/  VIADD R6, R16, 0xe000 ;  /* 0x0000e00010067836 */ /* 0x000fca0000000000 */
[----:B------:R-:W-:-:S04]  /*6620*/  SHF.R.U32.HI R6, RZ, 0x4, R6 ;  /* 0x00000004ff067819 */ /* 0x000fc80000011606 */
[----:B------:R-:W-:-:S04]  /*6630*/  LOP3.LUT R6, R6, 0x3fff, RZ, 0xc0, !PT ;  /* 0x00003fff06067812 */ /* 0x000fc800078ec0ff */
[----:B------:R-:W-:Y:S01]  /*6640*/  LOP3.LUT R9, R6, 0x10000, RZ, 0xfc, !PT ;  /* 0x0001000006097812 */ /* 0x000fe200078efcff */
[----:B--2---:R-:W-:Y:S06]  /*6650*/  @P1 BRA `(.L_x_3568) ;  /* 0x0000000000081947 */ /* 0x004fec0003800000 */
[----:B------:R-:W2:Y:S02]  /*6660*/  SYNCS.PHASECHK.TRANS64.TRYWAIT P1, [R5+URZ+0x26810], R18 ;  /* 0x02681012050075a7 */ /* 0x000ea4000802017f */
[----:B--2---:R-:W-:Y:S05]  /*6670*/  @!P1 BRA `(.L_x_3569) ;  /* 0x0000008c00c89947 */ /* 0x004fea0003800000 */
.L_x_3568:
        /* <DEDUP_REMOVED lines=10> */
[----:B------:R-:W-:-:S02]  /*6720*/  R2UR UR8, R22 ;  /* 0x00000000160872ca */ /* 0x000fc400000e0000 */
[----:B------:R-:W-:Y:S01]  /*6730*/  R2UR UR9, R23 ;  /* 0x00000000170972ca */ /* 0x000fe200000e0000 */
[----:B------:R-:W-:Y:S01]  /*6740*/  UMOV UR11, 0x40000040 ;  /* 0x40000040000b7882 */ /* 0x000fe20000000000 */
[----:B---3--:R-:W-:-:S13]  /*6750*/  R2UR UR4, R13 ;  /* 0x000000000d0472ca */ /* 0x008fda00000e0000 */
[----:B------:R-:W-:Y:S01]  /*6760*/  HGMMA.64x96x16.F32.BF16 R72, gdesc[UR4], RZ, !UPT, gsb0 ;  /* 0x01600000044879f0 */ /* 0x000fe2000c0018ff */
[----:B------:R-:W-:-:S07]  /*6770*/  UIADD3 UR4, UR6, 0x2, URZ ;  /* 0x0000000206047890 */ /* 0x000fce000fffe03f */
[----:B------:R-:W-:Y:S01]  /*6780*/  UMOV UR10, UR4 ;  /* 0x00000004000a7c82 */ /* 0x000fe20008000000 */
[----:B------:R-:W-:Y:S02]  /*6790*/  WARPGROUP.DEPBAR.LE gsb0, 0x0 ;  /* 0x00008000000079c5 */ /* 0x000fe40000010000 */
[----:B------:R-:W-:-:S06]  /*67a0*/  WARPGROUP.ARRIVE ;  /* 0x00000000000079c5 */ /* 0x000fcc0000000000 */
[----:B------:R-:W-:Y:S01]  /*67b0*/  HGMMA.64x96x16.F32.BF16 R72, gdesc[UR8], R72, gsb0 ;  /* 0x01600000084879f0 */ /* 0x000fe20008001848 */
[----:B------:R-:W-:Y:S02]  /*67c0*/  R2UR UR8, R184 ;  /* 0x00000000b80872ca */ /* 0x000fe400000e0000 */
[----:B------:R-:W-:Y:S01]  /*67d0*/  R2UR UR9, R185 ;  /* 0x00000000b90972ca */ /* 0x000fe200000e0000 */
[----:B------:R-:W-:Y:S01]  /*67e0*/  UIADD3 UR4, UR6, 0x4, URZ ;  /* 0x0000000406047890 */ /* 0x000fe2000fffe03f */
[----:B------:R-:W-:-:S06]  /*67f0*/  UMOV UR11, 0x40000040 ;  /* 0x40000040000b7882 */ /* 0x000fcc0000000000 */
[----:B------:R-:W-:Y:S01]  /*6800*/  UMOV UR10, UR4 ;  /* 0x00000004000a7c82 */ /* 0x000fe20008000000 */
[----:B------:R-:W-:Y:S02]  /*6810*/  WARPGROUP.DEPBAR.LE gsb0, 0x0 ;  /* 0x00008000000079c5 */ /* 0x000fe40000010000 */
[----:B------:R-:W-:-:S06]  /*6820*/  WARPGROUP.ARRIVE ;  /* 0x00000000000079c5 */ /* 0x000fcc0000000000 */
[----:B------:R-:W-:Y:S01]  /*6830*/  HGMMA.64x96x16.F32.BF16 R72, gdesc[UR8], R72, gsb0 ;  /* 0x01600000084879f0 */ /* 0x000fe20008001848 */
[----:B------:R-:W-:Y:S02]  /*6840*/  R2UR UR4, R186 ;  /* 0x00000000ba0472ca */ /* 0x000fe400000e0000 */
[----:B------:R-:W-:Y:S01]  /*6850*/  R2UR UR5, R187 ;  /* 0x00000000bb0572ca */ /* 0x000fe200000e0000 */
[----:B------:R-:W-:Y:S01]  /*6860*/  UIADD3 UR6, UR6, 0x6, URZ ;  /* 0x0000000606067890 */ /* 0x000fe2000fffe03f */
[----:B------:R-:W-:Y:S01]  /*6870*/  UMOV UR7, 0x40000040 ;  /* 0x4000004000077882 */ /* 0x000fe20000000000 */
[C---:B----4-:R-:W-:Y:S01]  /*6880*/  IMAD R12, R0.reuse, 0x80, R12 ;  /* 0x00000080000c7824 */ /* 0x050fe200078e020c */
[C---:B-----5:R-:W-:Y:S01]  /*6890*/  LEA R10, R0.reuse, R10, 0x7 ;  /* 0x0000000a000a7211 */ /* 0x060fe200078e38ff */
[----:B--2---:R-:W-:-:S03]  /*68a0*/  IMAD R14, R0, 0x80, R11 ;  /* 0x00000080000e7824 */ /* 0x004fc600078e020b */
[C---:B------:R-:W-:Y:S01]  /*68b0*/  LEA R9, R3.reuse, R12, 0x1 ;  /* 0x0000000c03097211 */ /* 0x040fe200078e08ff */
[----:B------:R-:W-:Y:S01]  /*68c0*/  IMAD R11, R3, 0x2, R14 ;  /* 0x00000002030b7824 */ /* 0x000fe200078e020e */
[----:B------:R-:W-:Y:S02]  /*68d0*/  WARPGROUP.DEPBAR.LE gsb0, 0x0 ;  /* 0x00008000000079c5 */ /* 0x000fe40000010000 */
[----:B------:R-:W-:-:S06]  /*68e0*/  WARPGROUP.ARRIVE ;  /* 0x00000000000079c5 */ /* 0x000fcc0000000000 */
[----:B------:R-:W-:Y:S01]  /*68f0*/  HGMMA.64x96x16.F32.BF16 R72, gdesc[UR4], R72, gsb0 ;  /* 0x01600000044879f0 */ /* 0x000fe20008001848 */
[----:B------:R-:W-:Y:S01]  /*6900*/  IMAD R227, R3, 0x2, R10 ;  /* 0x0000000203e37824 */ /* 0x000fe200078e020a */
[----:B------:R-:W-:Y:S01]  /*6910*/  LEA R12, R11, R16, 0x2 ;  /* 0x000000100b0c7211 */ /* 0x000fe200078e10ff */
[--C-:B------:R-:W-:Y:S02]  /*6920*/  IMAD R13, R9, 0x4, R16.reuse ;  /* 0x00000004090d7824 */ /* 0x100fe400078e0210 */
[----:B------:R-:W-:Y:S02]  /*6930*/  IMAD R198, R227, 0x4, R16 ;  /* 0x00000004e3c67824 */ /* 0x000fe400078e0210 */
[----:B------:R-:W-:-:S04]  /*6940*/  VIADD R10, R16, 0x1a000 ;  /* 0x0001a000100a7836 */ /* 0x000fc80000000000 */
[--C-:B------:R-:W-:Y:S02]  /*6950*/  IMAD R227, R227, 0x4, R10.reuse ;  /* 0x00000004e3e37824 */ /* 0x100fe400078e020a */
[----:B------:R-:W-:Y:S01]  /*6960*/  IMAD R9, R9, 0x4, R10 ;  /* 0x0000000409097824 */ /* 0x000fe200078e020a */
[----:B------:R-:W-:Y:S01]  /*6970*/  LEA R10, R11, R10, 0x2 ;  /* 0x0000000a0b0a7211 */ /* 0x000fe200078e10ff */
[----:B------:R-:W-:Y:S02]  /*6980*/  WARPGROUP.DEPBAR.LE gsb0, 0x0 ;  /* 0x00008000000079c5 */ /* 0x000fe40000010000 */
[----:B------:R-:W2:Y:S04]  /*6990*/  LDS R198, [R198+0x1a000] ;  /* 0x01a00000c6c67984 */ /* 0x000ea80000000800 */
[----:B------:R-:W3:Y:S04]  /*69a0*/  LDS R13, [R13+0x1a000] ;  /* 0x01a000000d0d7984 */ /* 0x000ee80000000800 */
[----:B------:R-:W4:Y:S01]  /*69b0*/  LDS R12, [R12+0x1a000] ;  /* 0x01a000000c0c7984 */ /* 0x000f220000000800 */
[----:B------:R-:W-:Y:S05]  /*69c0*/  @!P0 BRA `(.L_x_3570) ;  /* 0x0000000000048947 */ /* 0x000fea0003800000 */
[----:B------:R-:W-:Y:S01]  /*69d0*/  BPT.TRAP 0x1 ;  /* 0x000000040000795c */ /* 0x000fe20000300000 */
.L_x_3570:
[----:B------:R1:W1:Y:S01]  /*69e0*/  SYNCS.PHASECHK.TRANS64.TRYWAIT P1, [R5+URZ+0x26830], R18 ;  /* 0x02683012050075a7 */ /* 0x000262000802017f */
[----:B------:R-:W-:Y:S05]  /*69f0*/  @!P0 BRA `(.L_x_3571) ;  /* 0x0000000000048947 */ /* 0x000fea0003800000 */
[----:B------:R-:W-:Y:S01]  /*6a00*/  BPT.TRAP 0x1 ;  /* 0x000000040000795c */ /* 0x000fe20000300000 */
.L_x_3571:
        /* <DEDUP_REMOVED lines=8> */
.L_x_3572:
        /* <DEDUP_REMOVED lines=20> */
[----:B---3--:R-:W-:Y:S01]  /*6bd0*/  SHFL.IDX PT, R224, R13, R233, 0x1f ;  /* 0x00001fe90de07589 */ /* 0x008fe200000e0000 */
[----:B------:R-:W-:-:S03]  /*6be0*/  VIADD R11, R7, 0x1c ;  /* 0x0000001c070b7836 */ /* 0x000fc60000000000 */
[----:B--2---:R-:W-:Y:S04]  /*6bf0*/  SHFL.IDX PT, R204, R198, R231, 0x1f ;  /* 0x00001fe7c6cc7589 */ /* 0x004fe800000e0000 */
        /* <DEDUP_REMOVED lines=141> */
[----:B------:R-:W-:Y:S01]  /*74d0*/  MUFU.TANH R84, R84 ;  /* 0x0000005400547308 */ /* 0x000fe20000002400 */
[----:B--2---:R-:W-:-:S07]  /*74e0*/  FSEL R205, R80, -INF , P1 ;  /* 0xff80000050cd7808 */ /* 0x004fce0000800000 */
[----:B------:R-:W-:Y:S01]  /*74f0*/  MUFU.TANH R83, R83 ;  /* 0x0000005300537308 */ /* 0x000fe20000002400 */
[----:B----4-:R-:W-:-:S05]  /*7500*/  FSEL R225, R82, -INF , P2 ;  /* 0xff80000052e17808 */ /* 0x010fca0001000000 */
[----:B------:R-:W-:Y:S02]  /*7510*/  FFMA.FTZ R225, R225, UR4, -R216 ;  /* 0x00000004e1e17c23 */ /* 0x000fe400080108d8 */
[----:B------:R-:W2:Y:S01]  /*7520*/  MUFU.TANH R194, R194 ;  /* 0x000000c200c27308 */ /* 0x000ea20000002400 */
[----:B------:R-:W-:Y:S02]  /*7530*/  WARPGROUP.DEPBAR.LE gsb0, 0x0 ;  /* 0x00008000000079c5 */ /* 0x000fe40000010000 */
[----:B------:R-:W-:-:S05]  /*7540*/  WARPGROUP.ARRIVE ;  /* 0x00000000000079c5 */ /* 0x000fca0000000000 */
[----:B------:R4:W-:Y:S01]  /*7550*/  MUFU.EX2 R88, R199 ;  /* 0x000000c700587308 */ /* 0x0009e20000000800 */
[----:B------:R-:W-:Y:S01]  /*7560*/  HGMMA.64x96x16.F32.BF16 R24, gdesc[UR8], R24, gsb0 ;  /* 0x01600000081879f0 */ /* 0x000fe20008001818 */
[----:B------:R-:W-:Y:S01]  /*7570*/  R2UR UR8, R192 ;  /* 0x00000000c00872ca */ /* 0x000fe200000e0000 */
[----:B------:R-:W-:Y:S01]  /*7580*/  UMOV UR10, UR6 ;  /* 0x00000006000a7c82 */ /* 0x000fe20008000000 */
[----:B------:R-:W-:Y:S01]  /*7590*/  R2UR UR9, R193 ;  /* 0x00000000c10972ca */ /* 0x000fe200000e0000 */
[----:B------:R-:W-:Y:S01]  /*75a0*/  UMOV UR11, 0x40000040 ;  /* 0x40000040000b7882 */ /* 0x000fe20000000000 */
[----:B----4-:R-:W-:Y:S02]  /*75b0*/  FSEL R199, R78, -INF , P2 ;  /* 0xff8000004ec77808 */ /* 0x010fe40001000000 */
[----:B------:R-:W4:Y:S01]  /*75c0*/  MUFU.TANH R195, R195 ;  /* 0x000000c300c37308 */ /* 0x000f220000002400 */
[----:B--2---:R-:W-:Y:S02]  /*75d0*/  FSEL R202, R194, -INF , P2 ;  /* 0xff800000c2ca7808 */ /* 0x004fe40001000000 */
[--C-:B------:R-:W-:Y:S01]  /*75e0*/  FFMA.FTZ R95, R199, UR4, -R96.reuse ;  /* 0x00000004c75f7c23 */ /* 0x100fe20008010860 */
[----:B------:R-:W-:Y:S01]  /*75f0*/  FSEL R199, R81, -INF , P2 ;  /* 0xff80000051c77808 */ /* 0x000fe20001000000 */
[----:B------:R-:W-:Y:S01]  /*7600*/  FFMA.FTZ R96, R205, UR4, -R96 ;  /* 0x00000004cd607c23 */ /* 0x000fe20008010860 */
[----:B------:R-:W-:-:S02]  /*7610*/  FSEL R205, R83, -INF , P1 ;  /* 0xff80000053cd7808 */ /* 0x000fc40000800000 */
[----:B------:R-:W2:Y:S01]  /*7620*/  MUFU.TANH R98, R98 ;  /* 0x0000006200627308 */ /* 0x000ea20000002400 */
[----:B------:R-:W-:Y:S01]  /*7630*/  FFMA.FTZ R223, R202, UR4, -R213 ;  /* 0x00000004cadf7c23 */ /* 0x000fe200080108d5 */
[--C-:B------:R-:W-:Y:S01]  /*7640*/  FFMA.FTZ R226, R199, UR4, -R224.reuse ;  /* 0x00000004c7e27c23 */ /* 0x100fe200080108e0 */
[----:B------:R-:W-:Y:S01]  /*7650*/  FSEL R199, R84, -INF , P1 ;  /* 0xff80000054c77808 */ /* 0x000fe20000800000 */
[----:B------:R-:W-:Y:S01]  /*7660*/  FFMA.FTZ R224, R205, UR4, -R224 ;  /* 0x00000004cde07c23 */ /* 0x000fe200080108e0 */
[----:B------:R-:W-:-:S03]  /*7670*/  FFMA.FTZ R202, -R14, R14, 1 ;  /* 0x3f8000000eca7423 */ /* 0x000fc6000001010e */
[----:B------:R-:W3:Y:S01]  /*7680*/  MUFU.TANH R99, R99 ;  /* 0x0000006300637308 */ /* 0x000ee20000002400 */
[----:B------:R-:W-:Y:S01]  /*7690*/  FFMA.FTZ R216, R199, UR4, -R216 ;  /* 0x00000004c7d87c23 */ /* 0x000fe200080108d8 */
[----:B----4-:R-:W-:-:S05]  /*76a0*/  FSEL R199, R195, -INF , P2 ;  /* 0xff800000c3c77808 */ /* 0x010fca0001000000 */
[----:B-1----:R-:W-:Y:S01]  /*76b0*/  FFMA.FTZ R199, R199, UR4, -R198 ;  /* 0x00000004c7c77c23 */ /* 0x002fe200080108c6 */
[----:B------:R-:W-:Y:S01]  /*76c0*/  MUFU.EX2 R118, R118 ;  /* 0x0000007600767308 */ /* 0x000fe20000000800 */
[----:B--2---:R-:W-:-:S05]  /*76d0*/  FSEL R200, R98, -INF , P1 ;  /* 0xff80000062c87808 */ /* 0x004fca0000800000 */
[----:B------:R-:W-:Y:S02]  /*76e0*/  FFMA.FTZ R213, R200, UR4, -R213 ;  /* 0x00000004c8d57c23 */ /* 0x000fe400080108d5 */
[----:B------:R-:W1:Y:S01]  /*76f0*/  MUFU.TANH R100, R100 ;  /* 0x0000006400647308 */ /* 0x000e620000002400 */
[----:B---3--:R-:W-:-:S05]  /*7700*/  FSEL R205, R99, -INF , P1 ;  /* 0xff80000063cd7808 */ /* 0x008fca0000800000 */
[----:B------:R-:W-:Y:S02]  /*7710*/  FFMA.FTZ R198, R205, UR4, -R198 ;  /* 0x00000004cdc67c23 */ /* 0x000fe400080108c6 */
[----:B------:R-:W2:Y:S08]  /*7720*/  MUFU.TANH R101, R101 ;  /* 0x0000006500657308 */ /* 0x000eb00000002400 */
[----:B------:R-:W3:Y:S01]  /*7730*/  MUFU.TANH R102, R102 ;  /* 0x0000006600667308 */ /* 0x000ee20000002400 */
[----:B-1----:R-:W-:-:S05]  /*7740*/  FSEL R200, R100, -INF , P2 ;  /* 0xff80000064c87808 */ /* 0x002fca0001000000 */
[----:B------:R-:W-:Y:S02]  /*7750*/  FFMA.FTZ R200, R200, UR4, -R201 ;  /* 0x00000004c8c87c23 */ /* 0x000fe400080108c9 */
[----:B------:R-:W-:Y:S01]  /*7760*/  MUFU.TANH R103, R103 ;  /* 0x0000006700677308 */ /* 0x000fe20000002400 */
[----:B--2---:R-:W-:-:S05]  /*7770*/  FSEL R210, R101, -INF , P2 ;  /* 0xff80000065d27808 */ /* 0x004fca0001000000 */
[----:B------:R-:W-:Y:S02]  /*7780*/  FFMA.FTZ R210, R210, UR4, -R209 ;  /* 0x00000004d2d27c23 */ /* 0x000fe400080108d1 */
[----:B------:R-:W1:Y:S01]  /*7790*/  MUFU.TANH R104, R104 ;  /* 0x0000006800687308 */ /* 0x000e620000002400 */
[----:B---3--:R-:W-:-:S05]  /*77a0*/  FSEL R205, R102, -INF , P1 ;  /* 0xff80000066cd7808 */ /* 0x008fca0000800000 */
[----:B------:R-:W-:Y:S02]  /*77b0*/  FFMA.FTZ R201, R205, UR4, -R201 ;  /* 0x00000004cdc97c23 */ /* 0x000fe400080108c9 */
[----:B------:R-:W-:Y:S08]  /*77c0*/  MUFU.TANH R106, R106 ;  /* 0x0000006a006a7308 */ /* 0x000ff00000002400 */
[----:B------:R-:W-:Y:S01]  /*77d0*/  MUFU.TANH R105, R105 ;  /* 0x0000006900697308 */ /* 0x000fe20000002400 */
[----:B-1----:R-:W-:-:S05]  /*77e0*/  FSEL R205, R104, -INF , P2 ;  /* 0xff80000068cd7808 */ /* 0x002fca0001000000 */
[----:B------:R-:W-:Y:S02]  /*77f0*/  FFMA.FTZ R205, R205, UR4, -R206 ;  /* 0x00000004cdcd7c23 */ /* 0x000fe400080108ce */
[----:B------:R-:W-:Y:S01]  /*7800*/  MUFU.TANH R107, R107 ;  /* 0x0000006b006b7308 */ /* 0x000fe20000002400 */
[----:B------:R-:W-:Y:S02]  /*7810*/  WARPGROUP.DEPBAR.LE gsb0, 0x0 ;  /* 0x00008000000079c5 */ /* 0x000fe40000010000 */
[----:B------:R-:W-:-:S05]  /*7820*/  WARPGROUP.ARRIVE ;  /* 0x00000000000079c5 */ /* 0x000fca0000000000 */
[----:B------:R1:W-:Y:S01]  /*7830*/  MUFU.EX2 R13, R208 ;  /* 0x000000d0000d7308 */ /* 0x0003e20000000800 */
[----:B------:R-:W-:Y:S07]  /*7840*/  HGMMA.64x96x16.F32.BF16 R24, gdesc[UR8], R24, gsb0 ;  /* 0x01600000081879f0 */ /* 0x000fee0008001818 */
[----:B------:R-:W2:Y:S01]  /*7850*/  MUFU.TANH R108, R108 ;  /* 0x0000006c006c7308 */ /* 0x000ea20000002400 */
[----:B-1----:R-:W1:Y:S07]  /*7860*/  SHFL.IDX PT, R208, R12, R233, 0x1f ;  /* 0x00001fe90cd07589 */ /* 0x002e6e00000e0000 */
[----:B------:R-:W-:Y:S08]  /*7870*/  MUFU.TANH R110, R110 ;  /* 0x0000006e006e7308 */ /* 0x000ff00000002400 */
[----:B------:R-:W-:Y:S01]  /*7880*/  MUFU.TANH R109, R109 ;  /* 0x0000006d006d7308 */ /* 0x000fe20000002400 */
[----:B--2---:R-:W-:-:S07]  /*7890*/  FSEL R211, R108, -INF , P2 ;  /* 0xff8000006cd37808 */ /* 0x004fce0001000000 */
[----:B------:R-:W-:Y:S01]  /*78a0*/  MUFU.TANH R111, R111 ;  /* 0x0000006f006f7308 */ /* 0x000fe20000002400 */
[----:B-1----:R-:W-:-:S07]  /*78b0*/  FFMA.FTZ R211, R211, UR4, -R208 ;  /* 0x00000004d3d37c23 */ /* 0x002fce00080108d0 */
[----:B------:R1:W-:Y:S08]  /*78c0*/  MUFU.EX2 R14, R203 ;  /* 0x000000cb000e7308 */ /* 0x0003f00000000800 */
[----:B------:R-:W2:Y:S01]  /*78d0*/  MUFU.TANH R112, R112 ;  /* 0x0000007000707308 */ /* 0x000ea20000002400 */
[----:B-1----:R-:W-:-:S05]  /*78e0*/  FSEL R203, R105, -INF , P2 ;  /* 0xff80000069cb7808 */ /* 0x002fca0001000000 */
[----:B------:R-:W-:Y:S02]  /*78f0*/  FFMA.FTZ R203, R203, UR4, -R212 ;  /* 0x00000004cbcb7c23 */ /* 0x000fe400080108d4 */
[----:B------:R-:W-:Y:S08]  /*7900*/  MUFU.TANH R114, R114 ;  /* 0x0000007200727308 */ /* 0x000ff00000002400 */
[----:B------:R-:W1:Y:S01]  /*7910*/  MUFU.TANH R113, R113 ;  /* 0x0000007100717308 */ /* 0x000e620000002400 */
[----:B--2---:R-:W-:-:S05]  /*7920*/  FSEL R219, R112, -INF , P2 ;  /* 0xff80000070db7808 */ /* 0x004fca0001000000 */
[----:B------:R-:W-:Y:S02]  /*7930*/  FFMA.FTZ R219, R219, UR4, -R217 ;  /* 0x00000004dbdb7c23 */ /* 0x000fe400080108d9 */
[----:B------:R-:W2:Y:S08]  /*7940*/  MUFU.TANH R115, R115 ;  /* 0x0000007300737308 */ /* 0x000eb00000002400 */
[----:B------:R-:W-:Y:S01]  /*7950*/  MUFU.TANH R116, R116 ;  /* 0x0000007400747308 */ /* 0x000fe20000002400 */
[----:B-1----:R-:W-:-:S05]  /*7960*/  FSEL R222, R113, -INF , P2 ;  /* 0xff80000071de7808 */ /* 0x002fca0001000000 */
[----:B------:R-:W-:Y:S02]  /*7970*/  FFMA.FTZ R222, R222, UR4, -R218 ;  /* 0x00000004dede7c23 */ /* 0x000fe400080108da */
[----:B------:R-:W-:Y:S01]  /*7980*/  MUFU.TANH R197, R197 ;  /* 0x000000c500c57308 */ /* 0x000fe20000002400 */
[----:B--2---:R-:W-:-:S07]  /*7990*/  FSEL R221, R115, -INF , P1 ;  /* 0xff80000073dd7808 */ /* 0x004fce0000800000 */
[----:B------:R-:W-:Y:S08]  /*79a0*/  MUFU.TANH R196, R196 ;  /* 0x000000c400c47308 */ /* 0x000ff00000002400 */
[----:B------:R-:W1:Y:S01]  /*79b0*/  MUFU.TANH R119, R119 ;  /* 0x0000007700777308 */ /* 0x000e620000002400 */
[----:B------:R-:W-:Y:S02]  /*79c0*/  WARPGROUP.DEPBAR.LE gsb0, 0x0 ;  /* 0x00008000000079c5 */ /* 0x000fe40000010000 */
[----:B------:R-:W2:Y:S05]  /*79d0*/  LDS R227, [R227+0x380] ;  /* 0x00038000e3e37984 */ /* 0x000eaa0000000800 */
[----:B------:R-:W-:Y:S08]  /*79e0*/  MUFU.EX2 R117, R117 ;  /* 0x0000007500757308 */ /* 0x000ff00000000800 */
[----:B------:R-:W3:Y:S01]  /*79f0*/  MUFU.EX2 R87, R87 ;  /* 0x0000005700577308 */ /* 0x000ee20000000800 */
[----:B-1----:R-:W-:-:S07]  /*7a00*/  FSEL R228, R119, -INF , P1 ;  /* 0xff80000077e47808 */ /* 0x002fce0000800000 */
[----:B------:R-:W1:Y:S01]  /*7a10*/  MUFU.EX2 R86, R86 ;  /* 0x0000005600567308 */ /* 0x000e620000000800 */
[----:B------:R-:W-:-:S07]  /*7a20*/  FFMA.FTZ R237, -R237, R237, 1 ;  /* 0x3f800000eded7423 */ /* 0x000fce00000101ed */
[----:B------:R-:W4:Y:S08]  /*7a30*/  MUFU.EX2 R93, R93 ;  /* 0x0000005d005d7308 */ /* 0x000f300000000800 */
[----:B------:R-:W-:Y:S01]  /*7a40*/  MUFU.EX2 R91, R91 ;  /* 0x0000005b005b7308 */ /* 0x000fe20000000800 */
[----:B--2---:R-:W2:Y:S07]  /*7a50*/  SHFL.IDX PT, R234, R227, R7, 0x1f ;  /* 0x00001f07e3ea7589 */ /* 0x004eae00000e0000 */
[----:B------:R-:W4:Y:S01]  /*7a60*/  MUFU.EX2 R92, R92 ;  /* 0x0000005c005c7308 */ /* 0x000f220000000800 */
[----:B------:R-:W-:Y:S04]  /*7a70*/  SHFL.IDX PT, R232, R227, R232, 0x1f ;  /* 0x00001fe8e3e87589 */ /* 0x000fe800000e0000 */
[----:B------:R-:W3:Y:S01]  /*7a80*/  SHFL.IDX PT, R233, R227, R233, 0x1f ;  /* 0x00001fe9e3e97589 */ /* 0x000ee200000e0000 */
[----:B------:R-:W-:Y:S01]  /*7a90*/  FFMA.FTZ R235, -R235, R235, 1 ;  /* 0x3f800000ebeb7423 */ /* 0x000fe200000101eb */
[----:B------:R-:W-:Y:S01]  /*7aa0*/  FFMA.FTZ R18, -R18, R18, 1 ;  /* 0x3f80000012127423 */ /* 0x000fe20000010112 */
[----:B------:R-:W-:Y:S01]  /*7ab0*/  FFMA.FTZ R19, -R19, R19, 1 ;  /* 0x3f80000013137423 */ /* 0x000fe20000010113 */
[----:B------:R-:W1:Y:S01]  /*7ac0*/  SHFL.IDX PT, R229, R227, R229, 0x1f ;  /* 0x00001fe5e3e57589 */ /* 0x000e6200000e0000 */
[----:B------:R-:W-:Y:S01]  /*7ad0*/  FFMA.FTZ R20, -R20, R20, 1 ;  /* 0x3f80000014147423 */ /* 0x000fe20000010114 */
[----:B------:R-:W-:Y:S01]  /*7ae0*/  FFMA.FTZ R72, -R72, R72, 1 ;  /* 0x3f80000048487423 */ /* 0x000fe20000010148 */
[----:B------:R-:W-:Y:S01]  /*7af0*/  MUFU.EX2 R94, R94 ;  /* 0x0000005e005e7308 */ /* 0x000fe20000000800 */
[----:B------:R-:W4:Y:S01]  /*7b00*/  SHFL.IDX PT, R230, R227, R230, 0x1f ;  /* 0x00001fe6e3e67589 */ /* 0x000f2200000e0000 */
[----:B------:R-:W-:-:S06]  /*7b10*/  FFMA.FTZ R79, -R79, R79, 1 ;  /* 0x3f8000004f4f7423 */ /* 0x000fcc000001014f */
        /* <DEDUP_REMOVED lines=8> */
[--C-:B---3--:R-:W-:Y:S01]  /*7ba0*/  FADD.FTZ R28, R28, -R233.reuse ;  /* 0x800000e91c1c7221 */ /* 0x108fe20000010000 */
[----:B------:R-:W-:Y:S01]  /*7bb0*/  FADD.FTZ R30, R30, -R233 ;  /* 0x800000e91e1e7221 */ /* 0x000fe20000010000 */
[--C-:B-1----:R-:W-:Y:S01]  /*7bc0*/  FADD.FTZ R29, R29, -R229.reuse ;  /* 0x800000e51d1d7221 */ /* 0x102fe20000010000 */
[----:B------:R-:W-:Y:S01]  /*7bd0*/  FADD.FTZ R31, R31, -R229 ;  /* 0x800000e51f1f7221 */ /* 0x000fe20000010000 */
[----:B------:R-:W-:Y:S01]  /*7be0*/  FFMA.FTZ R209, R24, UR4, -R209 ;  /* 0x0000000418d17c23 */ /* 0x000fe200080108d1 */
[----:B------:R-:W-:Y:S01]  /*7bf0*/  FSEL R24, R106, -INF , P1 ;  /* 0xff8000006a187808 */ /* 0x000fe20000800000 */
[--C-:B----4-:R-:W-:Y:S01]  /*7c00*/  FADD.FTZ R33, R33, -R230.reuse ;  /* 0x800000e621217221 */ /* 0x110fe20000010000 */
[----:B--2---:R-:W-:Y:S01]  /*7c10*/  FSEL R207, R109, -INF , P2 ;  /* 0xff8000006dcf7808 */ /* 0x004fe20001000000 */
[----:B------:R-:W-:Y:S01]  /*7c20*/  FADD.FTZ R35, R35, -R230 ;  /* 0x800000e623237221 */ /* 0x000fe20000010000 */
[----:B------:R-:W1:Y:S01]  /*7c30*/  MUFU.EX2 R85, R85 ;  /* 0x0000005500557308 */ /* 0x000e620000000800 */
[----:B------:R-:W-:Y:S01]  /*7c40*/  FFMA.FTZ R206, R24, UR4, -R206 ;  /* 0x0000000418ce7c23 */ /* 0x000fe200080108ce */
[----:B------:R-:W-:Y:S01]  /*7c50*/  FSEL R24, R107, -INF , P1 ;  /* 0xff8000006b187808 */ /* 0x000fe20000800000 */
[----:B------:R-:W-:-:S04]  /*7c60*/  FFMA.FTZ R207, R207, UR4, -R215 ;  /* 0x00000004cfcf7c23 */ /* 0x000fc800080108d7 */
[----:B------:R-:W-:Y:S01]  /*7c70*/  FFMA.FTZ R212, R24, UR4, -R212 ;  /* 0x0000000418d47c23 */ /* 0x000fe200080108d4 */
[----:B------:R-:W-:Y:S01]  /*7c80*/  FSEL R24, R110, -INF , P1 ;  /* 0xff8000006e187808 */ /* 0x000fe20000800000 */
[----:B------:R-:W-:Y:S04]  /*7c90*/  MUFU.EX2 R97, R97 ;  /* 0x0000006100617308 */ /* 0x000fe80000000800 */
[----:B------:R-:W-:-:S04]  /*7ca0*/  FFMA.FTZ R208, R24, UR4, -R208 ;  /* 0x0000000418d07c23 */ /* 0x000fc800080108d0 */
[----:B------:R2:W3:Y:S08]  /*7cb0*/  MUFU.EX2 R24, R204 ;  /* 0x000000cc00187308 */ /* 0x0004f00000000800 */
[----:B------:R-:W-:Y:S01]  /*7cc0*/  MUFU.EX2 R95, R95 ;  /* 0x0000005f005f7308 */ /* 0x000fe20000000800 */
[----:B--2---:R-:W-:-:S05]  /*7cd0*/  FSEL R204, R111, -INF , P1 ;  /* 0xff8000006fcc7808 */ /* 0x004fca0000800000 */
[----:B------:R-:W-:Y:S02]  /*7ce0*/  FFMA.FTZ R204, R204, UR4, -R215 ;  /* 0x00000004cccc7c23 */ /* 0x000fe400080108d7 */
[----:B------:R2:W4:Y:S01]  /*7cf0*/  SHFL.IDX PT, R215, R12, R231, 0x1f ;  /* 0x00001fe70cd77589 */ /* 0x00052200000e0000 */
[----:B------:R-:W-:Y:S03]  /*7d00*/  MUFU.EX2 R96, R96 ;  /* 0x0000006000607308 */ /* 0x000fe60000000800 */
[----:B------:R-:W1:Y:S01]  /*7d10*/  SHFL.IDX PT, R231, R227, R231, 0x1f ;  /* 0x00001fe7e3e77589 */ /* 0x000e6200000e0000 */
[----:B------:R-:W-:-:S04]  /*7d20*/  FFMA.FTZ R17, -R17, R17, 1 ;  /* 0x3f80000011117423 */ /* 0x000fc80000010111 */
[----:B------:R-:W3:Y:S01]  /*7d30*/  MUFU.EX2 R90, R90 ;  /* 0x0000005a005a7308 */ /* 0x000ee20000000800 */
[----:B--2---:R-:W-:-:S05]  /*7d40*/  FSEL R12, R114, -INF , P1 ;  /* 0xff800000720c7808 */ /* 0x004fca0000800000 */
[----:B------:R-:W-:Y:S02]  /*7d50*/  FFMA.FTZ R217, R12, UR4, -R217 ;  /* 0x000000040cd97c23 */ /* 0x000fe400080108d9 */
[----:B------:R2:W3:Y:S02]  /*7d60*/  MUFU.EX2 R12, R214 ;  /* 0x000000d6000c7308 */ /* 0x0004e40000000800 */
[----:B--2---:R-:W-:Y:S01]  /*7d70*/  FFMA.FTZ R214, R221, UR4, -R218 ;  /* 0x00000004ddd67c23 */ /* 0x004fe200080108da */
[----:B------:R-:W-:Y:S01]  /*7d80*/  FSEL R218, R116, -INF , P2 ;  /* 0xff80000074da7808 */ /* 0x000fe20001000000 */
[----:B------:R-:W-:Y:S01]  /*7d90*/  FMUL.FTZ R28, R87, R28 ;  /* 0x0000001c571c7220 */ /* 0x000fe20000410000 */
[----:B------:R-:W-:Y:S01]  /*7da0*/  FSEL R221, R197, -INF , P1 ;  /* 0xff800000c5dd7808 */ /* 0x000fe20000800000 */
[----:B------:R-:W-:Y:S01]  /*7db0*/  FMUL.FTZ R29, R86, R29 ;  /* 0x0000001d561d7220 */ /* 0x000fe20000410000 */
[----:B------:R-:W-:Y:S01]  /*7dc0*/  FMUL.FTZ R33, R93, R33 ;  /* 0x000000215d217220 */ /* 0x000fe20000410000 */
[--C-:B----4-:R-:W-:Y:S01]  /*7dd0*/  FFMA.FTZ R218, R218, UR4, -R215.reuse ;  /* 0x00000004dada7c23 */ /* 0x110fe200080108d7 */
[----:B------:R-:W-:Y:S01]  /*7de0*/  FMUL.FTZ R35, R92, R35 ;  /* 0x000000235c237220 */ /* 0x000fe20000410000 */
[----:B------:R-:W-:Y:S01]  /*7df0*/  FFMA.FTZ R215, R221, UR4, -R215 ;  /* 0x00000004ddd77c23 */ /* 0x000fe200080108d7 */
[----:B------:R-:W-:Y:S01]  /*7e00*/  FSEL R221, R196, -INF , P2 ;  /* 0xff800000c4dd7808 */ /* 0x000fe20001000000 */
[--C-:B-1----:R-:W-:Y:S01]  /*7e10*/  FADD.FTZ R38, R38, -R231.reuse ;  /* 0x800000e726267221 */ /* 0x102fe20000010000 */
[----:B------:R-:W-:-:S03]  /*7e20*/  FADD.FTZ R36, R36, -R231 ;  /* 0x800000e724247221 */ /* 0x000fc60000010000 */
[--C-:B------:R-:W-:Y:S01]  /*7e30*/  FFMA.FTZ R221, R221, UR4, -R220.reuse ;  /* 0x00000004dddd7c23 */ /* 0x100fe200080108dc */
[----:B------:R-:W-:Y:S01]  /*7e40*/  FFMA.FTZ R220, R228, UR4, -R220 ;  /* 0x00000004e4dc7c23 */ /* 0x000fe200080108dc */
[C---:B------:R-:W-:Y:S02]  /*7e50*/  VIADD R228, R7.reuse, 0x10 ;  /* 0x0000001007e47836 */ /* 0x040fe40000000000 */
[----:B------:R-:W-:Y:S01]  /*7e60*/  FMUL.FTZ R33, R20, R33 ;  /* 0x0000002114217220 */ /* 0x000fe20000410000 */
[C---:B------:R-:W-:Y:S01]  /*7e70*/  IADD3 R231, R7.reuse, 0x8, RZ ;  /* 0x0000000807e77810 */ /* 0x040fe20007ffe0ff */
[C---:B------:R-:W-:Y:S02]  /*7e80*/  VIADD R230, R7.reuse, 0xc ;  /* 0x0000000c07e67836 */ /* 0x040fe40000000000 */
[----:B------:R-:W-:Y:S01]  /*7e90*/  VIADD R229, R7, 0x14 ;  /* 0x0000001407e57836 */ /* 0x000fe20000000000 */
[----:B------:R-:W1:Y:S01]  /*7ea0*/  SHFL.IDX PT, R228, R227, R228, 0x1f ;  /* 0x00001fe4e3e47589 */ /* 0x000e6200000e0000 */
[----:B------:R-:W-:Y:S01]  /*7eb0*/  FMUL.FTZ R36, R26, R36 ;  /* 0x000000241a247220 */ /* 0x000fe20000410000 */
[----:B------:R-:W-:Y:S01]  /*7ec0*/  FMUL.FTZ R30, R85, R30 ;  /* 0x0000001e551e7220 */ /* 0x000fe20000410000 */
[----:B------:R-:W-:Y:S01]  /*7ed0*/  IADD3 R233, R7, 0x18, RZ ;  /* 0x0000001807e97810 */ /* 0x000fe20007ffe0ff */
[----:B------:R2:W4:Y:S01]  /*7ee0*/  SHFL.IDX PT, R227, R227, R11, 0x1f ;  /* 0x00001f0be3e37589 */ /* 0x00052200000e0000 */
[----:B------:R-:W-:Y:S01]  /*7ef0*/  FFMA.FTZ R78, -R78, R78, 1 ;  /* 0x3f8000004e4e7423 */ /* 0x000fe2000001014e */
[----:B------:R-:W-:Y:S01]  /*7f00*/  FFMA.FTZ R80, -R80, R80, 1 ;  /* 0x3f80000050507423 */ /* 0x000fe20000010150 */
[----:B------:R-:W-:Y:S01]  /*7f10*/  FFMA.FTZ R74, -R74, R74, 1 ;  /* 0x3f8000004a4a7423 */ /* 0x000fe2000001014a */
[----:B------:R-:W-:Y:S01]  /*7f20*/  MUFU.EX2 R201, R201 ;  /* 0x000000c900c97308 */ /* 0x000fe20000000800 */
[----:B------:R-:W-:-:S07]  /*7f30*/  FFMA.FTZ R195, -R195, R195, 1 ;  /* 0x3f800000c3c37423 */ /* 0x000fce00000101c3 */
[----:B------:R-:W-:Y:S08]  /*7f40*/  MUFU.EX2 R209, R209 ;  /* 0x000000d100d17308 */ /* 0x000ff00000000800 */
[----:B------:R-:W-:Y:S01]  /*7f50*/  MUFU.EX2 R205, R205 ;  /* 0x000000cd00cd7308 */ /* 0x000fe20000000800 */
[----:B-1----:R-:W-:Y:S01]  /*7f60*/  FADD.FTZ R34, R34, -R228 ;  /* 0x800000e422227221 */ /* 0x002fe20000010000 */
[----:B------:R-:W-:-:S06]  /*7f70*/  FMUL.FTZ R20, R72, R35 ;  /* 0x0000002348147220 */ /* 0x000fcc0000410000 */
        /* <DEDUP_REMOVED lines=24> */
[----:B--2---:R1:W2:Y:S01]  /*8100*/  MUFU.EX2 R11, R226 ;  /* 0x000000e2000b7308 */ /* 0x0042a20000000800 */
[--C-:B----4-:R-:W-:Y:S01]  /*8110*/  FADD.FTZ R37, R37, -R227.reuse ;  /* 0x800000e325257221 */ /* 0x110fe20000010000 */
[----:B------:R-:W-:Y:S01]  /*8120*/  FADD.FTZ R39, R39, -R227 ;  /* 0x800000e327277221 */ /* 0x000fe20000010000 */
[----:B------:R-:W-:Y:S01]  /*8130*/  FFMA.FTZ R119, -R119, R119, 1 ;  /* 0x3f80000077777423 */ /* 0x000fe20000010177 */
[----:B------:R-:W-:Y:S01]  /*8140*/  R2UR UR4, R236 ;  /* 0x00000000ec0472ca */ /* 0x000fe200000e0000 */
[----:B-1----:R-:W-:-:S03]  /*8150*/  FFMA.FTZ R226, -R15, R15, 1 ;  /* 0x3f8000000fe27423 */ /* 0x002fc6000001010f */
[----:B------:R1:W4:Y:S02]  /*8160*/  MUFU.EX2 R15, R224 ;  /* 0x000000e0000f7308 */ /* 0x0003240000000800 */
[----:B-1----:R-:W-:Y:S01]  /*8170*/  FMUL.FTZ R224, R226, R234 ;  /* 0x000000eae2e07220 */ /* 0x002fe20000410000 */
[----:B------:R-:W-:Y:S01]  /*8180*/  FADD.FTZ R226, R25, -R232 ;  /* 0x800000e819e27221 */ /* 0x000fe20000010000 */
[----:B------:R-:W-:-:S04]  /*8190*/  FMUL.FTZ R34, R91, R34 ;  /* 0x000000225b227220 */ /* 0x000fc80000410000 */
[----:B------:R1:W-:Y:S01]  /*81a0*/  MUFU.EX2 R25, R225 ;  /* 0x000000e100197308 */ /* 0x0003e20000000800 */
[----:B---3--:R-:W-:Y:S01]  /*81b0*/  FMUL.FTZ R72, R24, R38 ;  /* 0x0000002618487220 */ /* 0x008fe20000410000 */
[----:B------:R-:W-:Y:S01]  /*81c0*/  FADD.FTZ R232, R27, -R232 ;  /* 0x800000e81be87221 */ /* 0x000fe20000010000 */
[----:B------:R-:W-:-:S05]  /*81d0*/  FFMA.FTZ R227, -R2, R2, 1 ;  /* 0x3f80000002e37423 */ /* 0x000fca0000010102 */
[----:B------:R3:W-:Y:S01]  /*81e0*/  MUFU.EX2 R27, R216 ;  /* 0x000000d8001b7308 */ /* 0x0007e20000000800 */
[----:B-1----:R-:W-:-:S07]  /*81f0*/  FADD.FTZ R225, R32, -R228 ;  /* 0x800000e420e17221 */ /* 0x002fce0000010000 */
[----:B------:R1:W4:Y:S01]  /*8200*/  MUFU.EX2 R32, R223 ;  /* 0x000000df00207308 */ /* 0x0003220000000800 */
[----:B---3--:R-:W-:Y:S02]  /*8210*/  FFMA.FTZ R216, -R3, R3, 1 ;  /* 0x3f80000003d87423 */ /* 0x008fe40000010103 */
[----:B------:R3:W5:Y:S04]  /*8220*/  LDL.LU R3, [R1+0x28] ;  /* 0x0000280001037983 */ /* 0x0007680000300800 */
[----:B------:R3:W5:Y:S01]  /*8230*/  LDL.LU R2, [R1+0x24] ;  /* 0x0000240001027983 */ /* 0x0007620000300800 */
[----:B------:R-:W-:Y:S01]  /*8240*/  FMUL.FTZ R232, R89, R232 ;  /* 0x000000e859e87220 */ /* 0x000fe20000410000 */
[----:B-1----:R-:W-:Y:S01]  /*8250*/  FMUL.FTZ R223, R117, R226 ;  /* 0x000000e275df7220 */ /* 0x002fe20000410000 */
[----:B------:R-:W-:Y:S01]  /*8260*/  VIADD R228, R7, 0x10 ;  /* 0x0000001007e47836 */ /* 0x000fe20000000000 */
[----:B------:R1:W2:Y:S01]  /*8270*/  LDS R226, [R9+0x380] ;  /* 0x0003800009e27984 */ /* 0x0002a20000000800 */
[----:B------:R-:W-:Y:S01]  /*8280*/  FFMA.FTZ R35, -R73, R73, 1 ;  /* 0x3f80000049237423 */ /* 0x000fe20000010149 */
[----:B------:R-:W-:Y:S01]  /*8290*/  FMUL.FTZ R223, R216, R223 ;  /* 0x000000dfd8df7220 */ /* 0x000fe20000410000 */
[----:B------:R-:W-:Y:S01]  /*82a0*/  FMUL.FTZ R216, R227, R232 ;  /* 0x000000e8e3d87220 */ /* 0x000fe20000410000 */
[----:B------:R-:W-:-:S02]  /*82b0*/  VIADD R232, R7, 0x4 ;  /* 0x0000000407e87836 */ /* 0x000fc40000000000 */
[----:B------:R-:W-:Y:S01]  /*82c0*/  FMUL.FTZ R35, R35, R36 ;  /* 0x0000002423237220 */ /* 0x000fe20000410000 */
[----:B------:R-:W-:Y:S01]  /*82d0*/  FFMA.FTZ R36, -R76, R76, 1 ;  /* 0x3f8000004c247423 */ /* 0x000fe2000001014c */
[----:B------:R-:W-:Y:S01]  /*82e0*/  FMUL.FTZ R39, R97, R39 ;  /* 0x0000002761277220 */ /* 0x000fe20000410000 */
[----:B-1----:R1:W-:Y:S01]  /*82f0*/  MUFU.EX2 R9, R213 ;  /* 0x000000d500097308 */ /* 0x0023e20000000800 */
[----:B------:R-:W-:Y:S01]  /*8300*/  FMUL.FTZ R30, R17, R30 ;  /* 0x0000001e111e7220 */ /* 0x000fe20000410000 */
[----:B------:R-:W-:Y:S02]  /*8310*/  VIADD R234, R7, 0x1c ;  /* 0x0000001c07ea7836 */ /* 0x000fe40000000000 */
[----:B------:R-:W-:Y:S01]  /*8320*/  FMUL.FTZ R36, R36, R39 ;  /* 0x0000002724247220 */ /* 0x000fe20000410000 */
[----:B------:R-:W-:Y:S01]  /*8330*/  FFMA.FTZ R39, -R77, R77, 1 ;  /* 0x3f8000004d277423 */ /* 0x000fe2000001014d */
[----:B------:R-:W-:Y:S02]  /*8340*/  FMUL.FTZ R37, R90, R37 ;  /* 0x000000255a257220 */ /* 0x000fe40000410000 */
[----:B------:R-:W3:Y:S01]  /*8350*/  MUFU.EX2 R17, R199 ;  /* 0x000000c700117308 */ /* 0x000ee20000000800 */
[----:B-1----:R-:W-:Y:S01]  /*8360*/  FMUL.FTZ R213, R237, R28 ;  /* 0x0000001cedd57220 */ /* 0x002fe20000410000 */
[----:B------:R-:W-:Y:S01]  /*8370*/  FMUL.FTZ R28, R13, R31 ;  /* 0x0000001f0d1c7220 */ /* 0x000fe20000410000 */
[----:B------:R-:W-:Y:S01]  /*8380*/  FMUL.FTZ R31, R235, R29 ;  /* 0x0000001deb1f7220 */ /* 0x000fe20000410000 */
[----:B------:R-:W-:-:S02]  /*8390*/  FMUL.FTZ R37, R74, R37 ;  /* 0x000000254a257220 */ /* 0x000fc40000410000 */
[----:B------:R-:W-:Y:S01]  /*83a0*/  FMUL.FTZ R29, R18, R28 ;  /* 0x0000001c121d7220 */ /* 0x000fe20000410000 */
[----:B------:R-:W-:Y:S01]  /*83b0*/  FFMA.FTZ R28, -R21, R21, 1 ;  /* 0x3f800000151c7423 */ /* 0x000fe20000010115 */
[----:B------:R-:W-:Y:S01]  /*83c0*/  FMUL.FTZ R21, R14, R225 ;  /* 0x000000e10e157220 */ /* 0x000fe20000410000 */
[----:B------:R1:W3:Y:S03]  /*83d0*/  MUFU.EX2 R18, R198 ;  /* 0x000000c600127308 */ /* 0x0002e60000000800 */
[----:B------:R-:W-:Y:S01]  /*83e0*/  FMUL.FTZ R21, R19, R21 ;  /* 0x0000001513157220 */ /* 0x000fe20000410000 */
[----:B------:R-:W-:Y:S01]  /*83f0*/  FMUL.FTZ R19, R28, R34 ;  /* 0x000000221c137220 */ /* 0x000fe20000410000 */
[----:B------:R-:W-:-:S04]  /*8400*/  FFMA.FTZ R34, -R75, R75, 1 ;  /* 0x3f8000004b227423 */ /* 0x000fc8000001014b */
[----:B------:R-:W-:Y:S01]  /*8410*/  FMUL.FTZ R34, R34, R72 ;  /* 0x0000004822227220 */ /* 0x000fe20000410000 */
[----:B--2---:R-:W2:Y:S04]  /*8420*/  SHFL.IDX PT, R28, R226, R7, 0x1f ;  /* 0x00001f07e21c7589 */ /* 0x004ea800000e0000 */
[----:B------:R-:W4:Y:S04]  /*8430*/  SHFL.IDX PT, R72, R226, R231, 0x1f ;  /* 0x00001fe7e2487589 */ /* 0x000f2800000e0000 */
[----:B------:R-:W3:Y:S04]  /*8440*/  SHFL.IDX PT, R38, R226, R232, 0x1f ;  /* 0x00001fe8e2267589 */ /* 0x000ee800000e0000 */
[----:B------:R-:W3:Y:S04]  /*8450*/  SHFL.IDX PT, R75, R226, R228, 0x1f ;  /* 0x00001fe4e24b7589 */ /* 0x000ee800000e0000 */
[----:B------:R-:W3:Y:S04]  /*8460*/  SHFL.IDX PT, R73, R226, R230, 0x1f ;  /* 0x00001fe6e2497589 */ /* 0x000ee800000e0000 */
[----:B-1----:R-:W1:Y:S01]  /*8470*/  SHFL.IDX PT, R198, R226, R229, 0x1f ;  /* 0x00001fe5e2c67589 */ /* 0x002e6200000e0000 */
[--C-:B--2---:R-:W-:Y:S01]  /*8480*/  FADD.FTZ R40, R40, -R28.reuse ;  /* 0x8000001c28287221 */ /* 0x104fe20000010000 */
[----:B------:R-:W-:-:S02]  /*8490*/  FADD.FTZ R28, R42, -R28 ;  /* 0x8000001c2a1c7221 */ /* 0x000fc40000010000 */
[----:B------:R-:W2:Y:S01]  /*84a0*/  SHFL.IDX PT, R199, R226, R233, 0x1f ;  /* 0x00001fe9e2c77589 */ /* 0x000ea200000e0000 */
[----:B----4-:R-:W-:Y:S01]  /*84b0*/  FADD.FTZ R44, R44, -R72 ;  /* 0x800000482c2c7221 */ /* 0x010fe20000010000 */
[----:B------:R-:W-:Y:S02]  /*84c0*/  FMUL.FTZ R28, R94, R28 ;  /* 0x0000001c5e1c7220 */ /* 0x000fe40000410000 */
[----:B------:R4:W-:Y:S01]  /*84d0*/  LDS R42, [R10+0x380] ;  /* 0x000380000a2a7984 */ /* 0x0009e20000000800 */
[----:B------:R-:W-:Y:S01]  /*84e0*/  FMUL.FTZ R40, R12, R40 ;  /* 0x000000280c287220 */ /* 0x000fe20000410000 */
[--C-:B---3--:R-:W-:Y:S01]  /*84f0*/  FADD.FTZ R41, R41, -R38.reuse ;  /* 0x8000002629297221 */ /* 0x108fe20000010000 */
[----:B------:R-:W-:Y:S01]  /*8500*/  FADD.FTZ R38, R43, -R38 ;  /* 0x800000262b267221 */ /* 0x000fe20000010000 */
[----:B------:R-:W-:Y:S01]  /*8510*/  FADD.FTZ R46, R46, -R72 ;  /* 0x800000482e2e7221 */ /* 0x000fe20000010000 */
[----:B------:R-:W3:Y:S01]  /*8520*/  SHFL.IDX PT, R226, R226, R234, 0x1f ;  /* 0x00001feae2e27589 */ /* 0x000ee200000e0000 */
[----:B------:R-:W-:Y:S01]  /*8530*/  FMUL.FTZ R41, R95, R41 ;  /* 0x000000295f297220 */ /* 0x000fe20000410000 */
[----:B------:R-:W-:Y:S01]  /*8540*/  FMUL.FTZ R39, R39, R40 ;  /* 0x0000002827277220 */ /* 0x000fe20000410000 */
[----:B----4-:R-:W-:Y:S01]  /*8550*/  FMUL.FTZ R10, R79, R28 ;  /* 0x0000001c4f0a7220 */ /* 0x010fe20000410000 */
[----:B------:R-:W-:Y:S01]  /*8560*/  FMUL.FTZ R28, R11, R44 ;  /* 0x0000002c0b1c7220 */ /* 0x000fe20000410000 */
[----:B------:R-:W-:Y:S01]  /*8570*/  FFMA.FTZ R44, -R82, R82, 1 ;  /* 0x3f800000522c7423 */ /* 0x000fe20000010152 */
[----:B------:R-:W-:Y:S01]  /*8580*/  FMUL.FTZ R40, R78, R41 ;  /* 0x000000294e287220 */ /* 0x000fe20000410000 */
[----:B------:R-:W4:Y:S01]  /*8590*/  LDL R82, [R1+0x10] ;  /* 0x0000100001527983 */ /* 0x000f220000100800 */
[----:B------:R-:W-:Y:S01]  /*85a0*/  FADD.FTZ R48, R48, -R75 ;  /* 0x8000004b30307221 */ /* 0x000fe20000010000 */
        /* <DEDUP_REMOVED lines=8> */
[----:B------:R-:W-:Y:S01]  /*8630*/  FFMA.FTZ R43, -R81, R81, 1 ;  /* 0x3f800000512b7423 */ /* 0x000fe20000010151 */
[----:B------:R-:W-:Y:S01]  /*8640*/  FFMA.FTZ R46, -R194, R194, 1 ;  /* 0x3f800000c22e7423 */ /* 0x000fe200000101c2 */
[--C-:B-1----:R-:W-:Y:S01]  /*8650*/  FADD.FTZ R49, R49, -R198.reuse ;  /* 0x800000c631317221 */ /* 0x102fe20000010000 */
[----:B------:R-:W-:Y:S01]  /*8660*/  FADD.FTZ R50, R50, -R75 ;  /* 0x8000004b32327221 */ /* 0x000fe20000010000 */
[----:B------:R-:W-:Y:S01]  /*8670*/  FMUL.FTZ R43, R43, R28 ;  /* 0x0000001c2b2b7220 */ /* 0x000fe20000410000 */
[----:B------:R-:W-:Y:S01]  /*8680*/  FMUL.FTZ R46, R46, R73 ;  /* 0x000000492e2e7220 */ /* 0x000fe20000410000 */
[----:B------:R-:W-:Y:S01]  /*8690*/  FMUL.FTZ R28, R17, R49 ;  /* 0x00000031111c7220 */ /* 0x000fe20000410000 */
[----:B------:R-:W-:Y:S01]  /*86a0*/  FADD.FTZ R51, R51, -R198 ;  /* 0x800000c633337221 */ /* 0x000fe20000010000 */
[--C-:B--2---:R-:W-:Y:S01]  /*86b0*/  FADD.FTZ R54, R54, -R199.reuse ;  /* 0x800000c736367221 */ /* 0x104fe20000010000 */
[----:B------:R-:W-:Y:S01]  /*86c0*/  FFMA.FTZ R48, -R99, R99, 1 ;  /* 0x3f80000063307423 */ /* 0x000fe20000010163 */
[----:B------:R-:W-:Y:S01]  /*86d0*/  FMUL.FTZ R49, R195, R28 ;  /* 0x0000001cc3317220 */ /* 0x000fe20000410000 */
[----:B------:R-:W-:Y:S01]  /*86e0*/  FMUL.FTZ R51, R18, R51 ;  /* 0x0000003312337220 */ /* 0x000fe20000410000 */
[--C-:B---3--:R-:W-:Y:S01]  /*86f0*/  FADD.FTZ R55, R55, -R226.reuse ;  /* 0x800000e237377221 */ /* 0x108fe20000010000 */
[----:B------:R-:W1:Y:S01]  /*8700*/  MUFU.EX2 R221, R221 ;  /* 0x000000dd00dd7308 */ /* 0x000e620000000800 */
[----:B------:R-:W-:Y:S01]  /*8710*/  FADD.FTZ R52, R52, -R199 ;  /* 0x800000c734347221 */ /* 0x000fe20000010000 */
[----:B------:R-:W-:Y:S01]  /*8720*/  FMUL.FTZ R48, R48, R51 ;  /* 0x0000003330307220 */ /* 0x000fe20000410000 */
[----:B------:R-:W-:Y:S01]  /*8730*/  FMUL.FTZ R45, R25, R45 ;  /* 0x0000002d192d7220 */ /* 0x000fe20000410000 */
[----:B------:R-:W-:Y:S01]  /*8740*/  FADD.FTZ R53, R53, -R226 ;  /* 0x800000e235357221 */ /* 0x000fe20000010000 */
[----:B------:R-:W2:Y:S01]  /*8750*/  SHFL.IDX PT, R79, R42, R7, 0x1f ;  /* 0x00001f072a4f7589 */ /* 0x000ea200000e0000 */
[----:B------:R-:W-:Y:S01]  /*8760*/  FMUL.FTZ R50, R9, R50 ;  /* 0x0000003209327220 */ /* 0x000fe20000410000 */
[----:B------:R-:W-:-:S02]  /*8770*/  FMUL.FTZ R47, R27, R47 ;  /* 0x0000002f1b2f7220 */ /* 0x000fc40000410000 */
[----:B------:R-:W3:Y:S04]  /*8780*/  SHFL.IDX PT, R76, R42, R232, 0x1f ;  /* 0x00001fe82a4c7589 */ /* 0x000ee800000e0000 */
[----:B------:R-:W1:Y:S04]  /*8790*/  SHFL.IDX PT, R77, R42, R231, 0x1f ;  /* 0x00001fe72a4d7589 */ /* 0x000e6800000e0000 */
[----:B------:R-:W1:Y:S04]  /*87a0*/  SHFL.IDX PT, R74, R42, R230, 0x1f ;  /* 0x00001fe62a4a7589 */ /* 0x000e6800000e0000 */
[----:B------:R-:W1:Y:S04]  /*87b0*/  SHFL.IDX PT, R73, R42, R233, 0x1f ;  /* 0x00001fe92a497589 */ /* 0x000e6800000e0000 */
[----:B------:R-:W1:Y:S04]  /*87c0*/  SHFL.IDX PT, R75, R42, R228, 0x1f ;  /* 0x00001fe42a4b7589 */ /* 0x000e6800000e0000 */
[----:B------:R-:W1:Y:S04]  /*87d0*/  SHFL.IDX PT, R28, R42, R229, 0x1f ;  /* 0x00001fe52a1c7589 */ /* 0x000e6800000e0000 */
[----:B------:R-:W1:Y:S01]  /*87e0*/  SHFL.IDX PT, R72, R42, R234, 0x1f ;  /* 0x00001fea2a487589 */ /* 0x000e6200000e0000 */
[----:B------:R-:W-:Y:S01]  /*87f0*/  FMUL.FTZ R83, R201, R54 ;  /* 0x00000036c9537220 */ /* 0x000fe20000410000 */
[----:B------:R-:W-:Y:S01]  /*8800*/  FFMA.FTZ R51, -R103, R103, 1 ;  /* 0x3f80000067337423 */ /* 0x000fe20000010167 */
[----:B------:R-:W-:Y:S01]  /*8810*/  FMUL.FTZ R54, R209, R55 ;  /* 0x00000037d1367220 */ /* 0x000fe20000410000 */
[--C-:B--2---:R-:W-:Y:S01]  /*8820*/  FADD.FTZ R56, R56, -R79.reuse ;  /* 0x8000004f38387221 */ /* 0x104fe20000010000 */
[----:B------:R-:W2:Y:S01]  /*8830*/  MUFU.EX2 R220, R220 ;  /* 0x000000dc00dc7308 */ /* 0x000ea20000000800 */
[----:B------:R-:W-:Y:S01]  /*8840*/  FMUL.FTZ R44, R44, R45 ;  /* 0x0000002d2c2c7220 */ /* 0x000fe20000410000 */
[----:B------:R-:W-:Y:S01]  /*8850*/  FMUL.FTZ R51, R51, R54 ;  /* 0x0000003633337220 */ /* 0x000fe20000410000 */
[--C-:B---3--:R-:W-:Y:S01]  /*8860*/  FADD.FTZ R54, R57, -R76.reuse ;  /* 0x8000004c39367221 */ /* 0x108fe20000010000 */
[----:B------:R-:W-:Y:S01]  /*8870*/  FADD.FTZ R59, R59, -R76 ;  /* 0x8000004c3b3b7221 */ /* 0x000fe20000010000 */
[----:B------:R-:W-:Y:S01]  /*8880*/  FADD.FTZ R55, R58, -R79 ;  /* 0x8000004f3a377221 */ /* 0x000fe20000010000 */
[----:B-1----:R-:W-:Y:S01]  /*8890*/  FADD.FTZ R60, R60, -R77 ;  /* 0x8000004d3c3c7221 */ /* 0x002fe20000010000 */
[--C-:B------:R-:W-:Y:S01]  /*88a0*/  FADD.FTZ R58, R61, -R74.reuse ;  /* 0x8000004a3d3a7221 */ /* 0x100fe20000010000 */
[--C-:B------:R-:W-:Y:S01]  /*88b0*/  FADD.FTZ R57, R68, -R73.reuse ;  /* 0x8000004944397221 */ /* 0x100fe20000010000 */
[----:B------:R-:W-:Y:S01]  /*88c0*/  FADD.FTZ R70, R70, -R73 ;  /* 0x8000004946467221 */ /* 0x000fe20000010000 */
[----:B------:R-:W-:Y:S01]  /*88d0*/  FMUL.FTZ R61, R205, R56 ;  /* 0x00000038cd3d7220 */ /* 0x000fe20000410000 */
[----:B------:R-:W-:Y:S01]  /*88e0*/  FFMA.FTZ R73, -R105, R105, 1 ;  /* 0x3f80000069497423 */ /* 0x000fe20000010169 */
        /* <DEDUP_REMOVED lines=8> */
[----:B------:R-:W-:Y:S01]  /*8970*/  FADD.FTZ R77, R62, -R77 ;  /* 0x8000004d3e4d7221 */ /* 0x000fe20000010000 */
[--C-:B------:R-:W-:Y:S01]  /*8980*/  FADD.FTZ R64, R64, -R75.reuse ;  /* 0x8000004b40407221 */ /* 0x100fe20000010000 */
[----:B------:R-:W-:Y:S01]  /*8990*/  FMUL.FTZ R73, R73, R54 ;  /* 0x0000003649497220 */ /* 0x000fe20000410000 */
        /* <DEDUP_REMOVED lines=297> */
.L_x_3574:
        /* <DEDUP_REMOVED lines=58> */
.L_x_3575:
        /* <DEDUP_REMOVED lines=12> */
.L_x_3565:
        /* <DEDUP_REMOVED lines=34> */
.L_x_3545:
[----:B------:R-:W-:Y:S05]  /*a2b0*/  @P0 BRA `(.L_x_3540) ;  /* 0x0000005000580947 */ /* 0x000fea0003800000 */
[----:B------:R-:W-:Y:S01]  /*a2c0*/  ULDC.64 UR4, c[0x0][0x878] ;  /* 0x00021e0000047ab9 */ /* 0x000fe20000000a00 */
[----:B--2---:R-:W2:Y:S01]  /*a2d0*/  LDC R10, c[0x0][0x850] ;  /* 0x00021400ff0a7b82 */ /* 0x004ea20000000800 */
[----:B------:R-:W-:Y:S01]  /*a2e0*/  UISETP.NE.U32.AND UP0, UPT, UR4, URZ, UPT ;  /* 0x0000003f0400728c */ /* 0x000fe2000bf05070 */
[----:B------:R-:W3:Y:S01]  /*a2f0*/  S2R R16, SR_TID.X ;  /* 0x0000000000107919 */ /* 0x000ee20000002100 */
[----:B------:R-:W4:Y:S02]  /*a300*/  S2R R9, SR_CgaCtaId ;  /* 0x0000000000097919 */ /* 0x000f240000008800 */
[----:B------:R-:W-:Y:S02]  /*a310*/  UISETP.NE.AND.EX UP0, UPT, UR5, URZ, UPT, UP0 ;  /* 0x0000003f0500728c */ /* 0x000fe4000bf05300 */
[----:B------:R-:W-:Y:S01]  /*a320*/  USHF.L.U32 UR6, UR41, 0xd, URZ ;  /* 0x0000000d29067899 */ /* 0x000fe2000800063f */
[----:B------:R-:W-:Y:S01]  /*a330*/  IMAD.U32 R7, RZ, RZ, UR37 ;  /* 0x00000025ff077e24 */ /* 0x000fe2000f8e00ff */
[----:B------:R-:W-:Y:S01]  /*a340*/  ULDC.64 UR8, c[0x0][0x818] ;  /* 0x0002060000087ab9 */ /* 0x000fe20000000a00 */
[----:B------:R-:W-:Y:S01]  /*a350*/  ULDC.64 UR10, c[0x0][0x848] ;  /* 0x00021200000a7ab9 */ /* 0x000fe20000000a00 */
[----:B------:R-:W-:-:S05]  /*a360*/  PLOP3.LUT P1, PT, PT, PT, UP0, 0x80, 0x0 ;  /* 0x000000000000781c */ /* 0x000fca0003f2f008 */
[----:B------:R-:W-:Y:S02]  /*a370*/  @UP0 ULDC.64 UR4, c[0x0][0x878] ;  /* 0x00021e0000040ab9 */ /* 0x000fe40000000a00 */
[----:B------:R-:W-:-:S06]  /*a380*/  @UP0 UIMAD.WIDE UR4, UR40, 0x4, UR4 ;  /* 0x00000004280408a5 */ /* 0x000fcc000f8e0204 */
[----:B------:R-:W-:Y:S01]  /*a390*/  MOV R2, UR4 ;  /* 0x0000000400027c02 */ /* 0x000fe20008000f00 */
[----:B------:R-:W-:-:S05]  /*a3a0*/  IMAD.U32 R3, RZ, RZ, UR5 ;  /* 0x00000005ff037e24 */ /* 0x000fca000f8e00ff */
[----:B------:R-:W5:Y:S01]  /*a3b0*/  @P1 LDG.E R2, desc[UR38][R2.64] ;  /* 0x0000002602021981 */ /* 0x000f62000c1e1900 */
[----:B--2---:R-:W-:Y:S01]  /*a3c0*/  ISETP.NE.AND P0, PT, R10, 0x1, PT ;  /* 0x000000010a00780c */ /* 0x004fe20003f05270 */
[----:B---3--:R-:W-:-:S12]  /*a3d0*/  VIADD R15, R16, 0xffffff80 ;  /* 0xffffff80100f7836 */ /* 0x008fd80000000000 */
[----:B------:R-:W2:Y:S08]  /*a3e0*/  @P0 LDC R0, c[0x0][0x854] ;  /* 0x00021500ff000b82 */ /* 0x000eb00000000800 */
[----:B------:R-:W3:Y:S01]  /*a3f0*/  @P0 LDC R5, c[0x0][0x858] ;  /* 0x00021600ff050b82 */ /* 0x000ee20000000800 */
[----:B--2---:R-:W-:-:S05]  /*a400*/  @P0 IMAD.HI.U32 R0, R0, UR37, RZ ;  /* 0x0000002500000c27 */ /* 0x004fca000f8e00ff */
[----:B---3--:R-:W-:Y:S02]  /*a410*/  @P0 SHF.R.U32.HI R7, RZ, R5, R0 ;  /* 0x00000005ff070219 */ /* 0x008fe40000011600 */
[----:B------:R-:W-:Y:S02]  /*a420*/  MOV R0, 0x400 ;  /* 0x0000040000007802 */ /* 0x000fe40000000f00 */
[----:B------:R-:W-:Y:S02]  /*a430*/  SHF.R.S32.HI R8, RZ, 0x1f, R7 ;  /* 0x0000001fff087819 */ /* 0x000fe40000011407 */
[----:B----4-:R-:W-:-:S03]  /*a440*/  LEA R19, R9, R0, 0x18 ;  /* 0x0000000009137211 */ /* 0x010fc600078ec0ff */
        /* <DEDUP_REMOVED lines=14> */
[----:B------:R-:W-:Y:S02]  /*a530*/  UIADD3 UR7, UP1, UR6, UR4, URZ ;  /* 0x0000000406077290 */ /* 0x000fe4000ff3e03f */
[----:B------:R-:W-:Y:S02]  /*a540*/  @!UP0 UMOV UR5, URZ ;  /* 0x0000003f00058c82 */ /* 0x000fe40008000000 */
[----:B------:R-:W-:Y:S02]  /*a550*/  ULEA.HI.X.SX32 UR4, UR6, UR5, 0x1, UP1 ;  /* 0x0000000506047291 */ /* 0x000fe400088f0e3f */
[----:B------:R-:W-:Y:S01]  /*a560*/  MOV R4, UR7 ;  /* 0x0000000700047c02 */ /* 0x000fe20008000f00 */
[----:B------:R-:W-:-:S03]  /*a570*/  USEL UR6, UR40, URZ, !UP0 ;  /* 0x0000003f28067287 */ /* 0x000fc6000c000000 */
[----:B------:R-:W-:Y:S01]  /*a580*/  IMAD.U32 R5, RZ, RZ, UR4 ;  /* 0x00000004ff057e24 */ /* 0x000fe2000f8e00ff */
[----:B------:R-:W-:Y:S02]  /*a590*/  ULDC.64 UR4, c[0x0][0x840] ;  /* 0x0002100000047ab9 */ /* 0x000fe40000000a00 */
[----:B------:R-:W-:Y:S02]  /*a5a0*/  IMAD R6, R8, UR4, RZ ;  /* 0x0000000408067c24 */ /* 0x000fe4000f8e02ff */
[----:B------:R-:W-:Y:S01]  /*a5b0*/  IMAD.WIDE.U32 R2, R7, UR8, R4 ;  /* 0x0000000807027c25 */ /* 0x000fe2000f8e0004 */
[----:B------:R-:W-:-:S03]  /*a5c0*/  ULDC.64 UR8, c[0x0][0x820] ;  /* 0x0002080000087ab9 */ /* 0x000fc60000000a00 */
[----:B------:R-:W-:Y:S01]  /*a5d0*/  IMAD.WIDE.U32 R4, R7, UR4, R4 ;  /* 0x0000000407047c25 */ /* 0x000fe2000f8e0004 */
[----:B------:R-:W-:Y:S01]  /*a5e0*/  USHF.R.S32.HI UR4, URZ, 0x1f, UR40 ;  /* 0x0000001f3f047899 */ /* 0x000fe20008011428 */
[----:B------:R-:W-:Y:S02]  /*a5f0*/  IADD3 R3, R3, R11, RZ ;  /* 0x0000000b03037210 */ /* 0x000fe40007ffe0ff */
[----:B-1----:R-:W-:Y:S01]  /*a600*/  IMAD R13, R7, UR5, R6 ;  /* 0x00000005070d7c24 */ /* 0x002fe2000f8e0206 */
[----:B------:R-:W-:Y:S01]  /*a610*/  USEL UR4, UR4, URZ, !UP0 ;  /* 0x0000003f04047287 */ /* 0x000fe2000c000000 */
[----:B------:R-:W-:Y:S02]  /*a620*/  IMAD.SHL.U32 R6, R9, 0x20, RZ ;  /* 0x0000002009067824 */ /* 0x000fe400078e00ff */
[----:B------:R-:W-:Y:S01]  /*a630*/  IMAD.IADD R5, R5, 0x1, R13 ;  /* 0x0000000105057824 */ /* 0x000fe200078e020d */
[----:B------:R-:W-:Y:S01]  /*a640*/  UIMAD UR5, UR4, UR8, URZ ;  /* 0x00000008040572a4 */ /* 0x000fe2000f8e023f */
[----:B------:R-:W-:Y:S01]  /*a650*/  MOV R13, UR10 ;  /* 0x0000000a000d7c02 */ /* 0x000fe20008000f00 */
[----:B------:R-:W-:Y:S01]  /*a660*/  UIMAD UR4, UR4, UR10, URZ ;  /* 0x0000000a040472a4 */ /* 0x000fe2000f8e023f */
[----:B------:R-:W-:Y:S01]  /*a670*/  LOP3.LUT R9, R6, 0x3ffff000, RZ, 0xc0, !PT ;  /* 0x3ffff00006097812 */ /* 0x000fe200078ec0ff */
[----:B------:R-:W-:Y:S01]  /*a680*/  IMAD.U32 R11, RZ, RZ, UR8 ;  /* 0x00000008ff0b7e24 */ /* 0x000fe2000f8e00ff */
[----:B------:R-:W-:-:S02]  /*a690*/  UIMAD UR5, UR6, UR9, UR5 ;  /* 0x00000009060572a4 */ /* 0x000fc4000f8e0205 */
[----:B------:R-:W-:Y:S01]  /*a6a0*/  IMAD.WIDE.U32 R4, R13, UR6, R4 ;  /* 0x000000060d047c25 */ /* 0x000fe2000f8e0004 */
[----:B------:R-:W-:-:S03]  /*a6b0*/  UIMAD UR4, UR6, UR11, UR4 ;  /* 0x0000000b060472a4 */ /* 0x000fc6000f8e0204 */
[----:B------:R-:W-:Y:S02]  /*a6c0*/  IMAD R0, R0, 0x4, R9 ;  /* 0x0000000400007824 */ /* 0x000fe400078e0209 */
[----:B------:R-:W-:Y:S02]  /*a6d0*/  IMAD.MOV R9, RZ, RZ, -R7 ;  /* 0x000000ffff097224 */ /* 0x000fe400078e0a07 */
[----:B------:R-:W-:-:S04]  /*a6e0*/  IMAD.WIDE.U32 R2, R11, UR6, R2 ;  /* 0x000000060b027c25 */ /* 0x000fc8000f8e0002 */
[----:B------:R-:W-:Y:S01]  /*a6f0*/  IMAD R11, R10, R9, UR37 ;  /* 0x000000250a0b7e24 */ /* 0x000fe2000f8e0209 */
[----:B------:R-:W-:Y:S01]  /*a700*/  IADD3 R9, R5, UR4, RZ ;  /* 0x0000000405097c10 */ /* 0x000fe2000fffe0ff */
[----:B------:R-:W-:Y:S01]  /*a710*/  VIADD R10, R3, UR5 ;  /* 0x00000005030a7c36 */ /* 0x000fe20008000000 */
[----:B------:R-:W-:Y:S05]  /*a720*/  WARPSYNC.ALL ;  /* 0x0000000000007948 */ /* 0x000fea0003800000 */
[----:B------:R-:W-:Y:S01]  /*a730*/  IMAD R0, R0, 0x4, R19 ;  /* 0x0000000400007824 */ /* 0x000fe200078e0213 */
[----:B------:R-:W-:Y:S01]  /*a740*/  BAR.SYNC.DEFER_BLOCKING 0x1, 0x100 ;  /* 0x0044000000007b1d */ /* 0x000fe20000010000 */
[----:B------:R-:W-:-:S02]  /*a750*/  ISETP.NE.AND P0, PT, R15, RZ, PT ;  /* 0x000000ff0f00720c */ /* 0x000fc40003f05270 */
[----:B------:R-:W-:-:S03]  /*a760*/  ISETP.NE.AND P1, PT, R16, 0x80, PT ;  /* 0x000000801000780c */ /* 0x000fc60003f25270 */
[----:B------:R-:W-:Y:S01]  /*a770*/  ULDC UR4, c[0x0][0x870] ;  /* 0x00021c0000047ab9 */ /* 0x000fe20000000800 */
[----:B------:R-:W-:Y:S01]  /*a780*/  ULDC UR5, c[0x0][0x80c] ;  /* 0x0002030000057ab9 */ /* 0x000fe20000000800 */
[----:B------:R-:W-:Y:S01]  /*a790*/  UIMAD UR4, UR41, UR4, URZ ;  /* 0x00000004290472a4 */ /* 0x000fe2000f8e023f */
[----:B------:R-:W1:Y:S01]  /*a7a0*/  LDC.64 R12, c[0x0][0x800] ;  /* 0x00020000ff0c7b82 */ /* 0x000e620000000a00 */
[----:B------:R-:W-:Y:S01]  /*a7b0*/  UIMAD UR6, UR40, UR5, URZ ;  /* 0x00000005280672a4 */ /* 0x000fe2000f8e023f */
[----:B------:R-:W-:Y:S01]  /*a7c0*/  BSSY B0, `(.L_x_3577) ;  /* 0x000001e000007945 */ /* 0x000fe20003800000 */
[----:B------:R-:W-:Y:S02]  /*a7d0*/  UIMAD UR4, UR4, UR5, URZ ;  /* 0x00000005040472a4 */ /* 0x000fe4000f8e023f */
[----:B------:R-:W-:Y:S02]  /*a7e0*/  USHF.R.S32.HI UR5, URZ, 0x1f, UR6 ;  /* 0x0000001f3f057899 */ /* 0x000fe40008011406 */
[----:B------:R-:W-:Y:S01]  /*a7f0*/  IMAD.U32 R6, RZ, RZ, UR6 ;  /* 0x00000006ff067e24 */ /* 0x000fe2000f8e00ff */
[----:B------:R-:W2:Y:S01]  /*a800*/  LDC.64 R14, c[0x0][0x828] ;  /* 0x00020a00ff0e7b82 */ /* 0x000ea20000000a00 */
[----:B------:R-:W-:-:S02]  /*a810*/  USHF.R.S32.HI UR6, URZ, 0x1f, UR4 ;  /* 0x0000001f3f067899 */ /* 0x000fc40008011404 */
[----:B------:R-:W-:Y:S01]  /*a820*/  IMAD.U32 R17, RZ, RZ, UR5 ;  /* 0x00000005ff117e24 */ /* 0x000fe2000f8e00ff */
[----:B------:R-:W-:Y:S01]  /*a830*/  IADD3 R7, P2, P3, R6, UR4, R7 ;  /* 0x0000000406077c10 */ /* 0x000fe2000fb5e007 */
[----:B------:R-:W-:Y:S01]  /*a840*/  ULDC.64 UR4, c[0x0][0x868] ;  /* 0x00021a0000047ab9 */ /* 0x000fe20000000a00 */
[----:B------:R3:W-:Y:S02]  /*a850*/  STS.128 [R0], R152 ;  /* 0x0000009800007388 */ /* 0x0007e40000000c00 */
[----:B------:R-:W-:Y:S01]  /*a860*/  IADD3.X R8, R17, UR6, R8, P2, P3 ;  /* 0x0000000611087c10 */ /* 0x000fe200097e6408 */
[C---:B------:R-:W-:Y:S01]  /*a870*/  IMAD.SHL.U32 R17, R7.reuse, 0x4, RZ ;  /* 0x0000000407117824 */ /* 0x040fe200078e00ff */
[----:B------:R3:W-:Y:S02]  /*a880*/  STS.128 [R0+0x800], R156 ;  /* 0x0008009c00007388 */ /* 0x0007e40000000c00 */
[----:B------:R-:W-:Y:S02]  /*a890*/  SHF.L.U64.HI R16, R7, 0x2, R8 ;  /* 0x0000000207107819 */ /* 0x000fe40000010208 */
[----:B------:R-:W-:Y:S01]  /*a8a0*/  IADD3 R6, P4, R17, UR4, RZ ;  /* 0x0000000411067c10 */ /* 0x000fe2000ff9e0ff */
[----:B------:R3:W-:Y:S01]  /*a8b0*/  STS.128 [R0+0x1000], R160 ;  /* 0x001000a000007388 */ /* 0x0007e20000000c00 */
[----:B-1----:R-:W-:-:S02]  /*a8c0*/  LEA R12, P2, R2, R12, 0x2 ;  /* 0x0000000c020c7211 */ /* 0x002fc400078410ff */
[----:B------:R-:W-:Y:S01]  /*a8d0*/  IADD3.X R7, R16, UR5, RZ, P4, !PT ;  /* 0x0000000510077c10 */ /* 0x000fe2000a7fe4ff */
[----:B------:R3:W-:Y:S04]  /*a8e0*/  STS.128 [R0+0x1800], R164 ;  /* 0x001800a400007388 */ /* 0x0007e80000000c00 */
[----:B------:R3:W-:Y:S01]  /*a8f0*/  STS.128 [R0+0x2000], R168 ;  /* 0x002000a800007388 */ /* 0x0007e20000000c00 */
[----:B--2---:R-:W-:-:S03]  /*a900*/  LEA R14, P3, R4, R14, 0x2 ;  /* 0x0000000e040e7211 */ /* 0x004fc600078610ff */
[----:B------:R3:W-:Y:S04]  /*a910*/  STS.128 [R0+0x2800], R172 ;  /* 0x002800ac00007388 */ /* 0x0007e80000000c00 */
[----:B------:R3:W-:Y:S04]  /*a920*/  STS.128 [R0+0x3000], R176 ;  /* 0x003000b000007388 */ /* 0x0007e80000000c00 */
[----:B------:R3:W-:Y:S01]  /*a930*/  STS.128 [R0+0x3800], R180 ;  /* 0x003800b400007388 */ /* 0x0007e20000000c00 */
[----:B------:R-:W-:Y:S05]  /*a940*/  @P0 BRA `(.L_x_3578) ;  /* 0x0000000000140947 */ /* 0x000fea0003800000 */
.L_x_3579:
[----:B------:R-:W2:Y:S04]  /*a950*/  LDG.E.STRONG.GPU R8, desc[UR38][R6.64] ;  /* 0x0000002606087981 */ /* 0x000ea8000c1ef900 */
[----:B--2---:R-:W-:Y:S01]  /*a960*/  CCTL.IVALL ;  /* 0x00000000ff00798f */ /* 0x004fe20002000000 */
[----:B------:R-:W-:Y:S05]  /*a970*/  YIELD ;  /* 0x0000000000007946 */ /* 0x000fea0003800000 */
[----:B------:R-:W-:-:S13]  /*a980*/  ISETP.NE.AND P0, PT, R8, R11, PT ;  /* 0x0000000b0800720c */ /* 0x000fda0003f05270 */
[----:B------:R-:W-:Y:S05]  /*a990*/  @P0 BRA `(.L_x_3579) ;  /* 0xfffffffc00ec0947 */ /* 0x000fea000383ffff */
.L_x_3578:
[----:B------:R-:W-:Y:S05]  /*a9a0*/  BSYNC B0 ;  /* 0x0000000000007941 */ /* 0x000fea0003800000 */
.L_x_3577:
[----:B------:R-:W-:Y:S01]  /*a9b0*/  UMOV UR4, 0xffffffff ;  /* 0xffffffff00047882 */ /* 0x000fe20000000000 */
[----:B------:R-:W-:Y:S02]  /*a9c0*/  LEA.HI.X R10, R2, R13, R10, 0x2, P2 ;  /* 0x0000000d020a7211 */ /* 0x000fe400010f140a */
[----:B------:R-:W-:Y:S01]  /*a9d0*/  LEA.HI.X R9, R4, R15, R9, 0x2, P3 ;  /* 0x0000000f04097211 */ /* 0x000fe200018f1409 */
[----:B------:R-:W-:Y:S06]  /*a9e0*/  BRA.DIV UR4, `(.L_x_3580) ;  /* 0x0000004e04147947 */ /* 0x000fec000b800000 */
[----:B------:R-:W-:Y:S01]  /*a9f0*/  NOP ;  /* 0x0000000000007918 */ /* 0x000fe20000000000 */
.L_x_3681:
        /* <DEDUP_REMOVED lines=17> */
.L_x_3583:
[----:B------:R-:W-:Y:S01]  /*ab10*/  @P0 ELECT P2, URZ, PT ;  /* 0x00000000003f082f */ /* 0x000fe20003840000 */
[----:B------:R1:W-:-:S12]  /*ab20*/  UBLKRED.G.S.ADD.F32.RN [UR4], [UR6], UR7, desc[UR8] ;  /* 0x00000804060073bb */ /* 0x0003d800080a1407 */
[----:B------:R-:W-:Y:S02]  /*ab30*/  @P2 PLOP3.LUT P0, PT, P2, PT, PT, 0x8, 0x0 ;  /* 0x000000000000281c */ /* 0x000fe4000170e170 */
[----:B------:R-:W-:-:S11]  /*ab40*/  PLOP3.LUT P2, PT, PT, PT, PT, 0x8, 0x0 ;  /* 0x000000000000781c */ /* 0x000fd60003f4e170 */
[----:B-1----:R-:W-:Y:S05]  /*ab50*/  @P0 BRA.U.ANY `(.L_x_3583) ;  /* 0xfffffffd00ec0947 */ /* 0x002fea000393ffff */
[----:B------:R0:W-:Y:S01]  /*ab60*/  UTMACMDFLUSH ;  /* 0x00000000000079b7 */ /* 0x0001e20000000000 */
[----:B------:R-:W-:-:S04]  /*ab70*/  DEPBAR.LE SB0, 0x0 ;  /* 0x000080000000791a */ /* 0x000fc80000000000 */
.L_x_3582:
[----:B------:R-:W-:Y:S05]  /*ab80*/  BSYNC B0 ;  /* 0x0000000000007941 */ /* 0x000fea0003800000 */
.L_x_3581:
        /* <DEDUP_REMOVED lines=14> */
.L_x_3585:
[----:B------:R-:W-:Y:S05]  /*ac70*/  BSYNC B0 ;  /* 0x0000000000007941 */ /* 0x000fea0003800000 */
.L_x_3584:
        /* <DEDUP_REMOVED lines=14> */
.L_x_3588:
[----:B-1-3--:R-:W2:Y:S04]  /*ad60*/  LDG.E.STRONG.GPU R0, desc[UR38][R2.64] ;  /* 0x0000002602007981 */ /* 0x00aea8000c1ef900 */
[----:B--2---:R-:W-:Y:S01]  /*ad70*/  CCTL.IVALL ;  /* 0x00000000ff00798f */ /* 0x004fe20002000000 */
[----:B------:R-:W-:Y:S05]  /*ad80*/  YIELD ;  /* 0x0000000000007946 */ /* 0x000fea0003800000 */
[----:B------:R-:W-:-:S13]  /*ad90*/  ISETP.NE.AND P0, PT, R0, R11, PT ;  /* 0x0000000b0000720c */ /* 0x000fda0003f05270 */
[----:B------:R-:W-:Y:S05]  /*ada0*/  @P0 BRA `(.L_x_3588) ;  /* 0xfffffffc00ec0947 */ /* 0x000fea000383ffff */
.L_x_3587:
[----:B------:R-:W-:Y:S05]  /*adb0*/  BSYNC B0 ;  /* 0x0000000000007941 */ /* 0x000fea0003800000 */
.L_x_3586:
[----:B------:R-:W-:-:S03]  /*adc0*/  UMOV UR4, 0xffffffff ;  /* 0xffffffff00047882 */ /* 0x000fc60000000000 */
[----:B------:R-:W-:Y:S05]  /*add0*/  BRA.DIV UR4, `(.L_x_3589) ;  /* 0x0000004a04347947 */ /* 0x000fea000b800000 */
[----:B------:R-:W-:Y:S01]  /*ade0*/  NOP ;  /* 0x0000000000007918 */ /* 0x000fe20000000000 */
.L_x_3684:
        /* <DEDUP_REMOVED lines=17> */
.L_x_3592:
[----:B------:R-:W-:Y:S01]  /*af00*/  @P0 ELECT P2, URZ, PT ;  /* 0x00000000003f082f */ /* 0x000fe20003840000 */
[----:B------:R2:W-:-:S12]  /*af10*/  UBLKRED.G.S.ADD.F32.RN [UR4], [UR6], UR7, desc[UR8] ;  /* 0x00000804060073bb */ /* 0x0005d800080a1407 */
[----:B------:R-:W-:Y:S02]  /*af20*/  @P2 PLOP3.LUT P0, PT, P2, PT, PT, 0x8, 0x0 ;  /* 0x000000000000281c */ /* 0x000fe4000170e170 */
[----:B------:R-:W-:-:S11]  /*af30*/  PLOP3.LUT P2, PT, PT, PT, PT, 0x8, 0x0 ;  /* 0x000000000000781c */ /* 0x000fd60003f4e170 */
[----:B--2---:R-:W-:Y:S05]  /*af40*/  @P0 BRA.U.ANY `(.L_x_3592) ;  /* 0xfffffffd00ec0947 */ /* 0x004fea000393ffff */
[----:B------:R0:W-:Y:S01]  /*af50*/  UTMACMDFLUSH ;  /* 0x00000000000079b7 */ /* 0x0001e20000000000 */
[----:B------:R-:W-:-:S04]  /*af60*/  DEPBAR.LE SB0, 0x0 ;  /* 0x000080000000791a */ /* 0x000fc80000000000 */
.L_x_3591:
[----:B------:R-:W-:Y:S05]  /*af70*/  BSYNC B0 ;  /* 0x0000000000007941 */ /* 0x000fea0003800000 */
.L_x_3590:
        /* <DEDUP_REMOVED lines=14> */
.L_x_3533:
        /* <DEDUP_REMOVED lines=29> */
.L_x_3594:
[----:B------:R-:W-:Y:S01]  /*b230*/  ULDC UR9, c[0x0][0x8cc] ;  /* 0x0002330000097ab9 */ /* 0x000fe20000000800 */
[----:B------:R-:W-:Y:S01]  /*b240*/  UMOV UR7, UR8 ;  /* 0x0000000800077c82 */ /* 0x000fe20008000000 */
[----:B------:R-:W-:-:S11]  /*b250*/  UISETP.NE.AND UP0, UPT, UR9, 0x1, UPT ;  /* 0x000000010900788c */ /* 0x000fd6000bf05270 */
[----:B------:R-:W-:Y:S02]  /*b260*/  @UP0 ULDC.64 UR10, c[0x0][0x8d0] ;  /* 0x00023400000a0ab9 */ /* 0x000fe40000000a00 */
[----:B------:R-:W-:-:S04]  /*b270*/  UIMAD.WIDE.U32 UR4, UR8, UR10, URZ ;  /* 0x0000000a080472a5 */ /* 0x000fc8000f8e003f */
[----:B------:R-:W-:-:S04]  /*b280*/  @UP0 USHF.R.U32.HI UR7, URZ, UR11, UR5 ;  /* 0x0000000b3f070299 */ /* 0x000fc80008011605 */
[----:B------:R-:W-:-:S12]  /*b290*/  UIMAD UR4, UR7, UR9, URZ ;  /* 0x00000009070472a4 */ /* 0x000fd8000f8e023f */
.L_x_3595:
        /* <DEDUP_REMOVED lines=23> */
.L_x_3596:
        /* <DEDUP_REMOVED lines=11> */
[----:B------:R-:W-:Y:S01]  /*b4c0*/  R2UR UR4, R0 ;  /* 0x00000000000472ca */ /* 0x000fe200000e0000 */
[----:B------:R-:W-:-:S14]  /*b4d0*/  BRA `(.L_x_3597) ;  /* 0x0000000000047947 */ /* 0x000fdc0003800000 */
.L_x_3598:
[----:B------:R-:W-:-:S05]  /*b4e0*/  ULDC UR4, c[0x0][0x8f4] ;  /* 0x00023d0000047ab9 */ /* 0x000fca0000000800 */
.L_x_3597:
        /* <DEDUP_REMOVED lines=46> */
[----:B--2---:R-:W-:-:S05]  /*b7d0*/  IMAD.IADD R0, R0, 0x1, -R5 ;  /* 0x0000000100007824 */ /* 0x004fca00078e0a05 */
[----:B------:R-:W-:-:S15]  /*b7e0*/  R2UR UR14, R0 ;  /* 0x00000000000e72ca */ /* 0x000fde00000e0000 */
.L_x_3599:
        /* <DEDUP_REMOVED lines=13> */
.L_x_3600:
        /* <DEDUP_REMOVED lines=11> */
[----:B------:R-:W-:-:S15]  /*b970*/  R2UR UR11, R0 ;  /* 0x00000000000b72ca */ /* 0x000fde00000e0000 */
.L_x_3601:
        /* <DEDUP_REMOVED lines=68> */
.L_x_3605:
[----:B------:R-:W2:Y:S04]  /*bdc0*/  LDG.E.STRONG.GPU R4, desc[UR38][R2.64] ;  /* 0x0000002602047981 */ /* 0x000ea8000c1ef900 */
[----:B--2---:R-:W-:Y:S01]  /*bdd0*/  CCTL.IVALL ;  /* 0x00000000ff00798f */ /* 0x004fe20002000000 */
[----:B------:R-:W-:Y:S05]  /*bde0*/  YIELD ;  /* 0x0000000000007946 */ /* 0x000fea0003800000 */
[----:B------:R-:W-:-:S13]  /*bdf0*/  ISETP.NE.AND P1, PT, R4, R5, PT ;  /* 0x000000050400720c */ /* 0x000fda0003f25270 */
[----:B------:R-:W-:Y:S05]  /*be00*/  @P1 BRA `(.L_x_3605) ;  /* 0xfffffffc00ec1947 */ /* 0x000fea000383ffff */
.L_x_3604:
[----:B------:R-:W-:Y:S05]  /*be10*/  BSYNC B0 ;  /* 0x0000000000007941 */ /* 0x000fea0003800000 */
.L_x_3603:
[----:B------:R-:W-:-:S03]  /*be20*/  UMOV UR6, 0xffffffff ;  /* 0xffffffff00067882 */ /* 0x000fc60000000000 */
[----:B------:R-:W-:Y:S05]  /*be30*/  BRA.DIV UR6, `(.L_x_3606) ;  /* 0x0000003a06387947 */ /* 0x000fea000b800000 */
[----:B------:R-:W-:Y:S01]  /*be40*/  NOP ;  /* 0x0000000000007918 */ /* 0x000fe20000000000 */
.L_x_3687:
[----:B------:R-:W-:Y:S01]  /*be50*/  MOV R9, UR13 ;  /* 0x0000000d00097c02 */ /* 0x000fe20008000f00 */
        /* <DEDUP_REMOVED lines=21> */
.L_x_3608:
[----:B------:R-:W-:Y:S05]  /*bfb0*/  BSYNC B0 ;  /* 0x0000000000007941 */ /* 0x000fea0003800000 */
.L_x_3607:
        /* <DEDUP_REMOVED lines=20> */
.L_x_3610:
[----:B------:R-:W-:Y:S05]  /*c100*/  BSYNC B0 ;  /* 0x0000000000007941 */ /* 0x000fea0003800000 */
.L_x_3609:
[----:B------:R-:W-:Y:S06]  /*c110*/  BAR.ARV 0xa, 0xa0 ;  /* 0x0282800000007b1d */ /* 0x000fec0000002000 */
[----:B------:R-:W-:Y:S04]  /*c120*/  BSSY B0, `(.L_x_3611) ;  /* 0x0000003000007945 */ /* 0x000fe80003800000 */
[----:B------:R-:W-:Y:S05]  /*c130*/  @!P0 BRA `(.L_x_3612) ;  /* 0x0000000000048947 */ /* 0x000fea0003800000 */
[----:B------:R-:W-:-:S04]  /*c140*/  DEPBAR.LE SB0, 0x0 ;  /* 0x000080000000791a */ /* 0x000fc80000000000 */
.L_x_3612:
[----:B------:R-:W-:Y:S05]  /*c150*/  BSYNC B0 ;  /* 0x0000000000007941 */ /* 0x000fea0003800000 */
.L_x_3611:
        /* <DEDUP_REMOVED lines=19> */
.L_x_3614:
[----:B------:R-:W-:Y:S05]  /*c290*/  BSYNC B0 ;  /* 0x0000000000007941 */ /* 0x000fea0003800000 */
.L_x_3613:
[----:B------:R-:W-:Y:S01]  /*c2a0*/  UIADD3 UR7, UR13, 0x1, URZ ;  /* 0x000000010d077890 */ /* 0x000fe2000fffe03f */
[----:B------:R-:W-:Y:S11]  /*c2b0*/  BRA `(.L_x_3615) ;  /* 0x0000000000047947 */ /* 0x000ff60003800000 */
.L_x_3602:
[----:B------:R-:W-:-:S05]  /*c2c0*/  UMOV UR7, UR13 ;  /* 0x0000000d00077c82 */ /* 0x000fca0008000000 */
.L_x_3615:
        /* <DEDUP_REMOVED lines=16> */
.L_x_3640:
        /* <DEDUP_REMOVED lines=18> */
.L_x_3618:
[----:B------:R-:W2:Y:S04]  /*c4f0*/  LDG.E.STRONG.GPU R4, desc[UR38][R2.64] ;  /* 0x0000002602047981 */ /* 0x000ea8000c1ef900 */
[----:B--2---:R-:W-:Y:S01]  /*c500*/  CCTL.IVALL ;  /* 0x00000000ff00798f */ /* 0x004fe20002000000 */
[----:B------:R-:W-:Y:S05]  /*c510*/  YIELD ;  /* 0x0000000000007946 */ /* 0x000fea0003800000 */
[----:B------:R-:W-:-:S13]  /*c520*/  ISETP.NE.AND P1, PT, R4, R5, PT ;  /* 0x000000050400720c */ /* 0x000fda0003f25270 */
[----:B------:R-:W-:Y:S05]  /*c530*/  @P1 BRA `(.L_x_3618) ;  /* 0xfffffffc00ec1947 */ /* 0x000fea000383ffff */
.L_x_3617:
[----:B------:R-:W-:Y:S05]  /*c540*/  BSYNC B0 ;  /* 0x0000000000007941 */ /* 0x000fea0003800000 */
.L_x_3616:
[----:B------:R-:W-:-:S03]  /*c550*/  UMOV UR24, 0xffffffff ;  /* 0xffffffff00187882 */ /* 0x000fc60000000000 */
[----:B------:R-:W-:Y:S05]  /*c560*/  BRA.DIV UR24, `(.L_x_3619) ;  /* 0x0000003218887947 */ /* 0x000fea000b800000 */
[----:B------:R-:W-:Y:S01]  /*c570*/  NOP ;  /* 0x0000000000007918 */ /* 0x000fe20000000000 */
.L_x_3690:
        /* <DEDUP_REMOVED lines=19> */
.L_x_3621:
[----:B------:R-:W-:Y:S05]  /*c6b0*/  BSYNC B0 ;  /* 0x0000000000007941 */ /* 0x000fea0003800000 */
.L_x_3620:
        /* <DEDUP_REMOVED lines=15> */
.L_x_3623:
[----:B------:R-:W-:Y:S05]  /*c7b0*/  BSYNC B0 ;  /* 0x0000000000007941 */ /* 0x000fea0003800000 */
.L_x_3622:
[----:B------:R-:W-:Y:S06]  /*c7c0*/  BAR.ARV 0xa, 0xa0 ;  /* 0x0282800000007b1d */ /* 0x000fec0000002000 */
[----:B------:R-:W-:Y:S04]  /*c7d0*/  BSSY B0, `(.L_x_3624) ;  /* 0x0000003000007945 */ /* 0x000fe80003800000 */
[----:B------:R-:W-:Y:S05]  /*c7e0*/  @!P0 BRA `(.L_x_3625) ;  /* 0x0000000000048947 */ /* 0x000fea0003800000 */
[----:B------:R-:W-:-:S04]  /*c7f0*/  DEPBAR.LE SB0, 0x0 ;  /* 0x000080000000791a */ /* 0x000fc80000000000 */
.L_x_3625:
[----:B------:R-:W-:Y:S05]  /*c800*/  BSYNC B0 ;  /* 0x0000000000007941 */ /* 0x000fea0003800000 */
.L_x_3624:
        /* <DEDUP_REMOVED lines=19> */
.L_x_3627:
[----:B------:R-:W-:Y:S05]  /*c940*/  BSYNC B0 ;  /* 0x0000000000007941 */ /* 0x000fea0003800000 */
.L_x_3626:
        /* <DEDUP_REMOVED lines=16> */
.L_x_3630:
[----:B------:R-:W2:Y:S04]  /*ca50*/  LDG.E.STRONG.GPU R4, desc[UR38][R2.64] ;  /* 0x0000002602047981 */ /* 0x000ea8000c1ef900 */
[----:B--2---:R-:W-:Y:S01]  /*ca60*/  CCTL.IVALL ;  /* 0x00000000ff00798f */ /* 0x004fe20002000000 */
[----:B------:R-:W-:Y:S05]  /*ca70*/  YIELD ;  /* 0x0000000000007946 */ /* 0x000fea0003800000 */
[----:B------:R-:W-:-:S13]  /*ca80*/  ISETP.NE.AND P1, PT, R4, R5, PT ;  /* 0x000000050400720c */ /* 0x000fda0003f25270 */
[----:B------:R-:W-:Y:S05]  /*ca90*/  @P1 BRA `(.L_x_3630) ;  /* 0xfffffffc00ec1947 */ /* 0x000fea000383ffff */
.L_x_3629:
[----:B------:R-:W-:Y:S05]  /*caa0*/  BSYNC B0 ;  /* 0x0000000000007941 */ /* 0x000fea0003800000 */
.L_x_3628:
[----:B------:R-:W-:-:S03]  /*cab0*/  UMOV UR18, 0xffffffff ;  /* 0xffffffff00127882 */ /* 0x000fc60000000000 */
[----:B------:R-:W-:Y:S05]  /*cac0*/  BRA.DIV UR18, `(.L_x_3631) ;  /* 0x0000002e124c7947 */ /* 0x000fea000b800000 */
[----:B------:R-:W-:Y:S01]  /*cad0*/  NOP ;  /* 0x0000000000007918 */ /* 0x000fe20000000000 */
.L_x_3693:
        /* <DEDUP_REMOVED lines=15> */
.L_x_3633:
[----:B------:R-:W-:Y:S05]  /*cbd0*/  BSYNC B0 ;  /* 0x0000000000007941 */ /* 0x000fea0003800000 */
.L_x_3632:
        /* <DEDUP_REMOVED lines=15> */
.L_x_3635:
[----:B------:R-:W-:Y:S05]  /*ccd0*/  BSYNC B0 ;  /* 0x0000000000007941 */ /* 0x000fea0003800000 */
.L_x_3634:
[----:B------:R-:W-:Y:S06]  /*cce0*/  BAR.ARV 0xa, 0xa0 ;  /* 0x0282800000007b1d */ /* 0x000fec0000002000 */
[----:B------:R-:W-:Y:S04]  /*ccf0*/  BSSY B0, `(.L_x_3636) ;  /* 0x0000003000007945 */ /* 0x000fe80003800000 */
[----:B------:R-:W-:Y:S05]  /*cd00*/  @!P0 BRA `(.L_x_3637) ;  /* 0x0000000000048947 */ /* 0x000fea0003800000 */
[----:B------:R-:W-:-:S04]  /*cd10*/  DEPBAR.LE SB0, 0x0 ;  /* 0x000080000000791a */ /* 0x000fc80000000000 */
.L_x_3637:
[----:B------:R-:W-:Y:S05]  /*cd20*/  BSYNC B0 ;  /* 0x0000000000007941 */ /* 0x000fea0003800000 */
.L_x_3636:
        /* <DEDUP_REMOVED lines=19> */
.L_x_3639:
[----:B------:R-:W-:Y:S05]  /*ce60*/  BSYNC B0 ;  /* 0x0000000000007941 */ /* 0x000fea0003800000 */
.L_x_3638:
[----:B------:R-:W-:Y:S02]  /*ce70*/  UIADD3 UR7, UR7, 0x2, URZ ;  /* 0x0000000207077890 */ /* 0x000fe4000fffe03f */
[----:B------:R-:W-:Y:S02]  /*ce80*/  UIADD3 UR6, UR6, 0x3000, URZ ;  /* 0x0000300006067890 */ /* 0x000fe4000fffe03f */
[----:B------:R-:W-:-:S06]  /*ce90*/  UISETP.GE.AND UP0, UPT, UR7, UR12, UPT ;  /* 0x0000000c0700728c */ /* 0x000fcc000bf06270 */
[----:B------:R-:W-:-:S13]  /*cea0*/  PLOP3.LUT P1, PT, PT, PT, UP0, 0x80, 0x0 ;  /* 0x000000000000781c */ /* 0x000fda0003f2f008 */
[----:B------:R-:W-:Y:S05]  /*ceb0*/  @!P1 BRA `(.L_x_3640) ;  /* 0xfffffff400449947 */ /* 0x000fea000383ffff */
[----:B------:R-:W-:Y:S05]  /*cec0*/  BRA `(.L_x_3540) ;  /* 0x0000002400547947 */ /* 0x000fea0003800000 */
.L_x_3593:
        /* <DEDUP_REMOVED lines=21> */
.L_x_3641:
[----:B------:R-:W1:Y:S01]  /*d020*/  LDC R3, c[0x0][0x8cc] ;  /* 0x00023300ff037b82 */ /* 0x000e620000000800 */
[----:B------:R-:W-:Y:S01]  /*d030*/  IMAD.MOV.U32 R0, RZ, RZ, R5 ;  /* 0x000000ffff007224 */ /* 0x000fe200078e0005 */
[----:B-1----:R-:W-:-:S13]  /*d040*/  ISETP.NE.AND P0, PT, R3, 0x1, PT ;  /* 0x000000010300780c */ /* 0x002fda0003f05270 */
[----:B------:R-:W1:Y:S02]  /*d050*/  @P0 LDC.64 R6, c[0x0][0x8d0] ;  /* 0x00023400ff060b82 */ /* 0x000e640000000a00 */
[----:B-1----:R-:W-:-:S05]  /*d060*/  @P0 IMAD.HI.U32 R4, R5, R6, RZ ;  /* 0x0000000605040227 */ /* 0x002fca00078e00ff */
[----:B------:R-:W-:-:S05]  /*d070*/  @P0 SHF.R.U32.HI R0, RZ, R7, R4 ;  /* 0x00000007ff000219 */ /* 0x000fca0000011604 */
[----:B------:R-:W-:-:S07]  /*d080*/  IMAD R3, R0, R3, RZ ;  /* 0x0000000300037224 */ /* 0x000fce00078e02ff */
.L_x_3642:
[----:B------:R-:W1:Y:S01]  /*d090*/  LDC R8, c[0x0][0x8c0] ;  /* 0x00023000ff087b82 */ /* 0x000e620000000800 */
[----:B------:R-:W-:Y:S01]  /*d0a0*/  IMAD.IADD R3, R5, 0x1, -R3 ;  /* 0x0000000105037824 */ /* 0x000fe200078e0a03 */
[----:B------:R-:W-:-:S06]  /*d0b0*/  ULDC.64 UR6, c[0x0][0x900] ;  /* 0x0002400000067ab9 */ /* 0x000fcc0000000a00 */
[----:B------:R-:W2:Y:S01]  /*d0c0*/  LDC R4, c[0x0][0x8cc] ;  /* 0x00023300ff047b82 */ /* 0x000ea20000000800 */
[C---:B-1----:R-:W-:Y:S02]  /*d0d0*/  ISETP.NE.AND P0, PT, R8.reuse, 0x1, PT ;  /* 0x000000010800780c */ /* 0x042fe40003f05270 */
[----:B------:R-:W-:Y:S01]  /*d0e0*/  R2UR UR20, R8 ;  /* 0x00000000081472ca */ /* 0x000fe200000e0000 */
[----:B--2---:R-:W-:-:S10]  /*d0f0*/  IMAD R3, R2, R4, R3 ;  /* 0x0000000402037224 */ /* 0x004fd400078e0203 */
[----:B------:R-:W1:Y:S01]  /*d100*/  @P0 LDC R6, c[0x0][0x8c4] ;  /* 0x00023100ff060b82 */ /* 0x000e620000000800 */
[----:B------:R-:W-:Y:S02]  /*d110*/  MOV R13, R3 ;  /* 0x00000003000d7202 */ /* 0x000fe40000000f00 */
[----:B------:R-:W-:-:S05]  /*d120*/  R2UR UR5, R3 ;  /* 0x00000000030572ca */ /* 0x000fca00000e0000 */
        /* <DEDUP_REMOVED lines=13> */
.L_x_3643:
        /* <DEDUP_REMOVED lines=10> */
.L_x_3645:
[----:B------:R-:W2:Y:S02]  /*d2a0*/  LDC R4, c[0x0][0x8f4] ;  /* 0x00023d00ff047b82 */ /* 0x000ea40000000800 */
.L_x_3644:
[----:B--2--5:R-:W-:Y:S01]  /*d2b0*/  VIADD R4, R4, 0x7f ;  /* 0x0000007f04047836 */ /* 0x024fe20000000000 */
[----:B------:R-:W-:Y:S01]  /*d2c0*/  LOP3.LUT R12, R0, 0x1ffffff, RZ, 0x3c, !PT ;  /* 0x01ffffff000c7812 */ /* 0x000fe200078e3cff */
[----:B------:R-:W-:Y:S02]  /*d2d0*/  IMAD.MOV.U32 R10, RZ, RZ, 0x1 ;  /* 0x00000001ff0a7424 */ /* 0x000fe400078e00ff */
[----:B-1----:R-:W-:Y:S01]  /*d2e0*/  IMAD.MOV.U32 R2, RZ, RZ, RZ ;  /* 0x000000ffff027224 */ /* 0x002fe200078e00ff */
        /* <DEDUP_REMOVED lines=23> */
[----:B-1----:R-:W-:Y:S01]  /*d460*/  ISETP.NE.U32.AND P0, PT, R2, RZ, PT ;  /* 0x000000ff0200720c */ /* 0x002fe20003f05070 */
[----:B------:R-:W-:-:S02]  /*d470*/  IMAD.MOV.U32 R11, RZ, RZ, RZ ;  /* 0x000000ffff0b7224 */ /* 0x000fc400078e00ff */
        /* <DEDUP_REMOVED lines=13> */
[----:B--2---:R-:W-:-:S07]  /*d550*/  IADD3 R0, -R7, R0, RZ ;  /* 0x0000000007007210 */ /* 0x004fce0007ffe1ff */
.L_x_3647:
        /* <DEDUP_REMOVED lines=20> */
.L_x_3648:
[----:B------:R-:W-:Y:S05]  /*d6a0*/  @!P0 BRA `(.L_x_3649) ;  /* 0x00000000000c8947 */ /* 0x000fea0003800000 */
[----:B------:R-:W2:Y:S04]  /*d6b0*/  LDG.E R5, desc[UR38][R2.64] ;  /* 0x0000002602057981 */ /* 0x000ea8000c1e1900 */
[----:B------:R-:W2:Y:S02]  /*d6c0*/  LDG.E R4, desc[UR38][R2.64+0x4] ;  /* 0x0000042602047981 */ /* 0x000ea4000c1e1900 */
[----:B--2---:R-:W-:-:S07]  /*d6d0*/  IMAD.IADD R4, R4, 0x1, -R5 ;  /* 0x0000000104047824 */ /* 0x004fce00078e0a05 */
.L_x_3649:
[----:B-1----:R-:W-:Y:S01]  /*d6e0*/  IMAD R3, R12, 0x80, R0 ;  /* 0x000000800c037824 */ /* 0x002fe200078e0200 */
[----:B------:R-:W-:Y:S01]  /*d6f0*/  ULDC UR7, c[0x0][0x74c] ;  /* 0x0001d30000077ab9 */ /* 0x000fe20000000800 */
[----:B------:R-:W-:-:S03]  /*d700*/  IADD3 R0, R0, 0x5f, RZ ;  /* 0x0000005f00007810 */ /* 0x000fc60007ffe0ff */
[----:B-----5:R-:W-:Y:S02]  /*d710*/  IADD3 R3, R3, -UR7, -R4 ;  /* 0x8000000703037c10 */ /* 0x020fe4000fffe804 */
[----:B------:R-:W-:-:S04]  /*d720*/  IMAD.HI R0, R0, 0x2aaaaaab, RZ ;  /* 0x2aaaaaab00007827 */ /* 0x000fc800078e02ff */
[----:B------:R-:W-:-:S05]  /*d730*/  IMAD.HI R3, R3, 0x2aaaaaab, RZ ;  /* 0x2aaaaaab03037827 */ /* 0x000fca00078e02ff */
[----:B------:R-:W-:-:S04]  /*d740*/  SHF.R.U32.HI R2, RZ, 0x1f, R3 ;  /* 0x0000001fff027819 */ /* 0x000fc80000011603 */
[----:B------:R-:W-:Y:S02]  /*d750*/  LEA.HI.SX32 R2, R3, R2, 0x1c ;  /* 0x0000000203027211 */ /* 0x000fe400078fe2ff */
[----:B------:R-:W-:Y:S02]  /*d760*/  SHF.R.U32.HI R3, RZ, 0x1f, R0 ;  /* 0x0000001fff037819 */ /* 0x000fe40000011600 */
[----:B------:R-:W-:Y:S01]  /*d770*/  VIMNMX R4, RZ, R2, !PT ;  /* 0x00000002ff047248 */ /* 0x000fe20007fe0100 */
[----:B------:R-:W-:Y:S01]  /*d780*/  IMAD.MOV.U32 R2, RZ, RZ, RZ ;  /* 0x000000ffff027224 */ /* 0x000fe200078e00ff */
[----:B------:R-:W-:-:S04]  /*d790*/  LEA.HI.SX32 R0, R0, R3, 0x1c ;  /* 0x0000000300007211 */ /* 0x000fc800078fe2ff */
        /* <DEDUP_REMOVED lines=54> */
.L_x_3694:
        /* <DEDUP_REMOVED lines=15> */
.L_x_3652:
[----:B------:R-:W-:Y:S01]  /*dbf0*/  R2UR UR19, R4 ;  /* 0x00000000041372ca */ /* 0x000fe200000e0000 */
[----:B------:R-:W2:Y:S01]  /*dc00*/  LDC.64 R12, c[0x0][0x198] ;  /* 0x00006600ff0c7b82 */ /* 0x000ea20000000a00 */
[----:B------:R-:W-:Y:S01]  /*dc10*/  ULDC.64 UR8, c[0x0][0x700] ;  /* 0x0001c00000087ab9 */ /* 0x000fe20000000a00 */
[----:B------:R-:W-:Y:S01]  /*dc20*/  UMOV UR34, 0x0 ;  /* 0x0000000000227882 */ /* 0x000fe20000000000 */
[----:B------:R-:W-:Y:S01]  /*dc30*/  IMAD.U32 R9, RZ, RZ, UR8 ;  /* 0x00000008ff097e24 */ /* 0x000fe2000f8e00ff */
[----:B------:R-:W-:Y:S01]  /*dc40*/  R2UR UR8, R15 ;  /* 0x000000000f0872ca */ /* 0x000fe200000e0000 */
[----:B------:R-:W-:Y:S01]  /*dc50*/  IMAD.U32 R8, RZ, RZ, UR9 ;  /* 0x00000009ff087e24 */ /* 0x000fe2000f8e00ff */
[----:B------:R-:W-:Y:S01]  /*dc60*/  UMOV UR35, 0x14f00000 ;  /* 0x14f0000000237882 */ /* 0x000fe20000000000 */
        /* <DEDUP_REMOVED lines=9> */
[----:B------:R-:W-:Y:S01]  /*dd00*/  IMAD.U32 R3, RZ, RZ, UR19 ;  /* 0x00000013ff037e24 */ /* 0x000fe2000f8e00ff */
[----:B------:R-:W-:Y:S02]  /*dd10*/  UIADD3 UR16, UR8, 0xe000, URZ ;  /* 0x0000e00008107890 */ /* 0x000fe4000fffe03f */
[----:B------:R-:W-:Y:S01]  /*dd20*/  UIADD3 UR17, UR8, 0x26810, URZ ;  /* 0x0002681008117890 */ /* 0x000fe2000fffe03f */
[----:B------:R-:W-:Y:S01]  /*dd30*/  PLOP3.LUT P1, PT, PT, PT, UP0, 0x80, 0x0 ;  /* 0x000000000000781c */ /* 0x000fe20003f2f008 */
[----:B------:R-:W-:Y:S01]  /*dd40*/  UIADD3 UR19, UR19, UR6, URZ ;  /* 0x0000000613137290 */ /* 0x000fe2000fffe03f */
[----:B-1----:R-:W-:Y:S01]  /*dd50*/  MOV R2, UR7 ;  /* 0x0000000700027c02 */ /* 0x002fe20008000f00 */
[----:B--2---:R-:W-:Y:S01]  /*dd60*/  IMAD.MOV.U32 R7, RZ, RZ, R12 ;  /* 0x000000ffff077224 */ /* 0x004fe200078e000c */
[----:B------:R-:W-:Y:S01]  /*dd70*/  LEA.HI.X.SX32 R3, R3, R14, 0x1, P1 ;  /* 0x0000000e03037211 */ /* 0x000fe200008f0eff */
[----:B------:R-:W-:Y:S01]  /*dd80*/  IMAD.MOV.U32 R6, RZ, RZ, R13 ;  /* 0x000000ffff067224 */ /* 0x000fe200078e000d */
[----:B------:R-:W-:Y:S01]  /*dd90*/  LEA R5, P1, R2, R9, 0x2 ;  /* 0x0000000902057211 */ /* 0x000fe200078210ff */
[----:B------:R-:W-:Y:S01]  /*dda0*/  UIADD3 UR42, UR8, 0x1a000, URZ ;  /* 0x0001a000082a7890 */ /* 0x000fe2000fffe03f */
[----:B------:R-:W-:Y:S01]  /*ddb0*/  IADD3 R13, R0, -0x1, RZ ;  /* 0xffffffff000d7810 */ /* 0x000fe20007ffe0ff */
[----:B------:R-:W-:Y:S01]  /*ddc0*/  UIADD3 UR9, UR8, 0x26800, URZ ;  /* 0x0002680008097890 */ /* 0x000fe2000fffe03f */
[----:B------:R-:W-:Y:S01]  /*ddd0*/  LEA.HI.X R2, R2, R8, R3, 0x2, P1 ;  /* 0x0000000802027211 */ /* 0x000fe200008f1403 */
[----:B------:R-:W-:Y:S01]  /*dde0*/  UIADD3 UR24, UR8, 0x4000, URZ ;  /* 0x0000400008187890 */ /* 0x000fe2000fffe03f */
[----:B------:R-:W-:Y:S01]  /*ddf0*/  R2UR UR30, R5 ;  /* 0x00000000051e72ca */ /* 0x000fe200000e0000 */
[----:B------:R1:W-:Y:S01]  /*de00*/  STL [R1+0x8], R13 ;  /* 0x0000080d01007387 */ /* 0x0003e20000100800 */
[----:B------:R-:W-:Y:S01]  /*de10*/  R2UR UR31, R2 ;  /* 0x00000000021f72ca */ /* 0x000fe200000e0000 */
[----:B------:R-:W-:Y:S01]  /*de20*/  IMAD.MOV.U32 R12, RZ, RZ, 0x8000 ;  /* 0x00008000ff0c7424 */ /* 0x000fe200078e00ff */
[C---:B------:R-:W-:Y:S01]  /*de30*/  IADD3 R2, P1, R7.reuse, 0x2f0, RZ ;  /* 0x000002f007027810 */ /* 0x040fe20007f3e0ff */
[----:B------:R1:W-:Y:S01]  /*de40*/  STL [R1], RZ ;  /* 0x000000ff01007387 */ /* 0x0003e20000100800 */
[----:B------:R-:W-:Y:S01]  /*de50*/  UMOV UR7, 0x18 ;  /* 0x0000001800077882 */ /* 0x000fe20000000000 */
[----:B------:R-:W-:Y:S01]  /*de60*/  UMOV UR43, UR17 ;  /* 0x00000011002b7c82 */ /* 0x000fe20008000000 */
[----:B------:R-:W-:Y:S01]  /*de70*/  R2UR UR44, R2 ;  /* 0x00000000022c72ca */ /* 0x000fe200000e0000 */
[----:B------:R-:W-:Y:S01]  /*de80*/  UMOV UR26, UR18 ;  /* 0x00000012001a7c82 */ /* 0x000fe20008000000 */
[----:B------:R-:W-:Y:S01]  /*de90*/  IADD3 R2, P2, R7, 0x3f0, RZ ;  /* 0x000003f007027810 */ /* 0x000fe20007f5e0ff */
[----:B------:R-:W-:-:S03]  /*dea0*/  UMOV UR25, UR9 ;  /* 0x0000000900197c82 */ /* 0x000fc60008000000 */
        /* <DEDUP_REMOVED lines=18> */
[C---:B------:R-:W-:Y:S02]  /*dfd0*/  IMAD.IADD R16, R0.reuse, 0x1, R5 ;  /* 0x0000000100107824 */ /* 0x040fe400078e0205 */
[----:B------:R-:W-:Y:S01]  /*dfe0*/  VIADD R5, R0, 0xfffffffe ;  /* 0xfffffffe00057836 */ /* 0x000fe20000000000 */
[----:B------:R-:W-:-:S04]  /*dff0*/  MOV R0, R4 ;  /* 0x0000000400007202 */ /* 0x000fc80000000f00 */
[----:B------:R-:W-:Y:S02]  /*e000*/  ISETP.NE.AND P1, PT, R5, R4, PT ;  /* 0x000000040500720c */ /* 0x000fe40003f25270 */
[----:B------:R-:W-:-:S05]  /*e010*/  LOP3.LUT R5, R16, 0x1, RZ, 0xc0, !PT ;  /* 0x0000000110057812 */ /* 0x000fca00078ec0ff */
[----:B------:R2:W-:Y:S06]  /*e020*/  STL [R1+0xc], R5 ;  /* 0x00000c0501007387 */ /* 0x0005ec0000100800 */
[----:B------:R-:W-:Y:S05]  /*e030*/  @!P1 BRA `(.L_x_3654) ;  /* 0x00000008005c9947 */ /* 0x000fea0003800000 */
[----:B------:R-:W-:Y:S01]  /*e040*/  IMAD.IADD R16, R16, 0x1, -R5 ;  /* 0x0000000110107824 */ /* 0x000fe200078e0a05 */
[----:B------:R-:W-:Y:S01]  /*e050*/  MOV R10, 0x1 ;  /* 0x00000001000a7802 */ /* 0x000fe20000000f00 */
[----:B------:R-:W-:-:S07]  /*e060*/  IMAD.MOV.U32 R0, RZ, RZ, R4 ;  /* 0x000000ffff007224 */ /* 0x000fce00078e0004 */
.L_x_3663:
[----:B-123--:R-:W-:-:S04]  /*e070*/  SHF.L.U32 R17, R10, 0x1f, RZ ;  /* 0x0000001f0a117819 */ /* 0x00efc800000006ff */
[----:B------:R-:W3:Y:S02]  /*e080*/  SYNCS.PHASECHK.TRANS64.TRYWAIT P1, [R15+URZ+0x26840], R17 ;  /* 0x026840110f0075a7 */ /* 0x000ee4000802017f */
[----:B---3--:R-:W-:Y:S05]  /*e090*/  @!P1 BRA `(.L_x_3655) ;  /* 0x0000001800089947 */ /* 0x008fea0003800000 */
.L_x_3695:
[----:B------:R-:W-:Y:S05]  /*e0a0*/  @P0 BRA `(.L_x_3656) ;  /* 0x00000000001c0947 */ /* 0x000fea0003800000 */
[----:B------:R-:W4:Y:S02]  /*e0b0*/  S2R R2, SR_TID.X ;  /* 0x0000000000027919 */ /* 0x000f240000002100 */
[----:B----4-:R-:W-:Y:S01]  /*e0c0*/  LOP3.LUT R3, R2, 0x1f, RZ, 0xc0, !PT ;  /* 0x0000001f02037812 */ /* 0x010fe200078ec0ff */
[----:B------:R-:W-:-:S03]  /*e0d0*/  IMAD.MOV.U32 R2, RZ, RZ, 0x3180 ;  /* 0x00003180ff027424 */ /* 0x000fc600078e00ff */
[----:B------:R-:W-:Y:S01]  /*e0e0*/  ISETP.NE.AND P1, PT, R3, RZ, PT ;  /* 0x000000ff0300720c */ /* 0x000fe20003f25270 */
[----:B------:R4:W-:-:S12]  /*e0f0*/  SYNCS.ARRIVE.TRANS64 RZ, [R15+URZ+0x26830], R2 ;  /* 0x026830020fff79a7 */ /* 0x0009d8000800003f */
[----:B----4-:R-:W-:Y:S05]  /*e100*/  @!P1 BRA `(.L_x_3656) ;  /* 0x0000000000049947 */ /* 0x010fea0003800000 */
[----:B-1----:R-:W-:Y:S01]  /*e110*/  BPT.TRAP 0x1 ;  /* 0x000000040000795c */ /* 0x002fe20000300000 */
.L_x_3656:
        /* <DEDUP_REMOVED lines=18> */
[----:B--2---:R-:W-:Y:S01]  /*e240*/  IMAD.MOV.U32 R7, RZ, RZ, R4 ;  /* 0x000000ffff077224 */ /* 0x004fe200078e0004 */
        /* <DEDUP_REMOVED lines=9> */
[----:B------:R-:W2:Y:S02]  /*e2e0*/  SYNCS.PHASECHK.TRANS64.TRYWAIT P1, [R15+URZ+0x26828], R17 ;  /* 0x026828110f0075a7 */ /* 0x000ea4000802017f */
[----:B-12---:R-:W-:Y:S05]  /*e2f0*/  @!P1 BRA `(.L_x_3657) ;  /* 0x0000001400849947 */ /* 0x006fea0003800000 */
.L_x_3696:
        /* <DEDUP_REMOVED lines=8> */
.L_x_3658:
        /* <DEDUP_REMOVED lines=29> */
[----:B--2-4-:R-:W-:Y:S05]  /*e550*/  @!P1 BRA `(.L_x_3659) ;  /* 0x0000001400009947 */ /* 0x014fea0003800000 */
.L_x_3697:
        /* <DEDUP_REMOVED lines=8> */
.L_x_3660:
        /* <DEDUP_REMOVED lines=24> */
.L_x_3699:
        /* <DEDUP_REMOVED lines=8> */
.L_x_3662:
        /* <DEDUP_REMOVED lines=29> */
.L_x_3654:
[----:B------:R-:W4:Y:S02]  /*e9b0*/  LDL.LU R4, [R1+0xc] ;  /* 0x00000c0001047983 */ /* 0x000f240000300800 */
[----:B----4-:R-:W-:Y:S02]  /*e9c0*/  ISETP.NE.AND P1, PT, R4, RZ, PT ;  /* 0x000000ff0400720c */ /* 0x010fe40003f25270 */
[----:B------:R4:W5:Y:S11]  /*e9d0*/  LDL R4, [R1+0x8] ;  /* 0x0000080001047983 */ /* 0x0009760000100800 */
[----:B----4-:R-:W-:Y:S05]  /*e9e0*/  @!P1 BRA `(.L_x_3653) ;  /* 0x00000004002c9947 */ /* 0x010fea0003800000 */
[----:B-1----:R-:W-:-:S04]  /*e9f0*/  SHF.L.U32 R12, R10, 0x1f, RZ ;  /* 0x0000001f0a0c7819 */ /* 0x002fc800000006ff */
[----:B------:R-:W1:Y:S02]  /*ea00*/  SYNCS.PHASECHK.TRANS64.TRYWAIT P1, [R15+URZ+0x26840], R12 ;  /* 0x0268400c0f0075a7 */ /* 0x000e64000802017f */
[----:B-1----:R-:W-:Y:S05]  /*ea10*/  @!P1 BRA `(.L_x_3664) ;  /* 0x0000000c00fc9947 */ /* 0x002fea0003800000 */
.L_x_3700:
[----:B------:R-:W-:Y:S05]  /*ea20*/  @P0 BRA `(.L_x_3665) ;  /* 0x00000000001c0947 */ /* 0x000fea0003800000 */
[----:B-----5:R-:W2:Y:S02]  /*ea30*/  S2R R4, SR_TID.X ;  /* 0x0000000000047919 */ /* 0x020ea40000002100 */
[----:B--2---:R-:W-:Y:S01]  /*ea40*/  LOP3.LUT R5, R4, 0x1f, RZ, 0xc0, !PT ;  /* 0x0000001f04057812 */ /* 0x004fe200078ec0ff */
[----:B------:R-:W-:-:S03]  /*ea50*/  IMAD.MOV.U32 R4, RZ, RZ, 0x3180 ;  /* 0x00003180ff047424 */ /* 0x000fc600078e00ff */
[----:B------:R-:W-:Y:S01]  /*ea60*/  ISETP.NE.AND P1, PT, R5, RZ, PT ;  /* 0x000000ff0500720c */ /* 0x000fe20003f25270 */
[----:B------:R4:W-:-:S12]  /*ea70*/  SYNCS.ARRIVE.TRANS64 RZ, [R15+URZ+0x26830], R4 ;  /* 0x026830040fff79a7 */ /* 0x0009d8000800003f */
[----:B----4-:R-:W-:Y:S05]  /*ea80*/  @!P1 BRA `(.L_x_3665) ;  /* 0x0000000000049947 */ /* 0x010fea0003800000 */
[----:B------:R-:W-:Y:S01]  /*ea90*/  BPT.TRAP 0x1 ;  /* 0x000000040000795c */ /* 0x000fe20000300000 */
.L_x_3665:
        /* <DEDUP_REMOVED lines=27> */
.L_x_3701:
[----:B------:R-:W-:Y:S05]  /*ec50*/  @P0 BRA `(.L_x_3667) ;  /* 0x00000000001c0947 */ /* 0x000fea0003800000 */
[----:B------:R-:W4:Y:S02]  /*ec60*/  S2R R4, SR_TID.X ;  /* 0x0000000000047919 */ /* 0x000f240000002100 */
[----:B----4-:R-:W-:Y:S02]  /*ec70*/  LOP3.LUT R5, R4, 0x1f, RZ, 0xc0, !PT ;  /* 0x0000001f04057812 */ /* 0x010fe400078ec0ff */
[----:B------:R-:W-:Y:S02]  /*ec80*/  MOV R4, 0x3180 ;  /* 0x0000318000047802 */ /* 0x000fe40000000f00 */
[----:B------:R-:W-:Y:S02]  /*ec90*/  ISETP.NE.AND P0, PT, R5, RZ, PT ;  /* 0x000000ff0500720c */ /* 0x000fe40003f05270 */
[----:B------:R4:W-:Y:S11]  /*eca0*/  SYNCS.ARRIVE.TRANS64 RZ, [R15+URZ+0x26818], R4 ;  /* 0x026818040fff79a7 */ /* 0x0009f6000800003f */
[----:B----4-:R-:W-:Y:S05]  /*ecb0*/  @!P0 BRA `(.L_x_3667) ;  /* 0x0000000000048947 */ /* 0x010fea0003800000 */
[----:B------:R-:W-:Y:S01]  /*ecc0*/  BPT.TRAP 0x1 ;  /* 0x000000040000795c */ /* 0x000fe20000300000 */
.L_x_3667:
        /* <DEDUP_REMOVED lines=24> */
[----:B------:R-:W-:-:S02]  /*ee50*/  R2UR UR29, R8 ;  /* 0x00000000081d72ca */ /* 0x000fc400000e0000 */
[----:B------:R-:W-:-:S05]  /*ee60*/  MOV R0, 0x1 ;  /* 0x0000000100007802 */ /* 0x000fca0000000f00 */
[----:B------:R4:W-:Y:S06]  /*ee70*/  STL [R1], R0 ;  /* 0x0000000001007387 */ /* 0x0009ec0000100800 */
[----:B------:R4:W-:Y:S01]  /*ee80*/  UBLKCP.S.G [UR26], [UR28], UR7 ;  /* 0x0000001a1c0073ba */ /* 0x0009e20008000207 */
[----:B------:R-:W-:Y:S01]  /*ee90*/  NOP ;  /* 0x0000000000007918 */ /* 0x000fe20000000000 */
.L_x_3653:
[----:B----4-:R-:W4:Y:S01]  /*eea0*/  LDL R0, [R1] ;  /* 0x0000000001007983 */ /* 0x010f220000100800 */
[----:B------:R-:W2:Y:S02]  /*eeb0*/  S2R R2, SR_TID.X ;  /* 0x0000000000027919 */ /* 0x000ea40000002100 */
[----:B--2---:R-:W-:-:S04]  /*eec0*/  LOP3.LUT R2, R2, 0x7f, RZ, 0xc0, !PT ;  /* 0x0000007f02027812 */ /* 0x004fc800078ec0ff */
[----:B------:R-:W-:Y:S01]  /*eed0*/  ISETP.NE.AND P1, PT, R2, RZ, PT ;  /* 0x000000ff0200720c */ /* 0x000fe20003f25270 */
[----:B----4-:R-:W-:Y:S01]  /*eee0*/  IMAD R3, R0, 0x8, R15 ;  /* 0x0000000800037824 */ /* 0x010fe200078e020f */
[----:B------:R-:W-:-:S04]  /*eef0*/  SHF.L.U32 R0, R10, 0x1f, RZ ;  /* 0x0000001f0a007819 */ /* 0x000fc800000006ff */
[----:B------:R-:W2:Y:S02]  /*ef00*/  SYNCS.PHASECHK.TRANS64.TRYWAIT P0, [R3+URZ+0x26840], R0 ;  /* 0x02684000030075a7 */ /* 0x000ea4000800017f */
[----:B--2---:R-:W-:Y:S05]  /*ef10*/  @!P0 BRA `(.L_x_3668) ;  /* 0x0000000800e48947 */ /* 0x004fea0003800000 */
.L_x_3702:
[----:B------:R-:W-:Y:S05]  /*ef20*/  @P1 BRA `(.L_x_3669) ;  /* 0x0000000000181947 */ /* 0x000fea0003800000 */
[----:B------:R-:W4:Y:S01]  /*ef30*/  S2R R2, SR_TID.X ;  /* 0x0000000000027919 */ /* 0x000f220000002100 */
[----:B--2---:R-:W-:-:S04]  /*ef40*/  IMAD.MOV.U32 R0, RZ, RZ, 0x3180 ;  /* 0x00003180ff007424 */ /* 0x004fc800078e00ff */
[----:B------:R2:W-:Y:S01]  /*ef50*/  SYNCS.ARRIVE.TRANS64 RZ, [R3+URZ+0x26830], R0 ;  /* 0x0268300003ff79a7 */ /* 0x0005e2000800003f */
[----:B----4-:R-:W-:-:S13]  /*ef60*/  LOP3.LUT P0, RZ, R2, 0x1f, RZ, 0xc0, !PT ;  /* 0x0000001f02ff7812 */ /* 0x010fda000780c0ff */
[----:B--2---:R-:W-:Y:S05]  /*ef70*/  @!P0 BRA `(.L_x_3669) ;  /* 0x0000000000048947 */ /* 0x004fea0003800000 */
[----:B-1----:R-:W-:Y:S01]  /*ef80*/  BPT.TRAP 0x1 ;  /* 0x000000040000795c */ /* 0x002fe20000300000 */
.L_x_3669:
[----:B------:R-:W2:Y:S01]  /*ef90*/  LDL.LU R2, [R1] ;  /* 0x0000000001027983 */ /* 0x000ea20000300800 */
[----:B-1---5:R-:W-:Y:S01]  /*efa0*/  R2UR UR19, R4 ;  /* 0x00000000041372ca */ /* 0x022fe200000e0000 */
        /* <DEDUP_REMOVED lines=18> */
[C---:B--2---:R-:W-:Y:S01]  /*f0d0*/  IMAD R0, R2.reuse, 0x3000, R15 ;  /* 0x0000300002007824 */ /* 0x044fe200078e020f */
[C---:B---3--:R-:W-:Y:S01]  /*f0e0*/  LEA R15, R2.reuse, R15, 0x9 ;  /* 0x0000000f020f7211 */ /* 0x048fe200078e48ff */
[----:B------:R-:W-:-:S03]  /*f0f0*/  VIADD R2, R2, 0x1 ;  /* 0x0000000102027836 */ /* 0x000fc60000000000 */
        /* <DEDUP_REMOVED lines=12> */
.L_x_3650:
[----:B------:R-:W-:Y:S05]  /*f1c0*/  BSYNC B0 ;  /* 0x0000000000007941 */ /* 0x000fea0003800000 */
.L_x_3646:
[----:B------:R-:W-:-:S03]  /*f1d0*/  UMOV UR7, 0xffffffff ;  /* 0xffffffff00077882 */ /* 0x000fc60000000000 */
[----:B------:R-:W-:Y:S05]  /*f1e0*/  BRA.DIV UR7, `(.L_x_3670) ;  /* 0x0000000a07447947 */ /* 0x000fea000b800000 */
[----:B------:R-:W-:-:S13]  /*f1f0*/  ELECT P6, URZ, PT ;  /* 0x00000000003f782f */ /* 0x000fda00038c0000 */
.L_x_3705:
[----:B------:R-:W-:Y:S05]  /*f200*/  @!P6 BRA `(.L_x_3540) ;  /* 0x000000000084e947 */ /* 0x000fea0003800000 */
[----:B------:R-:W-:-:S06]  /*f210*/  ULOP3.LUT UR7, UR36, 0x2, URZ, 0xfc, !UPT ;  /* 0x0000000224077892 */ /* 0x000fcc000f8efc3f */
[----:B------:R-:W-:-:S04]  /*f220*/  MOV R0, UR7 ;  /* 0x0000000700007c02 */ /* 0x000fc80008000f00 */
[----:B------:R-:W-:-:S13]  /*f230*/  ISETP.NE.AND P2, PT, R0, 0x3, PT ;  /* 0x000000030000780c */ /* 0x000fda0003f45270 */
[----:B------:R-:W-:Y:S05]  /*f240*/  @!P2 BRA `(.L_x_3671) ;  /* 0x000000000004a947 */ /* 0x000fea0003800000 */
[----:B------:R-:W-:Y:S01]  /*f250*/  BPT.TRAP 0x1 ;  /* 0x000000040000795c */ /* 0x000fe20000300000 */
.L_x_3671:
        /* <DEDUP_REMOVED lines=15> */
.L_x_3706:
[----:B------:R-:W2:Y:S02]  /*f350*/  SYNCS.PHASECHK.TRANS64.TRYWAIT P0, [R3+URZ], R0 ;  /* 0x00000000030075a7 */ /* 0x000ea4000800017f */
[----:B--2---:R-:W-:Y:S05]  /*f360*/  @!P0 BRA `(.L_x_3673) ;  /* 0x0000000800188947 */ /* 0x004fea0003800000 */
.L_x_3707:
[----:B------:R-:W-:Y:S05]  /*f370*/  @!P2 BRA `(.L_x_3674) ;  /* 0x000000000004a947 */ /* 0x000fea0003800000 */
[----:B------:R-:W-:Y:S01]  /*f380*/  BPT.TRAP 0x1 ;  /* 0x000000040000795c */ /* 0x000fe20000300000 */
.L_x_3674:
[----:B--2---:R-:W-:-:S05]  /*f390*/  VIADD R3, R8, 0x26840 ;  /* 0x0002684008037836 */ /* 0x004fca0000000000 */
[----:B------:R-:W-:-:S04]  /*f3a0*/  LEA R5, R2, R3, 0x3 ;  /* 0x0000000302057211 */ /* 0x000fc800078e18ff */
[----:B------:R-:W2:Y:S02]  /*f3b0*/  SYNCS.PHASECHK.TRANS64.TRYWAIT P0, [R5+URZ], R4 ;  /* 0x00000004050075a7 */ /* 0x000ea4000800017f */
[----:B--2---:R-:W-:Y:S05]  /*f3c0*/  @!P0 BRA `(.L_x_3675) ;  /* 0x0000000800148947 */ /* 0x004fea0003800000 */
.L_x_3708:
[----:B------:R-:W-:-:S07]  /*f3d0*/  IMAD R3, R6, 0x8, R3 ;  /* 0x0000000806037824 */ /* 0x000fce00078e0203 */
.L_x_3676:
[----:B---3--:R3:W4:Y:S02]  /*f3e0*/  SYNCS.PHASECHK.TRANS64.TRYWAIT P0, [R3+URZ], R0 ;  /* 0x00000000030075a7 */ /* 0x008724000800017f */
[----:B----4-:R-:W-:Y:S05]  /*f3f0*/  @!P0 NANOSLEEP.SYNCS 0x989680 ;  /* 0x009896800000895d */ /* 0x010fea0003900000 */
[----:B------:R-:W4:Y:S02]  /*f400*/  @!P0 SYNCS.PHASECHK.TRANS64 P0, [R3+URZ], R0 ;  /* 0x00000000030085a7 */ /* 0x000f24000800007f */
[----:B----4-:R-:W-:Y:S05]  /*f410*/  @!P0 BRA `(.L_x_3676) ;  /* 0xfffffffc00f08947 */ /* 0x010fea000383ffff */
.L_x_3540:
[----:B------:R-:W-:Y:S05]  /*f420*/  BSYNC B6 ;  /* 0x0000000000067941 */ /* 0x000fea0003800000 */
.L_x_3532:
[----:B------:R-:W-:Y:S05]  /*f430*/  EXIT ;  /* 0x000000000000794d */ /* 0x000fea0003800000 */
.L_x_3550:
[----:B------:R-:W-:Y:S01]  /*f440*/  IMAD.MOV.U32 R12, RZ, RZ, RZ ;  /* 0x000000ffff0c7224 */ /* 0x000fe200078e00ff */
[----:B------:R-:W-:Y:S01]  /*f450*/  MOV R11, 0x1f ;  /* 0x0000001f000b7802 */ /* 0x000fe20000000f00 */
[----:B------:R-:W-:-:S07]  /*f460*/  IMAD.MOV.U32 R15, RZ, RZ, -0x1 ;  /* 0xffffffffff0f7424 */ /* 0x000fce00078e00ff */
[----:B------:R-:W-:Y:S05]  /*f470*/  WARPSYNC.COLLECTIVE R15, `(.L_x_3677) ;  /* 0x000000000f087348 */ /* 0x000fea0003c00000 */
[----:B------:R1:W2:Y:S02]  /*f480*/  SHFL.IDX P6, R14, R13, R12, R11 ;  /* 0x0000000c0d0e7389 */ /* 0x0002a400000c000b */
[----:B-12---:R-:W-:Y:S01]  /*f490*/  ENDCOLLECTIVE ;  /* 0x000000000000791b */ /* 0x006fe20003800000 */
.L_x_3677:
[----:B------:R-:W-:Y:S05]  /*f4a0*/  BRA `(.L_x_3678) ;  /* 0xffffff2000607947 */ /* 0x000fea000383ffff */
.L_x_3552:
[----:B---3--:R3:W4:Y:S02]  /*f4b0*/  SYNCS.PHASECHK.TRANS64.TRYWAIT P0, [R16+URZ+0x26800], R3 ;  /* 0x02680003100075a7 */ /* 0x008724000800017f */
[----:B----4-:R-:W-:Y:S05]  /*f4c0*/  @!P0 NANOSLEEP.SYNCS 0x989680 ;  /* 0x009896800000895d */ /* 0x010fea0003900000 */
[----:B------:R-:W4:Y:S02]  /*f4d0*/  @!P0 SYNCS.PHASECHK.TRANS64 P0, [R16+URZ+0x26800], R3 ;  /* 0x02680003100085a7 */ /* 0x000f24000800007f */
[----:B----4-:R-:W-:Y:S05]  /*f4e0*/  @!P0 BRA `(.L_x_3552) ;  /* 0xfffffffc00f08947 */ /* 0x010fea000383ffff */
[----:B------:R-:W-:Y:S05]  /*f4f0*/  BRA `(.L_x_3551) ;  /* 0xffffff2000647947 */ /* 0x000fea000383ffff */
.L_x_3557:
[----:B--2---:R2:W3:Y:S02]  /*f500*/  SYNCS.PHASECHK.TRANS64.TRYWAIT P1, [R6+URZ+0x26810], R21 ;  /* 0x02681015060075a7 */ /* 0x0044e4000802017f */
[----:B---3--:R-:W-:Y:S05]  /*f510*/  @!P1 NANOSLEEP.SYNCS 0x989680 ;  /* 0x009896800000995d */ /* 0x008fea0003900000 */
[----:B------:R-:W3:Y:S02]  /*f520*/  @!P1 SYNCS.PHASECHK.TRANS64 P1, [R6+URZ+0x26810], R21 ;  /* 0x02681015060095a7 */ /* 0x000ee4000802007f */
[----:B---3--:R-:W-:Y:S05]  /*f530*/  @!P1 BRA `(.L_x_3557) ;  /* 0xfffffffc00f09947 */ /* 0x008fea000383ffff */
[----:B------:R-:W-:Y:S05]  /*f540*/  BRA `(.L_x_3556) ;  /* 0xffffff2c00247947 */ /* 0x000fea000383ffff */
.L_x_3561:
[----:B------:R1:W1:Y:S02]  /*f550*/  SYNCS.PHASECHK.TRANS64.TRYWAIT P1, [R6+URZ+0x26830], R21 ;  /* 0x02683015060075a7 */ /* 0x000264000802017f */
[----:B-1----:R-:W-:Y:S05]  /*f560*/  @!P1 NANOSLEEP.SYNCS 0x989680 ;  /* 0x009896800000995d */ /* 0x002fea0003900000 */
[----:B------:R-:W1:Y:S02]  /*f570*/  @!P1 SYNCS.PHASECHK.TRANS64 P1, [R6+URZ+0x26830], R21 ;  /* 0x02683015060095a7 */ /* 0x000e64000802007f */
[----:B-1----:R-:W-:Y:S05]  /*f580*/  @!P1 BRA `(.L_x_3561) ;  /* 0xfffffffc00f09947 */ /* 0x002fea000383ffff */
[----:B------:R-:W-:Y:S05]  /*f590*/  BRA `(.L_x_3560) ;  /* 0xffffff30001c7947 */ /* 0x000fea000383ffff */
.L_x_3569:
[----:B--2---:R2:W3:Y:S02]  /*f5a0*/  SYNCS.PHASECHK.TRANS64.TRYWAIT P1, [R5+URZ+0x26810], R18 ;  /* 0x02681012050075a7 */ /* 0x0044e4000802017f */
[----:B---3--:R-:W-:Y:S05]  /*f5b0*/  @!P1 NANOSLEEP.SYNCS 0x989680 ;  /* 0x009896800000995d */ /* 0x008fea0003900000 */
[----:B------:R-:W3:Y:S02]  /*f5c0*/  @!P1 SYNCS.PHASECHK.TRANS64 P1, [R5+URZ+0x26810], R18 ;  /* 0x02681012050095a7 */ /* 0x000ee4000802007f */
[----:B---3--:R-:W-:Y:S05]  /*f5d0*/  @!P1 BRA `(.L_x_3569) ;  /* 0xfffffffc00f09947 */ /* 0x008fea000383ffff */
[----:B------:R-:W-:Y:S05]  /*f5e0*/  BRA `(.L_x_3568) ;  /* 0xffffff7000247947 */ /* 0x000fea000383ffff */
.L_x_3573:
[----:B------:R1:W1:Y:S02]  /*f5f0*/  SYNCS.PHASECHK.TRANS64.TRYWAIT P1, [R5+URZ+0x26830], R18 ;  /* 0x02683012050075a7 */ /* 0x000264000802017f */
[----:B-1----:R-:W-:Y:S05]  /*f600*/  @!P1 NANOSLEEP.SYNCS 0x989680 ;  /* 0x009896800000995d */ /* 0x002fea0003900000 */
[----:B------:R-:W1:Y:S02]  /*f610*/  @!P1 SYNCS.PHASECHK.TRANS64 P1, [R5+URZ+0x26830], R18 ;  /* 0x02683012050095a7 */ /* 0x000e64000802007f */
[----:B-1----:R-:W-:Y:S05]  /*f620*/  @!P1 BRA `(.L_x_3573) ;  /* 0xfffffffc00f09947 */ /* 0x002fea000383ffff */
[----:B------:R-:W-:Y:S05]  /*f630*/  BRA `(.L_x_3572) ;  /* 0xffffff7400147947 */ /* 0x000fea000383ffff */
.L_x_3580:
[----:B------:R-:W-:Y:S01]  /*f640*/  BSSY B0, `(.L_x_3679) ;  /* 0x0000005000007945 */ /* 0x000fe20003800000 */
[----:B------:R-:W-:-:S07]  /*f650*/  IMAD.MOV.U32 R15, RZ, RZ, -0x1 ;  /* 0xffffffffff0f7424 */ /* 0x000fce00078e00ff */
[----:B---3--:R-:W-:Y:S05]  /*f660*/  WARPSYNC.COLLECTIVE R15, `(.L_x_3680) ;  /* 0x000000000f087348 */ /* 0x008fea0003c00000 */
[----:B------:R-:W-:Y:S01]  /*f670*/  NOP ;  /* 0x0000000000007918 */ /* 0x000fe20000000000 */
[----:B---3--:R-:W-:Y:S01]  /*f680*/  ENDCOLLECTIVE ;  /* 0x000000000000791b */ /* 0x008fe20003800000 */
.L_x_3680:
[----:B------:R-:W-:Y:S05]  /*f690*/  BSYNC B0 ;  /* 0x0000000000007941 */ /* 0x000fea0003800000 */
.L_x_3679:
[----:B------:R-:W-:Y:S05]  /*f6a0*/  BRA `(.L_x_3681) ;  /* 0xffffffb000d47947 */ /* 0x000fea000383ffff */
.L_x_3589:
[----:B------:R-:W-:Y:S01]  /*f6b0*/  BSSY B0, `(.L_x_3682) ;  /* 0x0000005000007945 */ /* 0x000fe20003800000 */
[----:B------:R-:W-:-:S07]  /*f6c0*/  MOV R15, 0xffffffff ;  /* 0xffffffff000f7802 */ /* 0x000fce0000000f00 */
[----:B-1-3--:R-:W-:Y:S05]  /*f6d0*/  WARPSYNC.COLLECTIVE R15, `(.L_x_3683) ;  /* 0x000000000f087348 */ /* 0x00afea0003c00000 */
[----:B------:R-:W-:Y:S01]  /*f6e0*/  NOP ;  /* 0x0000000000007918 */ /* 0x000fe20000000000 */
[----:B-1-3--:R-:W-:Y:S01]  /*f6f0*/  ENDCOLLECTIVE ;  /* 0x000000000000791b */ /* 0x00afe20003800000 */
.L_x_3683:
[----:B------:R-:W-:Y:S05]  /*f700*/  BSYNC B0 ;  /* 0x0000000000007941 */ /* 0x000fea0003800000 */
.L_x_3682:
[----:B------:R-:W-:Y:S05]  /*f710*/  BRA `(.L_x_3684) ;  /* 0xffffffb400b47947 */ /* 0x000fea000383ffff */
.L_x_3606:
[----:B------:R-:W-:Y:S01]  /*f720*/  BSSY B0, `(.L_x_3685) ;  /* 0x0000005000007945 */ /* 0x000fe20003800000 */
[----:B------:R-:W-:-:S07]  /*f730*/  IMAD.MOV.U32 R15, RZ, RZ, -0x1 ;  /* 0xffffffffff0f7424 */ /* 0x000fce00078e00ff */
[----:B------:R-:W-:Y:S05]  /*f740*/  WARPSYNC.COLLECTIVE R15, `(.L_x_3686) ;  /* 0x000000000f087348 */ /* 0x000fea0003c00000 */
[----:B------:R-:W-:Y:S01]  /*f750*/  NOP ;  /* 0x0000000000007918 */ /* 0x000fe20000000000 */
[----:B------:R-:W-:Y:S01]  /*f760*/  ENDCOLLECTIVE ;  /* 0x000000000000791b */ /* 0x000fe20003800000 */
.L_x_3686:
[----:B------:R-:W-:Y:S05]  /*f770*/  BSYNC B0 ;  /* 0x0000000000007941 */ /* 0x000fea0003800000 */
.L_x_3685:
[----:B------:R-:W-:Y:S05]  /*f780*/  BRA `(.L_x_3687) ;  /* 0xffffffc400b07947 */ /* 0x000fea000383ffff */
.L_x_3619:
[----:B------:R-:W-:Y:S01]  /*f790*/  BSSY B0, `(.L_x_3688) ;  /* 0x0000005000007945 */ /* 0x000fe20003800000 */
[----:B------:R-:W-:-:S07]  /*f7a0*/  IMAD.MOV.U32 R15, RZ, RZ, -0x1 ;  /* 0xffffffffff0f7424 */ /* 0x000fce00078e00ff */
[----:B------:R-:W-:Y:S05]  /*f7b0*/  WARPSYNC.COLLECTIVE R15, `(.L_x_3689) ;  /* 0x000000000f087348 */ /* 0x000fea0003c00000 */
[----:B------:R-:W-:Y:S01]  /*f7c0*/  NOP ;  /* 0x0000000000007918 */ /* 0x000fe20000000000 */
[----:B------:R-:W-:Y:S01]  /*f7d0*/  ENDCOLLECTIVE ;  /* 0x000000000000791b */ /* 0x000fe20003800000 */
.L_x_3689:
[----:B------:R-:W-:Y:S05]  /*f7e0*/  BSYNC B0 ;  /* 0x0000000000007941 */ /* 0x000fea0003800000 */
.L_x_3688:
[----:B------:R-:W-:Y:S05]  /*f7f0*/  BRA `(.L_x_3690) ;  /* 0xffffffcc00607947 */ /* 0x000fea000383ffff */
.L_x_3631:
[----:B------:R-:W-:Y:S01]  /*f800*/  BSSY B0, `(.L_x_3691) ;  /* 0x0000005000007945 */ /* 0x000fe20003800000 */
[----:B------:R-:W-:-:S07]  /*f810*/  MOV R15, 0xffffffff ;  /* 0xffffffff000f7802 */ /* 0x000fce0000000f00 */
[----:B------:R-:W-:Y:S05]  /*f820*/  WARPSYNC.COLLECTIVE R15, `(.L_x_3692) ;  /* 0x000000000f087348 */ /* 0x000fea0003c00000 */
[----:B------:R-:W-:Y:S01]  /*f830*/  NOP ;  /* 0x0000000000007918 */ /* 0x000fe20000000000 */
[----:B------:R-:W-:Y:S01]  /*f840*/  ENDCOLLECTIVE ;  /* 0x000000000000791b */ /* 0x000fe20003800000 */
.L_x_3692:
[----:B------:R-:W-:Y:S05]  /*f850*/  BSYNC B0 ;  /* 0x0000000000007941 */ /* 0x000fea0003800000 */
.L_x_3691:
[----:B------:R-:W-:Y:S05]  /*f860*/  BRA `(.L_x_3693) ;  /* 0xffffffd0009c7947 */ /* 0x000fea000383ffff */
.L_x_3651:
[----:B-1----:R1:W2:Y:S02]  /*f870*/  SYNCS.PHASECHK.TRANS64.TRYWAIT P0, [R15+URZ+0x26820], R2 ;  /* 0x026820020f0075a7 */ /* 0x0022a4000800017f */
[----:B--2---:R-:W-:Y:S05]  /*f880*/  @!P0 NANOSLEEP.SYNCS 0x989680 ;  /* 0x009896800000895d */ /* 0x004fea0003900000 */
[----:B------:R-:W2:Y:S02]  /*f890*/  @!P0 SYNCS.PHASECHK.TRANS64 P0, [R15+URZ+0x26820], R2 ;  /* 0x026820020f0085a7 */ /* 0x000ea4000800007f */
[----:B--2---:R-:W-:Y:S05]  /*f8a0*/  @!P0 BRA `(.L_x_3651) ;  /* 0xfffffffc00f08947 */ /* 0x004fea000383ffff */
[----:B------:R-:W-:Y:S05]  /*f8b0*/  BRA `(.L_x_3694) ;  /* 0xffffffe000907947 */ /* 0x000fea000383ffff */
.L_x_3655:
[----:B---3--:R3:W4:Y:S02]  /*f8c0*/  SYNCS.PHASECHK.TRANS64.TRYWAIT P1, [R15+URZ+0x26840], R17 ;  /* 0x026840110f0075a7 */ /* 0x008724000802017f */
[----:B----4-:R-:W-:Y:S05]  /*f8d0*/  @!P1 NANOSLEEP.SYNCS 0x989680 ;  /* 0x009896800000995d */ /* 0x010fea0003900000 */
[----:B------:R-:W4:Y:S02]  /*f8e0*/  @!P1 SYNCS.PHASECHK.TRANS64 P1, [R15+URZ+0x26840], R17 ;  /* 0x026840110f0095a7 */ /* 0x000f24000802007f */
[----:B----4-:R-:W-:Y:S05]  /*f8f0*/  @!P1 BRA `(.L_x_3655) ;  /* 0xfffffffc00f09947 */ /* 0x010fea000383ffff */
[----:B------:R-:W-:Y:S05]  /*f900*/  BRA `(.L_x_3695) ;  /* 0xffffffe400e47947 */ /* 0x000fea000383ffff */
.L_x_3657:
[----:B-1----:R1:W2:Y:S02]  /*f910*/  SYNCS.PHASECHK.TRANS64.TRYWAIT P1, [R15+URZ+0x26828], R17 ;  /* 0x026828110f0075a7 */ /* 0x0022a4000802017f */
[----:B--2---:R-:W-:Y:S05]  /*f920*/  @!P1 NANOSLEEP.SYNCS 0x989680 ;  /* 0x009896800000995d */ /* 0x004fea0003900000 */
[----:B------:R-:W2:Y:S02]  /*f930*/  @!P1 SYNCS.PHASECHK.TRANS64 P1, [R15+URZ+0x26828], R17 ;  /* 0x026828110f0095a7 */ /* 0x000ea4000802007f */
[----:B--2---:R-:W-:Y:S05]  /*f940*/  @!P1 BRA `(.L_x_3657) ;  /* 0xfffffffc00f09947 */ /* 0x004fea000383ffff */
[----:B------:R-:W-:Y:S05]  /*f950*/  BRA `(.L_x_3696) ;  /* 0xffffffe800687947 */ /* 0x000fea000383ffff */
.L_x_3659:
[----:B--2---:R2:W4:Y:S02]  /*f960*/  SYNCS.PHASECHK.TRANS64.TRYWAIT P1, [R15+URZ+0x26848], R17 ;  /* 0x026848110f0075a7 */ /* 0x004524000802017f */
[----:B----4-:R-:W-:Y:S05]  /*f970*/  @!P1 NANOSLEEP.SYNCS 0x989680 ;  /* 0x009896800000995d */ /* 0x010fea0003900000 */
[----:B------:R-:W4:Y:S02]  /*f980*/  @!P1 SYNCS.PHASECHK.TRANS64 P1, [R15+URZ+0x26848], R17 ;  /* 0x026848110f0095a7 */ /* 0x000f24000802007f */
[----:B----4-:R-:W-:Y:S05]  /*f990*/  @!P1 BRA `(.L_x_3659) ;  /* 0xfffffffc00f09947 */ /* 0x010fea000383ffff */
[----:B------:R-:W-:Y:S05]  /*f9a0*/  BRA `(.L_x_3697) ;  /* 0xffffffe800ec7947 */ /* 0x000fea000383ffff */
.L_x_3661:
[----:B------:R-:W-:-:S07]  /*f9b0*/  SHF.L.U32 R4, R10, 0x1f, RZ ;  /* 0x0000001f0a047819 */ /* 0x000fce00000006ff */
.L_x_3698:
[----:B----4-:R4:W1:Y:S02]  /*f9c0*/  SYNCS.PHASECHK.TRANS64.TRYWAIT P1, [R15+URZ+0x26820], R4 ;  /* 0x026820040f0075a7 */ /* 0x010864000802017f */
[----:B-1----:R-:W-:Y:S05]  /*f9d0*/  @!P1 NANOSLEEP.SYNCS 0x989680 ;  /* 0x009896800000995d */ /* 0x002fea0003900000 */
[----:B------:R-:W1:Y:S02]  /*f9e0*/  @!P1 SYNCS.PHASECHK.TRANS64 P1, [R15+URZ+0x26820], R4 ;  /* 0x026820040f0095a7 */ /* 0x000e64000802007f */
[----:B-1----:R-:W-:Y:S05]  /*f9f0*/  @!P1 BRA `(.L_x_3698) ;  /* 0xfffffffc00f09947 */ /* 0x002fea000383ffff */
[----:B------:R-:W-:Y:S05]  /*fa00*/  BRA `(.L_x_3699) ;  /* 0xffffffec00547947 */ /* 0x000fea000383ffff */
.L_x_3664:
[----:B-1----:R1:W4:Y:S02]  /*fa10*/  SYNCS.PHASECHK.TRANS64.TRYWAIT P1, [R15+URZ+0x26840], R12 ;  /* 0x0268400c0f0075a7 */ /* 0x002324000802017f */
[----:B----4-:R-:W-:Y:S05]  /*fa20*/  @!P1 NANOSLEEP.SYNCS 0x989680 ;  /* 0x009896800000995d */ /* 0x010fea0003900000 */
[----:B------:R-:W4:Y:S02]  /*fa30*/  @!P1 SYNCS.PHASECHK.TRANS64 P1, [R15+URZ+0x26840], R12 ;  /* 0x0268400c0f0095a7 */ /* 0x000f24000802007f */
[----:B----4-:R-:W-:Y:S05]  /*fa40*/  @!P1 BRA `(.L_x_3664) ;  /* 0xfffffffc00f09947 */ /* 0x010fea000383ffff */
[----:B------:R-:W-:Y:S05]  /*fa50*/  BRA `(.L_x_3700) ;  /* 0xffffffec00f07947 */ /* 0x000fea000383ffff */
.L_x_3666:
[----:B--2---:R2:W4:Y:S02]  /*fa60*/  SYNCS.PHASECHK.TRANS64.TRYWAIT P1, [R15+URZ+0x26828], R12 ;  /* 0x0268280c0f0075a7 */ /* 0x004524000802017f */
[----:B----4-:R-:W-:Y:S05]  /*fa70*/  @!P1 NANOSLEEP.SYNCS 0x989680 ;  /* 0x009896800000995d */ /* 0x010fea0003900000 */
[----:B------:R-:W4:Y:S02]  /*fa80*/  @!P1 SYNCS.PHASECHK.TRANS64 P1, [R15+URZ+0x26828], R12 ;  /* 0x0268280c0f0095a7 */ /* 0x000f24000802007f */
[----:B----4-:R-:W-:Y:S05]  /*fa90*/  @!P1 BRA `(.L_x_3666) ;  /* 0xfffffffc00f09947 */ /* 0x010fea000383ffff */
[----:B------:R-:W-:Y:S05]  /*faa0*/  BRA `(.L_x_3701) ;  /* 0xfffffff000687947 */ /* 0x000fea000383ffff */
.L_x_3668:
[----:B--2---:R2:W4:Y:S02]  /*fab0*/  SYNCS.PHASECHK.TRANS64.TRYWAIT P0, [R3+URZ+0x26840], R0 ;  /* 0x02684000030075a7 */ /* 0x004524000800017f */
[----:B----4-:R-:W-:Y:S05]  /*fac0*/  @!P0 NANOSLEEP.SYNCS 0x989680 ;  /* 0x009896800000895d */ /* 0x010fea0003900000 */
[----:B------:R-:W4:Y:S02]  /*fad0*/  @!P0 SYNCS.PHASECHK.TRANS64 P0, [R3+URZ+0x26840], R0 ;  /* 0x02684000030085a7 */ /* 0x000f24000800007f */
[----:B----4-:R-:W-:Y:S05]  /*fae0*/  @!P0 BRA `(.L_x_3668) ;  /* 0xfffffffc00f08947 */ /* 0x010fea000383ffff */
[----:B------:R-:W-:Y:S05]  /*faf0*/  BRA `(.L_x_3702) ;  /* 0xfffffff400087947 */ /* 0x000fea000383ffff */
.L_x_3670:
[----:B------:R-:W-:Y:S01]  /*fb00*/  BSSY B0, `(.L_x_3703) ;  /* 0x0000006000007945 */ /* 0x000fe20003800000 */
[----:B------:R-:W-:-:S07]  /*fb10*/  IMAD.MOV.U32 R15, RZ, RZ, -0x1 ;  /* 0xffffffffff0f7424 */ /* 0x000fce00078e00ff */
[----:B------:R-:W-:Y:S05]  /*fb20*/  WARPSYNC.COLLECTIVE R15, `(.L_x_3704) ;  /* 0x000000000f0c7348 */ /* 0x000fea0003c00000 */
[----:B------:R-:W-:Y:S02]  /*fb30*/  ELECT P6, UR62, PT ;  /* 0x00000000003e782f */ /* 0x000fe400038c0000 */
[----:B------:R-:W-:Y:S01]  /*fb40*/  MOV R14, UR62 ;  /* 0x0000003e000e7c02 */ /* 0x000fe20008000f00 */
[----:B------:R-:W-:Y:S10]  /*fb50*/  ENDCOLLECTIVE ;  /* 0x000000000000791b */ /* 0x000ff40003800000 */
.L_x_3704:
[----:B------:R-:W-:Y:S05]  /*fb60*/  BSYNC B0 ;  /* 0x0000000000007941 */ /* 0x000fea0003800000 */
.L_x_3703:
[----:B------:R-:W-:Y:S05]  /*fb70*/  BRA `(.L_x_3705) ;  /* 0xfffffff400a07947 */ /* 0x000fea000383ffff */
.L_x_3672:
[----:B-1----:R1:W2:Y:S02]  /*fb80*/  SYNCS.PHASECHK.TRANS64.TRYWAIT P0, [R7+URZ], R4 ;  /* 0x00000004070075a7 */ /* 0x0022a4000800017f */
[----:B--2---:R-:W-:Y:S05]  /*fb90*/  @!P0 NANOSLEEP.SYNCS 0x989680 ;  /* 0x009896800000895d */ /* 0x004fea0003900000 */
[----:B------:R-:W2:Y:S02]  /*fba0*/  @!P0 SYNCS.PHASECHK.TRANS64 P0, [R7+URZ], R4 ;  /* 0x00000004070085a7 */ /* 0x000ea4000800007f */
[----:B--2---:R-:W-:Y:S05]  /*fbb0*/  @!P0 BRA `(.L_x_3672) ;  /* 0xfffffffc00f08947 */ /* 0x004fea000383ffff */
[----:B------:R-:W-:Y:S05]  /*fbc0*/  BRA `(.L_x_3706) ;  /* 0xfffffff400e07947 */ /* 0x000fea000383ffff */
.L_x_3673:
[----:B--2---:R2:W3:Y:S02]  /*fbd0*/  SYNCS.PHASECHK.TRANS64.TRYWAIT P0, [R3+URZ], R0 ;  /* 0x00000000030075a7 */ /* 0x0044e4000800017f */
[----:B---3--:R-:W-:Y:S05]  /*fbe0*/  @!P0 NANOSLEEP.SYNCS 0x989680 ;  /* 0x009896800000895d */ /* 0x008fea0003900000 */
[----:B------:R-:W3:Y:S02]  /*fbf0*/  @!P0 SYNCS.PHASECHK.TRANS64 P0, [R3+URZ], R0 ;  /* 0x00000000030085a7 */ /* 0x000ee4000800007f */
[----:B---3--:R-:W-:Y:S05]  /*fc00*/  @!P0 BRA `(.L_x_3673) ;  /* 0xfffffffc00f08947 */ /* 0x008fea000383ffff */
[----:B------:R-:W-:Y:S05]  /*fc10*/  BRA `(.L_x_3707) ;  /* 0xfffffff400d47947 */ /* 0x000fea000383ffff */
.L_x_3675:
[----:B--2---:R2:W3:Y:S02]  /*fc20*/  SYNCS.PHASECHK.TRANS64.TRYWAIT P0, [R5+URZ], R4 ;  /* 0x00000004050075a7 */ /* 0x0044e4000800017f */
[----:B---3--:R-:W-:Y:S05]  /*fc30*/  @!P0 NANOSLEEP.SYNCS 0x989680 ;  /* 0x009896800000895d */ /* 0x008fea0003900000 */
[----:B------:R-:W3:Y:S02]  /*fc40*/  @!P0 SYNCS.PHASECHK.TRANS64 P0, [R5+URZ], R4 ;  /* 0x00000004050085a7 */ /* 0x000ee4000800007f */
[----:B---3--:R-:W-:Y:S05]  /*fc50*/  @!P0 BRA `(.L_x_3675) ;  /* 0xfffffffc00f08947 */ /* 0x008fea000383ffff */
[----:B------:R-:W-:Y:S05]  /*fc60*/  BRA `(.L_x_3708) ;  /* 0xfffffff400d87947 */ /* 0x000fea000383ffff */
.L_x_3709:
        /* <DEDUP_REMOVED lines=9> */
.L_x_3747:


//--------------------- .text._ZN7cutlass13device_kernelIN5flash22FlashAttnBwdPreprocessIN4cute5tupleIJNS3_1CILi96EEENS5_ILi64EEEEEENS_10bfloat16_tEfNS_4arch4Sm90ELb1ELb1EEEEEvNT_6ParamsE --------------------------
	.section	.text._ZN7cutlass13device_kernelIN5flash22FlashAttnBwdPreprocessIN4cute5tupleIJNS3_1CILi96EEENS5_ILi64EEEEEENS_10bfloat16_tEfNS_4arch4Sm90ELb1ELb1EEEEEvNT_6ParamsE,"ax",@progbits
	.align	128
.text._ZN7cutlass13device_kernelIN5flash22FlashAttnBwdPreprocessIN4cute5tupleIJNS3_1CILi96EEENS5_ILi64EEEEEENS_10bfloat16_tEfNS_4arch4Sm90ELb1ELb1EEEEEvNT_6ParamsE:
        .type           _ZN7cutlass13device_kernelIN5flash22FlashAttnBwdPreprocessIN4cute5tupleIJNS3_1CILi96EEENS5_ILi64EEEEEENS_10bfloat16_tEfNS_4arch4Sm90ELb1ELb1EEEEEvNT_6ParamsE,@function
        .size           _ZN7cutlass13device_kernelIN5flash22FlashAttnBwdPreprocessIN4cute5tupleIJNS3_1CILi96EEENS5_ILi64EEEEEENS_10bfloat16_tEfNS_4arch4Sm90ELb1ELb1EEEEEvNT_6ParamsE,(.L_x_3748 - _ZN7cutlass13device_kernelIN5flash22FlashAttnBwdPreprocessIN4cute5tupleIJNS3_1CILi96EEENS5_ILi64EEEEEENS_10bfloat16_tEfNS_4arch4Sm90ELb1ELb1EEEEEvNT_6ParamsE)
        .other          _ZN7cutlass13device_kernelIN5flash22FlashAttnBwdPreprocessIN4cute5tupleIJNS3_1CILi96EEENS5_ILi64EEEEEENS_10bfloat16_tEfNS_4arch4Sm90ELb1ELb1EEEEEvNT_6ParamsE,@"STO_CUDA_ENTRY STV_DEFAULT"
_ZN7cutlass13device_kernelIN5flash22FlashAttnBwdPreprocessIN4cute5tupleIJNS3_1CILi96EEENS5_ILi64EEEEEENS_10bfloat16_tEfNS_4arch4Sm90ELb1ELb1EEEEEvNT_6ParamsE:
        /* <DEDUP_REMOVED lines=14> */
[----:B------:R-:W-:Y:S01]  /*00e0*/  ISETP.NE.U32.AND P2, PT, R4, RZ, PT ;  /* 0x000000ff0400720c */ /* 0x000fe20003f45070 */
[----:B------:R-:W3:Y:S03]  /*00f0*/  S2R R2, SR_CTAID.X ;  /* 0x0000000000027919 */ /* 0x000ee60000002500 */
[----:B------:R-:W-:Y:S01]  /*0100*/  ISETP.NE.AND.EX P2, PT, R5, RZ, PT, P2 ;  /* 0x000000ff0500720c */ /* 0x000fe20003f45320 */
[----:B------:R-:W4:Y:S01]  /*0110*/  S2R R3, SR_TID.X ;  /* 0x0000000000037919 */ /* 0x000f220000002100 */
[----:B-1----:R-:W-:-:S05]  /*0120*/  @P1 IMAD.WIDE R8, R0, 0x4, R8 ;  /* 0x0000000400081825 */ /* 0x002fca00078e0208 */
[----:B0-----:R2:W5:Y:S01]  /*0130*/  @P1 LDG.E R38, desc[UR4][R8.64] ;  /* 0x0000000408261981 */ /* 0x001562000c1e1900 */
[----:B---3--:R-:W-:Y:S01]  /*0140*/  IMAD R4, R2, 0x60, RZ ;  /* 0x0000006002047824 */ /* 0x008fe200078e02ff */
[----:B----4-:R-:W-:Y:S06]  /*0150*/  @P1 BRA `(.L_x_3710) ;  /* 0x0000000000101947 */ /* 0x010fec0003800000 */
[----:B------:R-:W-:Y:S05]  /*0160*/  @!P0 BRA `(.L_x_3710) ;  /* 0x00000000000c8947 */ /* 0x000fea0003800000 */
[----:B------:R-:W3:Y:S04]  /*0170*/  LDG.E R5, desc[UR4][R6.64] ;  /* 0x0000000406057981 */ /* 0x000ee8000c1e1900 */
[----:B-----5:R-:W3:Y:S02]  /*0180*/  LDG.E R38, desc[UR4][R6.64+0x4] ;  /* 0x0000040406267981 */ /* 0x020ee4000c1e1900 */
[----:B---3--:R-:W-:-:S07]  /*0190*/  IMAD.IADD R38, R38, 0x1, -R5 ;  /* 0x0000000126267824 */ /* 0x008fce00078e0a05 */
.L_x_3710:
[----:B-----5:R-:W-:-:S13]  /*01a0*/  ISETP.GE.AND P1, PT, R4, R38, PT ;  /* 0x000000260400720c */ /* 0x020fda0003f26270 */
[----:B------:R-:W-:Y:S05]  /*01b0*/  @P2 EXIT P1 ;  /* 0x000000000000294d */ /* 0x000fea0000800000 */
[----:B------:R-:W0:Y:S01]  /*01c0*/  S2UR UR6, SR_CTAID.Y ;  /* 0x00000000000679c3 */ /* 0x000e220000002600 */
[----:B------:R-:W-:Y:S01]  /*01d0*/  IMAD R5, R2, -0x60, R38 ;  /* 0xffffffa002057824 */ /* 0x000fe200078e0226 */
[C---:B------:R-:W-:Y:S01]  /*01e0*/  ISETP.GT.AND P1, PT, R3.reuse, 0x5f, PT ;  /* 0x0000005f0300780c */ /* 0x040fe20003f24270 */
[----:B------:R-:W-:Y:S01]  /*01f0*/  BSSY B0, `(.L_x_3711) ;  /* 0x0000024000007945 */ /* 0x000fe20003800000 */
[----:B--2---:R-:W-:Y:S02]  /*0200*/  SHF.R.S32.HI R6, RZ, 0x1f, R3 ;  /* 0x0000001fff067819 */ /* 0x004fe40000011403 */
[----:B------:R-:W-:Y:S02]  /*0210*/  CS2R R8, SRZ ;  /* 0x0000000000087805 */ /* 0x000fe4000001ff00 */
[----:B------:R-:W-:Y:S01]  /*0220*/  ISETP.GE.OR P3, PT, R3, R5, P1 ;  /* 0x000000050300720c */ /* 0x000fe20000f66670 */
[----:B------:R-:W-:Y:S01]  /*0230*/  @P0 IMAD.MOV.U32 R8, RZ, RZ, R36 ;  /* 0x000000ffff080224 */ /* 0x000fe200078e0024 */
[----:B------:R-:W1:Y:S01]  /*0240*/  LDC.64 R12, c[0x0][0x230] ;  /* 0x00008c00ff0c7b82 */ /* 0x000e620000000a00 */
[----:B------:R-:W-:Y:S01]  /*0250*/  LEA.HI R33, R6, R3, RZ, 0x3 ;  /* 0x0000000306217211 */ /* 0x000fe200078f18ff */
[----:B------:R-:W-:Y:S01]  /*0260*/  IMAD.MOV.U32 R7, RZ, RZ, 0x7f800000 ;  /* 0x7f800000ff077424 */ /* 0x000fe200078e00ff */
[----:B------:R-:W-:-:S02]  /*0270*/  SHF.R.S32.HI R32, RZ, 0x1f, R0 ;  /* 0x0000001fff207819 */ /* 0x000fc40000011400 */
[----:B------:R-:W-:Y:S02]  /*0280*/  LOP3.LUT R6, R33, 0xfffffff8, RZ, 0xc0, !PT ;  /* 0xfffffff821067812 */ /* 0x000fe400078ec0ff */
[----:B------:R-:W-:Y:S01]  /*0290*/  @P0 SHF.R.S32.HI R9, RZ, 0x1f, R36 ;  /* 0x0000001fff090819 */ /* 0x000fe20000011424 */
[----:B------:R-:W2:Y:S01]  /*02a0*/  LDC.64 R10, c[0x0][0x250] ;  /* 0x00009400ff0a7b82 */ /* 0x000ea20000000a00 */
[----:B------:R-:W-:Y:S02]  /*02b0*/  IADD3 R37, -R6, R3, RZ ;  /* 0x0000000306257210 */ /* 0x000fe40007ffe1ff */
[----:B------:R-:W-:Y:S02]  /*02c0*/  SEL R6, R0, RZ, !P2 ;  /* 0x000000ff00067207 */ /* 0x000fe40005000000 */
[----:B------:R-:W-:Y:S01]  /*02d0*/  SEL R32, R32, RZ, !P2 ;  /* 0x000000ff20207207 */ /* 0x000fe20005000000 */
[----:B------:R-:W-:Y:S01]  /*02e0*/  IMAD.SHL.U32 R18, R37, 0x8, RZ ;  /* 0x0000000825127824 */ /* 0x000fe200078e00ff */
[----:B0-----:R-:W-:Y:S01]  /*02f0*/  USHF.R.S32.HI UR7, URZ, 0x1f, UR6 ;  /* 0x0000001f3f077899 */ /* 0x001fe20008011406 */
[----:B------:R-:W-:Y:S11]  /*0300*/  @P3 BRA `(.L_x_3712) ;  /* 0x0000000000483947 */ /* 0x000ff60003800000 */
[----:B------:R-:W0:Y:S01]  /*0310*/  LDC.64 R20, c[0x0][0x290] ;  /* 0x0000a400ff147b82 */ /* 0x000e220000000a00 */
[----:B------:R-:W-:Y:S01]  /*0320*/  SHF.R.S32.HI R7, RZ, 0x1f, R4 ;  /* 0x0000001fff077819 */ /* 0x000fe20000011404 */
[----:B------:R-:W-:Y:S01]  /*0330*/  ULDC.64 UR8, c[0x0][0x298] ;  /* 0x0000a60000087ab9 */ /* 0x000fe20000000a00 */
[--C-:B------:R-:W-:Y:S01]  /*0340*/  SHF.R.S32.HI R15, RZ, 0x1f, R3.reuse ;  /* 0x0000001fff0f7819 */ /* 0x100fe20000011403 */
[----:B------:R-:W-:Y:S01]  /*0350*/  IMAD R17, R32, UR8, RZ ;  /* 0x0000000820117c24 */ /* 0x000fe2000f8e02ff */
[----:B------:R-:W-:-:S04]  /*0360*/  IADD3 R14, P2, P3, R8, R4, R3 ;  /* 0x00000004080e7210 */ /* 0x000fc80007b5e003 */
[----:B------:R-:W-:Y:S01]  /*0370*/  IADD3.X R15, R9, R7, R15, P2, P3 ;  /* 0x00000007090f7210 */ /* 0x000fe200017e640f */
[C---:B0-----:R-:W-:Y:S02]  /*0380*/  IMAD R16, R20.reuse, UR7, RZ ;  /* 0x0000000714107c24 */ /* 0x041fe4000f8e02ff */
[----:B------:R-:W-:-:S04]  /*0390*/  IMAD.WIDE.U32 R14, R20, UR6, R14 ;  /* 0x00000006140e7c25 */ /* 0x000fc8000f8e000e */
[----:B------:R-:W-:-:S05]  /*03a0*/  IMAD R7, R21, UR6, R16 ;  /* 0x0000000615077c24 */ /* 0x000fca000f8e0210 */
[----:B------:R-:W-:Y:S01]  /*03b0*/  IADD3 R15, R15, R7, RZ ;  /* 0x000000070f0f7210 */ /* 0x000fe20007ffe0ff */
[C---:B------:R-:W-:Y:S02]  /*03c0*/  IMAD R7, R6.reuse, UR9, R17 ;  /* 0x0000000906077c24 */ /* 0x040fe4000f8e0211 */
[----:B------:R-:W-:Y:S01]  /*03d0*/  IMAD.WIDE.U32 R14, R6, UR8, R14 ;  /* 0x00000008060e7c25 */ /* 0x000fe2000f8e000e */
[----:B------:R-:W-:-:S03]  /*03e0*/  ULDC.64 UR8, c[0x0][0x288] ;  /* 0x0000a20000087ab9 */ /* 0x000fc60000000a00 */
[----:B------:R-:W-:Y:S01]  /*03f0*/  IMAD.IADD R7, R15, 0x1, R7 ;  /* 0x000000010f077824 */ /* 0x000fe200078e0207 */
[----:B------:R-:W-:-:S04]  /*0400*/  LEA R16, P2, R14, UR8, 0x2 ;  /* 0x000000080e107c11 */ /* 0x000fc8000f8410ff */
[----:B------:R-:W-:-:S05]  /*0410*/  LEA.HI.X R17, R14, UR9, R7, 0x2, P2 ;  /* 0x000000090e117c11 */ /* 0x000fca00090f1407 */
[----:B------:R0:W5:Y:S04]  /*0420*/  LDG.E R7, desc[UR4][R16.64] ;  /* 0x0000000410077981 */ /* 0x000168000c1e1900 */
.L_x_3712:
[----:B------:R-:W-:Y:S05]  /*0430*/  BSYNC B0 ;  /* 0x0000000000007941 */ /* 0x000fea0003800000 */
.L_x_3711:
[----:B------:R-:W-:Y:S01]  /*0440*/  ULDC UR8, c[0x0][0x21c] ;  /* 0x0000870000087ab9 */ /* 0x000fe20000000800 */
[----:B------:R-:W-:Y:S01]  /*0450*/  SHF.R.S32.HI R33, RZ, 0x3, R33 ;  /* 0x00000003ff217819 */ /* 0x000fe20000011421 */
[----:B-1----:R-:W-:Y:S01]  /*0460*/  IMAD R14, R12, UR7, RZ ;  /* 0x000000070c0e7c24 */ /* 0x002fe2000f8e02ff */
[----:B------:R-:W-:Y:S01]  /*0470*/  ISETP.GE.AND P2, PT, R18, UR8, PT ;  /* 0x0000000812007c0c */ /* 0x000fe2000bf46270 */
[----:B0-2---:R-:W-:Y:S01]  /*0480*/  IMAD R16, R10, UR7, RZ ;  /* 0x000000070a107c24 */ /* 0x005fe2000f8e02ff */
[----:B------:R-:W-:Y:S01]  /*0490*/  SHF.R.S32.HI R19, RZ, 0x1f, R18 ;  /* 0x0000001fff137819 */ /* 0x000fe20000011412 */
[----:B------:R-:W-:Y:S01]  /*04a0*/  IMAD R15, R13, UR6, R14 ;  /* 0x000000060d0f7c24 */ /* 0x000fe2000f8e020e */
[----:B------:R-:W-:Y:S01]  /*04b0*/  ISETP.GE.OR P4, PT, R33, R5, P2 ;  /* 0x000000052100720c */ /* 0x000fe20001786670 */
[----:B------:R-:W-:Y:S01]  /*04c0*/  IMAD R11, R11, UR6, R16 ;  /* 0x000000060b0b7c24 */ /* 0x000fe2000f8e0210 */
[----:B------:R-:W-:Y:S01]  /*04d0*/  SHF.R.S32.HI R34, RZ, 0x1f, R33 ;  /* 0x0000001fff227819 */ /* 0x000fe20000011421 */
[----:B------:R-:W-:Y:S01]  /*04e0*/  IMAD.WIDE.U32 R40, R12, UR6, R18 ;  /* 0x000000060c287c25 */ /* 0x000fe2000f8e0012 */
[----:B------:R-:W-:Y:S01]  /*04f0*/  IADD3 R28, P3, R33, R8, RZ ;  /* 0x00000008211c7210 */ /* 0x000fe20007f7e0ff */
[----:B------:R-:W-:Y:S01]  /*0500*/  ULDC.64 UR10, c[0x0][0x238] ;  /* 0x00008e00000a7ab9 */ /* 0x000fe20000000a00 */
[----:B------:R-:W-:Y:S01]  /*0510*/  ULDC.64 UR12, c[0x0][0x258] ;  /* 0x00009600000c7ab9 */ /* 0x000fe20000000a00 */
[----:B------:R-:W-:-:S02]  /*0520*/  IMAD.IADD R41, R41, 0x1, R15 ;  /* 0x0000000129297824 */ /* 0x000fc400078e020f */
[----:B------:R-:W-:-:S04]  /*0530*/  IMAD.WIDE.U32 R30, R10, UR6, R18 ;  /* 0x000000060a1e7c25 */ /* 0x000fc8000f8e0012 */
[----:B------:R-:W0:Y:S01]  /*0540*/  @!P4 LDC.64 R12, c[0x0][0x228] ;  /* 0x00008a00ff0ccb82 */ /* 0x000e220000000a00 */
[----:B------:R-:W-:Y:S01]  /*0550*/  IADD3 R31, R31, R11, RZ ;  /* 0x0000000b1f1f7210 */ /* 0x000fe20007ffe0ff */
[----:B------:R-:W-:Y:S02]  /*0560*/  IMAD.X R29, R34, 0x1, R9, P3 ;  /* 0x00000001221d7824 */ /* 0x000fe400018e0609 */
[----:B------:R-:W-:Y:S02]  /*0570*/  IMAD R17, R32, UR10, RZ ;  /* 0x0000000a20117c24 */ /* 0x000fe4000f8e02ff */
[----:B------:R-:W-:Y:S02]  /*0580*/  IMAD.WIDE R28, R2, 0x60, R28 ;  /* 0x00000060021c7825 */ /* 0x000fe400078e021c */
[----:B------:R-:W1:Y:S02]  /*0590*/  @!P4 LDC.64 R14, c[0x0][0x248] ;  /* 0x00009200ff0ecb82 */ /* 0x000e640000000a00 */
[----:B------:R-:W-:-:S02]  /*05a0*/  VIADD R35, R33, 0x20 ;  /* 0x0000002021237836 */ /* 0x000fc40000000000 */
[----:B------:R-:W-:Y:S02]  /*05b0*/  IMAD R19, R32, UR12, RZ ;  /* 0x0000000c20137c24 */ /* 0x000fe4000f8e02ff */
[C---:B------:R-:W-:Y:S01]  /*05c0*/  IMAD R17, R6.reuse, UR11, R17 ;  /* 0x0000000b06117c24 */ /* 0x040fe2000f8e0211 */
[CC--:B------:R-:W-:Y:S01]  /*05d0*/  ISETP.GE.OR P2, PT, R35.reuse, R5.reuse, P2 ;  /* 0x000000052300720c */ /* 0x0c0fe20001746670 */
[----:B------:R-:W2:Y:S01]  /*05e0*/  @!P4 LDC.64 R10, c[0x0][0x240] ;  /* 0x00009000ff0acb82 */ /* 0x000ea20000000a00 */
[----:B------:R-:W-:Y:S01]  /*05f0*/  IMAD.WIDE.U32 R40, R6, UR10, R40 ;  /* 0x0000000a06287c25 */ /* 0x000fe2000f8e0028 */
[----:B------:R-:W-:-:S03]  /*0600*/  ISETP.GE.AND P3, PT, R35, R5, PT ;  /* 0x000000052300720c */ /* 0x000fc60003f66270 */
[C---:B------:R-:W-:Y:S01]  /*0610*/  IMAD R21, R6.reuse, UR13, R19 ;  /* 0x0000000d06157c24 */ /* 0x040fe2000f8e0213 */
[----:B------:R-:W-:Y:S01]  /*0620*/  IADD3 R41, R41, R17, RZ ;  /* 0x0000001129297210 */ /* 0x000fe20007ffe0ff */
[----:B------:R-:W-:Y:S01]  /*0630*/  IMAD.WIDE.U32 R30, R6, UR12, R30 ;  /* 0x0000000c061e7c25 */ /* 0x000fe2000f8e001e */
[----:B------:R-:W3:Y:S01]  /*0640*/  @!P4 LDC.64 R8, c[0x0][0x210] ;  /* 0x00008400ff08cb82 */ /* 0x000ee20000000a00 */
[----:B------:R-:W-:Y:S02]  /*0650*/  ISETP.GE.OR P3, PT, R18, UR8, P3 ;  /* 0x0000000812007c0c */ /* 0x000fe40009f66670 */
[----:B0-----:R-:W-:Y:S02]  /*0660*/  @!P4 IMAD R16, R29, R12, RZ ;  /* 0x0000000c1d10c224 */ /* 0x001fe400078e02ff */
[----:B------:R-:W-:Y:S02]  /*0670*/  IMAD.IADD R31, R31, 0x1, R21 ;  /* 0x000000011f1f7824 */ /* 0x000fe400078e0215 */
[----:B------:R-:W-:-:S02]  /*0680*/  @!P4 IMAD R19, R28, R13, R16 ;  /* 0x0000000d1c13c224 */ /* 0x000fc400078e0210 */
[----:B-1----:R-:W-:Y:S02]  /*0690*/  @!P4 IMAD R16, R29, R14, RZ ;  /* 0x0000000e1d10c224 */ /* 0x002fe400078e02ff */
[----:B------:R-:W-:-:S03]  /*06a0*/  @!P4 IMAD.WIDE.U32 R12, R28, R12, R40 ;  /* 0x0000000c1c0cc225 */ /* 0x000fc600078e0028 */
[----:B------:R-:W0:Y:S01]  /*06b0*/  @!P3 LDC.64 R22, c[0x0][0x228] ;  /* 0x00008a00ff16bb82 */ /* 0x000e220000000a00 */
[C---:B------:R-:W-:Y:S02]  /*06c0*/  @!P4 IMAD R21, R28.reuse, R15, R16 ;  /* 0x0000000f1c15c224 */ /* 0x040fe400078e0210 */
[----:B------:R-:W-:-:S04]  /*06d0*/  @!P4 IMAD.WIDE.U32 R14, R28, R14, R30 ;  /* 0x0000000e1c0ec225 */ /* 0x000fc800078e001e */
[----:B------:R-:W-:Y:S01]  /*06e0*/  @!P4 IMAD.IADD R19, R13, 0x1, R19 ;  /* 0x000000010d13c824 */ /* 0x000fe200078e0213 */
[----:B------:R-:W-:Y:S01]  /*06f0*/  @!P4 IADD3 R13, R15, R21, RZ ;  /* 0x000000150f0dc210 */ /* 0x000fe20007ffe0ff */
[----:B------:R-:W1:Y:S01]  /*0700*/  @!P2 LDC.64 R16, c[0x0][0x248] ;  /* 0x00009200ff10ab82 */ /* 0x000e620000000a00 */
[----:B--2---:R-:W-:Y:S02]  /*0710*/  @!P4 LEA R24, P6, R14, R10, 0x1 ;  /* 0x0000000a0e18c211 */ /* 0x004fe400078c08ff */
[----:B---3--:R-:W-:Y:S01]  /*0720*/  @!P4 LEA R26, P5, R12, R8, 0x1 ;  /* 0x000000080c1ac211 */ /* 0x008fe200078a08ff */
[----:B------:R-:W-:Y:S01]  /*0730*/  VIADD R8, R33, 0x40 ;  /* 0x0000004021087836 */ /* 0x000fe20000000000 */
[----:B------:R-:W-:Y:S02]  /*0740*/  @!P4 LEA.HI.X R25, R14, R11, R13, 0x1, P6 ;  /* 0x0000000b0e19c211 */ /* 0x000fe400030f0c0d */
[----:B------:R-:W-:Y:S02]  /*0750*/  CS2R R14, SRZ ;  /* 0x00000000000e7805 */ /* 0x000fe4000001ff00 */
[----:B------:R-:W-:-:S02]  /*0760*/  @!P2 IADD3 R42, P6, R28, 0x20, RZ ;  /* 0x000000201c2aa810 */ /* 0x000fc40007fde0ff */
[----:B------:R-:W-:Y:S02]  /*0770*/  CS2R R10, SRZ ;  /* 0x00000000000a7805 */ /* 0x000fe4000001ff00 */
[----:B------:R-:W-:Y:S02]  /*0780*/  @!P4 LEA.HI.X R27, R12, R9, R19, 0x1, P5 ;  /* 0x000000090c1bc211 */ /* 0x000fe400028f0c13 */
[----:B------:R-:W-:Y:S02]  /*0790*/  CS2R R12, SRZ ;  /* 0x00000000000c7805 */ /* 0x000fe4000001ff00 */
[----:B------:R-:W-:Y:S01]  /*07a0*/  ISETP.GE.AND P5, PT, R8, R5, PT ;  /* 0x000000050800720c */ /* 0x000fe20003fa6270 */
[----:B------:R-:W-:Y:S01]  /*07b0*/  @!P2 IMAD.X R21, RZ, RZ, R29, P6 ;  /* 0x000000ffff15a224 */ /* 0x000fe200030e061d */
[----:B------:R-:W-:Y:S02]  /*07c0*/  CS2R R8, SRZ ;  /* 0x0000000000087805 */ /* 0x000fe4000001ff00 */
[----:B------:R-:W-:Y:S01]  /*07d0*/  ISETP.LT.AND P6, PT, R18, UR8, !P5 ;  /* 0x0000000812007c0c */ /* 0x000fe2000efc1270 */
[----:B------:R2:W3:Y:S01]  /*07e0*/  @!P4 LDG.E.128 R12, desc[UR4][R24.64] ;  /* 0x00000004180cc981 */ /* 0x0004e2000c1e1d00 */
[----:B------:R-:W4:Y:S03]  /*07f0*/  @!P2 LDC.64 R18, c[0x0][0x240] ;  /* 0x00009000ff12ab82 */ /* 0x000f260000000a00 */
[----:B------:R0:W3:Y:S01]  /*0800*/  @!P4 LDG.E.128 R8, desc[UR4][R26.64] ;  /* 0x000000041a08c981 */ /* 0x0000e2000c1e1d00 */
[----:B------:R-:W-:Y:S01]  /*0810*/  @!P3 IADD3 R39, P4, R28, 0x20, RZ ;  /* 0x000000201c27b810 */ /* 0x000fe20007f9e0ff */
[----:B-1----:R-:W-:-:S03]  /*0820*/  @!P2 IMAD R21, R21, R16, RZ ;  /* 0x000000101515a224 */ /* 0x002fc600078e02ff */
[----:B--2---:R-:W1:Y:S01]  /*0830*/  @!P3 LDC.64 R24, c[0x0][0x210] ;  /* 0x00008400ff18bb82 */ /* 0x004e620000000a00 */
[C---:B------:R-:W-:Y:S01]  /*0840*/  @!P2 IMAD R21, R42.reuse, R17, R21 ;  /* 0x000000112a15a224 */ /* 0x040fe200078e0215 */
[----:B0-----:R-:W-:Y:S01]  /*0850*/  @!P2 MOV R26, R30 ;  /* 0x0000001e001aa202 */ /* 0x001fe20000000f00 */
[----:B------:R-:W-:Y:S02]  /*0860*/  @!P2 IMAD.MOV.U32 R27, RZ, RZ, R31 ;  /* 0x000000ffff1ba224 */ /* 0x000fe400078e001f */
[----:B------:R-:W-:Y:S02]  /*0870*/  @!P3 IMAD.X R20, RZ, RZ, R29, P4 ;  /* 0x000000ffff14b224 */ /* 0x000fe400020e061d */
[----:B------:R-:W-:Y:S02]  /*0880*/  @!P2 IMAD.WIDE.U32 R42, R42, R16, R26 ;  /* 0x000000102a2aa225 */ /* 0x000fe400078e001a */
[----:B------:R-:W0:Y:S02]  /*0890*/  @P6 LDC.64 R16, c[0x0][0x228] ;  /* 0x00008a00ff106b82 */ /* 0x000e240000000a00 */
[----:B------:R-:W-:Y:S01]  /*08a0*/  @!P3 IMAD R20, R20, R22, RZ ;  /* 0x000000161414b224 */ /* 0x000fe200078e02ff */
[----:B------:R-:W-:Y:S01]  /*08b0*/  @!P2 IADD3 R21, R43, R21, RZ ;  /* 0x000000152b15a210 */ /* 0x000fe20007ffe0ff */
[----:B------:R-:W-:Y:S01]  /*08c0*/  @!P3 IMAD.MOV.U32 R44, RZ, RZ, R40 ;  /* 0x000000ffff2cb224 */ /* 0x000fe200078e0028 */
[----:B----4-:R-:W-:Y:S01]  /*08d0*/  @!P2 LEA R26, P4, R42, R18, 0x1 ;  /* 0x000000122a1aa211 */ /* 0x010fe200078808ff */
[----:B------:R-:W-:-:S02]  /*08e0*/  @!P3 IMAD.MOV.U32 R45, RZ, RZ, R41 ;  /* 0x000000ffff2db224 */ /* 0x000fc400078e0029 */
[C---:B------:R-:W-:Y:S01]  /*08f0*/  @!P3 IMAD R23, R39.reuse, R23, R20 ;  /* 0x000000172717b224 */ /* 0x040fe200078e0214 */
[----:B------:R-:W-:Y:S01]  /*0900*/  @!P2 LEA.HI.X R27, R42, R19, R21, 0x1, P4 ;  /* 0x000000132a1ba211 */ /* 0x000fe200020f0c15 */
[----:B------:R-:W-:Y:S01]  /*0910*/  @!P3 IMAD.WIDE.U32 R44, R39, R22, R44 ;  /* 0x00000016272cb225 */ /* 0x000fe200078e002c */
[----:B------:R-:W2:Y:S01]  /*0920*/  @P6 LDC.64 R20, c[0x0][0x248] ;  /* 0x00009200ff146b82 */ /* 0x000ea20000000a00 */
[----:B------:R-:W-:Y:S02]  /*0930*/  @P6 IADD3 R22, P4, R28, 0x40, RZ ;  /* 0x000000401c166810 */ /* 0x000fe40007f9e0ff */
[----:B------:R-:W-:Y:S02]  /*0940*/  @!P3 IMAD.IADD R23, R45, 0x1, R23 ;  /* 0x000000012d17b824 */ /* 0x000fe400078e0217 */
[----:B------:R-:W-:Y:S02]  /*0950*/  @P6 IADD3.X R39, RZ, R29, RZ, P4, !PT ;  /* 0x0000001dff276210 */ /* 0x000fe400027fe4ff */
[C---:B-1----:R-:W-:Y:S01]  /*0960*/  @!P3 LEA R42, P4, R44.reuse, R24, 0x1 ;  /* 0x000000182c2ab211 */ /* 0x042fe200078808ff */
[----:B------:R-:W1:Y:S03]  /*0970*/  @P6 LDC.64 R18, c[0x0][0x210] ;  /* 0x00008400ff126b82 */ /* 0x000e660000000a00 */
[----:B------:R-:W-:-:S05]  /*0980*/  @!P3 LEA.HI.X R43, R44, R25, R23, 0x1, P4 ;  /* 0x000000192c2bb211 */ /* 0x000fca00020f0c17 */
[----:B------:R-:W4:Y:S01]  /*0990*/  @P6 LDC.64 R24, c[0x0][0x240] ;  /* 0x00009000ff186b82 */ /* 0x000f220000000a00 */
[----:B------:R-:W-:Y:S01]  /*09a0*/  @P6 IADD3 R23, P4, R28, 0x40, RZ ;  /* 0x000000401c176810 */ /* 0x000fe20007f9e0ff */
[----:B0-----:R-:W-:-:S04]  /*09b0*/  @P6 IMAD R39, R39, R16, RZ ;  /* 0x0000001027276224 */ /* 0x001fc800078e02ff */
[----:B------:R-:W-:Y:S02]  /*09c0*/  @P6 IMAD.X R29, RZ, RZ, R29, P4 ;  /* 0x000000ffff1d6224 */ /* 0x000fe400020e061d */
[----:B------:R-:W-:-:S04]  /*09d0*/  @P6 IMAD.WIDE.U32 R44, R22, R16, R40 ;  /* 0x00000010162c6225 */ /* 0x000fc800078e0028 */
[----:B------:R-:W-:Y:S02]  /*09e0*/  @P6 IMAD R17, R22, R17, R39 ;  /* 0x0000001116116224 */ /* 0x000fe400078e0227 */
[----:B--2---:R-:W-:Y:S02]  /*09f0*/  @P6 IMAD R16, R29, R20, RZ ;  /* 0x000000141d106224 */ /* 0x004fe400078e02ff */
[----:B------:R-:W-:Y:S02]  /*0a00*/  @P6 IMAD.MOV.U32 R28, RZ, RZ, R30 ;  /* 0x000000ffff1c6224 */ /* 0x000fe400078e001e */
[----:B------:R-:W-:Y:S01]  /*0a10*/  @P6 IMAD.MOV.U32 R29, RZ, RZ, R31 ;  /* 0x000000ffff1d6224 */ /* 0x000fe200078e001f */
[----:B------:R-:W-:Y:S01]  /*0a20*/  @P6 IADD3 R17, R45, R17, RZ ;  /* 0x000000112d116210 */ /* 0x000fe20007ffe0ff */
[C---:B------:R-:W-:Y:S01]  /*0a30*/  @P6 IMAD R31, R23.reuse, R21, R16 ;  /* 0x00000015171f6224 */ /* 0x040fe200078e0210 */
[----:B-1----:R-:W-:Y:S01]  /*0a40*/  @P6 LEA R40, P4, R44, R18, 0x1 ;  /* 0x000000122c286211 */ /* 0x002fe200078808ff */
[----:B------:R-:W-:Y:S01]  /*0a50*/  @P6 IMAD.WIDE.U32 R28, R23, R20, R28 ;  /* 0x00000014171c6225 */ /* 0x000fe200078e001c */
[----:B------:R-:W-:-:S02]  /*0a60*/  CS2R R20, SRZ ;  /* 0x0000000000147805 */ /* 0x000fc4000001ff00 */
[----:B------:R-:W-:Y:S02]  /*0a70*/  CS2R R22, SRZ ;  /* 0x0000000000167805 */ /* 0x000fe4000001ff00 */
[----:B------:R-:W-:Y:S02]  /*0a80*/  @P6 LEA.HI.X R41, R44, R19, R17, 0x1, P4 ;  /* 0x000000132c296211 */ /* 0x000fe400020f0c11 */
[----:B------:R-:W-:Y:S02]  /*0a90*/  @P6 IADD3 R29, R29, R31, RZ ;  /* 0x0000001f1d1d6210 */ /* 0x000fe40007ffe0ff */
[C---:B----4-:R-:W-:Y:S02]  /*0aa0*/  @P6 LEA R44, P4, R28.reuse, R24, 0x1 ;  /* 0x000000181c2c6211 */ /* 0x050fe400078808ff */
[----:B------:R-:W-:Y:S02]  /*0ab0*/  CS2R R16, SRZ ;  /* 0x0000000000107805 */ /* 0x000fe4000001ff00 */
[----:B------:R-:W-:Y:S01]  /*0ac0*/  CS2R R18, SRZ ;  /* 0x0000000000127805 */ /* 0x000fe2000001ff00 */
[----:B------:R0:W2:Y:S01]  /*0ad0*/  @!P2 LDG.E.128 R20, desc[UR4][R26.64] ;  /* 0x000000041a14a981 */ /* 0x0000a2000c1e1d00 */
[----:B------:R-:W-:-:S02]  /*0ae0*/  @P6 LEA.HI.X R45, R28, R25, R29, 0x1, P4 ;  /* 0x000000191c2d6211 */ /* 0x000fc400020f0c1d */
[----:B------:R-:W-:Y:S02]  /*0af0*/  CS2R R24, SRZ ;  /* 0x0000000000187805 */ /* 0x000fe4000001ff00 */
[----:B------:R-:W-:Y:S02]  /*0b00*/  CS2R R28, SRZ ;  /* 0x00000000001c7805 */ /* 0x000fe4000001ff00 */
[----:B------:R-:W-:Y:S01]  /*0b10*/  CS2R R30, SRZ ;  /* 0x00000000001e7805 */ /* 0x000fe2000001ff00 */
[----:B------:R3:W4:Y:S01]  /*0b20*/  @!P3 LDG.E.128 R16, desc[UR4][R42.64] ;  /* 0x000000042a10b981 */ /* 0x000722000c1e1d00 */
[----:B0-----:R-:W-:-:S04]  /*0b30*/  CS2R R26, SRZ ;  /* 0x00000000001a7805 */ /* 0x001fc8000001ff00 */
[----:B------:R-:W4:Y:S04]  /*0b40*/  @P6 LDG.E.128 R28, desc[UR4][R44.64] ;  /* 0x000000042c1c6981 */ /* 0x000f28000c1e1d00 */
[----:B------:R0:W4:Y:S01]  /*0b50*/  @P6 LDG.E.128 R24, desc[UR4][R40.64] ;  /* 0x0000000428186981 */ /* 0x000122000c1e1d00 */
[----:B------:R-:W-:Y:S01]  /*0b60*/  @P0 IMAD R36, R0, 0x60, R36 ;  /* 0x0000006000240824 */ /* 0x000fe200078e0224 */
[----:B------:R-:W-:-:S03]  /*0b70*/  ISETP.NE.AND P2, PT, R37, RZ, PT ;  /* 0x000000ff2500720c */ /* 0x000fc60003f45270 */
[----:B------:R-:W-:Y:S01]  /*0b80*/  @P0 IMAD.HI R36, R36, 0x2aaaaaab, RZ ;  /* 0x2aaaaaab24240827 */ /* 0x000fe200078e02ff */
[----:B------:R-:W-:Y:S01]  /*0b90*/  BSSY B0, `(.L_x_3713) ;  /* 0x000007a000007945 */ /* 0x000fe20003800000 */
[----:B---3--:R-:W-:Y:S02]  /*0ba0*/  LOP3.LUT R42, R12, 0xffff0000, RZ, 0xc0, !PT ;  /* 0xffff00000c2a7812 */ /* 0x008fe400078ec0ff */
[C---:B------:R-:W-:Y:S01]  /*0bb0*/  LOP3.LUT R39, R8.reuse, 0xffff0000, RZ, 0xc0, !PT ;  /* 0xffff000008277812 */ /* 0x040fe200078ec0ff */
[----:B------:R-:W-:Y:S02]  /*0bc0*/  IMAD.U32 R8, R8, 0x10000, RZ ;  /* 0x0001000008087824 */ /* 0x000fe400078e00ff */
[----:B------:R-:W-:Y:S02]  /*0bd0*/  IMAD.U32 R43, R12, 0x10000, RZ ;  /* 0x000100000c2b7824 */ /* 0x000fe400078e00ff */
[----:B------:R-:W-:Y:S01]  /*0be0*/  FMUL.FTZ R42, R39, R42 ;  /* 0x0000002a272a7220 */ /* 0x000fe20000410000 */
[----:B------:R-:W-:Y:S01]  /*0bf0*/  SHF.L.U32 R12, R9, 0x10, RZ ;  /* 0x00000010090c7819 */ /* 0x000fe200000006ff */
[----:B------:R-:W-:-:S02]  /*0c00*/  IMAD.U32 R39, R13, 0x10000, RZ ;  /* 0x000100000d277824 */ /* 0x000fc400078e00ff */
[----:B------:R-:W-:Y:S01]  /*0c10*/  FFMA.FTZ R43, R8, R43, R42 ;  /* 0x0000002b082b7223 */ /* 0x000fe2000001002a */
[----:B------:R-:W-:Y:S02]  /*0c20*/  LOP3.LUT R9, R9, 0xffff0000, RZ, 0xc0, !PT ;  /* 0xffff000009097812 */ /* 0x000fe400078ec0ff */
[----:B0-----:R-:W-:Y:S01]  /*0c30*/  LOP3.LUT R40, R13, 0xffff0000, RZ, 0xc0, !PT ;  /* 0xffff00000d287812 */ /* 0x001fe200078ec0ff */
[----:B------:R-:W-:Y:S01]  /*0c40*/  FFMA.FTZ R12, R12, R39, R43 ;  /* 0x000000270c0c7223 */ /* 0x000fe2000001002b */
[----:B------:R-:W-:Y:S01]  /*0c50*/  SHF.L.U32 R13, R14, 0x10, RZ ;  /* 0x000000100e0d7819 */ /* 0x000fe200000006ff */
[C---:B------:R-:W-:Y:S02]  /*0c60*/  IMAD.U32 R8, R10.reuse, 0x10000, RZ ;  /* 0x000100000a087824 */ /* 0x040fe400078e00ff */
[----:B------:R-:W-:Y:S01]  /*0c70*/  FFMA.FTZ R39, R9, R40, R12 ;  /* 0x0000002809277223 */ /* 0x000fe2000001000c */
[----:B------:R-:W-:Y:S02]  /*0c80*/  LOP3.LUT R10, R10, 0xffff0000, RZ, 0xc0, !PT ;  /* 0xffff00000a0a7812 */ /* 0x000fe400078ec0ff */
[----:B------:R-:W-:Y:S01]  /*0c90*/  LOP3.LUT R9, R14, 0xffff0000, RZ, 0xc0, !PT ;  /* 0xffff00000e097812 */ /* 0x000fe200078ec0ff */
[----:B------:R-:W-:Y:S01]  /*0ca0*/  FFMA.FTZ R39, R8, R13, R39 ;  /* 0x0000000d08277223 */ /* 0x000fe20000010027 */
[----:B------:R-:W-:-:S02]  /*0cb0*/  IMAD.U32 R8, R11, 0x10000, RZ ;  /* 0x000100000b087824 */ /* 0x000fc400078e00ff */
[----:B------:R-:W-:Y:S02]  /*0cc0*/  IMAD.U32 R13, R15, 0x10000, RZ ;  /* 0x000100000f0d7824 */ /* 0x000fe400078e00ff */
[----:B------:R-:W-:-:S04]  /*0cd0*/  FFMA.FTZ R9, R10, R9, R39 ;  /* 0x000000090a097223 */ /* 0x000fc80000010027 */
[----:B------:R-:W-:Y:S01]  /*0ce0*/  FFMA.FTZ R8, R8, R13, R9 ;  /* 0x0000000d08087223 */ /* 0x000fe20000010009 */
[----:B------:R-:W-:Y:S02]  /*0cf0*/  LOP3.LUT R11, R11, 0xffff0000, RZ, 0xc0, !PT ;  /* 0xffff00000b0b7812 */ /* 0x000fe400078ec0ff */
[----:B------:R-:W-:-:S05]  /*0d00*/  LOP3.LUT R15, R15, 0xffff0000, RZ, 0xc0, !PT ;  /* 0xffff00000f0f7812 */ /* 0x000fca00078ec0ff */
[----:B------:R-:W-:Y:S01]  /*0d10*/  FFMA.FTZ R8, R11, R15, R8 ;  /* 0x0000000f0b087223 */ /* 0x000fe20000010008 */
[C---:B--2---:R-:W-:Y:S01]  /*0d20*/  LOP3.LUT R41, R20.reuse, 0xffff0000, RZ, 0xc0, !PT ;  /* 0xffff000014297812 */ /* 0x044fe200078ec0ff */
[----:B------:R-:W-:Y:S01]  /*0d30*/  IMAD.U32 R14, R20, 0x10000, RZ ;  /* 0x00010000140e7824 */ /* 0x000fe200078e00ff */
[C---:B----4-:R-:W-:Y:S02]  /*0d40*/  SHF.L.U32 R9, R16.reuse, 0x10, RZ ;  /* 0x0000001010097819 */ /* 0x050fe400000006ff */
[----:B------:R-:W-:Y:S01]  /*0d50*/  LOP3.LUT R16, R16, 0xffff0000, RZ, 0xc0, !PT ;  /* 0xffff000010107812 */ /* 0x000fe200078ec0ff */
[C---:B------:R-:W-:Y:S01]  /*0d60*/  IMAD.U32 R39, R21.reuse, 0x10000, RZ ;  /* 0x0001000015277824 */ /* 0x040fe200078e00ff */
[----:B------:R-:W-:Y:S02]  /*0d70*/  LOP3.LUT R20, R21, 0xffff0000, RZ, 0xc0, !PT ;  /* 0xffff000015147812 */ /* 0x000fe400078ec0ff */
[----:B------:R-:W-:Y:S01]  /*0d80*/  LOP3.LUT R45, R28, 0xffff0000, RZ, 0xc0, !PT ;  /* 0xffff00001c2d7812 */ /* 0x000fe200078ec0ff */
[----:B------:R-:W-:Y:S01]  /*0d90*/  FMUL.FTZ R16, R16, R41 ;  /* 0x0000002910107220 */ /* 0x000fe20000410000 */
[----:B------:R-:W-:-:S02]  /*0da0*/  SHF.L.U32 R21, R22, 0x10, RZ ;  /* 0x0000001016157819 */ /* 0x000fc400000006ff */
[----:B------:R-:W-:Y:S02]  /*0db0*/  LOP3.LUT R40, R24, 0xffff0000, RZ, 0xc0, !PT ;  /* 0xffff000018287812 */ /* 0x000fe400078ec0ff */
[----:B------:R-:W-:Y:S01]  /*0dc0*/  LOP3.LUT R43, R22, 0xffff0000, RZ, 0xc0, !PT ;  /* 0xffff0000162b7812 */ /* 0x000fe200078ec0ff */
[C---:B------:R-:W-:Y:S01]  /*0dd0*/  IMAD.U32 R22, R23.reuse, 0x10000, RZ ;  /* 0x0001000017167824 */ /* 0x040fe200078e00ff */
[----:B------:R-:W-:Y:S01]  /*0de0*/  LOP3.LUT R42, R23, 0xffff0000, RZ, 0xc0, !PT ;  /* 0xffff0000172a7812 */ /* 0x000fe200078ec0ff */
[----:B------:R-:W-:Y:S01]  /*0df0*/  IMAD.U32 R24, R24, 0x10000, RZ ;  /* 0x0001000018187824 */ /* 0x000fe200078e00ff */
[----:B------:R-:W-:Y:S01]  /*0e00*/  SHF.L.U32 R23, R28, 0x10, RZ ;  /* 0x000000101c177819 */ /* 0x000fe200000006ff */
[----:B------:R-:W-:Y:S01]  /*0e10*/  FMUL.FTZ R45, R40, R45 ;  /* 0x0000002d282d7220 */ /* 0x000fe20000410000 */
[----:B------:R-:W-:Y:S02]  /*0e20*/  IMAD.U32 R10, R17, 0x10000, RZ ;  /* 0x00010000110a7824 */ /* 0x000fe400078e00ff */
[----:B------:R-:W-:Y:S01]  /*0e30*/  FFMA.FTZ R41, R9, R14, R16 ;  /* 0x0000000e09297223 */ /* 0x000fe20000010010 */
[----:B------:R-:W-:-:S02]  /*0e40*/  IMAD.U32 R9, R25, 0x10000, RZ ;  /* 0x0001000019097824 */ /* 0x000fc400078e00ff */
[----:B------:R-:W-:Y:S01]  /*0e50*/  FFMA.FTZ R24, R24, R23, R45 ;  /* 0x0000001718187223 */ /* 0x000fe2000001002d */
[----:B------:R-:W-:Y:S01]  /*0e60*/  IMAD.U32 R14, R29, 0x10000, RZ ;  /* 0x000100001d0e7824 */ /* 0x000fe200078e00ff */
[----:B------:R-:W-:Y:S01]  /*0e70*/  LOP3.LUT R17, R17, 0xffff0000, RZ, 0xc0, !PT ;  /* 0xffff000011117812 */ /* 0x000fe200078ec0ff */
[----:B------:R-:W-:Y:S01]  /*0e80*/  FFMA.FTZ R16, R10, R39, R41 ;  /* 0x000000270a107223 */ /* 0x000fe20000010029 */
[----:B------:R-:W-:Y:S01]  /*0e90*/  LOP3.LUT R25, R25, 0xffff0000, RZ, 0xc0, !PT ;  /* 0xffff000019197812 */ /* 0x000fe200078ec0ff */
[----:B------:R-:W-:Y:S01]  /*0ea0*/  FFMA.FTZ R24, R9, R14, R24 ;  /* 0x0000000e09187223 */ /* 0x000fe20000010018 */
[----:B------:R-:W-:Y:S01]  /*0eb0*/  LOP3.LUT R10, R29, 0xffff0000, RZ, 0xc0, !PT ;  /* 0xffff00001d0a7812 */ /* 0x000fe200078ec0ff */
[----:B------:R-:W-:Y:S02]  /*0ec0*/  IMAD.U32 R12, R18, 0x10000, RZ ;  /* 0x00010000120c7824 */ /* 0x000fe400078e00ff */
[----:B------:R-:W-:Y:S01]  /*0ed0*/  FFMA.FTZ R17, R17, R20, R16 ;  /* 0x0000001411117223 */ /* 0x000fe20000010010 */
[----:B------:R-:W-:Y:S01]  /*0ee0*/  SHF.L.U32 R9, R26, 0x10, RZ ;  /* 0x000000101a097819 */ /* 0x000fe200000006ff */
[----:B------:R-:W-:-:S02]  /*0ef0*/  IMAD.U32 R14, R30, 0x10000, RZ ;  /* 0x000100001e0e7824 */ /* 0x000fc400078e00ff */
[----:B------:R-:W-:Y:S01]  /*0f00*/  FFMA.FTZ R10, R25, R10, R24 ;  /* 0x0000000a190a7223 */ /* 0x000fe20000010018 */
[----:B------:R-:W-:Y:S01]  /*0f10*/  FFMA.FTZ R21, R12, R21, R17 ;  /* 0x000000150c157223 */ /* 0x000fe20000010011 */
[----:B------:R-:W-:Y:S02]  /*0f20*/  LOP3.LUT R18, R18, 0xffff0000, RZ, 0xc0, !PT ;  /* 0xffff000012127812 */ /* 0x000fe400078ec0ff */
[----:B------:R-:W-:Y:S01]  /*0f30*/  LOP3.LUT R26, R26, 0xffff0000, RZ, 0xc0, !PT ;  /* 0xffff00001a1a7812 */ /* 0x000fe200078ec0ff */
[----:B------:R-:W-:Y:S01]  /*0f40*/  FFMA.FTZ R23, R9, R14, R10 ;  /* 0x0000000e09177223 */ /* 0x000fe2000001000a */
        /* <DEDUP_REMOVED lines=11> */
[----:B------:R-:W-:-:S04]  /*1000*/  FFMA.FTZ R18, R19, R42, R18 ;  /* 0x0000002a13127223 */ /* 0x000fc80000010012 */
[----:B------:R-:W-:Y:S01]  /*1010*/  FFMA.FTZ R27, R27, R12, R10 ;  /* 0x0000000c1b1b7223 */ /* 0x000fe2000001000a */
[----:B------:R-:W0:Y:S04]  /*1020*/  SHFL.BFLY PT, R9, R8, 0x4, 0x1f ;  /* 0x0c801f0008097f89 */ /* 0x000e2800000e0000 */
[----:B------:R-:W1:Y:S04]  /*1030*/  SHFL.BFLY PT, R11, R18, 0x4, 0x1f ;  /* 0x0c801f00120b7f89 */ /* 0x000e6800000e0000 */
[----:B------:R-:W2:Y:S01]  /*1040*/  SHFL.BFLY PT, R10, R27, 0x4, 0x1f ;  /* 0x0c801f001b0a7f89 */ /* 0x000ea200000e0000 */
[----:B0-----:R-:W-:Y:S01]  /*1050*/  FADD.FTZ R9, R8, R9 ;  /* 0x0000000908097221 */ /* 0x001fe20000010000 */
[----:B-1----:R-:W-:Y:S01]  /*1060*/  FADD.FTZ R11, R18, R11 ;  /* 0x0000000b120b7221 */ /* 0x002fe20000010000 */
[----:B--2---:R-:W-:-:S04]  /*1070*/  FADD.FTZ R14, R27, R10 ;  /* 0x0000000a1b0e7221 */ /* 0x004fc80000010000 */
[----:B------:R-:W0:Y:S04]  /*1080*/  SHFL.BFLY PT, R12, R11, 0x2, 0x1f ;  /* 0x0c401f000b0c7f89 */ /* 0x000e2800000e0000 */
[----:B------:R-:W1:Y:S04]  /*1090*/  SHFL.BFLY PT, R10, R9, 0x2, 0x1f ;  /* 0x0c401f00090a7f89 */ /* 0x000e6800000e0000 */
[----:B------:R-:W2:Y:S01]  /*10a0*/  SHFL.BFLY PT, R13, R14, 0x2, 0x1f ;  /* 0x0c401f000e0d7f89 */ /* 0x000ea200000e0000 */
[----:B0-----:R-:W-:Y:S01]  /*10b0*/  FADD.FTZ R12, R11, R12 ;  /* 0x0000000c0b0c7221 */ /* 0x001fe20000010000 */
[----:B-1----:R-:W-:Y:S01]  /*10c0*/  FADD.FTZ R10, R9, R10 ;  /* 0x0000000a090a7221 */ /* 0x002fe20000010000 */
[----:B--2---:R-:W-:-:S03]  /*10d0*/  FADD.FTZ R16, R14, R13 ;  /* 0x0000000d0e107221 */ /* 0x004fc60000010000 */
[----:B------:R-:W0:Y:S01]  /*10e0*/  SHFL.BFLY PT, R15, R12, 0x1, 0x1f ;  /* 0x0c201f000c0f7f89 */ /* 0x000e2200000e0000 */
[----:B------:R-:W1:Y:S03]  /*10f0*/  LDC.64 R8, c[0x0][0x2d0] ;  /* 0x0000b400ff087b82 */ /* 0x000e660000000a00 */
[----:B------:R-:W2:Y:S04]  /*1100*/  SHFL.BFLY PT, R13, R10, 0x1, 0x1f ;  /* 0x0c201f000a0d7f89 */ /* 0x000ea800000e0000 */
[----:B------:R-:W3:Y:S01]  /*1110*/  SHFL.BFLY PT, R17, R16, 0x1, 0x1f ;  /* 0x0c201f0010117f89 */ /* 0x000ee200000e0000 */
[----:B------:R-:W-:-:S04]  /*1120*/  @P0 SHF.R.U32.HI R11, RZ, 0x1f, R36 ;  /* 0x0000001fff0b0819 */ /* 0x000fc80000011624 */
[----:B------:R-:W-:Y:S01]  /*1130*/  @P0 LEA.HI.SX32 R36, R36, R11, 0x1c ;  /* 0x0000000b24240211 */ /* 0x000fe200078fe2ff */
[----:B------:R-:W-:-:S06]  /*1140*/  HFMA2.MMA R11, -RZ, RZ, 0, 0 ;  /* 0x00000000ff0b7435 */ /* 0x000fcc00000001ff */
[----:B------:R-:W-:Y:S02]  /*1150*/  @P0 IMAD R11, R36, 0x60, RZ ;  /* 0x00000060240b0824 */ /* 0x000fe400078e02ff */
[----:B0-----:R-:W-:Y:S01]  /*1160*/  FADD.FTZ R19, R12, R15 ;  /* 0x0000000f0c137221 */ /* 0x001fe20000010000 */
[----:B--2---:R-:W-:Y:S01]  /*1170*/  FADD.FTZ R18, R10, R13 ;  /* 0x0000000d0a127221 */ /* 0x004fe20000010000 */
[----:B---3--:R-:W-:Y:S01]  /*1180*/  FADD.FTZ R17, R16, R17 ;  /* 0x0000001110117221 */ /* 0x008fe20000010000 */
[----:B------:R-:W-:Y:S06]  /*1190*/  @P2 BRA `(.L_x_3714) ;  /* 0x0000000000642947 */ /* 0x000fec0003800000 */
[----:B------:R-:W0:Y:S01]  /*11a0*/  LDC.64 R14, c[0x0][0x278] ;  /* 0x00009e00ff0e7b82 */ /* 0x000e220000000a00 */
[----:B------:R-:W-:Y:S01]  /*11b0*/  SHF.R.S32.HI R13, RZ, 0x1f, R11 ;  /* 0x0000001fff0d7819 */ /* 0x000fe2000001140b */
[----:B------:R-:W-:Y:S01]  /*11c0*/  ULDC.64 UR8, c[0x0][0x280] ;  /* 0x0000a00000087ab9 */ /* 0x000fe20000000a00 */
[C---:B------:R-:W-:Y:S02]  /*11d0*/  IADD3 R12, P0, R4.reuse, R11, RZ ;  /* 0x0000000b040c7210 */ /* 0x040fe40007f1e0ff */
[----:B------:R-:W-:Y:S02]  /*11e0*/  ISETP.GE.AND P2, PT, R33, R5, PT ;  /* 0x000000052100720c */ /* 0x000fe40003f46270 */
[----:B------:R-:W-:Y:S02]  /*11f0*/  LEA.HI.X.SX32 R13, R4, R13, 0x1, P0 ;  /* 0x0000000d040d7211 */ /* 0x000fe400000f0eff */
[----:B------:R-:W-:Y:S01]  /*1200*/  FSEL R17, R17, RZ, !P5 ;  /* 0x000000ff11117208 */ /* 0x000fe20006800000 */
[----:B0-----:R-:W-:-:S02]  /*1210*/  IMAD R10, R14, UR7, RZ ;  /* 0x000000070e0a7c24 */ /* 0x001fc4000f8e02ff */
[----:B------:R-:W-:-:S04]  /*1220*/  IMAD.WIDE.U32 R12, R14, UR6, R12 ;  /* 0x000000060e0c7c25 */ /* 0x000fc8000f8e000c */
[----:B------:R-:W-:-:S04]  /*1230*/  IMAD R15, R15, UR6, R10 ;  /* 0x000000060f0f7c24 */ /* 0x000fc8000f8e020a */
[----:B------:R-:W-:Y:S02]  /*1240*/  IMAD.IADD R13, R13, 0x1, R15 ;  /* 0x000000010d0d7824 */ /* 0x000fe400078e020f */
[----:B------:R-:W-:Y:S02]  /*1250*/  IMAD R15, R32, UR8, RZ ;  /* 0x00000008200f7c24 */ /* 0x000fe4000f8e02ff */
[----:B------:R-:W-:-:S04]  /*1260*/  IMAD.WIDE.U32 R12, R6, UR8, R12 ;  /* 0x00000008060c7c25 */ /* 0x000fc8000f8e000c */
[----:B------:R-:W-:Y:S01]  /*1270*/  IMAD R15, R6, UR9, R15 ;  /* 0x00000009060f7c24 */ /* 0x000fe2000f8e020f */
[----:B------:R-:W-:Y:S01]  /*1280*/  IADD3 R10, P0, R33, R12, RZ ;  /* 0x0000000c210a7210 */ /* 0x000fe20007f1e0ff */
[----:B------:R-:W-:-:S03]  /*1290*/  ULDC.64 UR8, c[0x0][0x260] ;  /* 0x0000980000087ab9 */ /* 0x000fc60000000a00 */
[----:B------:R-:W-:Y:S02]  /*12a0*/  IADD3.X R13, R34, R13, R15, P0, !PT ;  /* 0x0000000d220d7210 */ /* 0x000fe400007fe40f */
[C---:B------:R-:W-:Y:S02]  /*12b0*/  LEA R12, P3, R10.reuse, UR8, 0x2 ;  /* 0x000000080a0c7c11 */ /* 0x040fe4000f8610ff */
[----:B------:R-:W-:Y:S02]  /*12c0*/  ISETP.GE.AND P0, PT, R35, R5, PT ;  /* 0x000000052300720c */ /* 0x000fe40003f06270 */
[----:B------:R-:W-:Y:S02]  /*12d0*/  LEA.HI.X R13, R10, UR9, R13, 0x2, P3 ;  /* 0x000000090a0d7c11 */ /* 0x000fe400098f140d */
[----:B------:R-:W-:Y:S02]  /*12e0*/  FSEL R5, R18, RZ, !P2 ;  /* 0x000000ff12057208 */ /* 0x000fe40005000000 */
[----:B------:R-:W-:Y:S01]  /*12f0*/  FSEL R15, R19, RZ, !P0 ;  /* 0x000000ff130f7208 */ /* 0x000fe20004000000 */
[----:B------:R0:W-:Y:S04]  /*1300*/  STG.E desc[UR4][R12.64+0x100], R17 ;  /* 0x000100110c007986 */ /* 0x0001e8000c101904 */
[----:B------:R0:W-:Y:S04]  /*1310*/  STG.E desc[UR4][R12.64], R5 ;  /* 0x000000050c007986 */ /* 0x0001e8000c101904 */
[----:B------:R0:W-:Y:S02]  /*1320*/  STG.E desc[UR4][R12.64+0x80], R15 ;  /* 0x0000800f0c007986 */ /* 0x0001e4000c101904 */
.L_x_3714:
[----:B------:R-:W-:Y:S05]  /*1330*/  BSYNC B0 ;  /* 0x0000000000007941 */ /* 0x000fea0003800000 */
.L_x_3713:
[----:B0-----:R-:W-:Y:S01]  /*1340*/  IADD3 R5, R38, 0x5f, RZ ;  /* 0x0000005f26057810 */ /* 0x001fe20007ffe0ff */
[----:B------:R-:W-:Y:S01]  /*1350*/  IMAD.SHL.U32 R12, R11, 0x40, RZ ;  /* 0x000000400b0c7824 */ /* 0x000fe200078e00ff */
[----:B------:R-:W-:Y:S01]  /*1360*/  SHF.L.U32 R14, R3, 0x2, RZ ;  /* 0x00000002030e7819 */ /* 0x000fe200000006ff */
[----:B------:R-:W-:Y:S01]  /*1370*/  IMAD R15, R2, 0x1800, RZ ;  /* 0x00001800020f7824 */ /* 0x000fe200078e02ff */
[----:B------:R-:W-:Y:S01]  /*1380*/  BSSY B0, `(.L_x_3715) ;  /* 0x0000028000007945 */ /* 0x000fe20003800000 */
[----:B------:R-:W-:-:S03]  /*1390*/  IMAD.HI R10, R5, 0x2aaaaaab, RZ ;  /* 0x2aaaaaab050a7827 */ /* 0x000fc600078e02ff */
[----:B------:R-:W-:Y:S02]  /*13a0*/  SHF.R.S32.HI R16, RZ, 0x1f, R15 ;  /* 0x0000001fff107819 */ /* 0x000fe4000001140f */
[----:B------:R-:W-:-:S04]  /*13b0*/  SHF.R.U32.HI R13, RZ, 0x1f, R10 ;  /* 0x0000001fff0d7819 */ /* 0x000fc8000001160a */
[----:B------:R-:W-:Y:S02]  /*13c0*/  LEA.HI.SX32 R10, R10, R13, 0x1c ;  /* 0x0000000d0a0a7211 */ /* 0x000fe400078fe2ff */
[----:B------:R-:W-:Y:S02]  /*13d0*/  SHF.R.S32.HI R13, RZ, 0x1f, R12 ;  /* 0x0000001fff0d7819 */ /* 0x000fe4000001140c */
[----:B------:R-:W-:Y:S01]  /*13e0*/  IADD3 R12, P0, P2, R12, R14, R15 ;  /* 0x0000000e0c0c7210 */ /* 0x000fe20007a1e00f */
[--C-:B------:R-:W-:Y:S01]  /*13f0*/  IMAD R10, R10, 0x60, -R5.reuse ;  /* 0x000000600a0a7824 */ /* 0x100fe200078e0a05 */
[----:B------:R-:W-:Y:S01]  /*1400*/  SHF.R.S32.HI R14, RZ, 0x1f, R14 ;  /* 0x0000001fff0e7819 */ /* 0x000fe2000001140e */
[----:B------:R-:W-:-:S03]  /*1410*/  IMAD R5, R2, -0x60, R5 ;  /* 0xffffffa002057824 */ /* 0x000fc600078e0205 */
[----:B------:R-:W-:Y:S01]  /*1420*/  IADD3.X R13, R13, R14, R16, P0, P2 ;  /* 0x0000000e0d0d7210 */ /* 0x000fe200007e4410 */
[----:B------:R-:W-:Y:S02]  /*1430*/  IMAD.IADD R10, R5, 0x1, R10 ;  /* 0x00000001050a7824 */ /* 0x000fe400078e020a */
[----:B-1----:R-:W-:-:S03]  /*1440*/  IMAD R14, R8, UR7, RZ ;  /* 0x00000007080e7c24 */ /* 0x002fc6000f8e02ff */
[----:B------:R-:W-:Y:S01]  /*1450*/  ISETP.GE.OR P1, PT, R3, R10, P1 ;  /* 0x0000000a0300720c */ /* 0x000fe20000f26670 */
[----:B------:R-:W-:Y:S02]  /*1460*/  IMAD R5, R9, UR6, R14 ;  /* 0x0000000609057c24 */ /* 0x000fe4000f8e020e */
[----:B------:R-:W-:-:S05]  /*1470*/  IMAD.WIDE.U32 R8, R8, UR6, R12 ;  /* 0x0000000608087c25 */ /* 0x000fca000f8e000c */
[----:B------:R-:W-:-:S05]  /*1480*/  IADD3 R5, R9, R5, RZ ;  /* 0x0000000509057210 */ /* 0x000fca0007ffe0ff */
[----:B------:R-:W-:Y:S05]  /*1490*/  @P1 BRA `(.L_x_3716) ;  /* 0x0000000000581947 */ /* 0x000fea0003800000 */
[----:B------:R-:W0:Y:S01]  /*14a0*/  LDC.64 R14, c[0x0][0x2a8] ;  /* 0x0000aa00ff0e7b82 */ /* 0x000e220000000a00 */
[----:B------:R-:W-:Y:S01]  /*14b0*/  IADD3 R10, P0, P1, R11, R4, R3 ;  /* 0x000000040b0a7210 */ /* 0x000fe2000791e003 */
[----:B------:R-:W-:Y:S01]  /*14c0*/  ULDC.64 UR8, c[0x0][0x2b0] ;  /* 0x0000ac0000087ab9 */ /* 0x000fe20000000a00 */
[----:B------:R-:W-:Y:S02]  /*14d0*/  SHF.R.S32.HI R13, RZ, 0x1f, R11 ;  /* 0x0000001fff0d7819 */ /* 0x000fe4000001140b */
[----:B------:R-:W-:Y:S02]  /*14e0*/  SHF.R.S32.HI R12, RZ, 0x1f, R4 ;  /* 0x0000001fff0c7819 */ /* 0x000fe40000011404 */
[----:B------:R-:W-:-:S04]  /*14f0*/  SHF.R.S32.HI R11, RZ, 0x1f, R3 ;  /* 0x0000001fff0b7819 */ /* 0x000fc80000011403 */
[----:B------:R-:W-:Y:S02]  /*1500*/  IADD3.X R11, R13, R12, R11, P0, P1 ;  /* 0x0000000c0d0b7210 */ /* 0x000fe400007e240b */
[----:B-----5:R-:W-:Y:S01]  /*1510*/  FSETP.NEU.FTZ.AND P0, PT, R7, -INF , PT ;  /* 0xff8000000700780b */ /* 0x020fe20003f1d000 */
[C---:B0-----:R-:W-:Y:S02]  /*1520*/  IMAD R12, R14.reuse, UR7, RZ ;  /* 0x000000070e0c7c24 */ /* 0x041fe4000f8e02ff */
[----:B------:R-:W-:-:S04]  /*1530*/  IMAD.WIDE.U32 R10, R14, UR6, R10 ;  /* 0x000000060e0a7c25 */ /* 0x000fc8000f8e000a */
[----:B------:R-:W-:Y:S01]  /*1540*/  FMUL.FTZ R14, R7, 1.4426950216293334961 ;  /* 0x3fb8aa3b070e7820 */ /* 0x000fe20000410000 */
[----:B------:R-:W-:Y:S02]  /*1550*/  IMAD R13, R15, UR6, R12 ;  /* 0x000000060f0d7c24 */ /* 0x000fe4000f8e020c */
[----:B------:R-:W-:Y:S02]  /*1560*/  IMAD R15, R32, UR8, RZ ;  /* 0x00000008200f7c24 */ /* 0x000fe4000f8e02ff */
[----:B------:R-:W-:Y:S01]  /*1570*/  FSEL R7, R14, RZ, P0 ;  /* 0x000000ff0e077208 */ /* 0x000fe20000000000 */
[----:B------:R-:W-:Y:S02]  /*1580*/  IMAD.IADD R11, R11, 0x1, R13 ;  /* 0x000000010b0b7824 */ /* 0x000fe400078e020d */
[C---:B------:R-:W-:Y:S02]  /*1590*/  IMAD R15, R6.reuse, UR9, R15 ;  /* 0x00000009060f7c24 */ /* 0x040fe4000f8e020f */
[----:B------:R-:W-:Y:S01]  /*15a0*/  IMAD.WIDE.U32 R10, R6, UR8, R10 ;  /* 0x00000008060a7c25 */ /* 0x000fe2000f8e000a */
[----:B------:R-:W-:-:S04]  /*15b0*/  ULDC.64 UR8, c[0x0][0x2a0] ;  /* 0x0000a80000087ab9 */ /* 0x000fc80000000a00 */
[----:B------:R-:W-:Y:S02]  /*15c0*/  IADD3 R11, R11, R15, RZ ;  /* 0x0000000f0b0b7210 */ /* 0x000fe40007ffe0ff */
[----:B------:R-:W-:-:S04]  /*15d0*/  LEA R12, P1, R10, UR8, 0x2 ;  /* 0x000000080a0c7c11 */ /* 0x000fc8000f8210ff */
[----:B------:R-:W-:-:S05]  /*15e0*/  LEA.HI.X R13, R10, UR9, R11, 0x2, P1 ;  /* 0x000000090a0d7c11 */ /* 0x000fca00088f140b */
[----:B------:R0:W-:Y:S04]  /*15f0*/  STG.E desc[UR4][R12.64], R7 ;  /* 0x000000070c007986 */ /* 0x0001e8000c101904 */
.L_x_3716:
[----:B------:R-:W-:Y:S05]  /*1600*/  BSYNC B0 ;  /* 0x0000000000007941 */ /* 0x000fea0003800000 */
.L_x_3715:
[----:B------:R-:W-:Y:S01]  /*1610*/  ULDC.64 UR10, c[0x0][0x2e8] ;  /* 0x0000ba00000a7ab9 */ /* 0x000fe20000000a00 */
[----:B------:R-:W-:Y:S01]  /*1620*/  ULDC.64 UR8, c[0x0][0x2d8] ;  /* 0x0000b60000087ab9 */ /* 0x000fe20000000a00 */
[----:B------:R-:W-:Y:S01]  /*1630*/  ISETP.NE.U32.AND P0, PT, RZ, UR10, PT ;  /* 0x0000000aff007c0c */ /* 0x000fe2000bf05070 */
[----:B0----5:R-:W-:Y:S02]  /*1640*/  IMAD R7, R32, UR8, RZ ;  /* 0x0000000820077c24 */ /* 0x021fe4000f8e02ff */
[----:B------:R-:W-:Y:S01]  /*1650*/  IMAD.MOV.U32 R4, RZ, RZ, R8 ;  /* 0x000000ffff047224 */ /* 0x000fe200078e0008 */
[----:B------:R-:W-:Y:S01]  /*1660*/  ISETP.NE.AND.EX P0, PT, RZ, UR11, PT, P0 ;  /* 0x0000000bff007c0c */ /* 0x000fe2000bf05300 */
[C---:B------:R-:W-:Y:S02]  /*1670*/  IMAD R7, R6.reuse, UR9, R7 ;  /* 0x0000000906077c24 */ /* 0x040fe4000f8e0207 */
[----:B------:R-:W-:Y:S01]  /*1680*/  IMAD.WIDE.U32 R4, R6, UR8, R4 ;  /* 0x0000000806047c25 */ /* 0x000fe2000f8e0004 */
[----:B------:R-:W-:Y:S01]  /*1690*/  ISETP.NE.OR P0, PT, R3, RZ, !P0 ;  /* 0x000000ff0300720c */ /* 0x000fe20004705670 */
[----:B------:R-:W-:-:S02]  /*16a0*/  ULDC.64 UR8, c[0x0][0x2b8] ;  /* 0x0000ae0000087ab9 */ /* 0x000fc40000000a00 */
[----:B------:R-:W-:Y:S02]  /*16b0*/  LEA R6, P1, R4, UR8, 0x2 ;  /* 0x0000000804067c11 */ /* 0x000fe4000f8210ff */
[----:B------:R-:W-:-:S04]  /*16c0*/  IADD3 R5, R5, R7, RZ ;  /* 0x0000000705057210 */ /* 0x000fc80007ffe0ff */
[----:B------:R-:W-:-:S05]  /*16d0*/  LEA.HI.X R7, R4, UR9, R5, 0x2, P1 ;  /* 0x0000000904077c11 */ /* 0x000fca00088f1405 */
        /* <DEDUP_REMOVED lines=15> */
.L_x_3717:
        /* <DEDUP_REMOVED lines=11> */
.L_x_3748:


//--------------------- .nv.global.init           --------------------------
	.section	.nv.global.init,"aw",@progbits
.nv.global.init:
	.type		$str$23,@object
	.size		$str$23,($str$24 - $str$23)
$str$23:
        /*0000*/ 	.byte	0x28, 0x61, 0x64, 0x64, 0x72, 0x65, 0x73, 0x73, 0x20, 0x26, 0x20, 0x6d, 0x61, 0x73, 0x6b, 0x29
        /*0010*/ 	.byte	0x20, 0x3d, 0x3d, 0x20, 0x30, 0x00
	.type		$str$24,@object
	.size		$str$24,(__unnamed_4 - $str$24)
$str$24:
        /*0016*/ 	.byte	0x2f, 0x74, 0x6d, 0x70, 0x2f, 0x6f, 0x73, 0x73, 0x5f, 0x6b, 0x65, 0x72, 0x6e, 0x65, 0x6c, 0x73
        /*0026*/ 	.byte	0x5f, 0x73, 0x72, 0x63, 0x2f, 0x66, 0x6c, 0x61, 0x73, 0x68, 0x5f, 0x61, 0x74, 0x74, 0x65, 0x6e
        /*0036*/ 	.byte	0x74, 0x69, 0x6f, 0x6e, 0x2f, 0x63, 0x73, 0x72, 0x63, 0x2f, 0x63, 0x75, 0x74, 0x6c, 0x61, 0x73
        /*0046*/ 	.byte	0x73, 0x2f, 0x69, 0x6e, 0x63, 0x6c, 0x75, 0x64, 0x65, 0x2f, 0x63, 0x75, 0x74, 0x65, 0x2f, 0x70
        /*0056*/ 	.byte	0x6f, 0x69, 0x6e, 0x74, 0x65, 0x72, 0x5f, 0x66, 0x6c, 0x61, 0x67, 0x67, 0x65, 0x64, 0x2e, 0x68
        /*0066*/ 	.byte	0x70, 0x70, 0x00
	.type		__unnamed_4,@object
	.size		__unnamed_4,(__unnamed_2 - __unnamed_4)
__unnamed_4:
        /* <DEDUP_REMOVED lines=17> */
        /*0179*/ 	.byte	0x43, 0x3c, 0x36, 0x34, 0x3e, 0x3e, 0x3e, 0x3e, 0x5d, 0x00
	.type		__unnamed_2,@object
	.size		__unnamed_2,(__unnamed_6 - __unnamed_2)
__unnamed_2:
        /* <DEDUP_REMOVED lines=23> */
	.type		__unnamed_6,@object
	.size		__unnamed_6,(__unnamed_3 - __unnamed_6)
__unnamed_6:
        /* <DEDUP_REMOVED lines=22> */
        /*044f*/ 	.byte	0x31, 0x36, 0x33, 0x38, 0x34, 0x3e, 0x3e, 0x3e, 0x3e, 0x20, 0x26, 0x5d, 0x00
	.type		__unnamed_3,@object
	.size		__unnamed_3,(__unnamed_1 - __unnamed_3)
__unnamed_3:
        /* <DEDUP_REMOVED lines=23> */
        /*05cc*/ 	.byte	0x75, 0x74, 0x65, 0x3a, 0x3a, 0x43, 0x3c, 0x30, 0x3e, 0x3e, 0x3e, 0x3e, 0x3e, 0x5d, 0x00
	.type		__unnamed_1,@object
	.size		__unnamed_1,(__unnamed_5 - __unnamed_1)
__unnamed_1:
        /* <DEDUP_REMOVED lines=29> */
        /*07ab*/ 	.byte	0x5d, 0x00
	.type		__unnamed_5,@object
	.size		__unnamed_5,(.L_4 - __unnamed_5)
__unnamed_5:
        /* <DEDUP_REMOVED lines=30> */
.L_4:


//--------------------- .nv.shared._ZN7cutlass13device_kernelIN5flash11enable_sm90INS1_16FlashAttnBwdSm90INS1_25CollectiveMainloopBwdSm90ILi2ELi2ELi2EN4cute5tupleIJNS5_1CILi1EEES8_S8_EEENS6_IJNS7_ILi128EEESA_NS7_ILi64EEEEEENS_10bfloat16_tEfNS_4arch4Sm90ELb0ELb0ELb1ELb0ELb0ELb1ELb0ELb0ELi2ELi1ELi2ELi2ELb0EEENS1_21CollectiveEpilogueBwdISC_SD_SF_Li256ELb0ELb0ELi1EEENS1_19SingleTileSchedulerILb0ELb0ELb0ELi128EEEEEEEEEvNT_6ParamsE --------------------------
	.section	.nv.shared._ZN7cutlass13device_kernelIN5flash11enable_sm90INS1_16FlashAttnBwdSm90INS1_25CollectiveMainloopBwdSm90ILi2ELi2ELi2EN4cute5tupleIJNS5_1CILi1EEES8_S8_EEENS6_IJNS7_ILi128EEESA_NS7_ILi64EEEEEENS_10bfloat16_tEfNS_4arch4Sm90ELb0ELb0ELb1ELb0ELb0ELb1ELb0ELb0ELi2ELi1ELi2ELi2ELb0EEENS1_21CollectiveEpilogueBwdISC_SD_SF_Li256ELb0ELb0ELi1EEENS1_19SingleTileSchedulerILb0ELb0ELb0ELi128EEEEEEEEEvNT_6ParamsE,"aw",@nobits
	.sectionflags	@""
	.align	16
	.zero		1024


//--------------------- .nv.shared.reserved.0     --------------------------
	.section	.nv.shared.reserved.0,"aw",@nobits
	.weak		__nv_reservedSMEM_offset_0_alias
	.size		__nv_reservedSMEM_offset_0_alias, 0, 0
	.other		__nv_reservedSMEM_offset_0_alias,@"STO_CUDA_RESERVED_SHARED STV_DEFAULT"
__nv_reservedSMEM_offset_0_alias:
	.zero		0


//--------------------- .nv.global                --------------------------
	.section	.nv.global,"aw",@nobits
.nv.global:
	.type		_ZN73_INTERNAL_199dbdb6_37_flash_bwd_hdim64_bf16_softcap_sm90_cu_348dd9ca_28964cute1_E,@object
	.size		_ZN73_INTERNAL_199dbdb6_37_flash_bwd_hdim64_bf16_softcap_sm90_cu_348dd9ca_28964cute1_E,(_ZN73_INTERNAL_199dbdb6_37_flash_bwd_hdim64_bf16_softcap_sm90_cu_348dd9ca_28964cuda3std3__45__cpo6cbeginE - _ZN73_INTERNAL_199dbdb6_37_flash_bwd_hdim64_bf16_softcap_sm90_cu_348dd9ca_28964cute1_E)
_ZN73_INTERNAL_199dbdb6_37_flash_bwd_hdim64_bf16_softcap_sm90_cu_348dd9ca_28964cute1_E:
	.zero		1
	.type		_ZN73_INTERNAL_199dbdb6_37_flash_bwd_hdim64_bf16_softcap_sm90_cu_348dd9ca_28964cuda3std3__45__cpo6cbeginE,@object
	.size		_ZN73_INTERNAL_199dbdb6_37_flash_bwd_hdim64_bf16_softcap_sm90_cu_348dd9ca_28964cuda3std3__45__cpo6cbeginE,(_ZN73_INTERNAL_199dbdb6_37_flash_bwd_hdim64_bf16_softcap_sm90_cu_348dd9ca_28964cuda3std3__48in_placeE - _ZN73_INTERNAL_199dbdb6_37_flash_bwd_hdim64_bf16_softcap_sm90_cu_348dd9ca_28964cuda3std3__45__cpo6cbeginE)
_ZN73_INTERNAL_199dbdb6_37_flash_bwd_hdim64_bf16_softcap_sm90_cu_348dd9ca_28964cuda3std3__45__cpo6cbeginE:
	.zero		1
	.type		_ZN73_INTERNAL_199dbdb6_37_flash_bwd_hdim64_bf16_softcap_sm90_cu_348dd9ca_28964cuda3std3__48in_placeE,@object
	.size		_ZN73_INTERNAL_199dbdb6_37_flash_bwd_hdim64_bf16_softcap_sm90_cu_348dd9ca_28964cuda3std3__48in_placeE,(_ZN73_INTERNAL_199dbdb6_37_flash_bwd_hdim64_bf16_softcap_sm90_cu_348dd9ca_28964cuda3std6ranges3__45__cpo9iter_moveE - _ZN73_INTERNAL_199dbdb6_37_flash_bwd_hdim64_bf16_softcap_sm90_cu_348dd9ca_28964cuda3std3__48in_placeE)
_ZN73_INTERNAL_199dbdb6_37_flash_bwd_hdim64_bf16_softcap_sm90_cu_348dd9ca_28964cuda3std3__48in_placeE:
	.zero		1
	.type		_ZN73_INTERNAL_199dbdb6_37_flash_bwd_hdim64_bf16_softcap_sm90_cu_348dd9ca_28964cuda3std6ranges3__45__cpo9iter_moveE,@object
	.size		_ZN73_INTERNAL_199dbdb6_37_flash_bwd_hdim64_bf16_softcap_sm90_cu_348dd9ca_28964cuda3std6ranges3__45__cpo9iter_moveE,(_ZN73_INTERNAL_199dbdb6_37_flash_bwd_hdim64_bf16_softcap_sm90_cu_348dd9ca_28964cuda3std3__45__cpo5beginE - _ZN73_INTERNAL_199dbdb6_37_flash_bwd_hdim64_bf16_softcap_sm90_cu_348dd9ca_28964cuda3std6ranges3__45__cpo9iter_moveE)
_ZN73_INTERNAL_199dbdb6_37_flash_bwd_hdim64_bf16_softcap_sm90_cu_348dd9ca_28964cuda3std6ranges3__45__cpo9iter_moveE:
	.zero		1
	.type		_ZN73_INTERNAL_199dbdb6_37_flash_bwd_hdim64_bf16_softcap_sm90_cu_348dd9ca_28964cuda3std3__45__cpo5beginE,@object
	.size		_ZN73_INTERNAL_199dbdb6_37_flash_bwd_hdim64_bf16_softcap_sm90_cu_348dd9ca_28964cuda3std3__45__cpo5beginE,(_ZN73_INTERNAL_199dbdb6_37_flash_bwd_hdim64_bf16_softcap_sm90_cu_348dd9ca_28964cuda3std3__475_GLOBAL__N__199dbdb6_37_flash_bwd_hdim64_bf16_softcap_sm90_cu_348dd9ca_28966ignoreE - _ZN73_INTERNAL_199dbdb6_37_flash_bwd_hdim64_bf16_softcap_sm90_cu_348dd9ca_28964cuda3std3__45__cpo5beginE)
_ZN73_INTERNAL_199dbdb6_37_flash_bwd_hdim64_bf16_softcap_sm90_cu_348dd9ca_28964cuda3std3__45__cpo5beginE:
	.zero		1
	.type		_ZN73_INTERNAL_199dbdb6_37_flash_bwd_hdim64_bf16_softcap_sm90_cu_348dd9ca_28964cuda3std3__475_GLOBAL__N__199dbdb6_37_flash_bwd_hdim64_bf16_softcap_sm90_cu_348dd9ca_28966ignoreE,@object
	.size		_ZN73_INTERNAL_199dbdb6_37_flash_bwd_hdim64_bf16_softcap_sm90_cu_348dd9ca_28964cuda3std3__475_GLOBAL__N__199dbdb6_37_flash_bwd_hdim64_bf16_softcap_sm90_cu_348dd9ca_28966ignoreE,(_ZN73_INTERNAL_199dbdb6_37_flash_bwd_hdim64_bf16_softcap_sm90_cu_348dd9ca_28964cute7productE - _ZN73_INTERNAL_199dbdb6_37_flash_bwd_hdim64_bf16_softcap_sm90_cu_348dd9ca_28964cuda3std3__475_GLOBAL__N__199dbdb6_37_flash_bwd_hdim64_bf16_softcap_sm90_cu_348dd9ca_28966ignoreE)
_ZN73_INTERNAL_199dbdb6_37_flash_bwd_hdim64_bf16_softcap_sm90_cu_348dd9ca_28964cuda3std3__475_GLOBAL__N__199dbdb6_37_flash_bwd_hdim64_bf16_softcap_sm90_cu_348dd9ca_28966ignoreE:
	.zero		1
	.type		_ZN73_INTERNAL_199dbdb6_37_flash_bwd_hdim64_bf16_softcap_sm90_cu_348dd9ca_28964cute7productE,@object
	.size		_ZN73_INTERNAL_199dbdb6_37_flash_bwd_hdim64_bf16_softcap_sm90_cu_348dd9ca_28964cute7productE,(_ZN73_INTERNAL_199dbdb6_37_flash_bwd_hdim64_bf16_softcap_sm90_cu_348dd9ca_28964cuda3std3__45__cpo3endE - _ZN73_INTERNAL_199dbdb6_37_flash_bwd_hdim64_bf16_softcap_sm90_cu_348dd9ca_28964cute7productE)
_ZN73_INTERNAL_199dbdb6_37_flash_bwd_hdim64_bf16_softcap_sm90_cu_348dd9ca_28964cute7productE:
	.zero		1
	.type		_ZN73_INTERNAL_199dbdb6_37_flash_bwd_hdim64_bf16_softcap_sm90_cu_348dd9ca_28964cuda3std3__45__cpo3endE,@object
	.size		_ZN73_INTERNAL_199dbdb6_37_flash_bwd_hdim64_bf16_softcap_sm90_cu_348dd9ca_28964cuda3std3__45__cpo3endE,(_ZN73_INTERNAL_199dbdb6_37_flash_bwd_hdim64_bf16_softcap_sm90_cu_348dd9ca_28964cuda3std3__419piecewise_constructE - _ZN73_INTERNAL_199dbdb6_37_flash_bwd_hdim64_bf16_softcap_sm90_cu_348dd9ca_28964cuda3std3__45__cpo3endE)
_ZN73_INTERNAL_199dbdb6_37_flash_bwd_hdim64_bf16_softcap_sm90_cu_348dd9ca_28964cuda3std3__45__cpo3endE:
	.zero		1
	.type		_ZN73_INTERNAL_199dbdb6_37_flash_bwd_hdim64_bf16_softcap_sm90_cu_348dd9ca_28964cuda3std3__419piecewise_constructE,@object
	.size		_ZN73_INTERNAL_199dbdb6_37_flash_bwd_hdim64_bf16_softcap_sm90_cu_348dd9ca_28964cuda3std3__419piecewise_constructE,(_ZN73_INTERNAL_199dbdb6_37_flash_bwd_hdim64_bf16_softcap_sm90_cu_348dd9ca_28964cuda3std3__45__cpo4cendE - _ZN73_INTERNAL_199dbdb6_37_flash_bwd_hdim64_bf16_softcap_sm90_cu_348dd9ca_28964cuda3std3__419piecewise_constructE)
_ZN73_INTERNAL_199dbdb6_37_flash_bwd_hdim64_bf16_softcap_sm90_cu_348dd9ca_28964cuda3std3__419piecewise_constructE:
	.zero		1
	.type		_ZN73_INTERNAL_199dbdb6_37_flash_bwd_hdim64_bf16_softcap_sm90_cu_348dd9ca_28964cuda3std3__45__cpo4cendE,@object
	.size		_ZN73_INTERNAL_199dbdb6_37_flash_bwd_hdim64_bf16_softcap_sm90_cu_348dd9ca_28964cuda3std3__45__cpo4cendE,(_ZN73_INTERNAL_199dbdb6_37_flash_bwd_hdim64_bf16_softcap_sm90_cu_348dd9ca_28964cuda3std6ranges3__45__cpo4swapE - _ZN73_INTERNAL_199dbdb6_37_flash_bwd_hdim64_bf16_softcap_sm90_cu_348dd9ca_28964cuda3std3__45__cpo4cendE)
_ZN73_INTERNAL_199dbdb6_37_flash_bwd_hdim64_bf16_softcap_sm90_cu_348dd9ca_28964cuda3std3__45__cpo4cendE:
	.zero		1
	.type		_ZN73_INTERNAL_199dbdb6_37_flash_bwd_hdim64_bf16_softcap_sm90_cu_348dd9ca_28964cuda3std6ranges3__45__cpo4swapE,@object
	.size		_ZN73_INTERNAL_199dbdb6_37_flash_bwd_hdim64_bf16_softcap_sm90_cu_348dd9ca_28964cuda3std6ranges3__45__cpo4swapE,(.L_13 - _ZN73_INTERNAL_199dbdb6_37_flash_bwd_hdim64_bf16_softcap_sm90_cu_348dd9ca_28964cuda3std6ranges3__45__cpo4swapE)
_ZN73_INTERNAL_199dbdb6_37_flash_bwd_hdim64_bf16_softcap_sm90_cu_348dd9ca_28964cuda3std6ranges3__45__cpo4swapE:
	.zero		1
.L_13:


//--------------------- .nv.shared._ZN7cutlass13device_kernelIN5flash11enable_sm90INS1_16FlashAttnBwdSm90INS1_25CollectiveMainloopBwdSm90ILi2ELi2ELi2EN4cute5tupleIJNS5_1CILi1EEES8_S8_EEENS6_IJNS7_ILi128EEESA_NS7_ILi64EEEEEENS_10bfloat16_tEfNS_4arch4Sm90ELb0ELb0ELb1ELb0ELb1ELb1ELb0ELb0ELi2ELi1ELi2ELi2ELb0EEENS1_21CollectiveEpilogueBwdISC_SD_SF_Li256ELb0ELb0ELi1EEENS1_19SingleTileSchedulerILb0ELb0ELb0ELi128EEEEEEEEEvNT_6ParamsE --------------------------
	.section	.nv.shared._ZN7cutlass13device_kernelIN5flash11enable_sm90INS1_16FlashAttnBwdSm90INS1_25CollectiveMainloopBwdSm90ILi2ELi2ELi2EN4cute5tupleIJNS5_1CILi1EEES8_S8_EEENS6_IJNS7_ILi128EEESA_NS7_ILi64EEEEEENS_10bfloat16_tEfNS_4arch4Sm90ELb0ELb0ELb1ELb0ELb1ELb1ELb0ELb0ELi2ELi1ELi2ELi2ELb0EEENS1_21CollectiveEpilogueBwdISC_SD_SF_Li256ELb0ELb0ELi1EEENS1_19SingleTileSchedulerILb0ELb0ELb0ELi128EEEEEEEEEvNT_6ParamsE,"aw",@nobits
	.sectionflags	@""
	.align	16
	.zero		1024


//--------------------- .nv.shared._ZN7cutlass13device_kernelIN5flash11enable_sm90INS1_16FlashAttnBwdSm90INS1_25CollectiveMainloopBwdSm90ILi2ELi2ELi2EN4cute5tupleIJNS5_1CILi1EEES8_S8_EEENS6_IJNS7_ILi128EEESA_NS7_ILi64EEEEEENS_10bfloat16_tEfNS_4arch4Sm90ELb0ELb0ELb1ELb0ELb0ELb1ELb0ELb0ELi2ELi1ELi2ELi2ELb0EEENS1_24CollectiveEpilogueBwdGQAISC_fSF_Li256ELb0ELb0EEENS1_19SingleTileSchedulerILb0ELb0ELb0ELi128EEEEEEEEEvNT_6ParamsE --------------------------
	.section	.nv.shared._ZN7cutlass13device_kernelIN5flash11enable_sm90INS1_16FlashAttnBwdSm90INS1_25CollectiveMainloopBwdSm90ILi2ELi2ELi2EN4cute5tupleIJNS5_1CILi1EEES8_S8_EEENS6_IJNS7_ILi128EEESA_NS7_ILi64EEEEEENS_10bfloat16_tEfNS_4arch4Sm90ELb0ELb0ELb1ELb0ELb0ELb1ELb0ELb0ELi2ELi1ELi2ELi2ELb0EEENS1_24CollectiveEpilogueBwdGQAISC_fSF_Li256ELb0ELb0EEENS1_19SingleTileSchedulerILb0ELb0ELb0ELi128EEEEEEEEEvNT_6ParamsE,"aw",@nobits
	.sectionflags	@""
	.align	16
	.zero		1024


//--------------------- .nv.shared._ZN7cutlass13device_kernelIN5flash11enable_sm90INS1_16FlashAttnBwdSm90INS1_25CollectiveMainloopBwdSm90ILi2ELi2ELi2EN4cute5tupleIJNS5_1CILi1EEES8_S8_EEENS6_IJNS7_ILi128EEESA_NS7_ILi64EEEEEENS_10bfloat16_tEfNS_4arch4Sm90ELb0ELb0ELb1ELb0ELb1ELb1ELb0ELb0ELi2ELi1ELi2ELi2ELb0EEENS1_24CollectiveEpilogueBwdGQAISC_fSF_Li256ELb0ELb1EEENS1_19SingleTileSchedulerILb0ELb0ELb0ELi128EEEEEEEEEvNT_6ParamsE --------------------------
	.section	.nv.shared._ZN7cutlass13device_kernelIN5flash11enable_sm90INS1_16FlashAttnBwdSm90INS1_25CollectiveMainloopBwdSm90ILi2ELi2ELi2EN4cute5tupleIJNS5_1CILi1EEES8_S8_EEENS6_IJNS7_ILi128EEESA_NS7_ILi64EEEEEENS_10bfloat16_tEfNS_4arch4Sm90ELb0ELb0ELb1ELb0ELb1ELb1ELb0ELb0ELi2ELi1ELi2ELi2ELb0EEENS1_24CollectiveEpilogueBwdGQAISC_fSF_Li256ELb0ELb1EEENS1_19SingleTileSchedulerILb0ELb0ELb0ELi128EEEEEEEEEvNT_6ParamsE,"aw",@nobits
	.sectionflags	@""
	.align	16
	.zero		1024


//--------------------- .nv.shared._ZN7cutlass13device_kernelIN5flash11enable_sm90INS1_16FlashAttnBwdSm90INS1_25CollectiveMainloopBwdSm90ILi2ELi2ELi2EN4cute5tupleIJNS5_1CILi1EEES8_S8_EEENS6_IJNS7_ILi128EEESA_NS7_ILi64EEEEEENS_10bfloat16_tEfNS_4arch4Sm90ELb0ELb0ELb1ELb1ELb0ELb1ELb0ELb0ELi2ELi1ELi2ELi2ELb0EEENS1_21CollectiveEpilogueBwdISC_SD_SF_Li256ELb1ELb0ELi1EEENS1_19SingleTileSchedulerILb1ELb0ELb0ELi128EEEEEEEEEvNT_6ParamsE --------------------------
	.section	.nv.shared._ZN7cutlass13device_kernelIN5flash11enable_sm90INS1_16FlashAttnBwdSm90INS1_25CollectiveMainloopBwdSm90ILi2ELi2ELi2EN4cute5tupleIJNS5_1CILi1EEES8_S8_EEENS6_IJNS7_ILi128EEESA_NS7_ILi64EEEEEENS_10bfloat16_tEfNS_4arch4Sm90ELb0ELb0ELb1ELb1ELb0ELb1ELb0ELb0ELi2ELi1ELi2ELi2ELb0EEENS1_21CollectiveEpilogueBwdISC_SD_SF_Li256ELb1ELb0ELi1EEENS1_19SingleTileSchedulerILb1ELb0ELb0ELi128EEEEEEEEEvNT_6ParamsE,"aw",@nobits
	.sectionflags	@""
	.align	16
	.zero		1024


//--------------------- .nv.shared._ZN7cutlass13device_kernelIN5flash11enable_sm90INS1_16FlashAttnBwdSm90INS1_25CollectiveMainloopBwdSm90ILi2ELi2ELi2EN4cute5tupleIJNS5_1CILi1EEES8_S8_EEENS6_IJNS7_ILi128EEESA_NS7_ILi64EEEEEENS_10bfloat16_tEfNS_4arch4Sm90ELb0ELb0ELb1ELb1ELb1ELb1ELb0ELb0ELi2ELi1ELi2ELi2ELb0EEENS1_21CollectiveEpilogueBwdISC_SD_SF_Li256ELb1ELb0ELi1EEENS1_19SingleTileSchedulerILb1ELb0ELb0ELi128EEEEEEEEEvNT_6ParamsE --------------------------
	.section	.nv.shared._ZN7cutlass13device_kernelIN5flash11enable_sm90INS1_16FlashAttnBwdSm90INS1_25CollectiveMainloopBwdSm90ILi2ELi2ELi2EN4cute5tupleIJNS5_1CILi1EEES8_S8_EEENS6_IJNS7_ILi128EEESA_NS7_ILi64EEEEEENS_10bfloat16_tEfNS_4arch4Sm90ELb0ELb0ELb1ELb1ELb1ELb1ELb0ELb0ELi2ELi1ELi2ELi2ELb0EEENS1_21CollectiveEpilogueBwdISC_SD_SF_Li256ELb1ELb0ELi1EEENS1_19SingleTileSchedulerILb1ELb0ELb0ELi128EEEEEEEEEvNT_6ParamsE,"aw",@nobits
	.sectionflags	@""
	.align	16
	.zero		1024


//--------------------- .nv.shared._ZN7cutlass13device_kernelIN5flash11enable_sm90INS1_16FlashAttnBwdSm90INS1_25CollectiveMainloopBwdSm90ILi2ELi2ELi2EN4cute5tupleIJNS5_1CILi1EEES8_S8_EEENS6_IJNS7_ILi128EEESA_NS7_ILi64EEEEEENS_10bfloat16_tEfNS_4arch4Sm90ELb0ELb0ELb1ELb1ELb0ELb1ELb0ELb0ELi2ELi1ELi2ELi2ELb0EEENS1_24CollectiveEpilogueBwdGQAISC_fSF_Li256ELb1ELb0EEENS1_19SingleTileSchedulerILb1ELb0ELb0ELi128EEEEEEEEEvNT_6ParamsE --------------------------
	.section	.nv.shared._ZN7cutlass13device_kernelIN5flash11enable_sm90INS1_16FlashAttnBwdSm90INS1_25CollectiveMainloopBwdSm90ILi2ELi2ELi2EN4cute5tupleIJNS5_1CILi1EEES8_S8_EEENS6_IJNS7_ILi128EEESA_NS7_ILi64EEEEEENS_10bfloat16_tEfNS_4arch4Sm90ELb0ELb0ELb1ELb1ELb0ELb1ELb0ELb0ELi2ELi1ELi2ELi2ELb0EEENS1_24CollectiveEpilogueBwdGQAISC_fSF_Li256ELb1ELb0EEENS1_19SingleTileSchedulerILb1ELb0ELb0ELi128EEEEEEEEEvNT_6ParamsE,"aw",@nobits
	.sectionflags	@""
	.align	16
	.zero		1024


//--------------------- .nv.shared._ZN7cutlass13device_kernelIN5flash11enable_sm90INS1_16FlashAttnBwdSm90INS1_25CollectiveMainloopBwdSm90ILi2ELi2ELi2EN4cute5tupleIJNS5_1CILi1EEES8_S8_EEENS6_IJNS7_ILi128EEESA_NS7_ILi64EEEEEENS_10bfloat16_tEfNS_4arch4Sm90ELb0ELb0ELb1ELb1ELb1ELb1ELb0ELb0ELi2ELi1ELi2ELi2ELb0EEENS1_24CollectiveEpilogueBwdGQAISC_fSF_Li256ELb1ELb1EEENS1_19SingleTileSchedulerILb1ELb0ELb0ELi128EEEEEEEEEvNT_6ParamsE --------------------------
	.section	.nv.shared._ZN7cutlass13device_kernelIN5flash11enable_sm90INS1_16FlashAttnBwdSm90INS1_25CollectiveMainloopBwdSm90ILi2ELi2ELi2EN4cute5tupleIJNS5_1CILi1EEES8_S8_EEENS6_IJNS7_ILi128EEESA_NS7_ILi64EEEEEENS_10bfloat16_tEfNS_4arch4Sm90ELb0ELb0ELb1ELb1ELb1ELb1ELb0ELb0ELi2ELi1ELi2ELi2ELb0EEENS1_24CollectiveEpilogueBwdGQAISC_fSF_Li256ELb1ELb1EEENS1_19SingleTileSchedulerILb1ELb0ELb0ELi128EEEEEEEEEvNT_6ParamsE,"aw",@nobits
	.sectionflags	@""
	.align	16
	.zero		1024


//--------------------- .nv.shared._ZN7cutlass13device_kernelIN5flash11enable_sm90INS1_16FlashAttnBwdSm90INS1_25CollectiveMainloopBwdSm90ILi2ELi2ELi2EN4cute5tupleIJNS5_1CILi1EEES8_S8_EEENS6_IJNS7_ILi128EEESA_NS7_ILi64EEEEEENS_10bfloat16_tEfNS_4arch4Sm90ELb0ELb1ELb1ELb0ELb0ELb1ELb0ELb0ELi2ELi1ELi2ELi2ELb0EEENS1_21CollectiveEpilogueBwdISC_SD_SF_Li256ELb0ELb0ELi1EEENS1_19SingleTileSchedulerILb0ELb0ELb0ELi128EEEEEEEEEvNT_6ParamsE --------------------------
	.section	.nv.shared._ZN7cutlass13device_kernelIN5flash11enable_sm90INS1_16FlashAttnBwdSm90INS1_25CollectiveMainloopBwdSm90ILi2ELi2ELi2EN4cute5tupleIJNS5_1CILi1EEES8_S8_EEENS6_IJNS7_ILi128EEESA_NS7_ILi64EEEEEENS_10bfloat16_tEfNS_4arch4Sm90ELb0ELb1ELb1ELb0ELb0ELb1ELb0ELb0ELi2ELi1ELi2ELi2ELb0EEENS1_21CollectiveEpilogueBwdISC_SD_SF_Li256ELb0ELb0ELi1EEENS1_19SingleTileSchedulerILb0ELb0ELb0ELi128EEEEEEEEEvNT_6ParamsE,"aw",@nobits
	.sectionflags	@""
	.align	16
	.zero		1024


//--------------------- .nv.shared._ZN7cutlass13device_kernelIN5flash11enable_sm90INS1_16FlashAttnBwdSm90INS1_25CollectiveMainloopBwdSm90ILi2ELi2ELi2EN4cute5tupleIJNS5_1CILi1EEES8_S8_EEENS6_IJNS7_ILi128EEESA_NS7_ILi64EEEEEENS_10bfloat16_tEfNS_4arch4Sm90ELb0ELb1ELb1ELb0ELb1ELb1ELb0ELb0ELi2ELi1ELi2ELi2ELb0EEENS1_21CollectiveEpilogueBwdISC_SD_SF_Li256ELb0ELb0ELi1EEENS1_19SingleTileSchedulerILb0ELb0ELb0ELi128EEEEEEEEEvNT_6ParamsE --------------------------
	.section	.nv.shared._ZN7cutlass13device_kernelIN5flash11enable_sm90INS1_16FlashAttnBwdSm90INS1_25CollectiveMainloopBwdSm90ILi2ELi2ELi2EN4cute5tupleIJNS5_1CILi1EEES8_S8_EEENS6_IJNS7_ILi128EEESA_NS7_ILi64EEEEEENS_10bfloat16_tEfNS_4arch4Sm90ELb0ELb1ELb1ELb0ELb1ELb1ELb0ELb0ELi2ELi1ELi2ELi2ELb0EEENS1_21CollectiveEpilogueBwdISC_SD_SF_Li256ELb0ELb0ELi1EEENS1_19SingleTileSchedulerILb0ELb0ELb0ELi128EEEEEEEEEvNT_6ParamsE,"aw",@nobits
	.sectionflags	@""
	.align	16
	.zero		1024


//--------------------- .nv.shared._ZN7cutlass13device_kernelIN5flash11enable_sm90INS1_16FlashAttnBwdSm90INS1_25CollectiveMainloopBwdSm90ILi2ELi2ELi2EN4cute5tupleIJNS5_1CILi1EEES8_S8_EEENS6_IJNS7_ILi128EEESA_NS7_ILi64EEEEEENS_10bfloat16_tEfNS_4arch4Sm90ELb0ELb1ELb1ELb0ELb0ELb1ELb0ELb0ELi2ELi1ELi2ELi2ELb0EEENS1_24CollectiveEpilogueBwdGQAISC_fSF_Li256ELb0ELb0EEENS1_19SingleTileSchedulerILb0ELb0ELb0ELi128EEEEEEEEEvNT_6ParamsE --------------------------
	.section	.nv.shared._ZN7cutlass13device_kernelIN5flash11enable_sm90INS1_16FlashAttnBwdSm90INS1_25CollectiveMainloopBwdSm90ILi2ELi2ELi2EN4cute5tupleIJNS5_1CILi1EEES8_S8_EEENS6_IJNS7_ILi128EEESA_NS7_ILi64EEEEEENS_10bfloat16_tEfNS_4arch4Sm90ELb0ELb1ELb1ELb0ELb0ELb1ELb0ELb0ELi2ELi1ELi2ELi2ELb0EEENS1_24CollectiveEpilogueBwdGQAISC_fSF_Li256ELb0ELb0EEENS1_19SingleTileSchedulerILb0ELb0ELb0ELi128EEEEEEEEEvNT_6ParamsE,"aw",@nobits
	.sectionflags	@""
	.align	16
	.zero		1024


//--------------------- .nv.shared._ZN7cutlass13device_kernelIN5flash11enable_sm90INS1_16FlashAttnBwdSm90INS1_25CollectiveMainloopBwdSm90ILi2ELi2ELi2EN4cute5tupleIJNS5_1CILi1EEES8_S8_EEENS6_IJNS7_ILi128EEESA_NS7_ILi64EEEEEENS_10bfloat16_tEfNS_4arch4Sm90ELb0ELb1ELb1ELb0ELb1ELb1ELb0ELb0ELi2ELi1ELi2ELi2ELb0EEENS1_24CollectiveEpilogueBwdGQAISC_fSF_Li256ELb0ELb1EEENS1_19SingleTileSchedulerILb0ELb0ELb0ELi128EEEEEEEEEvNT_6ParamsE --------------------------
	.section	.nv.shared._ZN7cutlass13device_kernelIN5flash11enable_sm90INS1_16FlashAttnBwdSm90INS1_25CollectiveMainloopBwdSm90ILi2ELi2ELi2EN4cute5tupleIJNS5_1CILi1EEES8_S8_EEENS6_IJNS7_ILi128EEESA_NS7_ILi64EEEEEENS_10bfloat16_tEfNS_4arch4Sm90ELb0ELb1ELb1ELb0ELb1ELb1ELb0ELb0ELi2ELi1ELi2ELi2ELb0EEENS1_24CollectiveEpilogueBwdGQAISC_fSF_Li256ELb0ELb1EEENS1_19SingleTileSchedulerILb0ELb0ELb0ELi128EEEEEEEEEvNT_6ParamsE,"aw",@nobits
	.sectionflags	@""
	.align	16
	.zero		1024


//--------------------- .nv.shared._ZN7cutlass13device_kernelIN5flash22FlashAttnBwdPreprocessIN4cute5tupleIJNS3_1CILi128EEENS5_ILi64EEEEEENS_10bfloat16_tEfNS_4arch4Sm90ELb1ELb0EEEEEvNT_6ParamsE --------------------------
	.section	.nv.shared._ZN7cutlass13device_kernelIN5flash22FlashAttnBwdPreprocessIN4cute5tupleIJNS3_1CILi128EEENS5_ILi64EEEEEENS_10bfloat16_tEfNS_4arch4Sm90ELb1ELb0EEEEEvNT_6ParamsE,"aw",@nobits
	.sectionflags	@""
	.align	16
	.zero		1024


//--------------------- .nv.shared._ZN7cutlass13device_kernelIN5flash11enable_sm90INS1_16FlashAttnBwdSm90INS1_25CollectiveMainloopBwdSm90ILi2ELi2ELi2EN4cute5tupleIJNS5_1CILi1EEES8_S8_EEENS6_IJNS7_ILi128EEESA_NS7_ILi64EEEEEENS_10bfloat16_tEfNS_4arch4Sm90ELb0ELb1ELb1ELb1ELb0ELb1ELb0ELb0ELi2ELi1ELi2ELi2ELb0EEENS1_21CollectiveEpilogueBwdISC_SD_SF_Li256ELb1ELb0ELi1EEENS1_19SingleTileSchedulerILb1ELb0ELb0ELi128EEEEEEEEEvNT_6ParamsE --------------------------
	.section	.nv.shared._ZN7cutlass13device_kernelIN5flash11enable_sm90INS1_16FlashAttnBwdSm90INS1_25CollectiveMainloopBwdSm90ILi2ELi2ELi2EN4cute5tupleIJNS5_1CILi1EEES8_S8_EEENS6_IJNS7_ILi128EEESA_NS7_ILi64EEEEEENS_10bfloat16_tEfNS_4arch4Sm90ELb0ELb1ELb1ELb1ELb0ELb1ELb0ELb0ELi2ELi1ELi2ELi2ELb0EEENS1_21CollectiveEpilogueBwdISC_SD_SF_Li256ELb1ELb0ELi1EEENS1_19SingleTileSchedulerILb1ELb0ELb0ELi128EEEEEEEEEvNT_6ParamsE,"aw",@nobits
	.sectionflags	@""
	.align	16
	.zero		1024


//--------------------- .nv.shared._ZN7cutlass13device_kernelIN5flash11enable_sm90INS1_16FlashAttnBwdSm90INS1_25CollectiveMainloopBwdSm90ILi2ELi2ELi2EN4cute5tupleIJNS5_1CILi1EEES8_S8_EEENS6_IJNS7_ILi128EEESA_NS7_ILi64EEEEEENS_10bfloat16_tEfNS_4arch4Sm90ELb0ELb1ELb1ELb1ELb1ELb1ELb0ELb0ELi2ELi1ELi2ELi2ELb0EEENS1_21CollectiveEpilogueBwdISC_SD_SF_Li256ELb1ELb0ELi1EEENS1_19SingleTileSchedulerILb1ELb0ELb0ELi128EEEEEEEEEvNT_6ParamsE --------------------------
	.section	.nv.shared._ZN7cutlass13device_kernelIN5flash11enable_sm90INS1_16FlashAttnBwdSm90INS1_25CollectiveMainloopBwdSm90ILi2ELi2ELi2EN4cute5tupleIJNS5_1CILi1EEES8_S8_EEENS6_IJNS7_ILi128EEESA_NS7_ILi64EEEEEENS_10bfloat16_tEfNS_4arch4Sm90ELb0ELb1ELb1ELb1ELb1ELb1ELb0ELb0ELi2ELi1ELi2ELi2ELb0EEENS1_21CollectiveEpilogueBwdISC_SD_SF_Li256ELb1ELb0ELi1EEENS1_19SingleTileSchedulerILb1ELb0ELb0ELi128EEEEEEEEEvNT_6ParamsE,"aw",@nobits
	.sectionflags	@""
	.align	16
	.zero		1024


//--------------------- .nv.shared._ZN7cutlass13device_kernelIN5flash11enable_sm90INS1_16FlashAttnBwdSm90INS1_25CollectiveMainloopBwdSm90ILi2ELi2ELi2EN4cute5tupleIJNS5_1CILi1EEES8_S8_EEENS6_IJNS7_ILi128EEESA_NS7_ILi64EEEEEENS_10bfloat16_tEfNS_4arch4Sm90ELb0ELb1ELb1ELb1ELb0ELb1ELb0ELb0ELi2ELi1ELi2ELi2ELb0EEENS1_24CollectiveEpilogueBwdGQAISC_fSF_Li256ELb1ELb0EEENS1_19SingleTileSchedulerILb1ELb0ELb0ELi128EEEEEEEEEvNT_6ParamsE --------------------------
	.section	.nv.shared._ZN7cutlass13device_kernelIN5flash11enable_sm90INS1_16FlashAttnBwdSm90INS1_25CollectiveMainloopBwdSm90ILi2ELi2ELi2EN4cute5tupleIJNS5_1CILi1EEES8_S8_EEENS6_IJNS7_ILi128EEESA_NS7_ILi64EEEEEENS_10bfloat16_tEfNS_4arch4Sm90ELb0ELb1ELb1ELb1ELb0ELb1ELb0ELb0ELi2ELi1ELi2ELi2ELb0EEENS1_24CollectiveEpilogueBwdGQAISC_fSF_Li256ELb1ELb0EEENS1_19SingleTileSchedulerILb1ELb0ELb0ELi128EEEEEEEEEvNT_6ParamsE,"aw",@nobits
	.sectionflags	@""
	.align	16
	.zero		1024


//--------------------- .nv.shared._ZN7cutlass13device_kernelIN5flash32FlashAttnBwdPostprocessConvertdQIN4cute5tupleIJNS3_1CILi128EEENS5_ILi64EEEEEENS_10bfloat16_tEfNS_4arch4Sm90ELi256ENS3_8TiledMMAINS3_8MMA_AtomIJNS3_4SM904GMMA27MMA_64x64x16_F32BF16BF16_SSILNSF_5MajorE0ELSH_1ELNSF_7ScaleInE1ELSI_1EEEEEENS3_6LayoutINS4_IJNS5_ILi2EEENS5_ILi1EEESN_EEENS4_IJSN_NS5_ILi0EEESP_EEEEENS4_IJNS3_10UnderscoreESS_SS_EEEEELb0EEEEEvNT_6ParamsE --------------------------
	.section	.nv.shared._ZN7cutlass13device_kernelIN5flash32FlashAttnBwdPostprocessConvertdQIN4cute5tupleIJNS3_1CILi128EEENS5_ILi64EEEEEENS_10bfloat16_tEfNS_4arch4Sm90ELi256ENS3_8TiledMMAINS3_8MMA_AtomIJNS3_4SM904GMMA27MMA_64x64x16_F32BF16BF16_SSILNSF_5MajorE0ELSH_1ELNSF_7ScaleInE1ELSI_1EEEEEENS3_6LayoutINS4_IJNS5_ILi2EEENS5_ILi1EEESN_EEENS4_IJSN_NS5_ILi0EEESP_EEEEENS4_IJNS3_10UnderscoreESS_SS_EEEEELb0EEEEEvNT_6ParamsE,"aw",@nobits
	.sectionflags	@""
	.align	16
	.zero		1024


//--------------------- .nv.shared._ZN7cutlass13device_kernelIN5flash11enable_sm90INS1_16FlashAttnBwdSm90INS1_25CollectiveMainloopBwdSm90ILi2ELi2ELi2EN4cute5tupleIJNS5_1CILi1EEES8_S8_EEENS6_IJNS7_ILi128EEESA_NS7_ILi64EEEEEENS_10bfloat16_tEfNS_4arch4Sm90ELb0ELb1ELb1ELb1ELb1ELb1ELb0ELb0ELi2ELi1ELi2ELi2ELb0EEENS1_24CollectiveEpilogueBwdGQAISC_fSF_Li256ELb1ELb1EEENS1_19SingleTileSchedulerILb1ELb0ELb0ELi128EEEEEEEEEvNT_6ParamsE --------------------------
	.section	.nv.shared._ZN7cutlass13device_kernelIN5flash11enable_sm90INS1_16FlashAttnBwdSm90INS1_25CollectiveMainloopBwdSm90ILi2ELi2ELi2EN4cute5tupleIJNS5_1CILi1EEES8_S8_EEENS6_IJNS7_ILi128EEESA_NS7_ILi64EEEEEENS_10bfloat16_tEfNS_4arch4Sm90ELb0ELb1ELb1ELb1ELb1ELb1ELb0ELb0ELi2ELi1ELi2ELi2ELb0EEENS1_24CollectiveEpilogueBwdGQAISC_fSF_Li256ELb1ELb1EEENS1_19SingleTileSchedulerILb1ELb0ELb0ELi128EEEEEEEEEvNT_6ParamsE,"aw",@nobits
	.sectionflags	@""
	.align	16
	.zero		1024


//--------------------- .nv.shared._ZN7cutlass13device_kernelIN5flash22FlashAttnBwdPreprocessIN4cute5tupleIJNS3_1CILi128EEENS5_ILi64EEEEEENS_10bfloat16_tEfNS_4arch4Sm90ELb1ELb1EEEEEvNT_6ParamsE --------------------------
	.section	.nv.shared._ZN7cutlass13device_kernelIN5flash22FlashAttnBwdPreprocessIN4cute5tupleIJNS3_1CILi128EEENS5_ILi64EEEEEENS_10bfloat16_tEfNS_4arch4Sm90ELb1ELb1EEEEEvNT_6ParamsE,"aw",@nobits
	.sectionflags	@""
	.align	16
	.zero		1024


//--------------------- .nv.shared._ZN7cutlass13device_kernelIN5flash11enable_sm90INS1_16FlashAttnBwdSm90INS1_25CollectiveMainloopBwdSm90ILi2ELi2ELi2EN4cute5tupleIJNS5_1CILi1EEES8_S8_EEENS6_IJNS7_ILi96EEENS7_ILi128EEENS7_ILi64EEEEEENS_10bfloat16_tEfNS_4arch4Sm90ELb1ELb0ELb1ELb0ELb0ELb1ELb0ELb1ELi2ELi1ELi2ELi2ELb0EEENS1_21CollectiveEpilogueBwdISD_SE_SG_Li256ELb0ELb0ELi1EEENS1_25SingleTileBwdLPTSchedulerILb0ELi128ELb0EEEEEEEEEvNT_6ParamsE --------------------------
	.section	.nv.shared._ZN7cutlass13device_kernelIN5flash11enable_sm90INS1_16FlashAttnBwdSm90INS1_25CollectiveMainloopBwdSm90ILi2ELi2ELi2EN4cute5tupleIJNS5_1CILi1EEES8_S8_EEENS6_IJNS7_ILi96EEENS7_ILi128EEENS7_ILi64EEEEEENS_10bfloat16_tEfNS_4arch4Sm90ELb1ELb0ELb1ELb0ELb0ELb1ELb0ELb1ELi2ELi1ELi2ELi2ELb0EEENS1_21CollectiveEpilogueBwdISD_SE_SG_Li256ELb0ELb0ELi1EEENS1_25SingleTileBwdLPTSchedulerILb0ELi128ELb0EEEEEEEEEvNT_6ParamsE,"aw",@nobits
	.sectionflags	@""
	.align	16
	.zero		1024


//--------------------- .nv.shared._ZN7cutlass13device_kernelIN5flash11enable_sm90INS1_16FlashAttnBwdSm90INS1_25CollectiveMainloopBwdSm90ILi2ELi2ELi2EN4cute5tupleIJNS5_1CILi1EEES8_S8_EEENS6_IJNS7_ILi96EEENS7_ILi128EEENS7_ILi64EEEEEENS_10bfloat16_tEfNS_4arch4Sm90ELb1ELb0ELb1ELb0ELb1ELb1ELb0ELb1ELi2ELi1ELi2ELi2ELb0EEENS1_21CollectiveEpilogueBwdISD_SE_SG_Li256ELb0ELb0ELi1EEENS1_25SingleTileBwdLPTSchedulerILb0ELi128ELb1EEEEEEEEEvNT_6ParamsE --------------------------
	.section	.nv.shared._ZN7cutlass13device_kernelIN5flash11enable_sm90INS1_16FlashAttnBwdSm90INS1_25CollectiveMainloopBwdSm90ILi2ELi2ELi2EN4cute5tupleIJNS5_1CILi1EEES8_S8_EEENS6_IJNS7_ILi96EEENS7_ILi128EEENS7_ILi64EEEEEENS_10bfloat16_tEfNS_4arch4Sm90ELb1ELb0ELb1ELb0ELb1ELb1ELb0ELb1ELi2ELi1ELi2ELi2ELb0EEENS1_21CollectiveEpilogueBwdISD_SE_SG_Li256ELb0ELb0ELi1EEENS1_25SingleTileBwdLPTSchedulerILb0ELi128ELb1EEEEEEEEEvNT_6ParamsE,"aw",@nobits
	.sectionflags	@""
	.align	16
	.zero		1024


//--------------------- .nv.shared._ZN7cutlass13device_kernelIN5flash11enable_sm90INS1_16FlashAttnBwdSm90INS1_25CollectiveMainloopBwdSm90ILi2ELi2ELi2EN4cute5tupleIJNS5_1CILi1EEES8_S8_EEENS6_IJNS7_ILi96EEENS7_ILi128EEENS7_ILi64EEEEEENS_10bfloat16_tEfNS_4arch4Sm90ELb1ELb0ELb1ELb0ELb0ELb1ELb0ELb1ELi2ELi1ELi2ELi2ELb0EEENS1_24CollectiveEpilogueBwdGQAISD_fSG_Li256ELb0ELb0EEENS1_25SingleTileBwdLPTSchedulerILb0ELi128ELb0EEEEEEEEEvNT_6ParamsE --------------------------
	.section	.nv.shared._ZN7cutlass13device_kernelIN5flash11enable_sm90INS1_16FlashAttnBwdSm90INS1_25CollectiveMainloopBwdSm90ILi2ELi2ELi2EN4cute5tupleIJNS5_1CILi1EEES8_S8_EEENS6_IJNS7_ILi96EEENS7_ILi128EEENS7_ILi64EEEEEENS_10bfloat16_tEfNS_4arch4Sm90ELb1ELb0ELb1ELb0ELb0ELb1ELb0ELb1ELi2ELi1ELi2ELi2ELb0EEENS1_24CollectiveEpilogueBwdGQAISD_fSG_Li256ELb0ELb0EEENS1_25SingleTileBwdLPTSchedulerILb0ELi128ELb0EEEEEEEEEvNT_6ParamsE,"aw",@nobits
	.sectionflags	@""
	.align	16
	.zero		1024


//--------------------- .nv.shared._ZN7cutlass13device_kernelIN5flash11enable_sm90INS1_16FlashAttnBwdSm90INS1_25CollectiveMainloopBwdSm90ILi2ELi2ELi2EN4cute5tupleIJNS5_1CILi1EEES8_S8_EEENS6_IJNS7_ILi96EEENS7_ILi128EEENS7_ILi64EEEEEENS_10bfloat16_tEfNS_4arch4Sm90ELb1ELb0ELb1ELb0ELb1ELb1ELb0ELb1ELi2ELi1ELi2ELi2ELb0EEENS1_24CollectiveEpilogueBwdGQAISD_fSG_Li256ELb0ELb1EEENS1_25SingleTileBwdLPTSchedulerILb0ELi128ELb1EEEEEEEEEvNT_6ParamsE --------------------------
	.section	.nv.shared._ZN7cutlass13device_kernelIN5flash11enable_sm90INS1_16FlashAttnBwdSm90INS1_25CollectiveMainloopBwdSm90ILi2ELi2ELi2EN4cute5tupleIJNS5_1CILi1EEES8_S8_EEENS6_IJNS7_ILi96EEENS7_ILi128EEENS7_ILi64EEEEEENS_10bfloat16_tEfNS_4arch4Sm90ELb1ELb0ELb1ELb0ELb1ELb1ELb0ELb1ELi2ELi1ELi2ELi2ELb0EEENS1_24CollectiveEpilogueBwdGQAISD_fSG_Li256ELb0ELb1EEENS1_25SingleTileBwdLPTSchedulerILb0ELi128ELb1EEEEEEEEEvNT_6ParamsE,"aw",@nobits
	.sectionflags	@""
	.align	16
	.zero		1024


//--------------------- .nv.shared._ZN7cutlass13device_kernelIN5flash22FlashAttnBwdPreprocessIN4cute5tupleIJNS3_1CILi96EEENS5_ILi64EEEEEENS_10bfloat16_tEfNS_4arch4Sm90ELb1ELb0EEEEEvNT_6ParamsE --------------------------
	.section	.nv.shared._ZN7cutlass13device_kernelIN5flash22FlashAttnBwdPreprocessIN4cute5tupleIJNS3_1CILi96EEENS5_ILi64EEEEEENS_10bfloat16_tEfNS_4arch4Sm90ELb1ELb0EEEEEvNT_6ParamsE,"aw",@nobits
	.sectionflags	@""
	.align	16
	.zero		1024


//--------------------- .nv.shared._ZN7cutlass13device_kernelIN5flash11enable_sm90INS1_16FlashAttnBwdSm90INS1_25CollectiveMainloopBwdSm90ILi2ELi2ELi2EN4cute5tupleIJNS5_1CILi1EEES8_S8_EEENS6_IJNS7_ILi96EEENS7_ILi128EEENS7_ILi64EEEEEENS_10bfloat16_tEfNS_4arch4Sm90ELb1ELb0ELb1ELb1ELb0ELb1ELb0ELb1ELi2ELi1ELi2ELi2ELb0EEENS1_21CollectiveEpilogueBwdISD_SE_SG_Li256ELb1ELb0ELi1EEENS1_25SingleTileBwdLPTSchedulerILb1ELi128ELb0EEEEEEEEEvNT_6ParamsE --------------------------
	.section	.nv.shared._ZN7cutlass13device_kernelIN5flash11enable_sm90INS1_16FlashAttnBwdSm90INS1_25CollectiveMainloopBwdSm90ILi2ELi2ELi2EN4cute5tupleIJNS5_1CILi1EEES8_S8_EEENS6_IJNS7_ILi96EEENS7_ILi128EEENS7_ILi64EEEEEENS_10bfloat16_tEfNS_4arch4Sm90ELb1ELb0ELb1ELb1ELb0ELb1ELb0ELb1ELi2ELi1ELi2ELi2ELb0EEENS1_21CollectiveEpilogueBwdISD_SE_SG_Li256ELb1ELb0ELi1EEENS1_25SingleTileBwdLPTSchedulerILb1ELi128ELb0EEEEEEEEEvNT_6ParamsE,"aw",@nobits
	.sectionflags	@""
	.align	16
	.zero		1024


//--------------------- .nv.shared._ZN7cutlass13device_kernelIN5flash11enable_sm90INS1_16FlashAttnBwdSm90INS1_25CollectiveMainloopBwdSm90ILi2ELi2ELi2EN4cute5tupleIJNS5_1CILi1EEES8_S8_EEENS6_IJNS7_ILi96EEENS7_ILi128EEENS7_ILi64EEEEEENS_10bfloat16_tEfNS_4arch4Sm90ELb1ELb0ELb1ELb1ELb1ELb1ELb0ELb1ELi2ELi1ELi2ELi2ELb0EEENS1_21CollectiveEpilogueBwdISD_SE_SG_Li256ELb1ELb0ELi1EEENS1_25SingleTileBwdLPTSchedulerILb1ELi128ELb1EEEEEEEEEvNT_6ParamsE --------------------------
	.section	.nv.shared._ZN7cutlass13device_kernelIN5flash11enable_sm90INS1_16FlashAttnBwdSm90INS1_25CollectiveMainloopBwdSm90ILi2ELi2ELi2EN4cute5tupleIJNS5_1CILi1EEES8_S8_EEENS6_IJNS7_ILi96EEENS7_ILi128EEENS7_ILi64EEEEEENS_10bfloat16_tEfNS_4arch4Sm90ELb1ELb0ELb1ELb1ELb1ELb1ELb0ELb1ELi2ELi1ELi2ELi2ELb0EEENS1_21CollectiveEpilogueBwdISD_SE_SG_Li256ELb1ELb0ELi1EEENS1_25SingleTileBwdLPTSchedulerILb1ELi128ELb1EEEEEEEEEvNT_6ParamsE,"aw",@nobits
	.sectionflags	@""
	.align	16
	.zero		1024


//--------------------- .nv.shared._ZN7cutlass13device_kernelIN5flash11enable_sm90INS1_16FlashAttnBwdSm90INS1_25CollectiveMainloopBwdSm90ILi2ELi2ELi2EN4cute5tupleIJNS5_1CILi1EEES8_S8_EEENS6_IJNS7_ILi96EEENS7_ILi128EEENS7_ILi64EEEEEENS_10bfloat16_tEfNS_4arch4Sm90ELb1ELb0ELb1ELb1ELb0ELb1ELb0ELb1ELi2ELi1ELi2ELi2ELb0EEENS1_24CollectiveEpilogueBwdGQAISD_fSG_Li256ELb1ELb0EEENS1_25SingleTileBwdLPTSchedulerILb1ELi128ELb0EEEEEEEEEvNT_6ParamsE --------------------------
	.section	.nv.shared._ZN7cutlass13device_kernelIN5flash11enable_sm90INS1_16FlashAttnBwdSm90INS1_25CollectiveMainloopBwdSm90ILi2ELi2ELi2EN4cute5tupleIJNS5_1CILi1EEES8_S8_EEENS6_IJNS7_ILi96EEENS7_ILi128EEENS7_ILi64EEEEEENS_10bfloat16_tEfNS_4arch4Sm90ELb1ELb0ELb1ELb1ELb0ELb1ELb0ELb1ELi2ELi1ELi2ELi2ELb0EEENS1_24CollectiveEpilogueBwdGQAISD_fSG_Li256ELb1ELb0EEENS1_25SingleTileBwdLPTSchedulerILb1ELi128ELb0EEEEEEEEEvNT_6ParamsE,"aw",@nobits
	.sectionflags	@""
	.align	16
	.zero		1024


//--------------------- .nv.shared._ZN7cutlass13device_kernelIN5flash32FlashAttnBwdPostprocessConvertdQIN4cute5tupleIJNS3_1CILi128EEENS5_ILi64EEEEEENS_10bfloat16_tEfNS_4arch4Sm90ELi256ENS3_8TiledMMAINS3_8MMA_AtomIJNS3_4SM904GMMA27MMA_64x64x16_F32BF16BF16_RSILNSF_5MajorE0ELSH_1ELNSF_7ScaleInE1ELSI_1EEEEEENS3_6LayoutINS4_IJNS5_ILi2EEENS5_ILi1EEESN_EEENS4_IJSN_NS5_ILi0EEESP_EEEEENS4_IJNS3_10UnderscoreESS_SS_EEEEELb0EEEEEvNT_6ParamsE --------------------------
	.section	.nv.shared._ZN7cutlass13device_kernelIN5flash32FlashAttnBwdPostprocessConvertdQIN4cute5tupleIJNS3_1CILi128EEENS5_ILi64EEEEEENS_10bfloat16_tEfNS_4arch4Sm90ELi256ENS3_8TiledMMAINS3_8MMA_AtomIJNS3_4SM904GMMA27MMA_64x64x16_F32BF16BF16_RSILNSF_5MajorE0ELSH_1ELNSF_7ScaleInE1ELSI_1EEEEEENS3_6LayoutINS4_IJNS5_ILi2EEENS5_ILi1EEESN_EEENS4_IJSN_NS5_ILi0EEESP_EEEEENS4_IJNS3_10UnderscoreESS_SS_EEEEELb0EEEEEvNT_6ParamsE,"aw",@nobits
	.sectionflags	@""
	.align	16
	.zero		1024


//--------------------- .nv.shared._ZN7cutlass13device_kernelIN5flash32FlashAttnBwdPostprocessConvertdQIN4cute5tupleIJNS3_1CILi96EEENS5_ILi64EEEEEENS_10bfloat16_tEfNS_4arch4Sm90ELi256ENS3_8TiledMMAINS3_8MMA_AtomIJNS3_4SM904GMMA27MMA_64x16x16_F32BF16BF16_SSILNSF_5MajorE1ELSH_0ELNSF_7ScaleInE1ELSI_1EEEEEENS3_6LayoutINS4_IJNS5_ILi1EEENS5_ILi2EEESM_EEENS4_IJNS5_ILi0EEESM_SP_EEEEENS4_IJNS3_10UnderscoreESS_SS_EEEEELb1EEEEEvNT_6ParamsE --------------------------
	.section	.nv.shared._ZN7cutlass13device_kernelIN5flash32FlashAttnBwdPostprocessConvertdQIN4cute5tupleIJNS3_1CILi96EEENS5_ILi64EEEEEENS_10bfloat16_tEfNS_4arch4Sm90ELi256ENS3_8TiledMMAINS3_8MMA_AtomIJNS3_4SM904GMMA27MMA_64x16x16_F32BF16BF16_SSILNSF_5MajorE1ELSH_0ELNSF_7ScaleInE1ELSI_1EEEEEENS3_6LayoutINS4_IJNS5_ILi1EEENS5_ILi2EEESM_EEENS4_IJNS5_ILi0EEESM_SP_EEEEENS4_IJNS3_10UnderscoreESS_SS_EEEEELb1EEEEEvNT_6ParamsE,"aw",@nobits
	.sectionflags	@""
	.align	16
	.zero		1024


//--------------------- .nv.shared._ZN7cutlass13device_kernelIN5flash11enable_sm90INS1_16FlashAttnBwdSm90INS1_25CollectiveMainloopBwdSm90ILi2ELi2ELi2EN4cute5tupleIJNS5_1CILi1EEES8_S8_EEENS6_IJNS7_ILi96EEENS7_ILi128EEENS7_ILi64EEEEEENS_10bfloat16_tEfNS_4arch4Sm90ELb1ELb0ELb1ELb1ELb1ELb1ELb0ELb1ELi2ELi1ELi2ELi2ELb0EEENS1_24CollectiveEpilogueBwdGQAISD_fSG_Li256ELb1ELb1EEENS1_25SingleTileBwdLPTSchedulerILb1ELi128ELb1EEEEEEEEEvNT_6ParamsE --------------------------
	.section	.nv.shared._ZN7cutlass13device_kernelIN5flash11enable_sm90INS1_16FlashAttnBwdSm90INS1_25CollectiveMainloopBwdSm90ILi2ELi2ELi2EN4cute5tupleIJNS5_1CILi1EEES8_S8_EEENS6_IJNS7_ILi96EEENS7_ILi128EEENS7_ILi64EEEEEENS_10bfloat16_tEfNS_4arch4Sm90ELb1ELb0ELb1ELb1ELb1ELb1ELb0ELb1ELi2ELi1ELi2ELi2ELb0EEENS1_24CollectiveEpilogueBwdGQAISD_fSG_Li256ELb1ELb1EEENS1_25SingleTileBwdLPTSchedulerILb1ELi128ELb1EEEEEEEEEvNT_6ParamsE,"aw",@nobits
	.sectionflags	@""
	.align	16
	.zero		1024


//--------------------- .nv.shared._ZN7cutlass13device_kernelIN5flash22FlashAttnBwdPreprocessIN4cute5tupleIJNS3_1CILi96EEENS5_ILi64EEEEEENS_10bfloat16_tEfNS_4arch4Sm90ELb1ELb1EEEEEvNT_6ParamsE --------------------------
	.section	.nv.shared._ZN7cutlass13device_kernelIN5flash22FlashAttnBwdPreprocessIN4cute5tupleIJNS3_1CILi96EEENS5_ILi64EEEEEENS_10bfloat16_tEfNS_4arch4Sm90ELb1ELb1EEEEEvNT_6ParamsE,"aw",@nobits
	.sectionflags	@""
	.align	16
	.zero		1024


//--------------------- .nv.constant0._ZN7cutlass13device_kernelIN5flash11enable_sm90INS1_16FlashAttnBwdSm90INS1_25CollectiveMainloopBwdSm90ILi2ELi2ELi2EN4cute5tupleIJNS5_1CILi1EEES8_S8_EEENS6_IJNS7_ILi128EEESA_NS7_ILi64EEEEEENS_10bfloat16_tEfNS_4arch4Sm90ELb0ELb0ELb1ELb0ELb0ELb1ELb0ELb0ELi2ELi1ELi2ELi2ELb0EEENS1_21CollectiveEpilogueBwdISC_SD_SF_Li256ELb0ELb0ELi1EEENS1_19SingleTileSchedulerILb0ELb0ELb0ELi128EEEEEEEEEvNT_6ParamsE --------------------------
	.section	.nv.constant0._ZN7cutlass13device_kernelIN5flash11enable_sm90INS1_16FlashAttnBwdSm90INS1_25CollectiveMainloopBwdSm90ILi2ELi2ELi2EN4cute5tupleIJNS5_1CILi1EEES8_S8_EEENS6_IJNS7_ILi128EEESA_NS7_ILi64EEEEEENS_10bfloat16_tEfNS_4arch4Sm90ELb0ELb0ELb1ELb0ELb0ELb1ELb0ELb0ELi2ELi1ELi2ELi2ELb0EEENS1_21CollectiveEpilogueBwdISC_SD_SF_Li256ELb0ELb0ELi1EEENS1_19SingleTileSchedulerILb0ELb0ELb0ELi128EEEEEEEEEvNT_6ParamsE,"a",@progbits
	.sectionflags	@""
	.align	4
.nv.constant0._ZN7cutlass13device_kernelIN5flash11enable_sm90INS1_16FlashAttnBwdSm90INS1_25CollectiveMainloopBwdSm90ILi2ELi2ELi2EN4cute5tupleIJNS5_1CILi1EEES8_S8_EEENS6_IJNS7_ILi128EEESA_NS7_ILi64EEEEEENS_10bfloat16_tEfNS_4arch4Sm90ELb0ELb0ELb1ELb0ELb0ELb1ELb0ELb0ELi2ELi1ELi2ELi2ELb0EEENS1_21CollectiveEpilogueBwdISC_SD_SF_Li256ELb0ELb0ELi1EEENS1_19SingleTileSchedulerILb0ELb0ELb0ELi128EEEEEEEEEvNT_6ParamsE:
	.zero		2944


//--------------------- .nv.constant0._ZN7cutlass13device_kernelIN5flash11enable_sm90INS1_16FlashAttnBwdSm90INS1_25CollectiveMainloopBwdSm90ILi2ELi2ELi2EN4cute5tupleIJNS5_1CILi1EEES8_S8_EEENS6_IJNS7_ILi128EEESA_NS7_ILi64EEEEEENS_10bfloat16_tEfNS_4arch4Sm90ELb0ELb0ELb1ELb0ELb1ELb1ELb0ELb0ELi2ELi1ELi2ELi2ELb0EEENS1_21CollectiveEpilogueBwdISC_SD_SF_Li256ELb0ELb0ELi1EEENS1_19SingleTileSchedulerILb0ELb0ELb0ELi128EEEEEEEEEvNT_6ParamsE --------------------------
	.section	.nv.constant0._ZN7cutlass13device_kernelIN5flash11enable_sm90INS1_16FlashAttnBwdSm90INS1_25CollectiveMainloopBwdSm90ILi2ELi2ELi2EN4cute5tupleIJNS5_1CILi1EEES8_S8_EEENS6_IJNS7_ILi128EEESA_NS7_ILi64EEEEEENS_10bfloat16_tEfNS_4arch4Sm90ELb0ELb0ELb1ELb0ELb1ELb1ELb0ELb0ELi2ELi1ELi2ELi2ELb0EEENS1_21CollectiveEpilogueBwdISC_SD_SF_Li256ELb0ELb0ELi1EEENS1_19SingleTileSchedulerILb0ELb0ELb0ELi128EEEEEEEEEvNT_6ParamsE,"a",@progbits
	.sectionflags	@""
	.align	4
.nv.constant0._ZN7cutlass13device_kernelIN5flash11enable_sm90INS1_16FlashAttnBwdSm90INS1_25CollectiveMainloopBwdSm90ILi2ELi2ELi2EN4cute5tupleIJNS5_1CILi1EEES8_S8_EEENS6_IJNS7_ILi128EEESA_NS7_ILi64EEEEEENS_10bfloat16_tEfNS_4arch4Sm90ELb0ELb0ELb1ELb0ELb1ELb1ELb0ELb0ELi2ELi1ELi2ELi2ELb0EEENS1_21CollectiveEpilogueBwdISC_SD_SF_Li256ELb0ELb0ELi1EEENS1_19SingleTileSchedulerILb0ELb0ELb0ELi128EEEEEEEEEvNT_6ParamsE:
	.zero		2944


//--------------------- .nv.constant0._ZN7cutlass13device_kernelIN5flash11enable_sm90INS1_16FlashAttnBwdSm90INS1_25CollectiveMainloopBwdSm90ILi2ELi2ELi2EN4cute5tupleIJNS5_1CILi1EEES8_S8_EEENS6_IJNS7_ILi128EEESA_NS7_ILi64EEEEEENS_10bfloat16_tEfNS_4arch4Sm90ELb0ELb0ELb1ELb0ELb0ELb1ELb0ELb0ELi2ELi1ELi2ELi2ELb0EEENS1_24CollectiveEpilogueBwdGQAISC_fSF_Li256ELb0ELb0EEENS1_19SingleTileSchedulerILb0ELb0ELb0ELi128EEEEEEEEEvNT_6ParamsE --------------------------
	.section	.nv.constant0._ZN7cutlass13device_kernelIN5flash11enable_sm90INS1_16FlashAttnBwdSm90INS1_25CollectiveMainloopBwdSm90ILi2ELi2ELi2EN4cute5tupleIJNS5_1CILi1EEES8_S8_EEENS6_IJNS7_ILi128EEESA_NS7_ILi64EEEEEENS_10bfloat16_tEfNS_4arch4Sm90ELb0ELb0ELb1ELb0ELb0ELb1ELb0ELb0ELi2ELi1ELi2ELi2ELb0EEENS1_24CollectiveEpilogueBwdGQAISC_fSF_Li256ELb0ELb0EEENS1_19SingleTileSchedulerILb0ELb0ELb0ELi128EEEEEEEEEvNT_6ParamsE,"a",@progbits
	.sectionflags	@""
	.align	4
.nv.constant0._ZN7cutlass13device_kernelIN5flash11enable_sm90INS1_16FlashAttnBwdSm90INS1_25CollectiveMainloopBwdSm90ILi2ELi2ELi2EN4cute5tupleIJNS5_1CILi1EEES8_S8_EEENS6_IJNS7_ILi128EEESA_NS7_ILi64EEEEEENS_10bfloat16_tEfNS_4arch4Sm90ELb0ELb0ELb1ELb0ELb0ELb1ELb0ELb0ELi2ELi1ELi2ELi2ELb0EEENS1_24CollectiveEpilogueBwdGQAISC_fSF_Li256ELb0ELb0EEENS1_19SingleTileSchedulerILb0ELb0ELb0ELi128EEEEEEEEEvNT_6ParamsE:
	.zero		2304


//--------------------- .nv.constant0._ZN7cutlass13device_kernelIN5flash11enable_sm90INS1_16FlashAttnBwdSm90INS1_25CollectiveMainloopBwdSm90ILi2ELi2ELi2EN4cute5tupleIJNS5_1CILi1EEES8_S8_EEENS6_IJNS7_ILi128EEESA_NS7_ILi64EEEEEENS_10bfloat16_tEfNS_4arch4Sm90ELb0ELb0ELb1ELb0ELb1ELb1ELb0ELb0ELi2ELi1ELi2ELi2ELb0EEENS1_24CollectiveEpilogueBwdGQAISC_fSF_Li256ELb0ELb1EEENS1_19SingleTileSchedulerILb0ELb0ELb0ELi128EEEEEEEEEvNT_6ParamsE --------------------------
	.section	.nv.constant0._ZN7cutlass13device_kernelIN5flash11enable_sm90INS1_16FlashAttnBwdSm90INS1_25CollectiveMainloopBwdSm90ILi2ELi2ELi2EN4cute5tupleIJNS5_1CILi1EEES8_S8_EEENS6_IJNS7_ILi128EEESA_NS7_ILi64EEEEEENS_10bfloat16_tEfNS_4arch4Sm90ELb0ELb0ELb1ELb0ELb1ELb1ELb0ELb0ELi2ELi1ELi2ELi2ELb0EEENS1_24CollectiveEpilogueBwdGQAISC_fSF_Li256ELb0ELb1EEENS1_19SingleTileSchedulerILb0ELb0ELb0ELi128EEEEEEEEEvNT_6ParamsE,"a",@progbits
	.sectionflags	@""
	.align	4
.nv.constant0._ZN7cutlass13device_kernelIN5flash11enable_sm90INS1_16FlashAttnBwdSm90INS1_25CollectiveMainloopBwdSm90ILi2ELi2ELi2EN4cute5tupleIJNS5_1CILi1EEES8_S8_EEENS6_IJNS7_ILi128EEESA_NS7_ILi64EEEEEENS_10bfloat16_tEfNS_4arch4Sm90ELb0ELb0ELb1ELb0ELb1ELb1ELb0ELb0ELi2ELi1ELi2ELi2ELb0EEENS1_24CollectiveEpilogueBwdGQAISC_fSF_Li256ELb0ELb1EEENS1_19SingleTileSchedulerILb0ELb0ELb0ELi128EEEEEEEEEvNT_6ParamsE:
	.zero		2304


//--------------------- .nv.constant0._ZN7cutlass13device_kernelIN5flash11enable_sm90INS1_16FlashAttnBwdSm90INS1_25CollectiveMainloopBwdSm90ILi2ELi2ELi2EN4cute5tupleIJNS5_1CILi1EEES8_S8_EEENS6_IJNS7_ILi128EEESA_NS7_ILi64EEEEEENS_10bfloat16_tEfNS_4arch4Sm90ELb0ELb0ELb1ELb1ELb0ELb1ELb0ELb0ELi2ELi1ELi2ELi2ELb0EEENS1_21CollectiveEpilogueBwdISC_SD_SF_Li256ELb1ELb0ELi1EEENS1_19SingleTileSchedulerILb1ELb0ELb0ELi128EEEEEEEEEvNT_6ParamsE --------------------------
	.section	.nv.constant0._ZN7cutlass13device_kernelIN5flash11enable_sm90INS1_16FlashAttnBwdSm90INS1_25CollectiveMainloopBwdSm90ILi2ELi2ELi2EN4cute5tupleIJNS5_1CILi1EEES8_S8_EEENS6_IJNS7_ILi128EEESA_NS7_ILi64EEEEEENS_10bfloat16_tEfNS_4arch4Sm90ELb0ELb0ELb1ELb1ELb0ELb1ELb0ELb0ELi2ELi1ELi2ELi2ELb0EEENS1_21CollectiveEpilogueBwdISC_SD_SF_Li256ELb1ELb0ELi1EEENS1_19SingleTileSchedulerILb1ELb0ELb0ELi128EEEEEEEEEvNT_6ParamsE,"a",@progbits
	.sectionflags	@""
	.align	4
.nv.constant0._ZN7cutlass13device_kernelIN5flash11enable_sm90INS1_16FlashAttnBwdSm90INS1_25CollectiveMainloopBwdSm90ILi2ELi2ELi2EN4cute5tupleIJNS5_1CILi1EEES8_S8_EEENS6_IJNS7_ILi128EEESA_NS7_ILi64EEEEEENS_10bfloat16_tEfNS_4arch4Sm90ELb0ELb0ELb1ELb1ELb0ELb1ELb0ELb0ELi2ELi1ELi2ELi2ELb0EEENS1_21CollectiveEpilogueBwdISC_SD_SF_Li256ELb1ELb0ELi1EEENS1_19SingleTileSchedulerILb1ELb0ELb0ELi128EEEEEEEEEvNT_6ParamsE:
	.zero		2304


//--------------------- .nv.constant0._ZN7cutlass13device_kernelIN5flash11enable_sm90INS1_16FlashAttnBwdSm90INS1_25CollectiveMainloopBwdSm90ILi2ELi2ELi2EN4cute5tupleIJNS5_1CILi1EEES8_S8_EEENS6_IJNS7_ILi128EEESA_NS7_ILi64EEEEEENS_10bfloat16_tEfNS_4arch4Sm90ELb0ELb0ELb1ELb1ELb1ELb1ELb0ELb0ELi2ELi1ELi2ELi2ELb0EEENS1_21CollectiveEpilogueBwdISC_SD_SF_Li256ELb1ELb0ELi1EEENS1_19SingleTileSchedulerILb1ELb0ELb0ELi128EEEEEEEEEvNT_6ParamsE --------------------------
	.section	.nv.constant0._ZN7cutlass13device_kernelIN5flash11enable_sm90INS1_16FlashAttnBwdSm90INS1_25CollectiveMainloopBwdSm90ILi2ELi2ELi2EN4cute5tupleIJNS5_1CILi1EEES8_S8_EEENS6_IJNS7_ILi128EEESA_NS7_ILi64EEEEEENS_10bfloat16_tEfNS_4arch4Sm90ELb0ELb0ELb1ELb1ELb1ELb1ELb0ELb0ELi2ELi1ELi2ELi2ELb0EEENS1_21CollectiveEpilogueBwdISC_SD_SF_Li256ELb1ELb0ELi1EEENS1_19SingleTileSchedulerILb1ELb0ELb0ELi128EEEEEEEEEvNT_6ParamsE,"a",@progbits
	.sectionflags	@""
	.align	4
.nv.constant0._ZN7cutlass13device_kernelIN5flash11enable_sm90INS1_16FlashAttnBwdSm90INS1_25CollectiveMainloopBwdSm90ILi2ELi2ELi2EN4cute5tupleIJNS5_1CILi1EEES8_S8_EEENS6_IJNS7_ILi128EEESA_NS7_ILi64EEEEEENS_10bfloat16_tEfNS_4arch4Sm90ELb0ELb0ELb1ELb1ELb1ELb1ELb0ELb0ELi2ELi1ELi2ELi2ELb0EEENS1_21CollectiveEpilogueBwdISC_SD_SF_Li256ELb1ELb0ELi1EEENS1_19SingleTileSchedulerILb1ELb0ELb0ELi128EEEEEEEEEvNT_6ParamsE:
	.zero		2304


//--------------------- .nv.constant0._ZN7cutlass13device_kernelIN5flash11enable_sm90INS1_16FlashAttnBwdSm90INS1_25CollectiveMainloopBwdSm90ILi2ELi2ELi2EN4cute5tupleIJNS5_1CILi1EEES8_S8_EEENS6_IJNS7_ILi128EEESA_NS7_ILi64EEEEEENS_10bfloat16_tEfNS_4arch4Sm90ELb0ELb0ELb1ELb1ELb0ELb1ELb0ELb0ELi2ELi1ELi2ELi2ELb0EEENS1_24CollectiveEpilogueBwdGQAISC_fSF_Li256ELb1ELb0EEENS1_19SingleTileSchedulerILb1ELb0ELb0ELi128EEEEEEEEEvNT_6ParamsE --------------------------
	.section	.nv.constant0._ZN7cutlass13device_kernelIN5flash11enable_sm90INS1_16FlashAttnBwdSm90INS1_25CollectiveMainloopBwdSm90ILi2ELi2ELi2EN4cute5tupleIJNS5_1CILi1EEES8_S8_EEENS6_IJNS7_ILi128EEESA_NS7_ILi64EEEEEENS_10bfloat16_tEfNS_4arch4Sm90ELb0ELb0ELb1ELb1ELb0ELb1ELb0ELb0ELi2ELi1ELi2ELi2ELb0EEENS1_24CollectiveEpilogueBwdGQAISC_fSF_Li256ELb1ELb0EEENS1_19SingleTileSchedulerILb1ELb0ELb0ELi128EEEEEEEEEvNT_6ParamsE,"a",@progbits
	.sectionflags	@""
	.align	4
.nv.constant0._ZN7cutlass13device_kernelIN5flash11enable_sm90INS1_16FlashAttnBwdSm90INS1_25CollectiveMainloopBwdSm90ILi2ELi2ELi2EN4cute5tupleIJNS5_1CILi1EEES8_S8_EEENS6_IJNS7_ILi128EEESA_NS7_ILi64EEEEEENS_10bfloat16_tEfNS_4arch4Sm90ELb0ELb0ELb1ELb1ELb0ELb1ELb0ELb0ELi2ELi1ELi2ELi2ELb0EEENS1_24CollectiveEpilogueBwdGQAISC_fSF_Li256ELb1ELb0EEENS1_19SingleTileSchedulerILb1ELb0ELb0ELi128EEEEEEEEEvNT_6ParamsE:
	.zero		2304


//--------------------- .nv.constant0._ZN7cutlass13device_kernelIN5flash11enable_sm90INS1_16FlashAttnBwdSm90INS1_25CollectiveMainloopBwdSm90ILi2ELi2ELi2EN4cute5tupleIJNS5_1CILi1EEES8_S8_EEENS6_IJNS7_ILi128EEESA_NS7_ILi64EEEEEENS_10bfloat16_tEfNS_4arch4Sm90ELb0ELb0ELb1ELb1ELb1ELb1ELb0ELb0ELi2ELi1ELi2ELi2ELb0EEENS1_24CollectiveEpilogueBwdGQAISC_fSF_Li256ELb1ELb1EEENS1_19SingleTileSchedulerILb1ELb0ELb0ELi128EEEEEEEEEvNT_6ParamsE --------------------------
	.section	.nv.constant0._ZN7cutlass13device_kernelIN5flash11enable_sm90INS1_16FlashAttnBwdSm90INS1_25CollectiveMainloopBwdSm90ILi2ELi2ELi2EN4cute5tupleIJNS5_1CILi1EEES8_S8_EEENS6_IJNS7_ILi128EEESA_NS7_ILi64EEEEEENS_10bfloat16_tEfNS_4arch4Sm90ELb0ELb0ELb1ELb1ELb1ELb1ELb0ELb0ELi2ELi1ELi2ELi2ELb0EEENS1_24CollectiveEpilogueBwdGQAISC_fSF_Li256ELb1ELb1EEENS1_19SingleTileSchedulerILb1ELb0ELb0ELi128EEEEEEEEEvNT_6ParamsE,"a",@progbits
	.sectionflags	@""
	.align	4
.nv.constant0._ZN7cutlass13device_kernelIN5flash11enable_sm90INS1_16FlashAttnBwdSm90INS1_25CollectiveMainloopBwdSm90ILi2ELi2ELi2EN4cute5tupleIJNS5_1CILi1EEES8_S8_EEENS6_IJNS7_ILi128EEESA_NS7_ILi64EEEEEENS_10bfloat16_tEfNS_4arch4Sm90ELb0ELb0ELb1ELb1ELb1ELb1ELb0ELb0ELi2ELi1ELi2ELi2ELb0EEENS1_24CollectiveEpilogueBwdGQAISC_fSF_Li256ELb1ELb1EEENS1_19SingleTileSchedulerILb1ELb0ELb0ELi128EEEEEEEEEvNT_6ParamsE:
	.zero		2304


//--------------------- .nv.constant0._ZN7cutlass13device_kernelIN5flash11enable_sm90INS1_16FlashAttnBwdSm90INS1_25CollectiveMainloopBwdSm90ILi2ELi2ELi2EN4cute5tupleIJNS5_1CILi1EEES8_S8_EEENS6_IJNS7_ILi128EEESA_NS7_ILi64EEEEEENS_10bfloat16_tEfNS_4arch4Sm90ELb0ELb1ELb1ELb0ELb0ELb1ELb0ELb0ELi2ELi1ELi2ELi2ELb0EEENS1_21CollectiveEpilogueBwdISC_SD_SF_Li256ELb0ELb0ELi1EEENS1_19SingleTileSchedulerILb0ELb0ELb0ELi128EEEEEEEEEvNT_6ParamsE --------------------------
	.section	.nv.constant0._ZN7cutlass13device_kernelIN5flash11enable_sm90INS1_16FlashAttnBwdSm90INS1_25CollectiveMainloopBwdSm90ILi2ELi2ELi2EN4cute5tupleIJNS5_1CILi1EEES8_S8_EEENS6_IJNS7_ILi128EEESA_NS7_ILi64EEEEEENS_10bfloat16_tEfNS_4arch4Sm90ELb0ELb1ELb1ELb0ELb0ELb1ELb0ELb0ELi2ELi1ELi2ELi2ELb0EEENS1_21CollectiveEpilogueBwdISC_SD_SF_Li256ELb0ELb0ELi1EEENS1_19SingleTileSchedulerILb0ELb0ELb0ELi128EEEEEEEEEvNT_6ParamsE,"a",@progbits
	.sectionflags	@""
	.align	4
.nv.constant0._ZN7cutlass13device_kernelIN5flash11enable_sm90INS1_16FlashAttnBwdSm90INS1_25CollectiveMainloopBwdSm90ILi2ELi2ELi2EN4cute5tupleIJNS5_1CILi1EEES8_S8_EEENS6_IJNS7_ILi128EEESA_NS7_ILi64EEEEEENS_10bfloat16_tEfNS_4arch4Sm90ELb0ELb1ELb1ELb0ELb0ELb1ELb0ELb0ELi2ELi1ELi2ELi2ELb0EEENS1_21CollectiveEpilogueBwdISC_SD_SF_Li256ELb0ELb0ELi1EEENS1_19SingleTileSchedulerILb0ELb0ELb0ELi128EEEEEEEEEvNT_6ParamsE:
	.zero		2944


//--------------------- .nv.constant0._ZN7cutlass13device_kernelIN5flash11enable_sm90INS1_16FlashAttnBwdSm90INS1_25CollectiveMainloopBwdSm90ILi2ELi2ELi2EN4cute5tupleIJNS5_1CILi1EEES8_S8_EEENS6_IJNS7_ILi128EEESA_NS7_ILi64EEEEEENS_10bfloat16_tEfNS_4arch4Sm90ELb0ELb1ELb1ELb0ELb1ELb1ELb0ELb0ELi2ELi1ELi2ELi2ELb0EEENS1_21CollectiveEpilogueBwdISC_SD_SF_Li256ELb0ELb0ELi1EEENS1_19SingleTileSchedulerILb0ELb0ELb0ELi128EEEEEEEEEvNT_6ParamsE --------------------------
	.section	.nv.constant0._ZN7cutlass13device_kernelIN5flash11enable_sm90INS1_16FlashAttnBwdSm90INS1_25CollectiveMainloopBwdSm90ILi2ELi2ELi2EN4cute5tupleIJNS5_1CILi1EEES8_S8_EEENS6_IJNS7_ILi128EEESA_NS7_ILi64EEEEEENS_10bfloat16_tEfNS_4arch4Sm90ELb0ELb1ELb1ELb0ELb1ELb1ELb0ELb0ELi2ELi1ELi2ELi2ELb0EEENS1_21CollectiveEpilogueBwdISC_SD_SF_Li256ELb0ELb0ELi1EEENS1_19SingleTileSchedulerILb0ELb0ELb0ELi128EEEEEEEEEvNT_6ParamsE,"a",@progbits
	.sectionflags	@""
	.align	4
.nv.constant0._ZN7cutlass13device_kernelIN5flash11enable_sm90INS1_16FlashAttnBwdSm90INS1_25CollectiveMainloopBwdSm90ILi2ELi2ELi2EN4cute5tupleIJNS5_1CILi1EEES8_S8_EEENS6_IJNS7_ILi128EEESA_NS7_ILi64EEEEEENS_10bfloat16_tEfNS_4arch4Sm90ELb0ELb1ELb1ELb0ELb1ELb1ELb0ELb0ELi2ELi1ELi2ELi2ELb0EEENS1_21CollectiveEpilogueBwdISC_SD_SF_Li256ELb0ELb0ELi1EEENS1_19SingleTileSchedulerILb0ELb0ELb0ELi128EEEEEEEEEvNT_6ParamsE:
	.zero		2944


//--------------------- .nv.constant0._ZN7cutlass13device_kernelIN5flash11enable_sm90INS1_16FlashAttnBwdSm90INS1_25CollectiveMainloopBwdSm90ILi2ELi2ELi2EN4cute5tupleIJNS5_1CILi1EEES8_S8_EEENS6_IJNS7_ILi128EEESA_NS7_ILi64EEEEEENS_10bfloat16_tEfNS_4arch4Sm90ELb0ELb1ELb1ELb0ELb0ELb1ELb0ELb0ELi2ELi1ELi2ELi2ELb0EEENS1_24CollectiveEpilogueBwdGQAISC_fSF_Li256ELb0ELb0EEENS1_19SingleTileSchedulerILb0ELb0ELb0ELi128EEEEEEEEEvNT_6ParamsE --------------------------
	.section	.nv.constant0._ZN7cutlass13device_kernelIN5flash11enable_sm90INS1_16FlashAttnBwdSm90INS1_25CollectiveMainloopBwdSm90ILi2ELi2ELi2EN4cute5tupleIJNS5_1CILi1EEES8_S8_EEENS6_IJNS7_ILi128EEESA_NS7_ILi64EEEEEENS_10bfloat16_tEfNS_4arch4Sm90ELb0ELb1ELb1ELb0ELb0ELb1ELb0ELb0ELi2ELi1ELi2ELi2ELb0EEENS1_24CollectiveEpilogueBwdGQAISC_fSF_Li256ELb0ELb0EEENS1_19SingleTileSchedulerILb0ELb0ELb0ELi128EEEEEEEEEvNT_6ParamsE,"a",@progbits
	.sectionflags	@""
	.align	4
.nv.constant0._ZN7cutlass13device_kernelIN5flash11enable_sm90INS1_16FlashAttnBwdSm90INS1_25CollectiveMainloopBwdSm90ILi2ELi2ELi2EN4cute5tupleIJNS5_1CILi1EEES8_S8_EEENS6_IJNS7_ILi128EEESA_NS7_ILi64EEEEEENS_10bfloat16_tEfNS_4arch4Sm90ELb0ELb1ELb1ELb0ELb0ELb1ELb0ELb0ELi2ELi1ELi2ELi2ELb0EEENS1_24CollectiveEpilogueBwdGQAISC_fSF_Li256ELb0ELb0EEENS1_19SingleTileSchedulerILb0ELb0ELb0ELi128EEEEEEEEEvNT_6ParamsE:
	.zero		2304


//--------------------- .nv.constant0._ZN7cutlass13device_kernelIN5flash11enable_sm90INS1_16FlashAttnBwdSm90INS1_25CollectiveMainloopBwdSm90ILi2ELi2ELi2EN4cute5tupleIJNS5_1CILi1EEES8_S8_EEENS6_IJNS7_ILi128EEESA_NS7_ILi64EEEEEENS_10bfloat16_tEfNS_4arch4Sm90ELb0ELb1ELb1ELb0ELb1ELb1ELb0ELb0ELi2ELi1ELi2ELi2ELb0EEENS1_24CollectiveEpilogueBwdGQAISC_fSF_Li256ELb0ELb1EEENS1_19SingleTileSchedulerILb0ELb0ELb0ELi128EEEEEEEEEvNT_6ParamsE --------------------------
	.section	.nv.constant0._ZN7cutlass13device_kernelIN5flash11enable_sm90INS1_16FlashAttnBwdSm90INS1_25CollectiveMainloopBwdSm90ILi2ELi2ELi2EN4cute5tupleIJNS5_1CILi1EEES8_S8_EEENS6_IJNS7_ILi128EEESA_NS7_ILi64EEEEEENS_10bfloat16_tEfNS_4arch4Sm90ELb0ELb1ELb1ELb0ELb1ELb1ELb0ELb0ELi2ELi1ELi2ELi2ELb0EEENS1_24CollectiveEpilogueBwdGQAISC_fSF_Li256ELb0ELb1EEENS1_19SingleTileSchedulerILb0ELb0ELb0ELi128EEEEEEEEEvNT_6ParamsE,"a",@progbits
	.sectionflags	@""
	.align	4
.nv.constant0._ZN7cutlass13device_kernelIN5flash11enable_sm90INS1_16FlashAttnBwdSm90INS1_25CollectiveMainloopBwdSm90ILi2ELi2ELi2EN4cute5tupleIJNS5_1CILi1EEES8_S8_EEENS6_IJNS7_ILi128EEESA_NS7_ILi64EEEEEENS_10bfloat16_tEfNS_4arch4Sm90ELb0ELb1ELb1ELb0ELb1ELb1ELb0ELb0ELi2ELi1ELi2ELi2ELb0EEENS1_24CollectiveEpilogueBwdGQAISC_fSF_Li256ELb0ELb1EEENS1_19SingleTileSchedulerILb0ELb0ELb0ELi128EEEEEEEEEvNT_6ParamsE:
	.zero		2304


//--------------------- .nv.constant0._ZN7cutlass13device_kernelIN5flash22FlashAttnBwdPreprocessIN4cute5tupleIJNS3_1CILi128EEENS5_ILi64EEEEEENS_10bfloat16_tEfNS_4arch4Sm90ELb1ELb0EEEEEvNT_6ParamsE --------------------------
	.section	.nv.constant0._ZN7cutlass13device_kernelIN5flash22FlashAttnBwdPreprocessIN4cute5tupleIJNS3_1CILi128EEENS5_ILi64EEEEEENS_10bfloat16_tEfNS_4arch4Sm90ELb1ELb0EEEEEvNT_6ParamsE,"a",@progbits
	.sectionflags	@""
	.align	4
.nv.constant0._ZN7cutlass13device_kernelIN5flash22FlashAttnBwdPreprocessIN4cute5tupleIJNS3_1CILi128EEENS5_ILi64EEEEEENS_10bfloat16_tEfNS_4arch4Sm90ELb1ELb0EEEEEvNT_6ParamsE:
	.zero		768


//--------------------- .nv.constant0._ZN7cutlass13device_kernelIN5flash11enable_sm90INS1_16FlashAttnBwdSm90INS1_25CollectiveMainloopBwdSm90ILi2ELi2ELi2EN4cute5tupleIJNS5_1CILi1EEES8_S8_EEENS6_IJNS7_ILi128EEESA_NS7_ILi64EEEEEENS_10bfloat16_tEfNS_4arch4Sm90ELb0ELb1ELb1ELb1ELb0ELb1ELb0ELb0ELi2ELi1ELi2ELi2ELb0EEENS1_21CollectiveEpilogueBwdISC_SD_SF_Li256ELb1ELb0ELi1EEENS1_19SingleTileSchedulerILb1ELb0ELb0ELi128EEEEEEEEEvNT_6ParamsE --------------------------
	.section	.nv.constant0._ZN7cutlass13device_kernelIN5flash11enable_sm90INS1_16FlashAttnBwdSm90INS1_25CollectiveMainloopBwdSm90ILi2ELi2ELi2EN4cute5tupleIJNS5_1CILi1EEES8_S8_EEENS6_IJNS7_ILi128EEESA_NS7_ILi64EEEEEENS_10bfloat16_tEfNS_4arch4Sm90ELb0ELb1ELb1ELb1ELb0ELb1ELb0ELb0ELi2ELi1ELi2ELi2ELb0EEENS1_21CollectiveEpilogueBwdISC_SD_SF_Li256ELb1ELb0ELi1EEENS1_19SingleTileSchedulerILb1ELb0ELb0ELi128EEEEEEEEEvNT_6ParamsE,"a",@progbits
	.sectionflags	@""
	.align	4
.nv.constant0._ZN7cutlass13device_kernelIN5flash11enable_sm90INS1_16FlashAttnBwdSm90INS1_25CollectiveMainloopBwdSm90ILi2ELi2ELi2EN4cute5tupleIJNS5_1CILi1EEES8_S8_EEENS6_IJNS7_ILi128EEESA_NS7_ILi64EEEEEENS_10bfloat16_tEfNS_4arch4Sm90ELb0ELb1ELb1ELb1ELb0ELb1ELb0ELb0ELi2ELi1ELi2ELi2ELb0EEENS1_21CollectiveEpilogueBwdISC_SD_SF_Li256ELb1ELb0ELi1EEENS1_19SingleTileSchedulerILb1ELb0ELb0ELi128EEEEEEEEEvNT_6ParamsE:
	.zero		2304


//--------------------- .nv.constant0._ZN7cutlass13device_kernelIN5flash11enable_sm90INS1_16FlashAttnBwdSm90INS1_25CollectiveMainloopBwdSm90ILi2ELi2ELi2EN4cute5tupleIJNS5_1CILi1EEES8_S8_EEENS6_IJNS7_ILi128EEESA_NS7_ILi64EEEEEENS_10bfloat16_tEfNS_4arch4Sm90ELb0ELb1ELb1ELb1ELb1ELb1ELb0ELb0ELi2ELi1ELi2ELi2ELb0EEENS1_21CollectiveEpilogueBwdISC_SD_SF_Li256ELb1ELb0ELi1EEENS1_19SingleTileSchedulerILb1ELb0ELb0ELi128EEEEEEEEEvNT_6ParamsE --------------------------
	.section	.nv.constant0._ZN7cutlass13device_kernelIN5flash11enable_sm90INS1_16FlashAttnBwdSm90INS1_25CollectiveMainloopBwdSm90ILi2ELi2ELi2EN4cute5tupleIJNS5_1CILi1EEES8_S8_EEENS6_IJNS7_ILi128EEESA_NS7_ILi64EEEEEENS_10bfloat16_tEfNS_4arch4Sm90ELb0ELb1ELb1ELb1ELb1ELb1ELb0ELb0ELi2ELi1ELi2ELi2ELb0EEENS1_21CollectiveEpilogueBwdISC_SD_SF_Li256ELb1ELb0ELi1EEENS1_19SingleTileSchedulerILb1ELb0ELb0ELi128EEEEEEEEEvNT_6ParamsE,"a",@progbits
	.sectionflags	@""
	.align	4
.nv.constant0._ZN7cutlass13device_kernelIN5flash11enable_sm90INS1_16FlashAttnBwdSm90INS1_25CollectiveMainloopBwdSm90ILi2ELi2ELi2EN4cute5tupleIJNS5_1CILi1EEES8_S8_EEENS6_IJNS7_ILi128EEESA_NS7_ILi64EEEEEENS_10bfloat16_tEfNS_4arch4Sm90ELb0ELb1ELb1ELb1ELb1ELb1ELb0ELb0ELi2ELi1ELi2ELi2ELb0EEENS1_21CollectiveEpilogueBwdISC_SD_SF_Li256ELb1ELb0ELi1EEENS1_19SingleTileSchedulerILb1ELb0ELb0ELi128EEEEEEEEEvNT_6ParamsE:
	.zero		2304


//--------------------- .nv.constant0._ZN7cutlass13device_kernelIN5flash11enable_sm90INS1_16FlashAttnBwdSm90INS1_25CollectiveMainloopBwdSm90ILi2ELi2ELi2EN4cute5tupleIJNS5_1CILi1EEES8_S8_EEENS6_IJNS7_ILi128EEESA_NS7_ILi64EEEEEENS_10bfloat16_tEfNS_4arch4Sm90ELb0ELb1ELb1ELb1ELb0ELb1ELb0ELb0ELi2ELi1ELi2ELi2ELb0EEENS1_24CollectiveEpilogueBwdGQAISC_fSF_Li256ELb1ELb0EEENS1_19SingleTileSchedulerILb1ELb0ELb0ELi128EEEEEEEEEvNT_6ParamsE --------------------------
	.section	.nv.constant0._ZN7cutlass13device_kernelIN5flash11enable_sm90INS1_16FlashAttnBwdSm90INS1_25CollectiveMainloopBwdSm90ILi2ELi2ELi2EN4cute5tupleIJNS5_1CILi1EEES8_S8_EEENS6_IJNS7_ILi128EEESA_NS7_ILi64EEEEEENS_10bfloat16_tEfNS_4arch4Sm90ELb0ELb1ELb1ELb1ELb0ELb1ELb0ELb0ELi2ELi1ELi2ELi2ELb0EEENS1_24CollectiveEpilogueBwdGQAISC_fSF_Li256ELb1ELb0EEENS1_19SingleTileSchedulerILb1ELb0ELb0ELi128EEEEEEEEEvNT_6ParamsE,"a",@progbits
	.sectionflags	@""
	.align	4
.nv.constant0._ZN7cutlass13device_kernelIN5flash11enable_sm90INS1_16FlashAttnBwdSm90INS1_25CollectiveMainloopBwdSm90ILi2ELi2ELi2EN4cute5tupleIJNS5_1CILi1EEES8_S8_EEENS6_IJNS7_ILi128EEESA_NS7_ILi64EEEEEENS_10bfloat16_tEfNS_4arch4Sm90ELb0ELb1ELb1ELb1ELb0ELb1ELb0ELb0ELi2ELi1ELi2ELi2ELb0EEENS1_24CollectiveEpilogueBwdGQAISC_fSF_Li256ELb1ELb0EEENS1_19SingleTileSchedulerILb1ELb0ELb0ELi128EEEEEEEEEvNT_6ParamsE:
	.zero		2304


//--------------------- .nv.constant0._ZN7cutlass13device_kernelIN5flash32FlashAttnBwdPostprocessConvertdQIN4cute5tupleIJNS3_1CILi128EEENS5_ILi64EEEEEENS_10bfloat16_tEfNS_4arch4Sm90ELi256ENS3_8TiledMMAINS3_8MMA_AtomIJNS3_4SM904GMMA27MMA_64x64x16_F32BF16BF16_SSILNSF_5MajorE0ELSH_1ELNSF_7ScaleInE1ELSI_1EEEEEENS3_6LayoutINS4_IJNS5_ILi2EEENS5_ILi1EEESN_EEENS4_IJSN_NS5_ILi0EEESP_EEEEENS4_IJNS3_10UnderscoreESS_SS_EEEEELb0EEEEEvNT_6ParamsE --------------------------
	.section	.nv.constant0._ZN7cutlass13device_kernelIN5flash32FlashAttnBwdPostprocessConvertdQIN4cute5tupleIJNS3_1CILi128EEENS5_ILi64EEEEEENS_10bfloat16_tEfNS_4arch4Sm90ELi256ENS3_8TiledMMAINS3_8MMA_AtomIJNS3_4SM904GMMA27MMA_64x64x16_F32BF16BF16_SSILNSF_5MajorE0ELSH_1ELNSF_7ScaleInE1ELSI_1EEEEEENS3_6LayoutINS4_IJNS5_ILi2EEENS5_ILi1EEESN_EEENS4_IJSN_NS5_ILi0EEESP_EEEEENS4_IJNS3_10UnderscoreESS_SS_EEEEELb0EEEEEvNT_6ParamsE,"a",@progbits
	.sectionflags	@""
	.align	4
.nv.constant0._ZN7cutlass13device_kernelIN5flash32FlashAttnBwdPostprocessConvertdQIN4cute5tupleIJNS3_1CILi128EEENS5_ILi64EEEEEENS_10bfloat16_tEfNS_4arch4Sm90ELi256ENS3_8TiledMMAINS3_8MMA_AtomIJNS3_4SM904GMMA27MMA_64x64x16_F32BF16BF16_SSILNSF_5MajorE0ELSH_1ELNSF_7ScaleInE1ELSI_1EEEEEENS3_6LayoutINS4_IJNS5_ILi2EEENS5_ILi1EEESN_EEENS4_IJSN_NS5_ILi0EEESP_EEEEENS4_IJNS3_10UnderscoreESS_SS_EEEEELb0EEEEEvNT_6ParamsE:
	.zero		640


//--------------------- .nv.constant0._ZN7cutlass13device_kernelIN5flash11enable_sm90INS1_16FlashAttnBwdSm90INS1_25CollectiveMainloopBwdSm90ILi2ELi2ELi2EN4cute5tupleIJNS5_1CILi1EEES8_S8_EEENS6_IJNS7_ILi128EEESA_NS7_ILi64EEEEEENS_10bfloat16_tEfNS_4arch4Sm90ELb0ELb1ELb1ELb1ELb1ELb1ELb0ELb0ELi2ELi1ELi2ELi2ELb0EEENS1_24CollectiveEpilogueBwdGQAISC_fSF_Li256ELb1ELb1EEENS1_19SingleTileSchedulerILb1ELb0ELb0ELi128EEEEEEEEEvNT_6ParamsE --------------------------
	.section	.nv.constant0._ZN7cutlass13device_kernelIN5flash11enable_sm90INS1_16FlashAttnBwdSm90INS1_25CollectiveMainloopBwdSm90ILi2ELi2ELi2EN4cute5tupleIJNS5_1CILi1EEES8_S8_EEENS6_IJNS7_ILi128EEESA_NS7_ILi64EEEEEENS_10bfloat16_tEfNS_4arch4Sm90ELb0ELb1ELb1ELb1ELb1ELb1ELb0ELb0ELi2ELi1ELi2ELi2ELb0EEENS1_24CollectiveEpilogueBwdGQAISC_fSF_Li256ELb1ELb1EEENS1_19SingleTileSchedulerILb1ELb0ELb0ELi128EEEEEEEEEvNT_6ParamsE,"a",@progbits
	.sectionflags	@""
	.align	4
.nv.constant0._ZN7cutlass13device_kernelIN5flash11enable_sm90INS1_16FlashAttnBwdSm90INS1_25CollectiveMainloopBwdSm90ILi2ELi2ELi2EN4cute5tupleIJNS5_1CILi1EEES8_S8_EEENS6_IJNS7_ILi128EEESA_NS7_ILi64EEEEEENS_10bfloat16_tEfNS_4arch4Sm90ELb0ELb1ELb1ELb1ELb1ELb1ELb0ELb0ELi2ELi1ELi2ELi2ELb0EEENS1_24CollectiveEpilogueBwdGQAISC_fSF_Li256ELb1ELb1EEENS1_19SingleTileSchedulerILb1ELb0ELb0ELi128EEEEEEEEEvNT_6ParamsE:
	.zero		2304


//--------------------- .nv.constant0._ZN7cutlass13device_kernelIN5flash22FlashAttnBwdPreprocessIN4cute5tupleIJNS3_1CILi128EEENS5_ILi64EEEEEENS_10bfloat16_tEfNS_4arch4Sm90ELb1ELb1EEEEEvNT_6ParamsE --------------------------
	.section	.nv.constant0._ZN7cutlass13device_kernelIN5flash22FlashAttnBwdPreprocessIN4cute5tupleIJNS3_1CILi128EEENS5_ILi64EEEEEENS_10bfloat16_tEfNS_4arch4Sm90ELb1ELb1EEEEEvNT_6ParamsE,"a",@progbits
	.sectionflags	@""
	.align	4
.nv.constant0._ZN7cutlass13device_kernelIN5flash22FlashAttnBwdPreprocessIN4cute5tupleIJNS3_1CILi128EEENS5_ILi64EEEEEENS_10bfloat16_tEfNS_4arch4Sm90ELb1ELb1EEEEEvNT_6ParamsE:
	.zero		768


//--------------------- .nv.constant0._ZN7cutlass13device_kernelIN5flash11enable_sm90INS1_16FlashAttnBwdSm90INS1_25CollectiveMainloopBwdSm90ILi2ELi2ELi2EN4cute5tupleIJNS5_1CILi1EEES8_S8_EEENS6_IJNS7_ILi96EEENS7_ILi128EEENS7_ILi64EEEEEENS_10bfloat16_tEfNS_4arch4Sm90ELb1ELb0ELb1ELb0ELb0ELb1ELb0ELb1ELi2ELi1ELi2ELi2ELb0EEENS1_21CollectiveEpilogueBwdISD_SE_SG_Li256ELb0ELb0ELi1EEENS1_25SingleTileBwdLPTSchedulerILb0ELi128ELb0EEEEEEEEEvNT_6ParamsE --------------------------
	.section	.nv.constant0._ZN7cutlass13device_kernelIN5flash11enable_sm90INS1_16FlashAttnBwdSm90INS1_25CollectiveMainloopBwdSm90ILi2ELi2ELi2EN4cute5tupleIJNS5_1CILi1EEES8_S8_EEENS6_IJNS7_ILi96EEENS7_ILi128EEENS7_ILi64EEEEEENS_10bfloat16_tEfNS_4arch4Sm90ELb1ELb0ELb1ELb0ELb0ELb1ELb0ELb1ELi2ELi1ELi2ELi2ELb0EEENS1_21CollectiveEpilogueBwdISD_SE_SG_Li256ELb0ELb0ELi1EEENS1_25SingleTileBwdLPTSchedulerILb0ELi128ELb0EEEEEEEEEvNT_6ParamsE,"a",@progbits
	.sectionflags	@""
	.align	4
.nv.constant0._ZN7cutlass13device_kernelIN5flash11enable_sm90INS1_16FlashAttnBwdSm90INS1_25CollectiveMainloopBwdSm90ILi2ELi2ELi2EN4cute5tupleIJNS5_1CILi1EEES8_S8_EEENS6_IJNS7_ILi96EEENS7_ILi128EEENS7_ILi64EEEEEENS_10bfloat16_tEfNS_4arch4Sm90ELb1ELb0ELb1ELb0ELb0ELb1ELb0ELb1ELi2ELi1ELi2ELi2ELb0EEENS1_21CollectiveEpilogueBwdISD_SE_SG_Li256ELb0ELb0ELi1EEENS1_25SingleTileBwdLPTSchedulerILb0ELi128ELb0EEEEEEEEEvNT_6ParamsE:
	.zero		2944


//--------------------- .nv.constant0._ZN7cutlass13device_kernelIN5flash11enable_sm90INS1_16FlashAttnBwdSm90INS1_25CollectiveMainloopBwdSm90ILi2ELi2ELi2EN4cute5tupleIJNS5_1CILi1EEES8_S8_EEENS6_IJNS7_ILi96EEENS7_ILi128EEENS7_ILi64EEEEEENS_10bfloat16_tEfNS_4arch4Sm90ELb1ELb0ELb1ELb0ELb1ELb1ELb0ELb1ELi2ELi1ELi2ELi2ELb0EEENS1_21CollectiveEpilogueBwdISD_SE_SG_Li256ELb0ELb0ELi1EEENS1_25SingleTileBwdLPTSchedulerILb0ELi128ELb1EEEEEEEEEvNT_6ParamsE --------------------------
	.section	.nv.constant0._ZN7cutlass13device_kernelIN5flash11enable_sm90INS1_16FlashAttnBwdSm90INS1_25CollectiveMainloopBwdSm90ILi2ELi2ELi2EN4cute5tupleIJNS5_1CILi1EEES8_S8_EEENS6_IJNS7_ILi96EEENS7_ILi128EEENS7_ILi64EEEEEENS_10bfloat16_tEfNS_4arch4Sm90ELb1ELb0ELb1ELb0ELb1ELb1ELb0ELb1ELi2ELi1ELi2ELi2ELb0EEENS1_21CollectiveEpilogueBwdISD_SE_SG_Li256ELb0ELb0ELi1EEENS1_25SingleTileBwdLPTSchedulerILb0ELi128ELb1EEEEEEEEEvNT_6ParamsE,"a",@progbits
	.sectionflags	@""
	.align	4
.nv.constant0._ZN7cutlass13device_kernelIN5flash11enable_sm90INS1_16FlashAttnBwdSm90INS1_25CollectiveMainloopBwdSm90ILi2ELi2ELi2EN4cute5tupleIJNS5_1CILi1EEES8_S8_EEENS6_IJNS7_ILi96EEENS7_ILi128EEENS7_ILi64EEEEEENS_10bfloat16_tEfNS_4arch4Sm90ELb1ELb0ELb1ELb0ELb1ELb1ELb0ELb1ELi2ELi1ELi2ELi2ELb0EEENS1_21CollectiveEpilogueBwdISD_SE_SG_Li256ELb0ELb0ELi1EEENS1_25SingleTileBwdLPTSchedulerILb0ELi128ELb1EEEEEEEEEvNT_6ParamsE:
	.zero		2944


//--------------------- .nv.constant0._ZN7cutlass13device_kernelIN5flash11enable_sm90INS1_16FlashAttnBwdSm90INS1_25CollectiveMainloopBwdSm90ILi2ELi2ELi2EN4cute5tupleIJNS5_1CILi1EEES8_S8_EEENS6_IJNS7_ILi96EEENS7_ILi128EEENS7_ILi64EEEEEENS_10bfloat16_tEfNS_4arch4Sm90ELb1ELb0ELb1ELb0ELb0ELb1ELb0ELb1ELi2ELi1ELi2ELi2ELb0EEENS1_24CollectiveEpilogueBwdGQAISD_fSG_Li256ELb0ELb0EEENS1_25SingleTileBwdLPTSchedulerILb0ELi128ELb0EEEEEEEEEvNT_6ParamsE --------------------------
	.section	.nv.constant0._ZN7cutlass13device_kernelIN5flash11enable_sm90INS1_16FlashAttnBwdSm90INS1_25CollectiveMainloopBwdSm90ILi2ELi2ELi2EN4cute5tupleIJNS5_1CILi1EEES8_S8_EEENS6_IJNS7_ILi96EEENS7_ILi128EEENS7_ILi64EEEEEENS_10bfloat16_tEfNS_4arch4Sm90ELb1ELb0ELb1ELb0ELb0ELb1ELb0ELb1ELi2ELi1ELi2ELi2ELb0EEENS1_24CollectiveEpilogueBwdGQAISD_fSG_Li256ELb0ELb0EEENS1_25SingleTileBwdLPTSchedulerILb0ELi128ELb0EEEEEEEEEvNT_6ParamsE,"a",@progbits
	.sectionflags	@""
	.align	4
.nv.constant0._ZN7cutlass13device_kernelIN5flash11enable_sm90INS1_16FlashAttnBwdSm90INS1_25CollectiveMainloopBwdSm90ILi2ELi2ELi2EN4cute5tupleIJNS5_1CILi1EEES8_S8_EEENS6_IJNS7_ILi96EEENS7_ILi128EEENS7_ILi64EEEEEENS_10bfloat16_tEfNS_4arch4Sm90ELb1ELb0ELb1ELb0ELb0ELb1ELb0ELb1ELi2ELi1ELi2ELi2ELb0EEENS1_24CollectiveEpilogueBwdGQAISD_fSG_Li256ELb0ELb0EEENS1_25SingleTileBwdLPTSchedulerILb0ELi128ELb0EEEEEEEEEvNT_6ParamsE:
	.zero		2432


//--------------------- .nv.constant0._ZN7cutlass13device_kernelIN5flash11enable_sm90INS1_16FlashAttnBwdSm90INS1_25CollectiveMainloopBwdSm90ILi2ELi2ELi2EN4cute5tupleIJNS5_1CILi1EEES8_S8_EEENS6_IJNS7_ILi96EEENS7_ILi128EEENS7_ILi64EEEEEENS_10bfloat16_tEfNS_4arch4Sm90ELb1ELb0ELb1ELb0ELb1ELb1ELb0ELb1ELi2ELi1ELi2ELi2ELb0EEENS1_24CollectiveEpilogueBwdGQAISD_fSG_Li256ELb0ELb1EEENS1_25SingleTileBwdLPTSchedulerILb0ELi128ELb1EEEEEEEEEvNT_6ParamsE --------------------------
	.section	.nv.constant0._ZN7cutlass13device_kernelIN5flash11enable_sm90INS1_16FlashAttnBwdSm90INS1_25CollectiveMainloopBwdSm90ILi2ELi2ELi2EN4cute5tupleIJNS5_1CILi1EEES8_S8_EEENS6_IJNS7_ILi96EEENS7_ILi128EEENS7_ILi64EEEEEENS_10bfloat16_tEfNS_4arch4Sm90ELb1ELb0ELb1ELb0ELb1ELb1ELb0ELb1ELi2ELi1ELi2ELi2ELb0EEENS1_24CollectiveEpilogueBwdGQAISD_fSG_Li256ELb0ELb1EEENS1_25SingleTileBwdLPTSchedulerILb0ELi128ELb1EEEEEEEEEvNT_6ParamsE,"a",@progbits
	.sectionflags	@""
	.align	4
.nv.constant0._ZN7cutlass13device_kernelIN5flash11enable_sm90INS1_16FlashAttnBwdSm90INS1_25CollectiveMainloopBwdSm90ILi2ELi2ELi2EN4cute5tupleIJNS5_1CILi1EEES8_S8_EEENS6_IJNS7_ILi96EEENS7_ILi128EEENS7_ILi64EEEEEENS_10bfloat16_tEfNS_4arch4Sm90ELb1ELb0ELb1ELb0ELb1ELb1ELb0ELb1ELi2ELi1ELi2ELi2ELb0EEENS1_24CollectiveEpilogueBwdGQAISD_fSG_Li256ELb0ELb1EEENS1_25SingleTileBwdLPTSchedulerILb0ELi128ELb1EEEEEEEEEvNT_6ParamsE:
	.zero		2432


//--------------------- .nv.constant0._ZN7cutlass13device_kernelIN5flash22FlashAttnBwdPreprocessIN4cute5tupleIJNS3_1CILi96EEENS5_ILi64EEEEEENS_10bfloat16_tEfNS_4arch4Sm90ELb1ELb0EEEEEvNT_6ParamsE --------------------------
	.section	.nv.constant0._ZN7cutlass13device_kernelIN5flash22FlashAttnBwdPreprocessIN4cute5tupleIJNS3_1CILi96EEENS5_ILi64EEEEEENS_10bfloat16_tEfNS_4arch4Sm90ELb1ELb0EEEEEvNT_6ParamsE,"a",@progbits
	.sectionflags	@""
	.align	4
.nv.constant0._ZN7cutlass13device_kernelIN5flash22FlashAttnBwdPreprocessIN4cute5tupleIJNS3_1CILi96EEENS5_ILi64EEEEEENS_10bfloat16_tEfNS_4arch4Sm90ELb1ELb0EEEEEvNT_6ParamsE:
	.zero		768


//--------------------- .nv.constant0._ZN7cutlass13device_kernelIN5flash11enable_sm90INS1_16FlashAttnBwdSm90INS1_25CollectiveMainloopBwdSm90ILi2ELi2ELi2EN4cute5tupleIJNS5_1CILi1EEES8_S8_EEENS6_IJNS7_ILi96EEENS7_ILi128EEENS7_ILi64EEEEEENS_10bfloat16_tEfNS_4arch4Sm90ELb1ELb0ELb1ELb1ELb0ELb1ELb0ELb1ELi2ELi1ELi2ELi2ELb0EEENS1_21CollectiveEpilogueBwdISD_SE_SG_Li256ELb1ELb0ELi1EEENS1_25SingleTileBwdLPTSchedulerILb1ELi128ELb0EEEEEEEEEvNT_6ParamsE --------------------------
	.section	.nv.constant0._ZN7cutlass13device_kernelIN5flash11enable_sm90INS1_16FlashAttnBwdSm90INS1_25CollectiveMainloopBwdSm90ILi2ELi2ELi2EN4cute5tupleIJNS5_1CILi1EEES8_S8_EEENS6_IJNS7_ILi96EEENS7_ILi128EEENS7_ILi64EEEEEENS_10bfloat16_tEfNS_4arch4Sm90ELb1ELb0ELb1ELb1ELb0ELb1ELb0ELb1ELi2ELi1ELi2ELi2ELb0EEENS1_21CollectiveEpilogueBwdISD_SE_SG_Li256ELb1ELb0ELi1EEENS1_25SingleTileBwdLPTSchedulerILb1ELi128ELb0EEEEEEEEEvNT_6ParamsE,"a",@progbits
	.sectionflags	@""
	.align	4
.nv.constant0._ZN7cutlass13device_kernelIN5flash11enable_sm90INS1_16FlashAttnBwdSm90INS1_25CollectiveMainloopBwdSm90ILi2ELi2ELi2EN4cute5tupleIJNS5_1CILi1EEES8_S8_EEENS6_IJNS7_ILi96EEENS7_ILi128EEENS7_ILi64EEEEEENS_10bfloat16_tEfNS_4arch4Sm90ELb1ELb0ELb1ELb1ELb0ELb1ELb0ELb1ELi2ELi1ELi2ELi2ELb0EEENS1_21CollectiveEpilogueBwdISD_SE_SG_Li256ELb1ELb0ELi1EEENS1_25SingleTileBwdLPTSchedulerILb1ELi128ELb0EEEEEEEEEvNT_6ParamsE:
	.zero		2304


//--------------------- .nv.constant0._ZN7cutlass13device_kernelIN5flash11enable_sm90INS1_16FlashAttnBwdSm90INS1_25CollectiveMainloopBwdSm90ILi2ELi2ELi2EN4cute5tupleIJNS5_1CILi1EEES8_S8_EEENS6_IJNS7_ILi96EEENS7_ILi128EEENS7_ILi64EEEEEENS_10bfloat16_tEfNS_4arch4Sm90ELb1ELb0ELb1ELb1ELb1ELb1ELb0ELb1ELi2ELi1ELi2ELi2ELb0EEENS1_21CollectiveEpilogueBwdISD_SE_SG_Li256ELb1ELb0ELi1EEENS1_25SingleTileBwdLPTSchedulerILb1ELi128ELb1EEEEEEEEEvNT_6ParamsE --------------------------
	.section	.nv.constant0._ZN7cutlass13device_kernelIN5flash11enable_sm90INS1_16FlashAttnBwdSm90INS1_25CollectiveMainloopBwdSm90ILi2ELi2ELi2EN4cute5tupleIJNS5_1CILi1EEES8_S8_EEENS6_IJNS7_ILi96EEENS7_ILi128EEENS7_ILi64EEEEEENS_10bfloat16_tEfNS_4arch4Sm90ELb1ELb0ELb1ELb1ELb1ELb1ELb0ELb1ELi2ELi1ELi2ELi2ELb0EEENS1_21CollectiveEpilogueBwdISD_SE_SG_Li256ELb1ELb0ELi1EEENS1_25SingleTileBwdLPTSchedulerILb1ELi128ELb1EEEEEEEEEvNT_6ParamsE,"a",@progbits
	.sectionflags	@""
	.align	4
.nv.constant0._ZN7cutlass13device_kernelIN5flash11enable_sm90INS1_16FlashAttnBwdSm90INS1_25CollectiveMainloopBwdSm90ILi2ELi2ELi2EN4cute5tupleIJNS5_1CILi1EEES8_S8_EEENS6_IJNS7_ILi96EEENS7_ILi128EEENS7_ILi64EEEEEENS_10bfloat16_tEfNS_4arch4Sm90ELb1ELb0ELb1ELb1ELb1ELb1ELb0ELb1ELi2ELi1ELi2ELi2ELb0EEENS1_21CollectiveEpilogueBwdISD_SE_SG_Li256ELb1ELb0ELi1EEENS1_25SingleTileBwdLPTSchedulerILb1ELi128ELb1EEEEEEEEEvNT_6ParamsE:
	.zero		2304


//--------------------- .nv.constant0._ZN7cutlass13device_kernelIN5flash11enable_sm90INS1_16FlashAttnBwdSm90INS1_25CollectiveMainloopBwdSm90ILi2ELi2ELi2EN4cute5tupleIJNS5_1CILi1EEES8_S8_EEENS6_IJNS7_ILi96EEENS7_ILi128EEENS7_ILi64EEEEEENS_10bfloat16_tEfNS_4arch4Sm90ELb1ELb0ELb1ELb1ELb0ELb1ELb0ELb1ELi2ELi1ELi2ELi2ELb0EEENS1_24CollectiveEpilogueBwdGQAISD_fSG_Li256ELb1ELb0EEENS1_25SingleTileBwdLPTSchedulerILb1ELi128ELb0EEEEEEEEEvNT_6ParamsE --------------------------
	.section	.nv.constant0._ZN7cutlass13device_kernelIN5flash11enable_sm90INS1_16FlashAttnBwdSm90INS1_25CollectiveMainloopBwdSm90ILi2ELi2ELi2EN4cute5tupleIJNS5_1CILi1EEES8_S8_EEENS6_IJNS7_ILi96EEENS7_ILi128EEENS7_ILi64EEEEEENS_10bfloat16_tEfNS_4arch4Sm90ELb1ELb0ELb1ELb1ELb0ELb1ELb0ELb1ELi2ELi1ELi2ELi2ELb0EEENS1_24CollectiveEpilogueBwdGQAISD_fSG_Li256ELb1ELb0EEENS1_25SingleTileBwdLPTSchedulerILb1ELi128ELb0EEEEEEEEEvNT_6ParamsE,"a",@progbits
	.sectionflags	@""
	.align	4
.nv.constant0._ZN7cutlass13device_kernelIN5flash11enable_sm90INS1_16FlashAttnBwdSm90INS1_25CollectiveMainloopBwdSm90ILi2ELi2ELi2EN4cute5tupleIJNS5_1CILi1EEES8_S8_EEENS6_IJNS7_ILi96EEENS7_ILi128EEENS7_ILi64EEEEEENS_10bfloat16_tEfNS_4arch4Sm90ELb1ELb0ELb1ELb1ELb0ELb1ELb0ELb1ELi2ELi1ELi2ELi2ELb0EEENS1_24CollectiveEpilogueBwdGQAISD_fSG_Li256ELb1ELb0EEENS1_25SingleTileBwdLPTSchedulerILb1ELi128ELb0EEEEEEEEEvNT_6ParamsE:
	.zero		2432


//--------------------- .nv.constant0._ZN7cutlass13device_kernelIN5flash32FlashAttnBwdPostprocessConvertdQIN4cute5tupleIJNS3_1CILi128EEENS5_ILi64EEEEEENS_10bfloat16_tEfNS_4arch4Sm90ELi256ENS3_8TiledMMAINS3_8MMA_AtomIJNS3_4SM904GMMA27MMA_64x64x16_F32BF16BF16_RSILNSF_5MajorE0ELSH_1ELNSF_7ScaleInE1ELSI_1EEEEEENS3_6LayoutINS4_IJNS5_ILi2EEENS5_ILi1EEESN_EEENS4_IJSN_NS5_ILi0EEESP_EEEEENS4_IJNS3_10UnderscoreESS_SS_EEEEELb0EEEEEvNT_6ParamsE --------------------------
	.section	.nv.constant0._ZN7cutlass13device_kernelIN5flash32FlashAttnBwdPostprocessConvertdQIN4cute5tupleIJNS3_1CILi128EEENS5_ILi64EEEEEENS_10bfloat16_tEfNS_4arch4Sm90ELi256ENS3_8TiledMMAINS3_8MMA_AtomIJNS3_4SM904GMMA27MMA_64x64x16_F32BF16BF16_RSILNSF_5MajorE0ELSH_1ELNSF_7ScaleInE1ELSI_1EEEEEENS3_6LayoutINS4_IJNS5_ILi2EEENS5_ILi1EEESN_EEENS4_IJSN_NS5_ILi0EEESP_EEEEENS4_IJNS3_10UnderscoreESS_SS_EEEEELb0EEEEEvNT_6ParamsE,"a",@progbits
	.sectionflags	@""
	.align	4
.nv.constant0._ZN7cutlass13device_kernelIN5flash32FlashAttnBwdPostprocessConvertdQIN4cute5tupleIJNS3_1CILi128EEENS5_ILi64EEEEEENS_10bfloat16_tEfNS_4arch4Sm90ELi256ENS3_8TiledMMAINS3_8MMA_AtomIJNS3_4SM904GMMA27MMA_64x64x16_F32BF16BF16_RSILNSF_5MajorE0ELSH_1ELNSF_7ScaleInE1ELSI_1EEEEEENS3_6LayoutINS4_IJNS5_ILi2EEENS5_ILi1EEESN_EEENS4_IJSN_NS5_ILi0EEESP_EEEEENS4_IJNS3_10UnderscoreESS_SS_EEEEELb0EEEEEvNT_6ParamsE:
	.zero		640


//--------------------- .nv.constant0._ZN7cutlass13device_kernelIN5flash32FlashAttnBwdPostprocessConvertdQIN4cute5tupleIJNS3_1CILi96EEENS5_ILi64EEEEEENS_10bfloat16_tEfNS_4arch4Sm90ELi256ENS3_8TiledMMAINS3_8MMA_AtomIJNS3_4SM904GMMA27MMA_64x16x16_F32BF16BF16_SSILNSF_5MajorE1ELSH_0ELNSF_7ScaleInE1ELSI_1EEEEEENS3_6LayoutINS4_IJNS5_ILi1EEENS5_ILi2EEESM_EEENS4_IJNS5_ILi0EEESM_SP_EEEEENS4_IJNS3_10UnderscoreESS_SS_EEEEELb1EEEEEvNT_6ParamsE --------------------------
	.section	.nv.constant0._ZN7cutlass13device_kernelIN5flash32FlashAttnBwdPostprocessConvertdQIN4cute5tupleIJNS3_1CILi96EEENS5_ILi64EEEEEENS_10bfloat16_tEfNS_4arch4Sm90ELi256ENS3_8TiledMMAINS3_8MMA_AtomIJNS3_4SM904GMMA27MMA_64x16x16_F32BF16BF16_SSILNSF_5MajorE1ELSH_0ELNSF_7ScaleInE1ELSI_1EEEEEENS3_6LayoutINS4_IJNS5_ILi1EEENS5_ILi2EEESM_EEENS4_IJNS5_ILi0EEESM_SP_EEEEENS4_IJNS3_10UnderscoreESS_SS_EEEEELb1EEEEEvNT_6ParamsE,"a",@progbits
	.sectionflags	@""
	.align	4
.nv.constant0._ZN7cutlass13device_kernelIN5flash32FlashAttnBwdPostprocessConvertdQIN4cute5tupleIJNS3_1CILi96EEENS5_ILi64EEEEEENS_10bfloat16_tEfNS_4arch4Sm90ELi256ENS3_8TiledMMAINS3_8MMA_AtomIJNS3_4SM904GMMA27MMA_64x16x16_F32BF16BF16_SSILNSF_5MajorE1ELSH_0ELNSF_7ScaleInE1ELSI_1EEEEEENS3_6LayoutINS4_IJNS5_ILi1EEENS5_ILi2EEESM_EEENS4_IJNS5_ILi0EEESM_SP_EEEEENS4_IJNS3_10UnderscoreESS_SS_EEEEELb1EEEEEvNT_6ParamsE:
	.zero		640


//--------------------- .nv.constant0._ZN7cutlass13device_kernelIN5flash11enable_sm90INS1_16FlashAttnBwdSm90INS1_25CollectiveMainloopBwdSm90ILi2ELi2ELi2EN4cute5tupleIJNS5_1CILi1EEES8_S8_EEENS6_IJNS7_ILi96EEENS7_ILi128EEENS7_ILi64EEEEEENS_10bfloat16_tEfNS_4arch4Sm90ELb1ELb0ELb1ELb1ELb1ELb1ELb0ELb1ELi2ELi1ELi2ELi2ELb0EEENS1_24CollectiveEpilogueBwdGQAISD_fSG_Li256ELb1ELb1EEENS1_25SingleTileBwdLPTSchedulerILb1ELi128ELb1EEEEEEEEEvNT_6ParamsE --------------------------
	.section	.nv.constant0._ZN7cutlass13device_kernelIN5flash11enable_sm90INS1_16FlashAttnBwdSm90INS1_25CollectiveMainloopBwdSm90ILi2ELi2ELi2EN4cute5tupleIJNS5_1CILi1EEES8_S8_EEENS6_IJNS7_ILi96EEENS7_ILi128EEENS7_ILi64EEEEEENS_10bfloat16_tEfNS_4arch4Sm90ELb1ELb0ELb1ELb1ELb1ELb1ELb0ELb1ELi2ELi1ELi2ELi2ELb0EEENS1_24CollectiveEpilogueBwdGQAISD_fSG_Li256ELb1ELb1EEENS1_25SingleTileBwdLPTSchedulerILb1ELi128ELb1EEEEEEEEEvNT_6ParamsE,"a",@progbits
	.sectionflags	@""
	.align	4
.nv.constant0._ZN7cutlass13device_kernelIN5flash11enable_sm90INS1_16FlashAttnBwdSm90INS1_25CollectiveMainloopBwdSm90ILi2ELi2ELi2EN4cute5tupleIJNS5_1CILi1EEES8_S8_EEENS6_IJNS7_ILi96EEENS7_ILi128EEENS7_ILi64EEEEEENS_10bfloat16_tEfNS_4arch4Sm90ELb1ELb0ELb1ELb1ELb1ELb1ELb0ELb1ELi2ELi1ELi2ELi2ELb0EEENS1_24CollectiveEpilogueBwdGQAISD_fSG_Li256ELb1ELb1EEENS1_25SingleTileBwdLPTSchedulerILb1ELi128ELb1EEEEEEEEEvNT_6ParamsE:
	.zero		2432


//--------------------- .nv.constant0._ZN7cutlass13device_kernelIN5flash22FlashAttnBwdPreprocessIN4cute5tupleIJNS3_1CILi96EEENS5_ILi64EEEEEENS_10bfloat16_tEfNS_4arch4Sm90ELb1ELb1EEEEEvNT_6ParamsE --------------------------
	.section	.nv.constant0._ZN7cutlass13device_kernelIN5flash22FlashAttnBwdPreprocessIN4cute5tupleIJNS3_1CILi96EEENS5_ILi64EEEEEENS_10bfloat16_tEfNS_4arch4Sm90ELb1ELb1EEEEEvNT_6ParamsE,"a",@progbits
	.sectionflags	@""
	.align	4
.nv.constant0._ZN7cutlass13device_kernelIN5flash22FlashAttnBwdPreprocessIN4cute5tupleIJNS3_1CILi96EEENS5_ILi64EEEEEENS_10bfloat16_tEfNS_4arch4Sm90ELb1ELb1EEEEEvNT_6ParamsE:
	.zero		768


//--------------------- SYMBOLS --------------------------

	.type		.nv.reservedSmem.offset0,@object
	.size		.nv.reservedSmem.offset0,0x4
	.type		__assertfail,@function
